	.target	sm_100a

	.elftype	@"ET_EXEC"


//--------------------- .note.nv.tkinfo           --------------------------
	.section	.note.nv.tkinfo,"",@"SHT_NOTE"
	.sectionflags	@"SHF_NOTE_NV_TKINFO"
	.tkinfo
        /*0018*/ 	.word	0x00000002
        /*0030*/ 	.string	""
        /*0030*/ 	.string	"ptxas"
        /*0030*/ 	.string	"Cuda compilation tools, release 13.0, V13.0.88"
        /*0030*/ 	.string	"Build cuda_13.0.r13.0/compiler.36424714_0"
        /*0030*/ 	.string	"-arch sm_100a -m 64 "



//--------------------- .note.nv.cuinfo           --------------------------
	.section	.note.nv.cuinfo,"",@"SHT_NOTE"
	.sectionflags	@"SHF_NOTE_NV_CUINFO"
        /*0018*/ 	.short	0x0002
        /*001a*/ 	.short	0x0064
        /*001c*/ 	.short	0x0082
	.zero		2


//--------------------- .nv.info                  --------------------------
	.section	.nv.info,"",@"SHT_CUDA_INFO"
	.align	4


	//----- nvinfo : EIATTR_REGCOUNT
	.align		4
        /*0000*/ 	.byte	0x04, 0x2f
        /*0002*/ 	.short	(.L_45 - .L_44)
	.align		4
.L_44:
        /*0004*/ 	.word	index@(_ZN3cub18CUB_300001_SM_10006detail11EmptyKernelIvEEvv)
        /*0008*/ 	.word	0x00000004


	//----- nvinfo : EIATTR_FRAME_SIZE
	.align		4
.L_45:
        /*000c*/ 	.byte	0x04, 0x11
        /*000e*/ 	.short	(.L_47 - .L_46)
	.align		4
.L_46:
        /*0010*/ 	.word	index@(_ZN3cub18CUB_300001_SM_10006detail11EmptyKernelIvEEvv)
        /*0014*/ 	.word	0x00000000


	//----- nvinfo : EIATTR_REGCOUNT
	.align		4
.L_47:
        /*0018*/ 	.byte	0x04, 0x2f
        /*001a*/ 	.short	(.L_49 - .L_48)
	.align		4
.L_48:
        /*001c*/ 	.word	index@(_ZN4vllm3moe10topkGatingILi1ELi1ELi4ELi4ELi32EifLNS0_11ScoringFuncE0EEEvPKT5_PKbPfiPT4_PiiiibPKf)
        /*0020*/ 	.word	0x00000020


	//----- nvinfo : EIATTR_FRAME_SIZE
	.align		4
.L_49:
        /*0024*/ 	.byte	0x04, 0x11
        /*0026*/ 	.short	(.L_51 - .L_50)
	.align		4
.L_50:
        /*0028*/ 	.word	index@(_ZN4vllm3moe10topkGatingILi1ELi1ELi4ELi4ELi32EifLNS0_11ScoringFuncE0EEEvPKT5_PKbPfiPT4_PiiiibPKf)
        /*002c*/ 	.word	0x00000000


	//----- nvinfo : EIATTR_REGCOUNT
	.align		4
.L_51:
        /*0030*/ 	.byte	0x04, 0x2f
        /*0032*/ 	.short	(.L_53 - .L_52)
	.align		4
.L_52:
        /*0034*/ 	.word	index@(_ZN4vllm3moe10topkGatingILi2ELi2ELi4ELi8ELi32EifLNS0_11ScoringFuncE0EEEvPKT5_PKbPfiPT4_PiiiibPKf)
        /*0038*/ 	.word	0x00000020


	//----- nvinfo : EIATTR_FRAME_SIZE
	.align		4
.L_53:
        /*003c*/ 	.byte	0x04, 0x11
        /*003e*/ 	.short	(.L_55 - .L_54)
	.align		4
.L_54:
        /*0040*/ 	.word	index@(_ZN4vllm3moe10topkGatingILi2ELi2ELi4ELi8ELi32EifLNS0_11ScoringFuncE0EEEvPKT5_PKbPfiPT4_PiiiibPKf)
        /*0044*/ 	.word	0x00000000


	//----- nvinfo : EIATTR_REGCOUNT
	.align		4
.L_55:
        /*0048*/ 	.byte	0x04, 0x2f
        /*004a*/ 	.short	(.L_57 - .L_56)
	.align		4
.L_56:
        /*004c*/ 	.word	index@(_ZN4vllm3moe10topkGatingILi4ELi4ELi4ELi16ELi32EifLNS0_11ScoringFuncE0EEEvPKT5_PKbPfiPT4_PiiiibPKf)
        /*0050*/ 	.word	0x00000020


	//----- nvinfo : EIATTR_FRAME_SIZE
	.align		4
.L_57:
        /*0054*/ 	.byte	0x04, 0x11
        /*0056*/ 	.short	(.L_59 - .L_58)
	.align		4
.L_58:
        /*0058*/ 	.word	index@(_ZN4vllm3moe10topkGatingILi4ELi4ELi4ELi16ELi32EifLNS0_11ScoringFuncE0EEEvPKT5_PKbPfiPT4_PiiiibPKf)
        /*005c*/ 	.word	0x00000000


	//----- nvinfo : EIATTR_REGCOUNT
	.align		4
.L_59:
        /*0060*/ 	.byte	0x04, 0x2f
        /*0062*/ 	.short	(.L_61 - .L_60)
	.align		4
.L_60:
        /*0064*/ 	.word	index@(_ZN4vllm3moe10topkGatingILi4ELi8ELi4ELi16ELi32EifLNS0_11ScoringFuncE0EEEvPKT5_PKbPfiPT4_PiiiibPKf)
        /*0068*/ 	.word	0x00000020


	//----- nvinfo : EIATTR_FRAME_SIZE
	.align		4
.L_61:
        /*006c*/ 	.byte	0x04, 0x11
        /*006e*/ 	.short	(.L_63 - .L_62)
	.align		4
.L_62:
        /*0070*/ 	.word	index@(_ZN4vllm3moe10topkGatingILi4ELi8ELi4ELi16ELi32EifLNS0_11ScoringFuncE0EEEvPKT5_PKbPfiPT4_PiiiibPKf)
        /*0074*/ 	.word	0x00000000


	//----- nvinfo : EIATTR_REGCOUNT
	.align		4
.L_63:
        /*0078*/ 	.byte	0x04, 0x2f
        /*007a*/ 	.short	(.L_65 - .L_64)
	.align		4
.L_64:
        /*007c*/ 	.word	index@(_ZN4vllm3moe10topkGatingILi4ELi16ELi4ELi16ELi32EifLNS0_11ScoringFuncE0EEEvPKT5_PKbPfiPT4_PiiiibPKf)
        /*0080*/ 	.word	0x00000020


	//----- nvinfo : EIATTR_FRAME_SIZE
	.align		4
.L_65:
        /*0084*/ 	.byte	0x04, 0x11
        /*0086*/ 	.short	(.L_67 - .L_66)
	.align		4
.L_66:
        /*0088*/ 	.word	index@(_ZN4vllm3moe10topkGatingILi4ELi16ELi4ELi16ELi32EifLNS0_11ScoringFuncE0EEEvPKT5_PKbPfiPT4_PiiiibPKf)
        /*008c*/ 	.word	0x00000000


	//----- nvinfo : EIATTR_REGCOUNT
	.align		4
.L_67:
        /*0090*/ 	.byte	0x04, 0x2f
        /*0092*/ 	.short	(.L_69 - .L_68)
	.align		4
.L_68:
        /*0094*/ 	.word	index@(_ZN4vllm3moe10topkGatingILi4ELi32ELi4ELi16ELi32EifLNS0_11ScoringFuncE0EEEvPKT5_PKbPfiPT4_PiiiibPKf)
        /*0098*/ 	.word	0x00000020


	//----- nvinfo : EIATTR_FRAME_SIZE
	.align		4
.L_69:
        /*009c*/ 	.byte	0x04, 0x11
        /*009e*/ 	.short	(.L_71 - .L_70)
	.align		4
.L_70:
        /*00a0*/ 	.word	index@(_ZN4vllm3moe10topkGatingILi4ELi32ELi4ELi16ELi32EifLNS0_11ScoringFuncE0EEEvPKT5_PKbPfiPT4_PiiiibPKf)
        /*00a4*/ 	.word	0x00000000


	//----- nvinfo : EIATTR_REGCOUNT
	.align		4
.L_71:
        /*00a8*/ 	.byte	0x04, 0x2f
        /*00aa*/ 	.short	(.L_73 - .L_72)
	.align		4
.L_72:
        /*00ac*/ 	.word	index@(_ZN4vllm3moe10topkGatingILi4ELi64ELi4ELi16ELi32EifLNS0_11ScoringFuncE0EEEvPKT5_PKbPfiPT4_PiiiibPKf)
        /*00b0*/ 	.word	0x00000020


	//----- nvinfo : EIATTR_FRAME_SIZE
	.align		4
.L_73:
        /*00b4*/ 	.byte	0x04, 0x11
        /*00b6*/ 	.short	(.L_75 - .L_74)
	.align		4
.L_74:
        /*00b8*/ 	.word	index@(_ZN4vllm3moe10topkGatingILi4ELi64ELi4ELi16ELi32EifLNS0_11ScoringFuncE0EEEvPKT5_PKbPfiPT4_PiiiibPKf)
        /*00bc*/ 	.word	0x00000000


	//----- nvinfo : EIATTR_REGCOUNT
	.align		4
.L_75:
        /*00c0*/ 	.byte	0x04, 0x2f
        /*00c2*/ 	.short	(.L_77 - .L_76)
	.align		4
.L_76:
        /*00c4*/ 	.word	index@(_ZN4vllm3moe10topkGatingILi4ELi128ELi4ELi16ELi32EifLNS0_11ScoringFuncE0EEEvPKT5_PKbPfiPT4_PiiiibPKf)
        /*00c8*/ 	.word	0x00000020


	//----- nvinfo : EIATTR_FRAME_SIZE
	.align		4
.L_77:
        /*00cc*/ 	.byte	0x04, 0x11
        /*00ce*/ 	.short	(.L_79 - .L_78)
	.align		4
.L_78:
        /*00d0*/ 	.word	index@(_ZN4vllm3moe10topkGatingILi4ELi128ELi4ELi16ELi32EifLNS0_11ScoringFuncE0EEEvPKT5_PKbPfiPT4_PiiiibPKf)
        /*00d4*/ 	.word	0x00000000


	//----- nvinfo : EIATTR_REGCOUNT
	.align		4
.L_79:
        /*00d8*/ 	.byte	0x04, 0x2f
        /*00da*/ 	.short	(.L_81 - .L_80)
	.align		4
.L_80:
        /*00dc*/ 	.word	index@(_ZN4vllm3moe10topkGatingILi8ELi256ELi4ELi16ELi32EifLNS0_11ScoringFuncE0EEEvPKT5_PKbPfiPT4_PiiiibPKf)
        /*00e0*/ 	.word	0x00000020


	//----- nvinfo : EIATTR_FRAME_SIZE
	.align		4
.L_81:
        /*00e4*/ 	.byte	0x04, 0x11
        /*00e6*/ 	.short	(.L_83 - .L_82)
	.align		4
.L_82:
        /*00e8*/ 	.word	index@(_ZN4vllm3moe10topkGatingILi8ELi256ELi4ELi16ELi32EifLNS0_11ScoringFuncE0EEEvPKT5_PKbPfiPT4_PiiiibPKf)
        /*00ec*/ 	.word	0x00000000


	//----- nvinfo : EIATTR_REGCOUNT
	.align		4
.L_83:
        /*00f0*/ 	.byte	0x04, 0x2f
        /*00f2*/ 	.short	(.L_85 - .L_84)
	.align		4
.L_84:
        /*00f4*/ 	.word	index@(_ZN4vllm3moe10topkGatingILi16ELi512ELi4ELi16ELi32EifLNS0_11ScoringFuncE0EEEvPKT5_PKbPfiPT4_PiiiibPKf)
        /*00f8*/ 	.word	0x0000003c


	//----- nvinfo : EIATTR_FRAME_SIZE
	.align		4
.L_85:
        /*00fc*/ 	.byte	0x04, 0x11
        /*00fe*/ 	.short	(.L_87 - .L_86)
	.align		4
.L_86:
        /*0100*/ 	.word	index@(_ZN4vllm3moe10topkGatingILi16ELi512ELi4ELi16ELi32EifLNS0_11ScoringFuncE0EEEvPKT5_PKbPfiPT4_PiiiibPKf)
        /*0104*/ 	.word	0x00000000


	//----- nvinfo : EIATTR_REGCOUNT
	.align		4
.L_87:
        /*0108*/ 	.byte	0x04, 0x2f
        /*010a*/ 	.short	(.L_89 - .L_88)
	.align		4
.L_88:
        /*010c*/ 	.word	index@(_ZN4vllm3moe10topkGatingILi6ELi192ELi4ELi8ELi32EifLNS0_11ScoringFuncE0EEEvPKT5_PKbPfiPT4_PiiiibPKf)
        /*0110*/ 	.word	0x00000020


	//----- nvinfo : EIATTR_FRAME_SIZE
	.align		4
.L_89:
        /*0114*/ 	.byte	0x04, 0x11
        /*0116*/ 	.short	(.L_91 - .L_90)
	.align		4
.L_90:
        /*0118*/ 	.word	index@(_ZN4vllm3moe10topkGatingILi6ELi192ELi4ELi8ELi32EifLNS0_11ScoringFuncE0EEEvPKT5_PKbPfiPT4_PiiiibPKf)
        /*011c*/ 	.word	0x00000000


	//----- nvinfo : EIATTR_REGCOUNT
	.align		4
.L_91:
        /*0120*/ 	.byte	0x04, 0x2f
        /*0122*/ 	.short	(.L_93 - .L_92)
	.align		4
.L_92:
        /*0124*/ 	.word	index@(_ZN4vllm3moe10topkGatingILi10ELi320ELi4ELi8ELi32EifLNS0_11ScoringFuncE0EEEvPKT5_PKbPfiPT4_PiiiibPKf)
        /*0128*/ 	.word	0x0000002b


	//----- nvinfo : EIATTR_FRAME_SIZE
	.align		4
.L_93:
        /*012c*/ 	.byte	0x04, 0x11
        /*012e*/ 	.short	(.L_95 - .L_94)
	.align		4
.L_94:
        /*0130*/ 	.word	index@(_ZN4vllm3moe10topkGatingILi10ELi320ELi4ELi8ELi32EifLNS0_11ScoringFuncE0EEEvPKT5_PKbPfiPT4_PiiiibPKf)
        /*0134*/ 	.word	0x00000000


	//----- nvinfo : EIATTR_REGCOUNT
	.align		4
.L_95:
        /*0138*/ 	.byte	0x04, 0x2f
        /*013a*/ 	.short	(.L_97 - .L_96)
	.align		4
.L_96:
        /*013c*/ 	.word	index@(_ZN4vllm3moe10topkGatingILi12ELi384ELi4ELi8ELi32EifLNS0_11ScoringFuncE0EEEvPKT5_PKbPfiPT4_PiiiibPKf)
        /*0140*/ 	.word	0x00000030


	//----- nvinfo : EIATTR_FRAME_SIZE
	.align		4
.L_97:
        /*0144*/ 	.byte	0x04, 0x11
        /*0146*/ 	.short	(.L_99 - .L_98)
	.align		4
.L_98:
        /*0148*/ 	.word	index@(_ZN4vllm3moe10topkGatingILi12ELi384ELi4ELi8ELi32EifLNS0_11ScoringFuncE0EEEvPKT5_PKbPfiPT4_PiiiibPKf)
        /*014c*/ 	.word	0x00000000


	//----- nvinfo : EIATTR_REGCOUNT
	.align		4
.L_99:
        /*0150*/ 	.byte	0x04, 0x2f
        /*0152*/ 	.short	(.L_101 - .L_100)
	.align		4
.L_100:
        /*0154*/ 	.word	index@(_ZN4vllm3moe10topkGatingILi14ELi448ELi4ELi8ELi32EifLNS0_11ScoringFuncE0EEEvPKT5_PKbPfiPT4_PiiiibPKf)
        /*0158*/ 	.word	0x00000038


	//----- nvinfo : EIATTR_FRAME_SIZE
	.align		4
.L_101:
        /*015c*/ 	.byte	0x04, 0x11
        /*015e*/ 	.short	(.L_103 - .L_102)
	.align		4
.L_102:
        /*0160*/ 	.word	index@(_ZN4vllm3moe10topkGatingILi14ELi448ELi4ELi8ELi32EifLNS0_11ScoringFuncE0EEEvPKT5_PKbPfiPT4_PiiiibPKf)
        /*0164*/ 	.word	0x00000000


	//----- nvinfo : EIATTR_REGCOUNT
	.align		4
.L_103:
        /*0168*/ 	.byte	0x04, 0x2f
        /*016a*/ 	.short	(.L_105 - .L_104)
	.align		4
.L_104:
        /*016c*/ 	.word	index@(_ZN4vllm3moe10topkGatingILi18ELi576ELi4ELi8ELi32EifLNS0_11ScoringFuncE0EEEvPKT5_PKbPfiPT4_PiiiibPKf)
        /*0170*/ 	.word	0x00000043


	//----- nvinfo : EIATTR_FRAME_SIZE
	.align		4
.L_105:
        /*0174*/ 	.byte	0x04, 0x11
        /*0176*/ 	.short	(.L_107 - .L_106)
	.align		4
.L_106:
        /*0178*/ 	.word	index@(_ZN4vllm3moe10topkGatingILi18ELi576ELi4ELi8ELi32EifLNS0_11ScoringFuncE0EEEvPKT5_PKbPfiPT4_PiiiibPKf)
        /*017c*/ 	.word	0x00000000


	//----- nvinfo : EIATTR_REGCOUNT
	.align		4
.L_107:
        /*0180*/ 	.byte	0x04, 0x2f
        /*0182*/ 	.short	(.L_109 - .L_108)
	.align		4
.L_108:
        /*0184*/ 	.word	index@(_ZN4vllm3moe10moeSoftmaxILi256EfEEvPKT0_PKbPfi)
        /*0188*/ 	.word	0x00000020


	//----- nvinfo : EIATTR_FRAME_SIZE
	.align		4
.L_109:
        /*018c*/ 	.byte	0x04, 0x11
        /*018e*/ 	.short	(.L_111 - .L_110)
	.align		4
.L_110:
        /*0190*/ 	.word	index@(_ZN4vllm3moe10moeSoftmaxILi256EfEEvPKT0_PKbPfi)
        /*0194*/ 	.word	0x00000000


	//----- nvinfo : EIATTR_REGCOUNT
	.align		4
.L_111:
        /*0198*/ 	.byte	0x04, 0x2f
        /*019a*/ 	.short	(.L_113 - .L_112)
	.align		4
.L_112:
        /*019c*/ 	.word	index@(_ZN4vllm3moe7moeTopKILi256EiEEvPKfPKbPfPT0_PiiiiibS3_)
        /*01a0*/ 	.word	0x00000020


	//----- nvinfo : EIATTR_FRAME_SIZE
	.align		4
.L_113:
        /*01a4*/ 	.byte	0x04, 0x11
        /*01a6*/ 	.short	(.L_115 - .L_114)
	.align		4
.L_114:
        /*01a8*/ 	.word	index@(_ZN4vllm3moe7moeTopKILi256EiEEvPKfPKbPfPT0_PiiiiibS3_)
        /*01ac*/ 	.word	0x00000000


	//----- nvinfo : EIATTR_REGCOUNT
	.align		4
.L_115:
        /*01b0*/ 	.byte	0x04, 0x2f
        /*01b2*/ 	.short	(.L_117 - .L_116)
	.align		4
.L_116:
        /*01b4*/ 	.word	index@(_ZN4vllm3moe10topkGatingILi1ELi1ELi4ELi4ELi32EjfLNS0_11ScoringFuncE0EEEvPKT5_PKbPfiPT4_PiiiibPKf)
        /*01b8*/ 	.word	0x00000020


	//----- nvinfo : EIATTR_FRAME_SIZE
	.align		4
.L_117:
        /*01bc*/ 	.byte	0x04, 0x11
        /*01be*/ 	.short	(.L_119 - .L_118)
	.align		4
.L_118:
        /*01c0*/ 	.word	index@(_ZN4vllm3moe10topkGatingILi1ELi1ELi4ELi4ELi32EjfLNS0_11ScoringFuncE0EEEvPKT5_PKbPfiPT4_PiiiibPKf)
        /*01c4*/ 	.word	0x00000000


	//----- nvinfo : EIATTR_REGCOUNT
	.align		4
.L_119:
        /*01c8*/ 	.byte	0x04, 0x2f
        /*01ca*/ 	.short	(.L_121 - .L_120)
	.align		4
.L_120:
        /*01cc*/ 	.word	index@(_ZN4vllm3moe10topkGatingILi2ELi2ELi4ELi8ELi32EjfLNS0_11ScoringFuncE0EEEvPKT5_PKbPfiPT4_PiiiibPKf)
        /*01d0*/ 	.word	0x00000020


	//----- nvinfo : EIATTR_FRAME_SIZE
	.align		4
.L_121:
        /*01d4*/ 	.byte	0x04, 0x11
        /*01d6*/ 	.short	(.L_123 - .L_122)
	.align		4
.L_122:
        /*01d8*/ 	.word	index@(_ZN4vllm3moe10topkGatingILi2ELi2ELi4ELi8ELi32EjfLNS0_11ScoringFuncE0EEEvPKT5_PKbPfiPT4_PiiiibPKf)
        /*01dc*/ 	.word	0x00000000


	//----- nvinfo : EIATTR_REGCOUNT
	.align		4
.L_123:
        /*01e0*/ 	.byte	0x04, 0x2f
        /*01e2*/ 	.short	(.L_125 - .L_124)
	.align		4
.L_124:
        /*01e4*/ 	.word	index@(_ZN4vllm3moe10topkGatingILi4ELi4ELi4ELi16ELi32EjfLNS0_11ScoringFuncE0EEEvPKT5_PKbPfiPT4_PiiiibPKf)
        /*01e8*/ 	.word	0x00000020


	//----- nvinfo : EIATTR_FRAME_SIZE
	.align		4
.L_125:
        /*01ec*/ 	.byte	0x04, 0x11
        /*01ee*/ 	.short	(.L_127 - .L_126)
	.align		4
.L_126:
        /*01f0*/ 	.word	index@(_ZN4vllm3moe10topkGatingILi4ELi4ELi4ELi16ELi32EjfLNS0_11ScoringFuncE0EEEvPKT5_PKbPfiPT4_PiiiibPKf)
        /*01f4*/ 	.word	0x00000000


	//----- nvinfo : EIATTR_REGCOUNT
	.align		4
.L_127:
        /*01f8*/ 	.byte	0x04, 0x2f
        /*01fa*/ 	.short	(.L_129 - .L_128)
	.align		4
.L_128:
        /*01fc*/ 	.word	index@(_ZN4vllm3moe10topkGatingILi4ELi8ELi4ELi16ELi32EjfLNS0_11ScoringFuncE0EEEvPKT5_PKbPfiPT4_PiiiibPKf)
        /*0200*/ 	.word	0x00000020


	//----- nvinfo : EIATTR_FRAME_SIZE
	.align		4
.L_129:
        /*0204*/ 	.byte	0x04, 0x11
        /*0206*/ 	.short	(.L_131 - .L_130)
	.align		4
.L_130:
        /*0208*/ 	.word	index@(_ZN4vllm3moe10topkGatingILi4ELi8ELi4ELi16ELi32EjfLNS0_11ScoringFuncE0EEEvPKT5_PKbPfiPT4_PiiiibPKf)
        /*020c*/ 	.word	0x00000000


	//----- nvinfo : EIATTR_REGCOUNT
	.align		4
.L_131:
        /*0210*/ 	.byte	0x04, 0x2f
        /*0212*/ 	.short	(.L_133 - .L_132)
	.align		4
.L_132:
        /*0214*/ 	.word	index@(_ZN4vllm3moe10topkGatingILi4ELi16ELi4ELi16ELi32EjfLNS0_11ScoringFuncE0EEEvPKT5_PKbPfiPT4_PiiiibPKf)
        /*0218*/ 	.word	0x00000020


	//----- nvinfo : EIATTR_FRAME_SIZE
	.align		4
.L_133:
        /*021c*/ 	.byte	0x04, 0x11
        /*021e*/ 	.short	(.L_135 - .L_134)
	.align		4
.L_134:
        /*0220*/ 	.word	index@(_ZN4vllm3moe10topkGatingILi4ELi16ELi4ELi16ELi32EjfLNS0_11ScoringFuncE0EEEvPKT5_PKbPfiPT4_PiiiibPKf)
        /*0224*/ 	.word	0x00000000


	//----- nvinfo : EIATTR_REGCOUNT
	.align		4
.L_135:
        /*0228*/ 	.byte	0x04, 0x2f
        /*022a*/ 	.short	(.L_137 - .L_136)
	.align		4
.L_136:
        /*022c*/ 	.word	index@(_ZN4vllm3moe10topkGatingILi4ELi32ELi4ELi16ELi32EjfLNS0_11ScoringFuncE0EEEvPKT5_PKbPfiPT4_PiiiibPKf)
        /*0230*/ 	.word	0x00000020


	//----- nvinfo : EIATTR_FRAME_SIZE
	.align		4
.L_137:
        /*0234*/ 	.byte	0x04, 0x11
        /*0236*/ 	.short	(.L_139 - .L_138)
	.align		4
.L_138:
        /*0238*/ 	.word	index@(_ZN4vllm3moe10topkGatingILi4ELi32ELi4ELi16ELi32EjfLNS0_11ScoringFuncE0EEEvPKT5_PKbPfiPT4_PiiiibPKf)
        /*023c*/ 	.word	0x00000000


	//----- nvinfo : EIATTR_REGCOUNT
	.align		4
.L_139:
        /*0240*/ 	.byte	0x04, 0x2f
        /*0242*/ 	.short	(.L_141 - .L_140)
	.align		4
.L_140:
        /*0244*/ 	.word	index@(_ZN4vllm3moe10topkGatingILi4ELi64ELi4ELi16ELi32EjfLNS0_11ScoringFuncE0EEEvPKT5_PKbPfiPT4_PiiiibPKf)
        /*0248*/ 	.word	0x00000020


	//----- nvinfo : EIATTR_FRAME_SIZE
	.align		4
.L_141:
        /*024c*/ 	.byte	0x04, 0x11
        /*024e*/ 	.short	(.L_143 - .L_142)
	.align		4
.L_142:
        /*0250*/ 	.word	index@(_ZN4vllm3moe10topkGatingILi4ELi64ELi4ELi16ELi32EjfLNS0_11ScoringFuncE0EEEvPKT5_PKbPfiPT4_PiiiibPKf)
        /*0254*/ 	.word	0x00000000


	//----- nvinfo : EIATTR_REGCOUNT
	.align		4
.L_143:
        /*0258*/ 	.byte	0x04, 0x2f
        /*025a*/ 	.short	(.L_145 - .L_144)
	.align		4
.L_144:
        /*025c*/ 	.word	index@(_ZN4vllm3moe10topkGatingILi4ELi128ELi4ELi16ELi32EjfLNS0_11ScoringFuncE0EEEvPKT5_PKbPfiPT4_PiiiibPKf)
        /*0260*/ 	.word	0x00000020


	//----- nvinfo : EIATTR_FRAME_SIZE
	.align		4
.L_145:
        /*0264*/ 	.byte	0x04, 0x11
        /*0266*/ 	.short	(.L_147 - .L_146)
	.align		4
.L_146:
        /*0268*/ 	.word	index@(_ZN4vllm3moe10topkGatingILi4ELi128ELi4ELi16ELi32EjfLNS0_11ScoringFuncE0EEEvPKT5_PKbPfiPT4_PiiiibPKf)
        /*026c*/ 	.word	0x00000000


	//----- nvinfo : EIATTR_REGCOUNT
	.align		4
.L_147:
        /*0270*/ 	.byte	0x04, 0x2f
        /*0272*/ 	.short	(.L_149 - .L_148)
	.align		4
.L_148:
        /*0274*/ 	.word	index@(_ZN4vllm3moe10topkGatingILi8ELi256ELi4ELi16ELi32EjfLNS0_11ScoringFuncE0EEEvPKT5_PKbPfiPT4_PiiiibPKf)
        /*0278*/ 	.word	0x00000020


	//----- nvinfo : EIATTR_FRAME_SIZE
	.align		4
.L_149:
        /*027c*/ 	.byte	0x04, 0x11
        /*027e*/ 	.short	(.L_151 - .L_150)
	.align		4
.L_150:
        /*0280*/ 	.word	index@(_ZN4vllm3moe10topkGatingILi8ELi256ELi4ELi16ELi32EjfLNS0_11ScoringFuncE0EEEvPKT5_PKbPfiPT4_PiiiibPKf)
        /*0284*/ 	.word	0x00000000


	//----- nvinfo : EIATTR_REGCOUNT
	.align		4
.L_151:
        /*0288*/ 	.byte	0x04, 0x2f
        /*028a*/ 	.short	(.L_153 - .L_152)
	.align		4
.L_152:
        /*028c*/ 	.word	index@(_ZN4vllm3moe10topkGatingILi16ELi512ELi4ELi16ELi32EjfLNS0_11ScoringFuncE0EEEvPKT5_PKbPfiPT4_PiiiibPKf)
        /*0290*/ 	.word	0x0000003c


	//----- nvinfo : EIATTR_FRAME_SIZE
	.align		4
.L_153:
        /*0294*/ 	.byte	0x04, 0x11
        /*0296*/ 	.short	(.L_155 - .L_154)
	.align		4
.L_154:
        /*0298*/ 	.word	index@(_ZN4vllm3moe10topkGatingILi16ELi512ELi4ELi16ELi32EjfLNS0_11ScoringFuncE0EEEvPKT5_PKbPfiPT4_PiiiibPKf)
        /*029c*/ 	.word	0x00000000


	//----- nvinfo : EIATTR_REGCOUNT
	.align		4
.L_155:
        /*02a0*/ 	.byte	0x04, 0x2f
        /*02a2*/ 	.short	(.L_157 - .L_156)
	.align		4
.L_156:
        /*02a4*/ 	.word	index@(_ZN4vllm3moe10topkGatingILi6ELi192ELi4ELi8ELi32EjfLNS0_11ScoringFuncE0EEEvPKT5_PKbPfiPT4_PiiiibPKf)
        /*02a8*/ 	.word	0x00000020


	//----- nvinfo : EIATTR_FRAME_SIZE
	.align		4
.L_157:
        /*02ac*/ 	.byte	0x04, 0x11
        /*02ae*/ 	.short	(.L_159 - .L_158)
	.align		4
.L_158:
        /*02b0*/ 	.word	index@(_ZN4vllm3moe10topkGatingILi6ELi192ELi4ELi8ELi32EjfLNS0_11ScoringFuncE0EEEvPKT5_PKbPfiPT4_PiiiibPKf)
        /*02b4*/ 	.word	0x00000000


	//----- nvinfo : EIATTR_REGCOUNT
	.align		4
.L_159:
        /*02b8*/ 	.byte	0x04, 0x2f
        /*02ba*/ 	.short	(.L_161 - .L_160)
	.align		4
.L_160:
        /*02bc*/ 	.word	index@(_ZN4vllm3moe10topkGatingILi10ELi320ELi4ELi8ELi32EjfLNS0_11ScoringFuncE0EEEvPKT5_PKbPfiPT4_PiiiibPKf)
        /*02c0*/ 	.word	0x0000002b


	//----- nvinfo : EIATTR_FRAME_SIZE
	.align		4
.L_161:
        /*02c4*/ 	.byte	0x04, 0x11
        /*02c6*/ 	.short	(.L_163 - .L_162)
	.align		4
.L_162:
        /*02c8*/ 	.word	index@(_ZN4vllm3moe10topkGatingILi10ELi320ELi4ELi8ELi32EjfLNS0_11ScoringFuncE0EEEvPKT5_PKbPfiPT4_PiiiibPKf)
        /*02cc*/ 	.word	0x00000000


	//----- nvinfo : EIATTR_REGCOUNT
	.align		4
.L_163:
        /*02d0*/ 	.byte	0x04, 0x2f
        /*02d2*/ 	.short	(.L_165 - .L_164)
	.align		4
.L_164:
        /*02d4*/ 	.word	index@(_ZN4vllm3moe10topkGatingILi12ELi384ELi4ELi8ELi32EjfLNS0_11ScoringFuncE0EEEvPKT5_PKbPfiPT4_PiiiibPKf)
        /*02d8*/ 	.word	0x00000030


	//----- nvinfo : EIATTR_FRAME_SIZE
	.align		4
.L_165:
        /*02dc*/ 	.byte	0x04, 0x11
        /*02de*/ 	.short	(.L_167 - .L_166)
	.align		4
.L_166:
        /*02e0*/ 	.word	index@(_ZN4vllm3moe10topkGatingILi12ELi384ELi4ELi8ELi32EjfLNS0_11ScoringFuncE0EEEvPKT5_PKbPfiPT4_PiiiibPKf)
        /*02e4*/ 	.word	0x00000000


	//----- nvinfo : EIATTR_REGCOUNT
	.align		4
.L_167:
        /*02e8*/ 	.byte	0x04, 0x2f
        /*02ea*/ 	.short	(.L_169 - .L_168)
	.align		4
.L_168:
        /*02ec*/ 	.word	index@(_ZN4vllm3moe10topkGatingILi14ELi448ELi4ELi8ELi32EjfLNS0_11ScoringFuncE0EEEvPKT5_PKbPfiPT4_PiiiibPKf)
        /*02f0*/ 	.word	0x00000038


	//----- nvinfo : EIATTR_FRAME_SIZE
	.align		4
.L_169:
        /*02f4*/ 	.byte	0x04, 0x11
        /*02f6*/ 	.short	(.L_171 - .L_170)
	.align		4
.L_170:
        /*02f8*/ 	.word	index@(_ZN4vllm3moe10topkGatingILi14ELi448ELi4ELi8ELi32EjfLNS0_11ScoringFuncE0EEEvPKT5_PKbPfiPT4_PiiiibPKf)
        /*02fc*/ 	.word	0x00000000


	//----- nvinfo : EIATTR_REGCOUNT
	.align		4
.L_171:
        /*0300*/ 	.byte	0x04, 0x2f
        /*0302*/ 	.short	(.L_173 - .L_172)
	.align		4
.L_172:
        /*0304*/ 	.word	index@(_ZN4vllm3moe10topkGatingILi18ELi576ELi4ELi8ELi32EjfLNS0_11ScoringFuncE0EEEvPKT5_PKbPfiPT4_PiiiibPKf)
        /*0308*/ 	.word	0x00000043


	//----- nvinfo : EIATTR_FRAME_SIZE
	.align		4
.L_173:
        /*030c*/ 	.byte	0x04, 0x11
        /*030e*/ 	.short	(.L_175 - .L_174)
	.align		4
.L_174:
        /*0310*/ 	.word	index@(_ZN4vllm3moe10topkGatingILi18ELi576ELi4ELi8ELi32EjfLNS0_11ScoringFuncE0EEEvPKT5_PKbPfiPT4_PiiiibPKf)
        /*0314*/ 	.word	0x00000000


	//----- nvinfo : EIATTR_REGCOUNT
	.align		4
.L_175:
        /*0318*/ 	.byte	0x04, 0x2f
        /*031a*/ 	.short	(.L_177 - .L_176)
	.align		4
.L_176:
        /*031c*/ 	.word	index@(_ZN4vllm3moe7moeTopKILi256EjEEvPKfPKbPfPT0_PiiiiibS3_)
        /*0320*/ 	.word	0x00000020


	//----- nvinfo : EIATTR_FRAME_SIZE
	.align		4
.L_177:
        /*0324*/ 	.byte	0x04, 0x11
        /*0326*/ 	.short	(.L_179 - .L_178)
	.align		4
.L_178:
        /*0328*/ 	.word	index@(_ZN4vllm3moe7moeTopKILi256EjEEvPKfPKbPfPT0_PiiiiibS3_)
        /*032c*/ 	.word	0x00000000


	//----- nvinfo : EIATTR_REGCOUNT
	.align		4
.L_179:
        /*0330*/ 	.byte	0x04, 0x2f
        /*0332*/ 	.short	(.L_181 - .L_180)
	.align		4
.L_180:
        /*0334*/ 	.word	index@(_ZN4vllm3moe10topkGatingILi1ELi1ELi4ELi4ELi32ElfLNS0_11ScoringFuncE0EEEvPKT5_PKbPfiPT4_PiiiibPKf)
        /*0338*/ 	.word	0x00000020


	//----- nvinfo : EIATTR_FRAME_SIZE
	.align		4
.L_181:
        /*033c*/ 	.byte	0x04, 0x11
        /*033e*/ 	.short	(.L_183 - .L_182)
	.align		4
.L_182:
        /*0340*/ 	.word	index@(_ZN4vllm3moe10topkGatingILi1ELi1ELi4ELi4ELi32ElfLNS0_11ScoringFuncE0EEEvPKT5_PKbPfiPT4_PiiiibPKf)
        /*0344*/ 	.word	0x00000000


	//----- nvinfo : EIATTR_REGCOUNT
	.align		4
.L_183:
        /*0348*/ 	.byte	0x04, 0x2f
        /*034a*/ 	.short	(.L_185 - .L_184)
	.align		4
.L_184:
        /*034c*/ 	.word	index@(_ZN4vllm3moe10topkGatingILi2ELi2ELi4ELi8ELi32ElfLNS0_11ScoringFuncE0EEEvPKT5_PKbPfiPT4_PiiiibPKf)
        /*0350*/ 	.word	0x00000020


	//----- nvinfo : EIATTR_FRAME_SIZE
	.align		4
.L_185:
        /*0354*/ 	.byte	0x04, 0x11
        /*0356*/ 	.short	(.L_187 - .L_186)
	.align		4
.L_186:
        /*0358*/ 	.word	index@(_ZN4vllm3moe10topkGatingILi2ELi2ELi4ELi8ELi32ElfLNS0_11ScoringFuncE0EEEvPKT5_PKbPfiPT4_PiiiibPKf)
        /*035c*/ 	.word	0x00000000


	//----- nvinfo : EIATTR_REGCOUNT
	.align		4
.L_187:
        /*0360*/ 	.byte	0x04, 0x2f
        /*0362*/ 	.short	(.L_189 - .L_188)
	.align		4
.L_188:
        /*0364*/ 	.word	index@(_ZN4vllm3moe10topkGatingILi4ELi4ELi4ELi16ELi32ElfLNS0_11ScoringFuncE0EEEvPKT5_PKbPfiPT4_PiiiibPKf)
        /*0368*/ 	.word	0x00000020


	//----- nvinfo : EIATTR_FRAME_SIZE
	.align		4
.L_189:
        /*036c*/ 	.byte	0x04, 0x11
        /*036e*/ 	.short	(.L_191 - .L_190)
	.align		4
.L_190:
        /*0370*/ 	.word	index@(_ZN4vllm3moe10topkGatingILi4ELi4ELi4ELi16ELi32ElfLNS0_11ScoringFuncE0EEEvPKT5_PKbPfiPT4_PiiiibPKf)
        /*0374*/ 	.word	0x00000000


	//----- nvinfo : EIATTR_REGCOUNT
	.align		4
.L_191:
        /*0378*/ 	.byte	0x04, 0x2f
        /*037a*/ 	.short	(.L_193 - .L_192)
	.align		4
.L_192:
        /*037c*/ 	.word	index@(_ZN4vllm3moe10topkGatingILi4ELi8ELi4ELi16ELi32ElfLNS0_11ScoringFuncE0EEEvPKT5_PKbPfiPT4_PiiiibPKf)
        /*0380*/ 	.word	0x00000020


	//----- nvinfo : EIATTR_FRAME_SIZE
	.align		4
.L_193:
        /*0384*/ 	.byte	0x04, 0x11
        /*0386*/ 	.short	(.L_195 - .L_194)
	.align		4
.L_194:
        /*0388*/ 	.word	index@(_ZN4vllm3moe10topkGatingILi4ELi8ELi4ELi16ELi32ElfLNS0_11ScoringFuncE0EEEvPKT5_PKbPfiPT4_PiiiibPKf)
        /*038c*/ 	.word	0x00000000


	//----- nvinfo : EIATTR_REGCOUNT
	.align		4
.L_195:
        /*0390*/ 	.byte	0x04, 0x2f
        /*0392*/ 	.short	(.L_197 - .L_196)
	.align		4
.L_196:
        /*0394*/ 	.word	index@(_ZN4vllm3moe10topkGatingILi4ELi16ELi4ELi16ELi32ElfLNS0_11ScoringFuncE0EEEvPKT5_PKbPfiPT4_PiiiibPKf)
        /*0398*/ 	.word	0x00000020


	//----- nvinfo : EIATTR_FRAME_SIZE
	.align		4
.L_197:
        /*039c*/ 	.byte	0x04, 0x11
        /*039e*/ 	.short	(.L_199 - .L_198)
	.align		4
.L_198:
        /*03a0*/ 	.word	index@(_ZN4vllm3moe10topkGatingILi4ELi16ELi4ELi16ELi32ElfLNS0_11ScoringFuncE0EEEvPKT5_PKbPfiPT4_PiiiibPKf)
        /*03a4*/ 	.word	0x00000000


	//----- nvinfo : EIATTR_REGCOUNT
	.align		4
.L_199:
        /*03a8*/ 	.byte	0x04, 0x2f
        /*03aa*/ 	.short	(.L_201 - .L_200)
	.align		4
.L_200:
        /*03ac*/ 	.word	index@(_ZN4vllm3moe10topkGatingILi4ELi32ELi4ELi16ELi32ElfLNS0_11ScoringFuncE0EEEvPKT5_PKbPfiPT4_PiiiibPKf)
        /*03b0*/ 	.word	0x00000020


	//----- nvinfo : EIATTR_FRAME_SIZE
	.align		4
.L_201:
        /*03b4*/ 	.byte	0x04, 0x11
        /*03b6*/ 	.short	(.L_203 - .L_202)
	.align		4
.L_202:
        /*03b8*/ 	.word	index@(_ZN4vllm3moe10topkGatingILi4ELi32ELi4ELi16ELi32ElfLNS0_11ScoringFuncE0EEEvPKT5_PKbPfiPT4_PiiiibPKf)
        /*03bc*/ 	.word	0x00000000


	//----- nvinfo : EIATTR_REGCOUNT
	.align		4
.L_203:
        /*03c0*/ 	.byte	0x04, 0x2f
        /*03c2*/ 	.short	(.L_205 - .L_204)
	.align		4
.L_204:
        /*03c4*/ 	.word	index@(_ZN4vllm3moe10topkGatingILi4ELi64ELi4ELi16ELi32ElfLNS0_11ScoringFuncE0EEEvPKT5_PKbPfiPT4_PiiiibPKf)
        /*03c8*/ 	.word	0x00000020


	//----- nvinfo : EIATTR_FRAME_SIZE
	.align		4
.L_205:
        /*03cc*/ 	.byte	0x04, 0x11
        /*03ce*/ 	.short	(.L_207 - .L_206)
	.align		4
.L_206:
        /*03d0*/ 	.word	index@(_ZN4vllm3moe10topkGatingILi4ELi64ELi4ELi16ELi32ElfLNS0_11ScoringFuncE0EEEvPKT5_PKbPfiPT4_PiiiibPKf)
        /*03d4*/ 	.word	0x00000000


	//----- nvinfo : EIATTR_REGCOUNT
	.align		4
.L_207:
        /*03d8*/ 	.byte	0x04, 0x2f
        /*03da*/ 	.short	(.L_209 - .L_208)
	.align		4
.L_208:
        /*03dc*/ 	.word	index@(_ZN4vllm3moe10topkGatingILi4ELi128ELi4ELi16ELi32ElfLNS0_11ScoringFuncE0EEEvPKT5_PKbPfiPT4_PiiiibPKf)
        /*03e0*/ 	.word	0x00000020


	//----- nvinfo : EIATTR_FRAME_SIZE
	.align		4
.L_209:
        /*03e4*/ 	.byte	0x04, 0x11
        /*03e6*/ 	.short	(.L_211 - .L_210)
	.align		4
.L_210:
        /*03e8*/ 	.word	index@(_ZN4vllm3moe10topkGatingILi4ELi128ELi4ELi16ELi32ElfLNS0_11ScoringFuncE0EEEvPKT5_PKbPfiPT4_PiiiibPKf)
        /*03ec*/ 	.word	0x00000000


	//----- nvinfo : EIATTR_REGCOUNT
	.align		4
.L_211:
        /*03f0*/ 	.byte	0x04, 0x2f
        /*03f2*/ 	.short	(.L_213 - .L_212)
	.align		4
.L_212:
        /*03f4*/ 	.word	index@(_ZN4vllm3moe10topkGatingILi8ELi256ELi4ELi16ELi32ElfLNS0_11ScoringFuncE0EEEvPKT5_PKbPfiPT4_PiiiibPKf)
        /*03f8*/ 	.word	0x00000020


	//----- nvinfo : EIATTR_FRAME_SIZE
	.align		4
.L_213:
        /*03fc*/ 	.byte	0x04, 0x11
        /*03fe*/ 	.short	(.L_215 - .L_214)
	.align		4
.L_214:
        /*0400*/ 	.word	index@(_ZN4vllm3moe10topkGatingILi8ELi256ELi4ELi16ELi32ElfLNS0_11ScoringFuncE0EEEvPKT5_PKbPfiPT4_PiiiibPKf)
        /*0404*/ 	.word	0x00000000


	//----- nvinfo : EIATTR_REGCOUNT
	.align		4
.L_215:
        /*0408*/ 	.byte	0x04, 0x2f
        /*040a*/ 	.short	(.L_217 - .L_216)
	.align		4
.L_216:
        /*040c*/ 	.word	index@(_ZN4vllm3moe10topkGatingILi16ELi512ELi4ELi16ELi32ElfLNS0_11ScoringFuncE0EEEvPKT5_PKbPfiPT4_PiiiibPKf)
        /*0410*/ 	.word	0x0000003b


	//----- nvinfo : EIATTR_FRAME_SIZE
	.align		4
.L_217:
        /*0414*/ 	.byte	0x04, 0x11
        /*0416*/ 	.short	(.L_219 - .L_218)
	.align		4
.L_218:
        /*0418*/ 	.word	index@(_ZN4vllm3moe10topkGatingILi16ELi512ELi4ELi16ELi32ElfLNS0_11ScoringFuncE0EEEvPKT5_PKbPfiPT4_PiiiibPKf)
        /*041c*/ 	.word	0x00000000


	//----- nvinfo : EIATTR_REGCOUNT
	.align		4
.L_219:
        /*0420*/ 	.byte	0x04, 0x2f
        /*0422*/ 	.short	(.L_221 - .L_220)
	.align		4
.L_220:
        /*0424*/ 	.word	index@(_ZN4vllm3moe10topkGatingILi6ELi192ELi4ELi8ELi32ElfLNS0_11ScoringFuncE0EEEvPKT5_PKbPfiPT4_PiiiibPKf)
        /*0428*/ 	.word	0x00000020


	//----- nvinfo : EIATTR_FRAME_SIZE
	.align		4
.L_221:
        /*042c*/ 	.byte	0x04, 0x11
        /*042e*/ 	.short	(.L_223 - .L_222)
	.align		4
.L_222:
        /*0430*/ 	.word	index@(_ZN4vllm3moe10topkGatingILi6ELi192ELi4ELi8ELi32ElfLNS0_11ScoringFuncE0EEEvPKT5_PKbPfiPT4_PiiiibPKf)
        /*0434*/ 	.word	0x00000000


	//----- nvinfo : EIATTR_REGCOUNT
	.align		4
.L_223:
        /*0438*/ 	.byte	0x04, 0x2f
        /*043a*/ 	.short	(.L_225 - .L_224)
	.align		4
.L_224:
        /*043c*/ 	.word	index@(_ZN4vllm3moe10topkGatingILi10ELi320ELi4ELi8ELi32ElfLNS0_11ScoringFuncE0EEEvPKT5_PKbPfiPT4_PiiiibPKf)
        /*0440*/ 	.word	0x0000002b


	//----- nvinfo : EIATTR_FRAME_SIZE
	.align		4
.L_225:
        /*0444*/ 	.byte	0x04, 0x11
        /*0446*/ 	.short	(.L_227 - .L_226)
	.align		4
.L_226:
        /*0448*/ 	.word	index@(_ZN4vllm3moe10topkGatingILi10ELi320ELi4ELi8ELi32ElfLNS0_11ScoringFuncE0EEEvPKT5_PKbPfiPT4_PiiiibPKf)
        /*044c*/ 	.word	0x00000000


	//----- nvinfo : EIATTR_REGCOUNT
	.align		4
.L_227:
        /*0450*/ 	.byte	0x04, 0x2f
        /*0452*/ 	.short	(.L_229 - .L_228)
	.align		4
.L_228:
        /*0454*/ 	.word	index@(_ZN4vllm3moe10topkGatingILi12ELi384ELi4ELi8ELi32ElfLNS0_11ScoringFuncE0EEEvPKT5_PKbPfiPT4_PiiiibPKf)
        /*0458*/ 	.word	0x00000030


	//----- nvinfo : EIATTR_FRAME_SIZE
	.align		4
.L_229:
        /*045c*/ 	.byte	0x04, 0x11
        /*045e*/ 	.short	(.L_231 - .L_230)
	.align		4
.L_230:
        /*0460*/ 	.word	index@(_ZN4vllm3moe10topkGatingILi12ELi384ELi4ELi8ELi32ElfLNS0_11ScoringFuncE0EEEvPKT5_PKbPfiPT4_PiiiibPKf)
        /*0464*/ 	.word	0x00000000


	//----- nvinfo : EIATTR_REGCOUNT
	.align		4
.L_231:
        /*0468*/ 	.byte	0x04, 0x2f
        /*046a*/ 	.short	(.L_233 - .L_232)
	.align		4
.L_232:
        /*046c*/ 	.word	index@(_ZN4vllm3moe10topkGatingILi14ELi448ELi4ELi8ELi32ElfLNS0_11ScoringFuncE0EEEvPKT5_PKbPfiPT4_PiiiibPKf)
        /*0470*/ 	.word	0x00000038


	//----- nvinfo : EIATTR_FRAME_SIZE
	.align		4
.L_233:
        /*0474*/ 	.byte	0x04, 0x11
        /*0476*/ 	.short	(.L_235 - .L_234)
	.align		4
.L_234:
        /*0478*/ 	.word	index@(_ZN4vllm3moe10topkGatingILi14ELi448ELi4ELi8ELi32ElfLNS0_11ScoringFuncE0EEEvPKT5_PKbPfiPT4_PiiiibPKf)
        /*047c*/ 	.word	0x00000000


	//----- nvinfo : EIATTR_REGCOUNT
	.align		4
.L_235:
        /*0480*/ 	.byte	0x04, 0x2f
        /*0482*/ 	.short	(.L_237 - .L_236)
	.align		4
.L_236:
        /*0484*/ 	.word	index@(_ZN4vllm3moe10topkGatingILi18ELi576ELi4ELi8ELi32ElfLNS0_11ScoringFuncE0EEEvPKT5_PKbPfiPT4_PiiiibPKf)
        /*0488*/ 	.word	0x00000043


	//----- nvinfo : EIATTR_FRAME_SIZE
	.align		4
.L_237:
        /*048c*/ 	.byte	0x04, 0x11
        /*048e*/ 	.short	(.L_239 - .L_238)
	.align		4
.L_238:
        /*0490*/ 	.word	index@(_ZN4vllm3moe10topkGatingILi18ELi576ELi4ELi8ELi32ElfLNS0_11ScoringFuncE0EEEvPKT5_PKbPfiPT4_PiiiibPKf)
        /*0494*/ 	.word	0x00000000


	//----- nvinfo : EIATTR_REGCOUNT
	.align		4
.L_239:
        /*0498*/ 	.byte	0x04, 0x2f
        /*049a*/ 	.short	(.L_241 - .L_240)
	.align		4
.L_240:
        /*049c*/ 	.word	index@(_ZN4vllm3moe7moeTopKILi256ElEEvPKfPKbPfPT0_PiiiiibS3_)
        /*04a0*/ 	.word	0x00000020


	//----- nvinfo : EIATTR_FRAME_SIZE
	.align		4
.L_241:
        /*04a4*/ 	.byte	0x04, 0x11
        /*04a6*/ 	.short	(.L_243 - .L_242)
	.align		4
.L_242:
        /*04a8*/ 	.word	index@(_ZN4vllm3moe7moeTopKILi256ElEEvPKfPKbPfPT0_PiiiiibS3_)
        /*04ac*/ 	.word	0x00000000


	//----- nvinfo : EIATTR_REGCOUNT
	.align		4
.L_243:
        /*04b0*/ 	.byte	0x04, 0x2f
        /*04b2*/ 	.short	(.L_245 - .L_244)
	.align		4
.L_244:
        /*04b4*/ 	.word	index@(_ZN4vllm3moe10topkGatingILi1ELi1ELi4ELi2ELi32Ei6__halfLNS0_11ScoringFuncE0EEEvPKT5_PKbPfiPT4_PiiiibPKf)
        /*04b8*/ 	.word	0x00000020


	//----- nvinfo : EIATTR_FRAME_SIZE
	.align		4
.L_245:
        /*04bc*/ 	.byte	0x04, 0x11
        /*04be*/ 	.short	(.L_247 - .L_246)
	.align		4
.L_246:
        /*04c0*/ 	.word	index@(_ZN4vllm3moe10topkGatingILi1ELi1ELi4ELi2ELi32Ei6__halfLNS0_11ScoringFuncE0EEEvPKT5_PKbPfiPT4_PiiiibPKf)
        /*04c4*/ 	.word	0x00000000


	//----- nvinfo : EIATTR_REGCOUNT
	.align		4
.L_247:
        /*04c8*/ 	.byte	0x04, 0x2f
        /*04ca*/ 	.short	(.L_249 - .L_248)
	.align		4
.L_248:
        /*04cc*/ 	.word	index@(_ZN4vllm3moe10topkGatingILi2ELi2ELi4ELi4ELi32Ei6__halfLNS0_11ScoringFuncE0EEEvPKT5_PKbPfiPT4_PiiiibPKf)
        /*04d0*/ 	.word	0x00000020


	//----- nvinfo : EIATTR_FRAME_SIZE
	.align		4
.L_249:
        /*04d4*/ 	.byte	0x04, 0x11
        /*04d6*/ 	.short	(.L_251 - .L_250)
	.align		4
.L_250:
        /*04d8*/ 	.word	index@(_ZN4vllm3moe10topkGatingILi2ELi2ELi4ELi4ELi32Ei6__halfLNS0_11ScoringFuncE0EEEvPKT5_PKbPfiPT4_PiiiibPKf)
        /*04dc*/ 	.word	0x00000000


	//----- nvinfo : EIATTR_REGCOUNT
	.align		4
.L_251:
        /*04e0*/ 	.byte	0x04, 0x2f
        /*04e2*/ 	.short	(.L_253 - .L_252)
	.align		4
.L_252:
        /*04e4*/ 	.word	index@(_ZN4vllm3moe10topkGatingILi4ELi4ELi4ELi8ELi32Ei6__halfLNS0_11ScoringFuncE0EEEvPKT5_PKbPfiPT4_PiiiibPKf)
        /*04e8*/ 	.word	0x00000020


	//----- nvinfo : EIATTR_FRAME_SIZE
	.align		4
.L_253:
        /*04ec*/ 	.byte	0x04, 0x11
        /*04ee*/ 	.short	(.L_255 - .L_254)
	.align		4
.L_254:
        /*04f0*/ 	.word	index@(_ZN4vllm3moe10topkGatingILi4ELi4ELi4ELi8ELi32Ei6__halfLNS0_11ScoringFuncE0EEEvPKT5_PKbPfiPT4_PiiiibPKf)
        /*04f4*/ 	.word	0x00000000


	//----- nvinfo : EIATTR_REGCOUNT
	.align		4
.L_255:
        /*04f8*/ 	.byte	0x04, 0x2f
        /*04fa*/ 	.short	(.L_257 - .L_256)
	.align		4
.L_256:
        /*04fc*/ 	.word	index@(_ZN4vllm3moe10topkGatingILi8ELi8ELi4ELi16ELi32Ei6__halfLNS0_11ScoringFuncE0EEEvPKT5_PKbPfiPT4_PiiiibPKf)
        /*0500*/ 	.word	0x00000028


	//----- nvinfo : EIATTR_FRAME_SIZE
	.align		4
.L_257:
        /*0504*/ 	.byte	0x04, 0x11
        /*0506*/ 	.short	(.L_259 - .L_258)
	.align		4
.L_258:
        /*0508*/ 	.word	index@(_ZN4vllm3moe10topkGatingILi8ELi8ELi4ELi16ELi32Ei6__halfLNS0_11ScoringFuncE0EEEvPKT5_PKbPfiPT4_PiiiibPKf)
        /*050c*/ 	.word	0x00000000


	//----- nvinfo : EIATTR_REGCOUNT
	.align		4
.L_259:
        /*0510*/ 	.byte	0x04, 0x2f
        /*0512*/ 	.short	(.L_261 - .L_260)
	.align		4
.L_260:
        /*0514*/ 	.word	index@(_ZN4vllm3moe10topkGatingILi8ELi16ELi4ELi16ELi32Ei6__halfLNS0_11ScoringFuncE0EEEvPKT5_PKbPfiPT4_PiiiibPKf)
        /*0518*/ 	.word	0x00000020


	//----- nvinfo : EIATTR_FRAME_SIZE
	.align		4
.L_261:
        /*051c*/ 	.byte	0x04, 0x11
        /*051e*/ 	.short	(.L_263 - .L_262)
	.align		4
.L_262:
        /*0520*/ 	.word	index@(_ZN4vllm3moe10topkGatingILi8ELi16ELi4ELi16ELi32Ei6__halfLNS0_11ScoringFuncE0EEEvPKT5_PKbPfiPT4_PiiiibPKf)
        /*0524*/ 	.word	0x00000000


	//----- nvinfo : EIATTR_REGCOUNT
	.align		4
.L_263:
        /*0528*/ 	.byte	0x04, 0x2f
        /*052a*/ 	.short	(.L_265 - .L_264)
	.align		4
.L_264:
        /*052c*/ 	.word	index@(_ZN4vllm3moe10topkGatingILi8ELi32ELi4ELi16ELi32Ei6__halfLNS0_11ScoringFuncE0EEEvPKT5_PKbPfiPT4_PiiiibPKf)
        /*0530*/ 	.word	0x00000020


	//----- nvinfo : EIATTR_FRAME_SIZE
	.align		4
.L_265:
        /*0534*/ 	.byte	0x04, 0x11
        /*0536*/ 	.short	(.L_267 - .L_266)
	.align		4
.L_266:
        /*0538*/ 	.word	index@(_ZN4vllm3moe10topkGatingILi8ELi32ELi4ELi16ELi32Ei6__halfLNS0_11ScoringFuncE0EEEvPKT5_PKbPfiPT4_PiiiibPKf)
        /*053c*/ 	.word	0x00000000


	//----- nvinfo : EIATTR_REGCOUNT
	.align		4
.L_267:
        /*0540*/ 	.byte	0x04, 0x2f
        /*0542*/ 	.short	(.L_269 - .L_268)
	.align		4
.L_268:
        /*0544*/ 	.word	index@(_ZN4vllm3moe10topkGatingILi8ELi64ELi4ELi16ELi32Ei6__halfLNS0_11ScoringFuncE0EEEvPKT5_PKbPfiPT4_PiiiibPKf)
        /*0548*/ 	.word	0x00000020


	//----- nvinfo : EIATTR_FRAME_SIZE
	.align		4
.L_269:
        /*054c*/ 	.byte	0x04, 0x11
        /*054e*/ 	.short	(.L_271 - .L_270)
	.align		4
.L_270:
        /*0550*/ 	.word	index@(_ZN4vllm3moe10topkGatingILi8ELi64ELi4ELi16ELi32Ei6__halfLNS0_11ScoringFuncE0EEEvPKT5_PKbPfiPT4_PiiiibPKf)
        /*0554*/ 	.word	0x00000000


	//----- nvinfo : EIATTR_REGCOUNT
	.align		4
.L_271:
        /*0558*/ 	.byte	0x04, 0x2f
        /*055a*/ 	.short	(.L_273 - .L_272)
	.align		4
.L_272:
        /*055c*/ 	.word	index@(_ZN4vllm3moe10topkGatingILi8ELi128ELi4ELi16ELi32Ei6__halfLNS0_11ScoringFuncE0EEEvPKT5_PKbPfiPT4_PiiiibPKf)
        /*0560*/ 	.word	0x00000020


	//----- nvinfo : EIATTR_FRAME_SIZE
	.align		4
.L_273:
        /*0564*/ 	.byte	0x04, 0x11
        /*0566*/ 	.short	(.L_275 - .L_274)
	.align		4
.L_274:
        /*0568*/ 	.word	index@(_ZN4vllm3moe10topkGatingILi8ELi128ELi4ELi16ELi32Ei6__halfLNS0_11ScoringFuncE0EEEvPKT5_PKbPfiPT4_PiiiibPKf)
        /*056c*/ 	.word	0x00000000


	//----- nvinfo : EIATTR_REGCOUNT
	.align		4
.L_275:
        /*0570*/ 	.byte	0x04, 0x2f
        /*0572*/ 	.short	(.L_277 - .L_276)
	.align		4
.L_276:
        /*0574*/ 	.word	index@(_ZN4vllm3moe10topkGatingILi8ELi256ELi4ELi16ELi32Ei6__halfLNS0_11ScoringFuncE0EEEvPKT5_PKbPfiPT4_PiiiibPKf)
        /*0578*/ 	.word	0x00000020


	//----- nvinfo : EIATTR_FRAME_SIZE
	.align		4
.L_277:
        /*057c*/ 	.byte	0x04, 0x11
        /*057e*/ 	.short	(.L_279 - .L_278)
	.align		4
.L_278:
        /*0580*/ 	.word	index@(_ZN4vllm3moe10topkGatingILi8ELi256ELi4ELi16ELi32Ei6__halfLNS0_11ScoringFuncE0EEEvPKT5_PKbPfiPT4_PiiiibPKf)
        /*0584*/ 	.word	0x00000000


	//----- nvinfo : EIATTR_REGCOUNT
	.align		4
.L_279:
        /*0588*/ 	.byte	0x04, 0x2f
        /*058a*/ 	.short	(.L_281 - .L_280)
	.align		4
.L_280:
        /*058c*/ 	.word	index@(_ZN4vllm3moe10topkGatingILi16ELi512ELi4ELi16ELi32Ei6__halfLNS0_11ScoringFuncE0EEEvPKT5_PKbPfiPT4_PiiiibPKf)
        /*0590*/ 	.word	0x0000003c


	//----- nvinfo : EIATTR_FRAME_SIZE
	.align		4
.L_281:
        /*0594*/ 	.byte	0x04, 0x11
        /*0596*/ 	.short	(.L_283 - .L_282)
	.align		4
.L_282:
        /*0598*/ 	.word	index@(_ZN4vllm3moe10topkGatingILi16ELi512ELi4ELi16ELi32Ei6__halfLNS0_11ScoringFuncE0EEEvPKT5_PKbPfiPT4_PiiiibPKf)
        /*059c*/ 	.word	0x00000000


	//----- nvinfo : EIATTR_REGCOUNT
	.align		4
.L_283:
        /*05a0*/ 	.byte	0x04, 0x2f
        /*05a2*/ 	.short	(.L_285 - .L_284)
	.align		4
.L_284:
        /*05a4*/ 	.word	index@(_ZN4vllm3moe10topkGatingILi6ELi192ELi4ELi4ELi32Ei6__halfLNS0_11ScoringFuncE0EEEvPKT5_PKbPfiPT4_PiiiibPKf)
        /*05a8*/ 	.word	0x00000020


	//----- nvinfo : EIATTR_FRAME_SIZE
	.align		4
.L_285:
        /*05ac*/ 	.byte	0x04, 0x11
        /*05ae*/ 	.short	(.L_287 - .L_286)
	.align		4
.L_286:
        /*05b0*/ 	.word	index@(_ZN4vllm3moe10topkGatingILi6ELi192ELi4ELi4ELi32Ei6__halfLNS0_11ScoringFuncE0EEEvPKT5_PKbPfiPT4_PiiiibPKf)
        /*05b4*/ 	.word	0x00000000


	//----- nvinfo : EIATTR_REGCOUNT
	.align		4
.L_287:
        /*05b8*/ 	.byte	0x04, 0x2f
        /*05ba*/ 	.short	(.L_289 - .L_288)
	.align		4
.L_288:
        /*05bc*/ 	.word	index@(_ZN4vllm3moe10topkGatingILi10ELi320ELi4ELi4ELi32Ei6__halfLNS0_11ScoringFuncE0EEEvPKT5_PKbPfiPT4_PiiiibPKf)
        /*05c0*/ 	.word	0x0000002b


	//----- nvinfo : EIATTR_FRAME_SIZE
	.align		4
.L_289:
        /*05c4*/ 	.byte	0x04, 0x11
        /*05c6*/ 	.short	(.L_291 - .L_290)
	.align		4
.L_290:
        /*05c8*/ 	.word	index@(_ZN4vllm3moe10topkGatingILi10ELi320ELi4ELi4ELi32Ei6__halfLNS0_11ScoringFuncE0EEEvPKT5_PKbPfiPT4_PiiiibPKf)
        /*05cc*/ 	.word	0x00000000


	//----- nvinfo : EIATTR_REGCOUNT
	.align		4
.L_291:
        /*05d0*/ 	.byte	0x04, 0x2f
        /*05d2*/ 	.short	(.L_293 - .L_292)
	.align		4
.L_292:
        /*05d4*/ 	.word	index@(_ZN4vllm3moe10topkGatingILi12ELi384ELi4ELi4ELi32Ei6__halfLNS0_11ScoringFuncE0EEEvPKT5_PKbPfiPT4_PiiiibPKf)
        /*05d8*/ 	.word	0x00000030


	//----- nvinfo : EIATTR_FRAME_SIZE
	.align		4
.L_293:
        /*05dc*/ 	.byte	0x04, 0x11
        /*05de*/ 	.short	(.L_295 - .L_294)
	.align		4
.L_294:
        /*05e0*/ 	.word	index@(_ZN4vllm3moe10topkGatingILi12ELi384ELi4ELi4ELi32Ei6__halfLNS0_11ScoringFuncE0EEEvPKT5_PKbPfiPT4_PiiiibPKf)
        /*05e4*/ 	.word	0x00000000


	//----- nvinfo : EIATTR_REGCOUNT
	.align		4
.L_295:
        /*05e8*/ 	.byte	0x04, 0x2f
        /*05ea*/ 	.short	(.L_297 - .L_296)
	.align		4
.L_296:
        /*05ec*/ 	.word	index@(_ZN4vllm3moe10topkGatingILi14ELi448ELi4ELi4ELi32Ei6__halfLNS0_11ScoringFuncE0EEEvPKT5_PKbPfiPT4_PiiiibPKf)
        /*05f0*/ 	.word	0x00000038


	//----- nvinfo : EIATTR_FRAME_SIZE
	.align		4
.L_297:
        /*05f4*/ 	.byte	0x04, 0x11
        /*05f6*/ 	.short	(.L_299 - .L_298)
	.align		4
.L_298:
        /*05f8*/ 	.word	index@(_ZN4vllm3moe10topkGatingILi14ELi448ELi4ELi4ELi32Ei6__halfLNS0_11ScoringFuncE0EEEvPKT5_PKbPfiPT4_PiiiibPKf)
        /*05fc*/ 	.word	0x00000000


	//----- nvinfo : EIATTR_REGCOUNT
	.align		4
.L_299:
        /*0600*/ 	.byte	0x04, 0x2f
        /*0602*/ 	.short	(.L_301 - .L_300)
	.align		4
.L_300:
        /*0604*/ 	.word	index@(_ZN4vllm3moe10topkGatingILi18ELi576ELi4ELi4ELi32Ei6__halfLNS0_11ScoringFuncE0EEEvPKT5_PKbPfiPT4_PiiiibPKf)
        /*0608*/ 	.word	0x00000043


	//----- nvinfo : EIATTR_FRAME_SIZE
	.align		4
.L_301:
        /*060c*/ 	.byte	0x04, 0x11
        /*060e*/ 	.short	(.L_303 - .L_302)
	.align		4
.L_302:
        /*0610*/ 	.word	index@(_ZN4vllm3moe10topkGatingILi18ELi576ELi4ELi4ELi32Ei6__halfLNS0_11ScoringFuncE0EEEvPKT5_PKbPfiPT4_PiiiibPKf)
        /*0614*/ 	.word	0x00000000


	//----- nvinfo : EIATTR_REGCOUNT
	.align		4
.L_303:
        /*0618*/ 	.byte	0x04, 0x2f
        /*061a*/ 	.short	(.L_305 - .L_304)
	.align		4
.L_304:
        /*061c*/ 	.word	index@(_ZN4vllm3moe10moeSoftmaxILi256E6__halfEEvPKT0_PKbPfi)
        /*0620*/ 	.word	0x00000020


	//----- nvinfo : EIATTR_FRAME_SIZE
	.align		4
.L_305:
        /*0624*/ 	.byte	0x04, 0x11
        /*0626*/ 	.short	(.L_307 - .L_306)
	.align		4
.L_306:
        /*0628*/ 	.word	index@(_ZN4vllm3moe10moeSoftmaxILi256E6__halfEEvPKT0_PKbPfi)
        /*062c*/ 	.word	0x00000000


	//----- nvinfo : EIATTR_REGCOUNT
	.align		4
.L_307:
        /*0630*/ 	.byte	0x04, 0x2f
        /*0632*/ 	.short	(.L_309 - .L_308)
	.align		4
.L_308:
        /*0634*/ 	.word	index@(_ZN4vllm3moe10topkGatingILi1ELi1ELi4ELi2ELi32Ej6__halfLNS0_11ScoringFuncE0EEEvPKT5_PKbPfiPT4_PiiiibPKf)
        /*0638*/ 	.word	0x00000020


	//----- nvinfo : EIATTR_FRAME_SIZE
	.align		4
.L_309:
        /*063c*/ 	.byte	0x04, 0x11
        /*063e*/ 	.short	(.L_311 - .L_310)
	.align		4
.L_310:
        /*0640*/ 	.word	index@(_ZN4vllm3moe10topkGatingILi1ELi1ELi4ELi2ELi32Ej6__halfLNS0_11ScoringFuncE0EEEvPKT5_PKbPfiPT4_PiiiibPKf)
        /*0644*/ 	.word	0x00000000


	//----- nvinfo : EIATTR_REGCOUNT
	.align		4
.L_311:
        /*0648*/ 	.byte	0x04, 0x2f
        /*064a*/ 	.short	(.L_313 - .L_312)
	.align		4
.L_312:
        /*064c*/ 	.word	index@(_ZN4vllm3moe10topkGatingILi2ELi2ELi4ELi4ELi32Ej6__halfLNS0_11ScoringFuncE0EEEvPKT5_PKbPfiPT4_PiiiibPKf)
        /*0650*/ 	.word	0x00000020


	//----- nvinfo : EIATTR_FRAME_SIZE
	.align		4
.L_313:
        /*0654*/ 	.byte	0x04, 0x11
        /*0656*/ 	.short	(.L_315 - .L_314)
	.align		4
.L_314:
        /*0658*/ 	.word	index@(_ZN4vllm3moe10topkGatingILi2ELi2ELi4ELi4ELi32Ej6__halfLNS0_11ScoringFuncE0EEEvPKT5_PKbPfiPT4_PiiiibPKf)
        /*065c*/ 	.word	0x00000000


	//----- nvinfo : EIATTR_REGCOUNT
	.align		4
.L_315:
        /*0660*/ 	.byte	0x04, 0x2f
        /*0662*/ 	.short	(.L_317 - .L_316)
	.align		4
.L_316:
        /*0664*/ 	.word	index@(_ZN4vllm3moe10topkGatingILi4ELi4ELi4ELi8ELi32Ej6__halfLNS0_11ScoringFuncE0EEEvPKT5_PKbPfiPT4_PiiiibPKf)
        /*0668*/ 	.word	0x00000020


	//----- nvinfo : EIATTR_FRAME_SIZE
	.align		4
.L_317:
        /*066c*/ 	.byte	0x04, 0x11
        /*066e*/ 	.short	(.L_319 - .L_318)
	.align		4
.L_318:
        /*0670*/ 	.word	index@(_ZN4vllm3moe10topkGatingILi4ELi4ELi4ELi8ELi32Ej6__halfLNS0_11ScoringFuncE0EEEvPKT5_PKbPfiPT4_PiiiibPKf)
        /*0674*/ 	.word	0x00000000


	//----- nvinfo : EIATTR_REGCOUNT
	.align		4
.L_319:
        /*0678*/ 	.byte	0x04, 0x2f
        /*067a*/ 	.short	(.L_321 - .L_320)
	.align		4
.L_320:
        /*067c*/ 	.word	index@(_ZN4vllm3moe10topkGatingILi8ELi8ELi4ELi16ELi32Ej6__halfLNS0_11ScoringFuncE0EEEvPKT5_PKbPfiPT4_PiiiibPKf)
        /*0680*/ 	.word	0x00000028


	//----- nvinfo : EIATTR_FRAME_SIZE
	.align		4
.L_321:
        /*0684*/ 	.byte	0x04, 0x11
        /*0686*/ 	.short	(.L_323 - .L_322)
	.align		4
.L_322:
        /*0688*/ 	.word	index@(_ZN4vllm3moe10topkGatingILi8ELi8ELi4ELi16ELi32Ej6__halfLNS0_11ScoringFuncE0EEEvPKT5_PKbPfiPT4_PiiiibPKf)
        /*068c*/ 	.word	0x00000000


	//----- nvinfo : EIATTR_REGCOUNT
	.align		4
.L_323:
        /*0690*/ 	.byte	0x04, 0x2f
        /*0692*/ 	.short	(.L_325 - .L_324)
	.align		4
.L_324:
        /*0694*/ 	.word	index@(_ZN4vllm3moe10topkGatingILi8ELi16ELi4ELi16ELi32Ej6__halfLNS0_11ScoringFuncE0EEEvPKT5_PKbPfiPT4_PiiiibPKf)
        /*0698*/ 	.word	0x00000020


	//----- nvinfo : EIATTR_FRAME_SIZE
	.align		4
.L_325:
        /*069c*/ 	.byte	0x04, 0x11
        /*069e*/ 	.short	(.L_327 - .L_326)
	.align		4
.L_326:
        /*06a0*/ 	.word	index@(_ZN4vllm3moe10topkGatingILi8ELi16ELi4ELi16ELi32Ej6__halfLNS0_11ScoringFuncE0EEEvPKT5_PKbPfiPT4_PiiiibPKf)
        /*06a4*/ 	.word	0x00000000


	//----- nvinfo : EIATTR_REGCOUNT
	.align		4
.L_327:
        /*06a8*/ 	.byte	0x04, 0x2f
        /*06aa*/ 	.short	(.L_329 - .L_328)
	.align		4
.L_328:
        /*06ac*/ 	.word	index@(_ZN4vllm3moe10topkGatingILi8ELi32ELi4ELi16ELi32Ej6__halfLNS0_11ScoringFuncE0EEEvPKT5_PKbPfiPT4_PiiiibPKf)
        /*06b0*/ 	.word	0x00000020


	//----- nvinfo : EIATTR_FRAME_SIZE
	.align		4
.L_329:
        /*06b4*/ 	.byte	0x04, 0x11
        /*06b6*/ 	.short	(.L_331 - .L_330)
	.align		4
.L_330:
        /*06b8*/ 	.word	index@(_ZN4vllm3moe10topkGatingILi8ELi32ELi4ELi16ELi32Ej6__halfLNS0_11ScoringFuncE0EEEvPKT5_PKbPfiPT4_PiiiibPKf)
        /*06bc*/ 	.word	0x00000000


	//----- nvinfo : EIATTR_REGCOUNT
	.align		4
.L_331:
        /*06c0*/ 	.byte	0x04, 0x2f
        /*06c2*/ 	.short	(.L_333 - .L_332)
	.align		4
.L_332:
        /*06c4*/ 	.word	index@(_ZN4vllm3moe10topkGatingILi8ELi64ELi4ELi16ELi32Ej6__halfLNS0_11ScoringFuncE0EEEvPKT5_PKbPfiPT4_PiiiibPKf)
        /*06c8*/ 	.word	0x00000020


	//----- nvinfo : EIATTR_FRAME_SIZE
	.align		4
.L_333:
        /*06cc*/ 	.byte	0x04, 0x11
        /*06ce*/ 	.short	(.L_335 - .L_334)
	.align		4
.L_334:
        /*06d0*/ 	.word	index@(_ZN4vllm3moe10topkGatingILi8ELi64ELi4ELi16ELi32Ej6__halfLNS0_11ScoringFuncE0EEEvPKT5_PKbPfiPT4_PiiiibPKf)
        /*06d4*/ 	.word	0x00000000


	//----- nvinfo : EIATTR_REGCOUNT
	.align		4
.L_335:
        /*06d8*/ 	.byte	0x04, 0x2f
        /*06da*/ 	.short	(.L_337 - .L_336)
	.align		4
.L_336:
        /*06dc*/ 	.word	index@(_ZN4vllm3moe10topkGatingILi8ELi128ELi4ELi16ELi32Ej6__halfLNS0_11ScoringFuncE0EEEvPKT5_PKbPfiPT4_PiiiibPKf)
        /*06e0*/ 	.word	0x00000020


	//----- nvinfo : EIATTR_FRAME_SIZE
	.align		4
.L_337:
        /*06e4*/ 	.byte	0x04, 0x11
        /*06e6*/ 	.short	(.L_339 - .L_338)
	.align		4
.L_338:
        /*06e8*/ 	.word	index@(_ZN4vllm3moe10topkGatingILi8ELi128ELi4ELi16ELi32Ej6__halfLNS0_11ScoringFuncE0EEEvPKT5_PKbPfiPT4_PiiiibPKf)
        /*06ec*/ 	.word	0x00000000


	//----- nvinfo : EIATTR_REGCOUNT
	.align		4
.L_339:
        /*06f0*/ 	.byte	0x04, 0x2f
        /*06f2*/ 	.short	(.L_341 - .L_340)
	.align		4
.L_340:
        /*06f4*/ 	.word	index@(_ZN4vllm3moe10topkGatingILi8ELi256ELi4ELi16ELi32Ej6__halfLNS0_11ScoringFuncE0EEEvPKT5_PKbPfiPT4_PiiiibPKf)
        /*06f8*/ 	.word	0x00000020


	//----- nvinfo : EIATTR_FRAME_SIZE
	.align		4
.L_341:
        /*06fc*/ 	.byte	0x04, 0x11
        /*06fe*/ 	.short	(.L_343 - .L_342)
	.align		4
.L_342:
        /*0700*/ 	.word	index@(_ZN4vllm3moe10topkGatingILi8ELi256ELi4ELi16ELi32Ej6__halfLNS0_11ScoringFuncE0EEEvPKT5_PKbPfiPT4_PiiiibPKf)
        /*0704*/ 	.word	0x00000000


	//----- nvinfo : EIATTR_REGCOUNT
	.align		4
.L_343:
        /*0708*/ 	.byte	0x04, 0x2f
        /*070a*/ 	.short	(.L_345 - .L_344)
	.align		4
.L_344:
        /*070c*/ 	.word	index@(_ZN4vllm3moe10topkGatingILi16ELi512ELi4ELi16ELi32Ej6__halfLNS0_11ScoringFuncE0EEEvPKT5_PKbPfiPT4_PiiiibPKf)
        /*0710*/ 	.word	0x0000003c


	//----- nvinfo : EIATTR_FRAME_SIZE
	.align		4
.L_345:
        /*0714*/ 	.byte	0x04, 0x11
        /*0716*/ 	.short	(.L_347 - .L_346)
	.align		4
.L_346:
        /*0718*/ 	.word	index@(_ZN4vllm3moe10topkGatingILi16ELi512ELi4ELi16ELi32Ej6__halfLNS0_11ScoringFuncE0EEEvPKT5_PKbPfiPT4_PiiiibPKf)
        /*071c*/ 	.word	0x00000000


	//----- nvinfo : EIATTR_REGCOUNT
	.align		4
.L_347:
        /*0720*/ 	.byte	0x04, 0x2f
        /*0722*/ 	.short	(.L_349 - .L_348)
	.align		4
.L_348:
        /*0724*/ 	.word	index@(_ZN4vllm3moe10topkGatingILi6ELi192ELi4ELi4ELi32Ej6__halfLNS0_11ScoringFuncE0EEEvPKT5_PKbPfiPT4_PiiiibPKf)
        /*0728*/ 	.word	0x00000020


	//----- nvinfo : EIATTR_FRAME_SIZE
	.align		4
.L_349:
        /*072c*/ 	.byte	0x04, 0x11
        /*072e*/ 	.short	(.L_351 - .L_350)
	.align		4
.L_350:
        /*0730*/ 	.word	index@(_ZN4vllm3moe10topkGatingILi6ELi192ELi4ELi4ELi32Ej6__halfLNS0_11ScoringFuncE0EEEvPKT5_PKbPfiPT4_PiiiibPKf)
        /*0734*/ 	.word	0x00000000


	//----- nvinfo : EIATTR_REGCOUNT
	.align		4
.L_351:
        /*0738*/ 	.byte	0x04, 0x2f
        /*073a*/ 	.short	(.L_353 - .L_352)
	.align		4
.L_352:
        /*073c*/ 	.word	index@(_ZN4vllm3moe10topkGatingILi10ELi320ELi4ELi4ELi32Ej6__halfLNS0_11ScoringFuncE0EEEvPKT5_PKbPfiPT4_PiiiibPKf)
        /*0740*/ 	.word	0x0000002b


	//----- nvinfo : EIATTR_FRAME_SIZE
	.align		4
.L_353:
        /*0744*/ 	.byte	0x04, 0x11
        /*0746*/ 	.short	(.L_355 - .L_354)
	.align		4
.L_354:
        /*0748*/ 	.word	index@(_ZN4vllm3moe10topkGatingILi10ELi320ELi4ELi4ELi32Ej6__halfLNS0_11ScoringFuncE0EEEvPKT5_PKbPfiPT4_PiiiibPKf)
        /*074c*/ 	.word	0x00000000


	//----- nvinfo : EIATTR_REGCOUNT
	.align		4
.L_355:
        /*0750*/ 	.byte	0x04, 0x2f
        /*0752*/ 	.short	(.L_357 - .L_356)
	.align		4
.L_356:
        /*0754*/ 	.word	index@(_ZN4vllm3moe10topkGatingILi12ELi384ELi4ELi4ELi32Ej6__halfLNS0_11ScoringFuncE0EEEvPKT5_PKbPfiPT4_PiiiibPKf)
        /*0758*/ 	.word	0x00000030


	//----- nvinfo : EIATTR_FRAME_SIZE
	.align		4
.L_357:
        /*075c*/ 	.byte	0x04, 0x11
        /*075e*/ 	.short	(.L_359 - .L_358)
	.align		4
.L_358:
        /*0760*/ 	.word	index@(_ZN4vllm3moe10topkGatingILi12ELi384ELi4ELi4ELi32Ej6__halfLNS0_11ScoringFuncE0EEEvPKT5_PKbPfiPT4_PiiiibPKf)
        /*0764*/ 	.word	0x00000000


	//----- nvinfo : EIATTR_REGCOUNT
	.align		4
.L_359:
        /*0768*/ 	.byte	0x04, 0x2f
        /*076a*/ 	.short	(.L_361 - .L_360)
	.align		4
.L_360:
        /*076c*/ 	.word	index@(_ZN4vllm3moe10topkGatingILi14ELi448ELi4ELi4ELi32Ej6__halfLNS0_11ScoringFuncE0EEEvPKT5_PKbPfiPT4_PiiiibPKf)
        /*0770*/ 	.word	0x00000038


	//----- nvinfo : EIATTR_FRAME_SIZE
	.align		4
.L_361:
        /*0774*/ 	.byte	0x04, 0x11
        /*0776*/ 	.short	(.L_363 - .L_362)
	.align		4
.L_362:
        /*0778*/ 	.word	index@(_ZN4vllm3moe10topkGatingILi14ELi448ELi4ELi4ELi32Ej6__halfLNS0_11ScoringFuncE0EEEvPKT5_PKbPfiPT4_PiiiibPKf)
        /*077c*/ 	.word	0x00000000


	//----- nvinfo : EIATTR_REGCOUNT
	.align		4
.L_363:
        /*0780*/ 	.byte	0x04, 0x2f
        /*0782*/ 	.short	(.L_365 - .L_364)
	.align		4
.L_364:
        /*0784*/ 	.word	index@(_ZN4vllm3moe10topkGatingILi18ELi576ELi4ELi4ELi32Ej6__halfLNS0_11ScoringFuncE0EEEvPKT5_PKbPfiPT4_PiiiibPKf)
        /*0788*/ 	.word	0x00000043


	//----- nvinfo : EIATTR_FRAME_SIZE
	.align		4
.L_365:
        /*078c*/ 	.byte	0x04, 0x11
        /*078e*/ 	.short	(.L_367 - .L_366)
	.align		4
.L_366:
        /*0790*/ 	.word	index@(_ZN4vllm3moe10topkGatingILi18ELi576ELi4ELi4ELi32Ej6__halfLNS0_11ScoringFuncE0EEEvPKT5_PKbPfiPT4_PiiiibPKf)
        /*0794*/ 	.word	0x00000000


	//----- nvinfo : EIATTR_REGCOUNT
	.align		4
.L_367:
        /*0798*/ 	.byte	0x04, 0x2f
        /*079a*/ 	.short	(.L_369 - .L_368)
	.align		4
.L_368:
        /*079c*/ 	.word	index@(_ZN4vllm3moe10topkGatingILi1ELi1ELi4ELi2ELi32El6__halfLNS0_11ScoringFuncE0EEEvPKT5_PKbPfiPT4_PiiiibPKf)
        /*07a0*/ 	.word	0x00000020


	//----- nvinfo : EIATTR_FRAME_SIZE
	.align		4
.L_369:
        /*07a4*/ 	.byte	0x04, 0x11
        /*07a6*/ 	.short	(.L_371 - .L_370)
	.align		4
.L_370:
        /*07a8*/ 	.word	index@(_ZN4vllm3moe10topkGatingILi1ELi1ELi4ELi2ELi32El6__halfLNS0_11ScoringFuncE0EEEvPKT5_PKbPfiPT4_PiiiibPKf)
        /*07ac*/ 	.word	0x00000000


	//----- nvinfo : EIATTR_REGCOUNT
	.align		4
.L_371:
        /*07b0*/ 	.byte	0x04, 0x2f
        /*07b2*/ 	.short	(.L_373 - .L_372)
	.align		4
.L_372:
        /*07b4*/ 	.word	index@(_ZN4vllm3moe10topkGatingILi2ELi2ELi4ELi4ELi32El6__halfLNS0_11ScoringFuncE0EEEvPKT5_PKbPfiPT4_PiiiibPKf)
        /*07b8*/ 	.word	0x00000020


	//----- nvinfo : EIATTR_FRAME_SIZE
	.align		4
.L_373:
        /*07bc*/ 	.byte	0x04, 0x11
        /*07be*/ 	.short	(.L_375 - .L_374)
	.align		4
.L_374:
        /*07c0*/ 	.word	index@(_ZN4vllm3moe10topkGatingILi2ELi2ELi4ELi4ELi32El6__halfLNS0_11ScoringFuncE0EEEvPKT5_PKbPfiPT4_PiiiibPKf)
        /*07c4*/ 	.word	0x00000000


	//----- nvinfo : EIATTR_REGCOUNT
	.align		4
.L_375:
        /*07c8*/ 	.byte	0x04, 0x2f
        /*07ca*/ 	.short	(.L_377 - .L_376)
	.align		4
.L_376:
        /*07cc*/ 	.word	index@(_ZN4vllm3moe10topkGatingILi4ELi4ELi4ELi8ELi32El6__halfLNS0_11ScoringFuncE0EEEvPKT5_PKbPfiPT4_PiiiibPKf)
        /*07d0*/ 	.word	0x00000020


	//----- nvinfo : EIATTR_FRAME_SIZE
	.align		4
.L_377:
        /*07d4*/ 	.byte	0x04, 0x11
        /*07d6*/ 	.short	(.L_379 - .L_378)
	.align		4
.L_378:
        /*07d8*/ 	.word	index@(_ZN4vllm3moe10topkGatingILi4ELi4ELi4ELi8ELi32El6__halfLNS0_11ScoringFuncE0EEEvPKT5_PKbPfiPT4_PiiiibPKf)
        /*07dc*/ 	.word	0x00000000


	//----- nvinfo : EIATTR_REGCOUNT
	.align		4
.L_379:
        /*07e0*/ 	.byte	0x04, 0x2f
        /*07e2*/ 	.short	(.L_381 - .L_380)
	.align		4
.L_380:
        /*07e4*/ 	.word	index@(_ZN4vllm3moe10topkGatingILi8ELi8ELi4ELi16ELi32El6__halfLNS0_11ScoringFuncE0EEEvPKT5_PKbPfiPT4_PiiiibPKf)
        /*07e8*/ 	.word	0x00000028


	//----- nvinfo : EIATTR_FRAME_SIZE
	.align		4
.L_381:
        /*07ec*/ 	.byte	0x04, 0x11
        /*07ee*/ 	.short	(.L_383 - .L_382)
	.align		4
.L_382:
        /*07f0*/ 	.word	index@(_ZN4vllm3moe10topkGatingILi8ELi8ELi4ELi16ELi32El6__halfLNS0_11ScoringFuncE0EEEvPKT5_PKbPfiPT4_PiiiibPKf)
        /*07f4*/ 	.word	0x00000000


	//----- nvinfo : EIATTR_REGCOUNT
	.align		4
.L_383:
        /*07f8*/ 	.byte	0x04, 0x2f
        /*07fa*/ 	.short	(.L_385 - .L_384)
	.align		4
.L_384:
        /*07fc*/ 	.word	index@(_ZN4vllm3moe10topkGatingILi8ELi16ELi4ELi16ELi32El6__halfLNS0_11ScoringFuncE0EEEvPKT5_PKbPfiPT4_PiiiibPKf)
        /*0800*/ 	.word	0x00000020


	//----- nvinfo : EIATTR_FRAME_SIZE
	.align		4
.L_385:
        /*0804*/ 	.byte	0x04, 0x11
        /*0806*/ 	.short	(.L_387 - .L_386)
	.align		4
.L_386:
        /*0808*/ 	.word	index@(_ZN4vllm3moe10topkGatingILi8ELi16ELi4ELi16ELi32El6__halfLNS0_11ScoringFuncE0EEEvPKT5_PKbPfiPT4_PiiiibPKf)
        /*080c*/ 	.word	0x00000000


	//----- nvinfo : EIATTR_REGCOUNT
	.align		4
.L_387:
        /*0810*/ 	.byte	0x04, 0x2f
        /*0812*/ 	.short	(.L_389 - .L_388)
	.align		4
.L_388:
        /*0814*/ 	.word	index@(_ZN4vllm3moe10topkGatingILi8ELi32ELi4ELi16ELi32El6__halfLNS0_11ScoringFuncE0EEEvPKT5_PKbPfiPT4_PiiiibPKf)
        /*0818*/ 	.word	0x00000020


	//----- nvinfo : EIATTR_FRAME_SIZE
	.align		4
.L_389:
        /*081c*/ 	.byte	0x04, 0x11
        /*081e*/ 	.short	(.L_391 - .L_390)
	.align		4
.L_390:
        /*0820*/ 	.word	index@(_ZN4vllm3moe10topkGatingILi8ELi32ELi4ELi16ELi32El6__halfLNS0_11ScoringFuncE0EEEvPKT5_PKbPfiPT4_PiiiibPKf)
        /*0824*/ 	.word	0x00000000


	//----- nvinfo : EIATTR_REGCOUNT
	.align		4
.L_391:
        /*0828*/ 	.byte	0x04, 0x2f
        /*082a*/ 	.short	(.L_393 - .L_392)
	.align		4
.L_392:
        /*082c*/ 	.word	index@(_ZN4vllm3moe10topkGatingILi8ELi64ELi4ELi16ELi32El6__halfLNS0_11ScoringFuncE0EEEvPKT5_PKbPfiPT4_PiiiibPKf)
        /*0830*/ 	.word	0x00000020


	//----- nvinfo : EIATTR_FRAME_SIZE
	.align		4
.L_393:
        /*0834*/ 	.byte	0x04, 0x11
        /*0836*/ 	.short	(.L_395 - .L_394)
	.align		4
.L_394:
        /*0838*/ 	.word	index@(_ZN4vllm3moe10topkGatingILi8ELi64ELi4ELi16ELi32El6__halfLNS0_11ScoringFuncE0EEEvPKT5_PKbPfiPT4_PiiiibPKf)
        /*083c*/ 	.word	0x00000000


	//----- nvinfo : EIATTR_REGCOUNT
	.align		4
.L_395:
        /*0840*/ 	.byte	0x04, 0x2f
        /*0842*/ 	.short	(.L_397 - .L_396)
	.align		4
.L_396:
        /*0844*/ 	.word	index@(_ZN4vllm3moe10topkGatingILi8ELi128ELi4ELi16ELi32El6__halfLNS0_11ScoringFuncE0EEEvPKT5_PKbPfiPT4_PiiiibPKf)
        /*0848*/ 	.word	0x00000020


	//----- nvinfo : EIATTR_FRAME_SIZE
	.align		4
.L_397:
        /*084c*/ 	.byte	0x04, 0x11
        /*084e*/ 	.short	(.L_399 - .L_398)
	.align		4
.L_398:
        /*0850*/ 	.word	index@(_ZN4vllm3moe10topkGatingILi8ELi128ELi4ELi16ELi32El6__halfLNS0_11ScoringFuncE0EEEvPKT5_PKbPfiPT4_PiiiibPKf)
        /*0854*/ 	.word	0x00000000


	//----- nvinfo : EIATTR_REGCOUNT
	.align		4
.L_399:
        /*0858*/ 	.byte	0x04, 0x2f
        /*085a*/ 	.short	(.L_401 - .L_400)
	.align		4
.L_400:
        /*085c*/ 	.word	index@(_ZN4vllm3moe10topkGatingILi8ELi256ELi4ELi16ELi32El6__halfLNS0_11ScoringFuncE0EEEvPKT5_PKbPfiPT4_PiiiibPKf)
        /*0860*/ 	.word	0x00000020


	//----- nvinfo : EIATTR_FRAME_SIZE
	.align		4
.L_401:
        /*0864*/ 	.byte	0x04, 0x11
        /*0866*/ 	.short	(.L_403 - .L_402)
	.align		4
.L_402:
        /*0868*/ 	.word	index@(_ZN4vllm3moe10topkGatingILi8ELi256ELi4ELi16ELi32El6__halfLNS0_11ScoringFuncE0EEEvPKT5_PKbPfiPT4_PiiiibPKf)
        /*086c*/ 	.word	0x00000000


	//----- nvinfo : EIATTR_REGCOUNT
	.align		4
.L_403:
        /*0870*/ 	.byte	0x04, 0x2f
        /*0872*/ 	.short	(.L_405 - .L_404)
	.align		4
.L_404:
        /*0874*/ 	.word	index@(_ZN4vllm3moe10topkGatingILi16ELi512ELi4ELi16ELi32El6__halfLNS0_11ScoringFuncE0EEEvPKT5_PKbPfiPT4_PiiiibPKf)
        /*0878*/ 	.word	0x0000003b


	//----- nvinfo : EIATTR_FRAME_SIZE
	.align		4
.L_405:
        /*087c*/ 	.byte	0x04, 0x11
        /*087e*/ 	.short	(.L_407 - .L_406)
	.align		4
.L_406:
        /*0880*/ 	.word	index@(_ZN4vllm3moe10topkGatingILi16ELi512ELi4ELi16ELi32El6__halfLNS0_11ScoringFuncE0EEEvPKT5_PKbPfiPT4_PiiiibPKf)
        /*0884*/ 	.word	0x00000000


	//----- nvinfo : EIATTR_REGCOUNT
	.align		4
.L_407:
        /*0888*/ 	.byte	0x04, 0x2f
        /*088a*/ 	.short	(.L_409 - .L_408)
	.align		4
.L_408:
        /*088c*/ 	.word	index@(_ZN4vllm3moe10topkGatingILi6ELi192ELi4ELi4ELi32El6__halfLNS0_11ScoringFuncE0EEEvPKT5_PKbPfiPT4_PiiiibPKf)
        /*0890*/ 	.word	0x00000020


	//----- nvinfo : EIATTR_FRAME_SIZE
	.align		4
.L_409:
        /*0894*/ 	.byte	0x04, 0x11
        /*0896*/ 	.short	(.L_411 - .L_410)
	.align		4
.L_410:
        /*0898*/ 	.word	index@(_ZN4vllm3moe10topkGatingILi6ELi192ELi4ELi4ELi32El6__halfLNS0_11ScoringFuncE0EEEvPKT5_PKbPfiPT4_PiiiibPKf)
        /*089c*/ 	.word	0x00000000


	//----- nvinfo : EIATTR_REGCOUNT
	.align		4
.L_411:
        /*08a0*/ 	.byte	0x04, 0x2f
        /*08a2*/ 	.short	(.L_413 - .L_412)
	.align		4
.L_412:
        /*08a4*/ 	.word	index@(_ZN4vllm3moe10topkGatingILi10ELi320ELi4ELi4ELi32El6__halfLNS0_11ScoringFuncE0EEEvPKT5_PKbPfiPT4_PiiiibPKf)
        /*08a8*/ 	.word	0x0000002b


	//----- nvinfo : EIATTR_FRAME_SIZE
	.align		4
.L_413:
        /*08ac*/ 	.byte	0x04, 0x11
        /*08ae*/ 	.short	(.L_415 - .L_414)
	.align		4
.L_414:
        /*08b0*/ 	.word	index@(_ZN4vllm3moe10topkGatingILi10ELi320ELi4ELi4ELi32El6__halfLNS0_11ScoringFuncE0EEEvPKT5_PKbPfiPT4_PiiiibPKf)
        /*08b4*/ 	.word	0x00000000


	//----- nvinfo : EIATTR_REGCOUNT
	.align		4
.L_415:
        /*08b8*/ 	.byte	0x04, 0x2f
        /*08ba*/ 	.short	(.L_417 - .L_416)
	.align		4
.L_416:
        /*08bc*/ 	.word	index@(_ZN4vllm3moe10topkGatingILi12ELi384ELi4ELi4ELi32El6__halfLNS0_11ScoringFuncE0EEEvPKT5_PKbPfiPT4_PiiiibPKf)
        /*08c0*/ 	.word	0x00000030


	//----- nvinfo : EIATTR_FRAME_SIZE
	.align		4
.L_417:
        /*08c4*/ 	.byte	0x04, 0x11
        /*08c6*/ 	.short	(.L_419 - .L_418)
	.align		4
.L_418:
        /*08c8*/ 	.word	index@(_ZN4vllm3moe10topkGatingILi12ELi384ELi4ELi4ELi32El6__halfLNS0_11ScoringFuncE0EEEvPKT5_PKbPfiPT4_PiiiibPKf)
        /*08cc*/ 	.word	0x00000000


	//----- nvinfo : EIATTR_REGCOUNT
	.align		4
.L_419:
        /*08d0*/ 	.byte	0x04, 0x2f
        /*08d2*/ 	.short	(.L_421 - .L_420)
	.align		4
.L_420:
        /*08d4*/ 	.word	index@(_ZN4vllm3moe10topkGatingILi14ELi448ELi4ELi4ELi32El6__halfLNS0_11ScoringFuncE0EEEvPKT5_PKbPfiPT4_PiiiibPKf)
        /*08d8*/ 	.word	0x00000038


	//----- nvinfo : EIATTR_FRAME_SIZE
	.align		4
.L_421:
        /*08dc*/ 	.byte	0x04, 0x11
        /*08de*/ 	.short	(.L_423 - .L_422)
	.align		4
.L_422:
        /*08e0*/ 	.word	index@(_ZN4vllm3moe10topkGatingILi14ELi448ELi4ELi4ELi32El6__halfLNS0_11ScoringFuncE0EEEvPKT5_PKbPfiPT4_PiiiibPKf)
        /*08e4*/ 	.word	0x00000000


	//----- nvinfo : EIATTR_REGCOUNT
	.align		4
.L_423:
        /*08e8*/ 	.byte	0x04, 0x2f
        /*08ea*/ 	.short	(.L_425 - .L_424)
	.align		4
.L_424:
        /*08ec*/ 	.word	index@(_ZN4vllm3moe10topkGatingILi18ELi576ELi4ELi4ELi32El6__halfLNS0_11ScoringFuncE0EEEvPKT5_PKbPfiPT4_PiiiibPKf)
        /*08f0*/ 	.word	0x00000043


	//----- nvinfo : EIATTR_FRAME_SIZE
	.align		4
.L_425:
        /*08f4*/ 	.byte	0x04, 0x11
        /*08f6*/ 	.short	(.L_427 - .L_426)
	.align		4
.L_426:
        /*08f8*/ 	.word	index@(_ZN4vllm3moe10topkGatingILi18ELi576ELi4ELi4ELi32El6__halfLNS0_11ScoringFuncE0EEEvPKT5_PKbPfiPT4_PiiiibPKf)
        /*08fc*/ 	.word	0x00000000


	//----- nvinfo : EIATTR_REGCOUNT
	.align		4
.L_427:
        /*0900*/ 	.byte	0x04, 0x2f
        /*0902*/ 	.short	(.L_429 - .L_428)
	.align		4
.L_428:
        /*0904*/ 	.word	index@(_ZN4vllm3moe10topkGatingILi1ELi1ELi4ELi2ELi32Ei13__nv_bfloat16LNS0_11ScoringFuncE0EEEvPKT5_PKbPfiPT4_PiiiibPKf)
        /*0908*/ 	.word	0x00000020


	//----- nvinfo : EIATTR_FRAME_SIZE
	.align		4
.L_429:
        /*090c*/ 	.byte	0x04, 0x11
        /*090e*/ 	.short	(.L_431 - .L_430)
	.align		4
.L_430:
        /*0910*/ 	.word	index@(_ZN4vllm3moe10topkGatingILi1ELi1ELi4ELi2ELi32Ei13__nv_bfloat16LNS0_11ScoringFuncE0EEEvPKT5_PKbPfiPT4_PiiiibPKf)
        /*0914*/ 	.word	0x00000000


	//----- nvinfo : EIATTR_REGCOUNT
	.align		4
.L_431:
        /*0918*/ 	.byte	0x04, 0x2f
        /*091a*/ 	.short	(.L_433 - .L_432)
	.align		4
.L_432:
        /*091c*/ 	.word	index@(_ZN4vllm3moe10topkGatingILi2ELi2ELi4ELi4ELi32Ei13__nv_bfloat16LNS0_11ScoringFuncE0EEEvPKT5_PKbPfiPT4_PiiiibPKf)
        /*0920*/ 	.word	0x00000020


	//----- nvinfo : EIATTR_FRAME_SIZE
	.align		4
.L_433:
        /*0924*/ 	.byte	0x04, 0x11
        /*0926*/ 	.short	(.L_435 - .L_434)
	.align		4
.L_434:
        /*0928*/ 	.word	index@(_ZN4vllm3moe10topkGatingILi2ELi2ELi4ELi4ELi32Ei13__nv_bfloat16LNS0_11ScoringFuncE0EEEvPKT5_PKbPfiPT4_PiiiibPKf)
        /*092c*/ 	.word	0x00000000


	//----- nvinfo : EIATTR_REGCOUNT
	.align		4
.L_435:
        /*0930*/ 	.byte	0x04, 0x2f
        /*0932*/ 	.short	(.L_437 - .L_436)
	.align		4
.L_436:
        /*0934*/ 	.word	index@(_ZN4vllm3moe10topkGatingILi4ELi4ELi4ELi8ELi32Ei13__nv_bfloat16LNS0_11ScoringFuncE0EEEvPKT5_PKbPfiPT4_PiiiibPKf)
        /*0938*/ 	.word	0x00000020


	//----- nvinfo : EIATTR_FRAME_SIZE
	.align		4
.L_437:
        /*093c*/ 	.byte	0x04, 0x11
        /*093e*/ 	.short	(.L_439 - .L_438)
	.align		4
.L_438:
        /*0940*/ 	.word	index@(_ZN4vllm3moe10topkGatingILi4ELi4ELi4ELi8ELi32Ei13__nv_bfloat16LNS0_11ScoringFuncE0EEEvPKT5_PKbPfiPT4_PiiiibPKf)
        /*0944*/ 	.word	0x00000000


	//----- nvinfo : EIATTR_REGCOUNT
	.align		4
.L_439:
        /*0948*/ 	.byte	0x04, 0x2f
        /*094a*/ 	.short	(.L_441 - .L_440)
	.align		4
.L_440:
        /*094c*/ 	.word	index@(_ZN4vllm3moe10topkGatingILi8ELi8ELi4ELi16ELi32Ei13__nv_bfloat16LNS0_11ScoringFuncE0EEEvPKT5_PKbPfiPT4_PiiiibPKf)
        /*0950*/ 	.word	0x00000028


	//----- nvinfo : EIATTR_FRAME_SIZE
	.align		4
.L_441:
        /*0954*/ 	.byte	0x04, 0x11
        /*0956*/ 	.short	(.L_443 - .L_442)
	.align		4
.L_442:
        /*0958*/ 	.word	index@(_ZN4vllm3moe10topkGatingILi8ELi8ELi4ELi16ELi32Ei13__nv_bfloat16LNS0_11ScoringFuncE0EEEvPKT5_PKbPfiPT4_PiiiibPKf)
        /*095c*/ 	.word	0x00000000


	//----- nvinfo : EIATTR_REGCOUNT
	.align		4
.L_443:
        /*0960*/ 	.byte	0x04, 0x2f
        /*0962*/ 	.short	(.L_445 - .L_444)
	.align		4
.L_444:
        /*0964*/ 	.word	index@(_ZN4vllm3moe10topkGatingILi8ELi16ELi4ELi16ELi32Ei13__nv_bfloat16LNS0_11ScoringFuncE0EEEvPKT5_PKbPfiPT4_PiiiibPKf)
        /*0968*/ 	.word	0x00000020


	//----- nvinfo : EIATTR_FRAME_SIZE
	.align		4
.L_445:
        /*096c*/ 	.byte	0x04, 0x11
        /*096e*/ 	.short	(.L_447 - .L_446)
	.align		4
.L_446:
        /*0970*/ 	.word	index@(_ZN4vllm3moe10topkGatingILi8ELi16ELi4ELi16ELi32Ei13__nv_bfloat16LNS0_11ScoringFuncE0EEEvPKT5_PKbPfiPT4_PiiiibPKf)
        /*0974*/ 	.word	0x00000000


	//----- nvinfo : EIATTR_REGCOUNT
	.align		4
.L_447:
        /*0978*/ 	.byte	0x04, 0x2f
        /*097a*/ 	.short	(.L_449 - .L_448)
	.align		4
.L_448:
        /*097c*/ 	.word	index@(_ZN4vllm3moe10topkGatingILi8ELi32ELi4ELi16ELi32Ei13__nv_bfloat16LNS0_11ScoringFuncE0EEEvPKT5_PKbPfiPT4_PiiiibPKf)
        /*0980*/ 	.word	0x00000020


	//----- nvinfo : EIATTR_FRAME_SIZE
	.align		4
.L_449:
        /*0984*/ 	.byte	0x04, 0x11
        /*0986*/ 	.short	(.L_451 - .L_450)
	.align		4
.L_450:
        /*0988*/ 	.word	index@(_ZN4vllm3moe10topkGatingILi8ELi32ELi4ELi16ELi32Ei13__nv_bfloat16LNS0_11ScoringFuncE0EEEvPKT5_PKbPfiPT4_PiiiibPKf)
        /*098c*/ 	.word	0x00000000


	//----- nvinfo : EIATTR_REGCOUNT
	.align		4
.L_451:
        /*0990*/ 	.byte	0x04, 0x2f
        /*0992*/ 	.short	(.L_453 - .L_452)
	.align		4
.L_452:
        /*0994*/ 	.word	index@(_ZN4vllm3moe10topkGatingILi8ELi64ELi4ELi16ELi32Ei13__nv_bfloat16LNS0_11ScoringFuncE0EEEvPKT5_PKbPfiPT4_PiiiibPKf)
        /*0998*/ 	.word	0x00000020


	//----- nvinfo : EIATTR_FRAME_SIZE
	.align		4
.L_453:
        /*099c*/ 	.byte	0x04, 0x11
        /*099e*/ 	.short	(.L_455 - .L_454)
	.align		4
.L_454:
        /*09a0*/ 	.word	index@(_ZN4vllm3moe10topkGatingILi8ELi64ELi4ELi16ELi32Ei13__nv_bfloat16LNS0_11ScoringFuncE0EEEvPKT5_PKbPfiPT4_PiiiibPKf)
        /*09a4*/ 	.word	0x00000000


	//----- nvinfo : EIATTR_REGCOUNT
	.align		4
.L_455:
        /*09a8*/ 	.byte	0x04, 0x2f
        /*09aa*/ 	.short	(.L_457 - .L_456)
	.align		4
.L_456:
        /*09ac*/ 	.word	index@(_ZN4vllm3moe10topkGatingILi8ELi128ELi4ELi16ELi32Ei13__nv_bfloat16LNS0_11ScoringFuncE0EEEvPKT5_PKbPfiPT4_PiiiibPKf)
        /*09b0*/ 	.word	0x00000020


	//----- nvinfo : EIATTR_FRAME_SIZE
	.align		4
.L_457:
        /*09b4*/ 	.byte	0x04, 0x11
        /*09b6*/ 	.short	(.L_459 - .L_458)
	.align		4
.L_458:
        /*09b8*/ 	.word	index@(_ZN4vllm3moe10topkGatingILi8ELi128ELi4ELi16ELi32Ei13__nv_bfloat16LNS0_11ScoringFuncE0EEEvPKT5_PKbPfiPT4_PiiiibPKf)
        /*09bc*/ 	.word	0x00000000


	//----- nvinfo : EIATTR_REGCOUNT
	.align		4
.L_459:
        /*09c0*/ 	.byte	0x04, 0x2f
        /*09c2*/ 	.short	(.L_461 - .L_460)
	.align		4
.L_460:
        /*09c4*/ 	.word	index@(_ZN4vllm3moe10topkGatingILi8ELi256ELi4ELi16ELi32Ei13__nv_bfloat16LNS0_11ScoringFuncE0EEEvPKT5_PKbPfiPT4_PiiiibPKf)
        /*09c8*/ 	.word	0x00000020


	//----- nvinfo : EIATTR_FRAME_SIZE
	.align		4
.L_461:
        /*09cc*/ 	.byte	0x04, 0x11
        /*09ce*/ 	.short	(.L_463 - .L_462)
	.align		4
.L_462:
        /*09d0*/ 	.word	index@(_ZN4vllm3moe10topkGatingILi8ELi256ELi4ELi16ELi32Ei13__nv_bfloat16LNS0_11ScoringFuncE0EEEvPKT5_PKbPfiPT4_PiiiibPKf)
        /*09d4*/ 	.word	0x00000000


	//----- nvinfo : EIATTR_REGCOUNT
	.align		4
.L_463:
        /*09d8*/ 	.byte	0x04, 0x2f
        /*09da*/ 	.short	(.L_465 - .L_464)
	.align		4
.L_464:
        /*09dc*/ 	.word	index@(_ZN4vllm3moe10topkGatingILi16ELi512ELi4ELi16ELi32Ei13__nv_bfloat16LNS0_11ScoringFuncE0EEEvPKT5_PKbPfiPT4_PiiiibPKf)
        /*09e0*/ 	.word	0x0000003c


	//----- nvinfo : EIATTR_FRAME_SIZE
	.align		4
.L_465:
        /*09e4*/ 	.byte	0x04, 0x11
        /*09e6*/ 	.short	(.L_467 - .L_466)
	.align		4
.L_466:
        /*09e8*/ 	.word	index@(_ZN4vllm3moe10topkGatingILi16ELi512ELi4ELi16ELi32Ei13__nv_bfloat16LNS0_11ScoringFuncE0EEEvPKT5_PKbPfiPT4_PiiiibPKf)
        /*09ec*/ 	.word	0x00000000


	//----- nvinfo : EIATTR_REGCOUNT
	.align		4
.L_467:
        /*09f0*/ 	.byte	0x04, 0x2f
        /*09f2*/ 	.short	(.L_469 - .L_468)
	.align		4
.L_468:
        /*09f4*/ 	.word	index@(_ZN4vllm3moe10topkGatingILi6ELi192ELi4ELi4ELi32Ei13__nv_bfloat16LNS0_11ScoringFuncE0EEEvPKT5_PKbPfiPT4_PiiiibPKf)
        /*09f8*/ 	.word	0x00000020


	//----- nvinfo : EIATTR_FRAME_SIZE
	.align		4
.L_469:
        /*09fc*/ 	.byte	0x04, 0x11
        /*09fe*/ 	.short	(.L_471 - .L_470)
	.align		4
.L_470:
        /*0a00*/ 	.word	index@(_ZN4vllm3moe10topkGatingILi6ELi192ELi4ELi4ELi32Ei13__nv_bfloat16LNS0_11ScoringFuncE0EEEvPKT5_PKbPfiPT4_PiiiibPKf)
        /*0a04*/ 	.word	0x00000000


	//----- nvinfo : EIATTR_REGCOUNT
	.align		4
.L_471:
        /*0a08*/ 	.byte	0x04, 0x2f
        /*0a0a*/ 	.short	(.L_473 - .L_472)
	.align		4
.L_472:
        /*0a0c*/ 	.word	index@(_ZN4vllm3moe10topkGatingILi10ELi320ELi4ELi4ELi32Ei13__nv_bfloat16LNS0_11ScoringFuncE0EEEvPKT5_PKbPfiPT4_PiiiibPKf)
        /*0a10*/ 	.word	0x0000002b


	//----- nvinfo : EIATTR_FRAME_SIZE
	.align		4
.L_473:
        /*0a14*/ 	.byte	0x04, 0x11
        /*0a16*/ 	.short	(.L_475 - .L_474)
	.align		4
.L_474:
        /*0a18*/ 	.word	index@(_ZN4vllm3moe10topkGatingILi10ELi320ELi4ELi4ELi32Ei13__nv_bfloat16LNS0_11ScoringFuncE0EEEvPKT5_PKbPfiPT4_PiiiibPKf)
        /*0a1c*/ 	.word	0x00000000


	//----- nvinfo : EIATTR_REGCOUNT
	.align		4
.L_475:
        /*0a20*/ 	.byte	0x04, 0x2f
        /*0a22*/ 	.short	(.L_477 - .L_476)
	.align		4
.L_476:
        /*0a24*/ 	.word	index@(_ZN4vllm3moe10topkGatingILi12ELi384ELi4ELi4ELi32Ei13__nv_bfloat16LNS0_11ScoringFuncE0EEEvPKT5_PKbPfiPT4_PiiiibPKf)
        /*0a28*/ 	.word	0x00000030


	//----- nvinfo : EIATTR_FRAME_SIZE
	.align		4
.L_477:
        /*0a2c*/ 	.byte	0x04, 0x11
        /*0a2e*/ 	.short	(.L_479 - .L_478)
	.align		4
.L_478:
        /*0a30*/ 	.word	index@(_ZN4vllm3moe10topkGatingILi12ELi384ELi4ELi4ELi32Ei13__nv_bfloat16LNS0_11ScoringFuncE0EEEvPKT5_PKbPfiPT4_PiiiibPKf)
        /*0a34*/ 	.word	0x00000000


	//----- nvinfo : EIATTR_REGCOUNT
	.align		4
.L_479:
        /*0a38*/ 	.byte	0x04, 0x2f
        /*0a3a*/ 	.short	(.L_481 - .L_480)
	.align		4
.L_480:
        /*0a3c*/ 	.word	index@(_ZN4vllm3moe10topkGatingILi14ELi448ELi4ELi4ELi32Ei13__nv_bfloat16LNS0_11ScoringFuncE0EEEvPKT5_PKbPfiPT4_PiiiibPKf)
        /*0a40*/ 	.word	0x00000038


	//----- nvinfo : EIATTR_FRAME_SIZE
	.align		4
.L_481:
        /*0a44*/ 	.byte	0x04, 0x11
        /*0a46*/ 	.short	(.L_483 - .L_482)
	.align		4
.L_482:
        /*0a48*/ 	.word	index@(_ZN4vllm3moe10topkGatingILi14ELi448ELi4ELi4ELi32Ei13__nv_bfloat16LNS0_11ScoringFuncE0EEEvPKT5_PKbPfiPT4_PiiiibPKf)
        /*0a4c*/ 	.word	0x00000000


	//----- nvinfo : EIATTR_REGCOUNT
	.align		4
.L_483:
        /*0a50*/ 	.byte	0x04, 0x2f
        /*0a52*/ 	.short	(.L_485 - .L_484)
	.align		4
.L_484:
        /*0a54*/ 	.word	index@(_ZN4vllm3moe10topkGatingILi18ELi576ELi4ELi4ELi32Ei13__nv_bfloat16LNS0_11ScoringFuncE0EEEvPKT5_PKbPfiPT4_PiiiibPKf)
        /*0a58*/ 	.word	0x00000043


	//----- nvinfo : EIATTR_FRAME_SIZE
	.align		4
.L_485:
        /*0a5c*/ 	.byte	0x04, 0x11
        /*0a5e*/ 	.short	(.L_487 - .L_486)
	.align		4
.L_486:
        /*0a60*/ 	.word	index@(_ZN4vllm3moe10topkGatingILi18ELi576ELi4ELi4ELi32Ei13__nv_bfloat16LNS0_11ScoringFuncE0EEEvPKT5_PKbPfiPT4_PiiiibPKf)
        /*0a64*/ 	.word	0x00000000


	//----- nvinfo : EIATTR_REGCOUNT
	.align		4
.L_487:
        /*0a68*/ 	.byte	0x04, 0x2f
        /*0a6a*/ 	.short	(.L_489 - .L_488)
	.align		4
.L_488:
        /*0a6c*/ 	.word	index@(_ZN4vllm3moe10moeSoftmaxILi256E13__nv_bfloat16EEvPKT0_PKbPfi)
        /*0a70*/ 	.word	0x00000020


	//----- nvinfo : EIATTR_FRAME_SIZE
	.align		4
.L_489:
        /*0a74*/ 	.byte	0x04, 0x11
        /*0a76*/ 	.short	(.L_491 - .L_490)
	.align		4
.L_490:
        /*0a78*/ 	.word	index@(_ZN4vllm3moe10moeSoftmaxILi256E13__nv_bfloat16EEvPKT0_PKbPfi)
        /*0a7c*/ 	.word	0x00000000


	//----- nvinfo : EIATTR_REGCOUNT
	.align		4
.L_491:
        /*0a80*/ 	.byte	0x04, 0x2f
        /*0a82*/ 	.short	(.L_493 - .L_492)
	.align		4
.L_492:
        /*0a84*/ 	.word	index@(_ZN4vllm3moe10topkGatingILi1ELi1ELi4ELi2ELi32Ej13__nv_bfloat16LNS0_11ScoringFuncE0EEEvPKT5_PKbPfiPT4_PiiiibPKf)
        /*0a88*/ 	.word	0x00000020


	//----- nvinfo : EIATTR_FRAME_SIZE
	.align		4
.L_493:
        /*0a8c*/ 	.byte	0x04, 0x11
        /*0a8e*/ 	.short	(.L_495 - .L_494)
	.align		4
.L_494:
        /*0a90*/ 	.word	index@(_ZN4vllm3moe10topkGatingILi1ELi1ELi4ELi2ELi32Ej13__nv_bfloat16LNS0_11ScoringFuncE0EEEvPKT5_PKbPfiPT4_PiiiibPKf)
        /*0a94*/ 	.word	0x00000000


	//----- nvinfo : EIATTR_REGCOUNT
	.align		4
.L_495:
        /*0a98*/ 	.byte	0x04, 0x2f
        /*0a9a*/ 	.short	(.L_497 - .L_496)
	.align		4
.L_496:
        /*0a9c*/ 	.word	index@(_ZN4vllm3moe10topkGatingILi2ELi2ELi4ELi4ELi32Ej13__nv_bfloat16LNS0_11ScoringFuncE0EEEvPKT5_PKbPfiPT4_PiiiibPKf)
        /*0aa0*/ 	.word	0x00000020


	//----- nvinfo : EIATTR_FRAME_SIZE
	.align		4
.L_497:
        /*0aa4*/ 	.byte	0x04, 0x11
        /*0aa6*/ 	.short	(.L_499 - .L_498)
	.align		4
.L_498:
        /*0aa8*/ 	.word	index@(_ZN4vllm3moe10topkGatingILi2ELi2ELi4ELi4ELi32Ej13__nv_bfloat16LNS0_11ScoringFuncE0EEEvPKT5_PKbPfiPT4_PiiiibPKf)
        /*0aac*/ 	.word	0x00000000


	//----- nvinfo : EIATTR_REGCOUNT
	.align		4
.L_499:
        /*0ab0*/ 	.byte	0x04, 0x2f
        /*0ab2*/ 	.short	(.L_501 - .L_500)
	.align		4
.L_500:
        /*0ab4*/ 	.word	index@(_ZN4vllm3moe10topkGatingILi4ELi4ELi4ELi8ELi32Ej13__nv_bfloat16LNS0_11ScoringFuncE0EEEvPKT5_PKbPfiPT4_PiiiibPKf)
        /*0ab8*/ 	.word	0x00000020


	//----- nvinfo : EIATTR_FRAME_SIZE
	.align		4
.L_501:
        /*0abc*/ 	.byte	0x04, 0x11
        /*0abe*/ 	.short	(.L_503 - .L_502)
	.align		4
.L_502:
        /*0ac0*/ 	.word	index@(_ZN4vllm3moe10topkGatingILi4ELi4ELi4ELi8ELi32Ej13__nv_bfloat16LNS0_11ScoringFuncE0EEEvPKT5_PKbPfiPT4_PiiiibPKf)
        /*0ac4*/ 	.word	0x00000000


	//----- nvinfo : EIATTR_REGCOUNT
	.align		4
.L_503:
        /*0ac8*/ 	.byte	0x04, 0x2f
        /*0aca*/ 	.short	(.L_505 - .L_504)
	.align		4
.L_504:
        /*0acc*/ 	.word	index@(_ZN4vllm3moe10topkGatingILi8ELi8ELi4ELi16ELi32Ej13__nv_bfloat16LNS0_11ScoringFuncE0EEEvPKT5_PKbPfiPT4_PiiiibPKf)
        /*0ad0*/ 	.word	0x00000028


	//----- nvinfo : EIATTR_FRAME_SIZE
	.align		4
.L_505:
        /*0ad4*/ 	.byte	0x04, 0x11
        /*0ad6*/ 	.short	(.L_507 - .L_506)
	.align		4
.L_506:
        /*0ad8*/ 	.word	index@(_ZN4vllm3moe10topkGatingILi8ELi8ELi4ELi16ELi32Ej13__nv_bfloat16LNS0_11ScoringFuncE0EEEvPKT5_PKbPfiPT4_PiiiibPKf)
        /*0adc*/ 	.word	0x00000000


	//----- nvinfo : EIATTR_REGCOUNT
	.align		4
.L_507:
        /*0ae0*/ 	.byte	0x04, 0x2f
        /*0ae2*/ 	.short	(.L_509 - .L_508)
	.align		4
.L_508:
        /*0ae4*/ 	.word	index@(_ZN4vllm3moe10topkGatingILi8ELi16ELi4ELi16ELi32Ej13__nv_bfloat16LNS0_11ScoringFuncE0EEEvPKT5_PKbPfiPT4_PiiiibPKf)
        /*0ae8*/ 	.word	0x00000020


	//----- nvinfo : EIATTR_FRAME_SIZE
	.align		4
.L_509:
        /*0aec*/ 	.byte	0x04, 0x11
        /*0aee*/ 	.short	(.L_511 - .L_510)
	.align		4
.L_510:
        /*0af0*/ 	.word	index@(_ZN4vllm3moe10topkGatingILi8ELi16ELi4ELi16ELi32Ej13__nv_bfloat16LNS0_11ScoringFuncE0EEEvPKT5_PKbPfiPT4_PiiiibPKf)
        /*0af4*/ 	.word	0x00000000


	//----- nvinfo : EIATTR_REGCOUNT
	.align		4
.L_511:
        /*0af8*/ 	.byte	0x04, 0x2f
        /*0afa*/ 	.short	(.L_513 - .L_512)
	.align		4
.L_512:
        /*0afc*/ 	.word	index@(_ZN4vllm3moe10topkGatingILi8ELi32ELi4ELi16ELi32Ej13__nv_bfloat16LNS0_11ScoringFuncE0EEEvPKT5_PKbPfiPT4_PiiiibPKf)
        /*0b00*/ 	.word	0x00000020


	//----- nvinfo : EIATTR_FRAME_SIZE
	.align		4
.L_513:
        /*0b04*/ 	.byte	0x04, 0x11
        /*0b06*/ 	.short	(.L_515 - .L_514)
	.align		4
.L_514:
        /*0b08*/ 	.word	index@(_ZN4vllm3moe10topkGatingILi8ELi32ELi4ELi16ELi32Ej13__nv_bfloat16LNS0_11ScoringFuncE0EEEvPKT5_PKbPfiPT4_PiiiibPKf)
        /*0b0c*/ 	.word	0x00000000


	//----- nvinfo : EIATTR_REGCOUNT
	.align		4
.L_515:
        /*0b10*/ 	.byte	0x04, 0x2f
        /*0b12*/ 	.short	(.L_517 - .L_516)
	.align		4
.L_516:
        /*0b14*/ 	.word	index@(_ZN4vllm3moe10topkGatingILi8ELi64ELi4ELi16ELi32Ej13__nv_bfloat16LNS0_11ScoringFuncE0EEEvPKT5_PKbPfiPT4_PiiiibPKf)
        /*0b18*/ 	.word	0x00000020


	//----- nvinfo : EIATTR_FRAME_SIZE
	.align		4
.L_517:
        /*0b1c*/ 	.byte	0x04, 0x11
        /*0b1e*/ 	.short	(.L_519 - .L_518)
	.align		4
.L_518:
        /*0b20*/ 	.word	index@(_ZN4vllm3moe10topkGatingILi8ELi64ELi4ELi16ELi32Ej13__nv_bfloat16LNS0_11ScoringFuncE0EEEvPKT5_PKbPfiPT4_PiiiibPKf)
        /*0b24*/ 	.word	0x00000000


	//----- nvinfo : EIATTR_REGCOUNT
	.align		4
.L_519:
        /*0b28*/ 	.byte	0x04, 0x2f
        /*0b2a*/ 	.short	(.L_521 - .L_520)
	.align		4
.L_520:
        /*0b2c*/ 	.word	index@(_ZN4vllm3moe10topkGatingILi8ELi128ELi4ELi16ELi32Ej13__nv_bfloat16LNS0_11ScoringFuncE0EEEvPKT5_PKbPfiPT4_PiiiibPKf)
        /*0b30*/ 	.word	0x00000020


	//----- nvinfo : EIATTR_FRAME_SIZE
	.align		4
.L_521:
        /*0b34*/ 	.byte	0x04, 0x11
        /*0b36*/ 	.short	(.L_523 - .L_522)
	.align		4
.L_522:
        /*0b38*/ 	.word	index@(_ZN4vllm3moe10topkGatingILi8ELi128ELi4ELi16ELi32Ej13__nv_bfloat16LNS0_11ScoringFuncE0EEEvPKT5_PKbPfiPT4_PiiiibPKf)
        /*0b3c*/ 	.word	0x00000000


	//----- nvinfo : EIATTR_REGCOUNT
	.align		4
.L_523:
        /*0b40*/ 	.byte	0x04, 0x2f
        /*0b42*/ 	.short	(.L_525 - .L_524)
	.align		4
.L_524:
        /*0b44*/ 	.word	index@(_ZN4vllm3moe10topkGatingILi8ELi256ELi4ELi16ELi32Ej13__nv_bfloat16LNS0_11ScoringFuncE0EEEvPKT5_PKbPfiPT4_PiiiibPKf)
        /*0b48*/ 	.word	0x00000020


	//----- nvinfo : EIATTR_FRAME_SIZE
	.align		4
.L_525:
        /*0b4c*/ 	.byte	0x04, 0x11
        /*0b4e*/ 	.short	(.L_527 - .L_526)
	.align		4
.L_526:
        /*0b50*/ 	.word	index@(_ZN4vllm3moe10topkGatingILi8ELi256ELi4ELi16ELi32Ej13__nv_bfloat16LNS0_11ScoringFuncE0EEEvPKT5_PKbPfiPT4_PiiiibPKf)
        /*0b54*/ 	.word	0x00000000


	//----- nvinfo : EIATTR_REGCOUNT
	.align		4
.L_527:
        /*0b58*/ 	.byte	0x04, 0x2f
        /*0b5a*/ 	.short	(.L_529 - .L_528)
	.align		4
.L_528:
        /*0b5c*/ 	.word	index@(_ZN4vllm3moe10topkGatingILi16ELi512ELi4ELi16ELi32Ej13__nv_bfloat16LNS0_11ScoringFuncE0EEEvPKT5_PKbPfiPT4_PiiiibPKf)
        /*0b60*/ 	.word	0x0000003c


	//----- nvinfo : EIATTR_FRAME_SIZE
	.align		4
.L_529:
        /*0b64*/ 	.byte	0x04, 0x11
        /*0b66*/ 	.short	(.L_531 - .L_530)
	.align		4
.L_530:
        /*0b68*/ 	.word	index@(_ZN4vllm3moe10topkGatingILi16ELi512ELi4ELi16ELi32Ej13__nv_bfloat16LNS0_11ScoringFuncE0EEEvPKT5_PKbPfiPT4_PiiiibPKf)
        /*0b6c*/ 	.word	0x00000000


	//----- nvinfo : EIATTR_REGCOUNT
	.align		4
.L_531:
        /*0b70*/ 	.byte	0x04, 0x2f
        /*0b72*/ 	.short	(.L_533 - .L_532)
	.align		4
.L_532:
        /*0b74*/ 	.word	index@(_ZN4vllm3moe10topkGatingILi6ELi192ELi4ELi4ELi32Ej13__nv_bfloat16LNS0_11ScoringFuncE0EEEvPKT5_PKbPfiPT4_PiiiibPKf)
        /*0b78*/ 	.word	0x00000020


	//----- nvinfo : EIATTR_FRAME_SIZE
	.align		4
.L_533:
        /*0b7c*/ 	.byte	0x04, 0x11
        /*0b7e*/ 	.short	(.L_535 - .L_534)
	.align		4
.L_534:
        /*0b80*/ 	.word	index@(_ZN4vllm3moe10topkGatingILi6ELi192ELi4ELi4ELi32Ej13__nv_bfloat16LNS0_11ScoringFuncE0EEEvPKT5_PKbPfiPT4_PiiiibPKf)
        /*0b84*/ 	.word	0x00000000


	//----- nvinfo : EIATTR_REGCOUNT
	.align		4
.L_535:
        /*0b88*/ 	.byte	0x04, 0x2f
        /*0b8a*/ 	.short	(.L_537 - .L_536)
	.align		4
.L_536:
        /*0b8c*/ 	.word	index@(_ZN4vllm3moe10topkGatingILi10ELi320ELi4ELi4ELi32Ej13__nv_bfloat16LNS0_11ScoringFuncE0EEEvPKT5_PKbPfiPT4_PiiiibPKf)
        /*0b90*/ 	.word	0x0000002b


	//----- nvinfo : EIATTR_FRAME_SIZE
	.align		4
.L_537:
        /*0b94*/ 	.byte	0x04, 0x11
        /*0b96*/ 	.short	(.L_539 - .L_538)
	.align		4
.L_538:
        /*0b98*/ 	.word	index@(_ZN4vllm3moe10topkGatingILi10ELi320ELi4ELi4ELi32Ej13__nv_bfloat16LNS0_11ScoringFuncE0EEEvPKT5_PKbPfiPT4_PiiiibPKf)
        /*0b9c*/ 	.word	0x00000000


	//----- nvinfo : EIATTR_REGCOUNT
	.align		4
.L_539:
        /*0ba0*/ 	.byte	0x04, 0x2f
        /*0ba2*/ 	.short	(.L_541 - .L_540)
	.align		4
.L_540:
        /*0ba4*/ 	.word	index@(_ZN4vllm3moe10topkGatingILi12ELi384ELi4ELi4ELi32Ej13__nv_bfloat16LNS0_11ScoringFuncE0EEEvPKT5_PKbPfiPT4_PiiiibPKf)
        /*0ba8*/ 	.word	0x00000030


	//----- nvinfo : EIATTR_FRAME_SIZE
	.align		4
.L_541:
        /*0bac*/ 	.byte	0x04, 0x11
        /*0bae*/ 	.short	(.L_543 - .L_542)
	.align		4
.L_542:
        /*0bb0*/ 	.word	index@(_ZN4vllm3moe10topkGatingILi12ELi384ELi4ELi4ELi32Ej13__nv_bfloat16LNS0_11ScoringFuncE0EEEvPKT5_PKbPfiPT4_PiiiibPKf)
        /*0bb4*/ 	.word	0x00000000


	//----- nvinfo : EIATTR_REGCOUNT
	.align		4
.L_543:
        /*0bb8*/ 	.byte	0x04, 0x2f
        /*0bba*/ 	.short	(.L_545 - .L_544)
	.align		4
.L_544:
        /*0bbc*/ 	.word	index@(_ZN4vllm3moe10topkGatingILi14ELi448ELi4ELi4ELi32Ej13__nv_bfloat16LNS0_11ScoringFuncE0EEEvPKT5_PKbPfiPT4_PiiiibPKf)
        /*0bc0*/ 	.word	0x00000038


	//----- nvinfo : EIATTR_FRAME_SIZE
	.align		4
.L_545:
        /*0bc4*/ 	.byte	0x04, 0x11
        /*0bc6*/ 	.short	(.L_547 - .L_546)
	.align		4
.L_546:
        /*0bc8*/ 	.word	index@(_ZN4vllm3moe10topkGatingILi14ELi448ELi4ELi4ELi32Ej13__nv_bfloat16LNS0_11ScoringFuncE0EEEvPKT5_PKbPfiPT4_PiiiibPKf)
        /*0bcc*/ 	.word	0x00000000


	//----- nvinfo : EIATTR_REGCOUNT
	.align		4
.L_547:
        /*0bd0*/ 	.byte	0x04, 0x2f
        /*0bd2*/ 	.short	(.L_549 - .L_548)
	.align		4
.L_548:
        /*0bd4*/ 	.word	index@(_ZN4vllm3moe10topkGatingILi18ELi576ELi4ELi4ELi32Ej13__nv_bfloat16LNS0_11ScoringFuncE0EEEvPKT5_PKbPfiPT4_PiiiibPKf)
        /*0bd8*/ 	.word	0x00000043


	//----- nvinfo : EIATTR_FRAME_SIZE
	.align		4
.L_549:
        /*0bdc*/ 	.byte	0x04, 0x11
        /*0bde*/ 	.short	(.L_551 - .L_550)
	.align		4
.L_550:
        /*0be0*/ 	.word	index@(_ZN4vllm3moe10topkGatingILi18ELi576ELi4ELi4ELi32Ej13__nv_bfloat16LNS0_11ScoringFuncE0EEEvPKT5_PKbPfiPT4_PiiiibPKf)
        /*0be4*/ 	.word	0x00000000


	//----- nvinfo : EIATTR_REGCOUNT
	.align		4
.L_551:
        /*0be8*/ 	.byte	0x04, 0x2f
        /*0bea*/ 	.short	(.L_553 - .L_552)
	.align		4
.L_552:
        /*0bec*/ 	.word	index@(_ZN4vllm3moe10topkGatingILi1ELi1ELi4ELi2ELi32El13__nv_bfloat16LNS0_11ScoringFuncE0EEEvPKT5_PKbPfiPT4_PiiiibPKf)
        /*0bf0*/ 	.word	0x00000020


	//----- nvinfo : EIATTR_FRAME_SIZE
	.align		4
.L_553:
        /*0bf4*/ 	.byte	0x04, 0x11
        /*0bf6*/ 	.short	(.L_555 - .L_554)
	.align		4
.L_554:
        /*0bf8*/ 	.word	index@(_ZN4vllm3moe10topkGatingILi1ELi1ELi4ELi2ELi32El13__nv_bfloat16LNS0_11ScoringFuncE0EEEvPKT5_PKbPfiPT4_PiiiibPKf)
        /*0bfc*/ 	.word	0x00000000


	//----- nvinfo : EIATTR_REGCOUNT
	.align		4
.L_555:
        /*0c00*/ 	.byte	0x04, 0x2f
        /*0c02*/ 	.short	(.L_557 - .L_556)
	.align		4
.L_556:
        /*0c04*/ 	.word	index@(_ZN4vllm3moe10topkGatingILi2ELi2ELi4ELi4ELi32El13__nv_bfloat16LNS0_11ScoringFuncE0EEEvPKT5_PKbPfiPT4_PiiiibPKf)
        /*0c08*/ 	.word	0x00000020


	//----- nvinfo : EIATTR_FRAME_SIZE
	.align		4
.L_557:
        /*0c0c*/ 	.byte	0x04, 0x11
        /*0c0e*/ 	.short	(.L_559 - .L_558)
	.align		4
.L_558:
        /*0c10*/ 	.word	index@(_ZN4vllm3moe10topkGatingILi2ELi2ELi4ELi4ELi32El13__nv_bfloat16LNS0_11ScoringFuncE0EEEvPKT5_PKbPfiPT4_PiiiibPKf)
        /*0c14*/ 	.word	0x00000000


	//----- nvinfo : EIATTR_REGCOUNT
	.align		4
.L_559:
        /*0c18*/ 	.byte	0x04, 0x2f
        /*0c1a*/ 	.short	(.L_561 - .L_560)
	.align		4
.L_560:
        /*0c1c*/ 	.word	index@(_ZN4vllm3moe10topkGatingILi4ELi4ELi4ELi8ELi32El13__nv_bfloat16LNS0_11ScoringFuncE0EEEvPKT5_PKbPfiPT4_PiiiibPKf)
        /*0c20*/ 	.word	0x00000020


	//----- nvinfo : EIATTR_FRAME_SIZE
	.align		4
.L_561:
        /*0c24*/ 	.byte	0x04, 0x11
        /*0c26*/ 	.short	(.L_563 - .L_562)
	.align		4
.L_562:
        /*0c28*/ 	.word	index@(_ZN4vllm3moe10topkGatingILi4ELi4ELi4ELi8ELi32El13__nv_bfloat16LNS0_11ScoringFuncE0EEEvPKT5_PKbPfiPT4_PiiiibPKf)
        /*0c2c*/ 	.word	0x00000000


	//----- nvinfo : EIATTR_REGCOUNT
	.align		4
.L_563:
        /*0c30*/ 	.byte	0x04, 0x2f
        /*0c32*/ 	.short	(.L_565 - .L_564)
	.align		4
.L_564:
        /*0c34*/ 	.word	index@(_ZN4vllm3moe10topkGatingILi8ELi8ELi4ELi16ELi32El13__nv_bfloat16LNS0_11ScoringFuncE0EEEvPKT5_PKbPfiPT4_PiiiibPKf)
        /*0c38*/ 	.word	0x00000028


	//----- nvinfo : EIATTR_FRAME_SIZE
	.align		4
.L_565:
        /*0c3c*/ 	.byte	0x04, 0x11
        /*0c3e*/ 	.short	(.L_567 - .L_566)
	.align		4
.L_566:
        /*0c40*/ 	.word	index@(_ZN4vllm3moe10topkGatingILi8ELi8ELi4ELi16ELi32El13__nv_bfloat16LNS0_11ScoringFuncE0EEEvPKT5_PKbPfiPT4_PiiiibPKf)
        /*0c44*/ 	.word	0x00000000


	//----- nvinfo : EIATTR_REGCOUNT
	.align		4
.L_567:
        /*0c48*/ 	.byte	0x04, 0x2f
        /*0c4a*/ 	.short	(.L_569 - .L_568)
	.align		4
.L_568:
        /*0c4c*/ 	.word	index@(_ZN4vllm3moe10topkGatingILi8ELi16ELi4ELi16ELi32El13__nv_bfloat16LNS0_11ScoringFuncE0EEEvPKT5_PKbPfiPT4_PiiiibPKf)
        /*0c50*/ 	.word	0x00000020


	//----- nvinfo : EIATTR_FRAME_SIZE
	.align		4
.L_569:
        /*0c54*/ 	.byte	0x04, 0x11
        /*0c56*/ 	.short	(.L_571 - .L_570)
	.align		4
.L_570:
        /*0c58*/ 	.word	index@(_ZN4vllm3moe10topkGatingILi8ELi16ELi4ELi16ELi32El13__nv_bfloat16LNS0_11ScoringFuncE0EEEvPKT5_PKbPfiPT4_PiiiibPKf)
        /*0c5c*/ 	.word	0x00000000


	//----- nvinfo : EIATTR_REGCOUNT
	.align		4
.L_571:
        /*0c60*/ 	.byte	0x04, 0x2f
        /*0c62*/ 	.short	(.L_573 - .L_572)
	.align		4
.L_572:
        /*0c64*/ 	.word	index@(_ZN4vllm3moe10topkGatingILi8ELi32ELi4ELi16ELi32El13__nv_bfloat16LNS0_11ScoringFuncE0EEEvPKT5_PKbPfiPT4_PiiiibPKf)
        /*0c68*/ 	.word	0x00000020


	//----- nvinfo : EIATTR_FRAME_SIZE
	.align		4
.L_573:
        /*0c6c*/ 	.byte	0x04, 0x11
        /*0c6e*/ 	.short	(.L_575 - .L_574)
	.align		4
.L_574:
        /*0c70*/ 	.word	index@(_ZN4vllm3moe10topkGatingILi8ELi32ELi4ELi16ELi32El13__nv_bfloat16LNS0_11ScoringFuncE0EEEvPKT5_PKbPfiPT4_PiiiibPKf)
        /*0c74*/ 	.word	0x00000000


	//----- nvinfo : EIATTR_REGCOUNT
	.align		4
.L_575:
        /*0c78*/ 	.byte	0x04, 0x2f
        /*0c7a*/ 	.short	(.L_577 - .L_576)
	.align		4
.L_576:
        /*0c7c*/ 	.word	index@(_ZN4vllm3moe10topkGatingILi8ELi64ELi4ELi16ELi32El13__nv_bfloat16LNS0_11ScoringFuncE0EEEvPKT5_PKbPfiPT4_PiiiibPKf)
        /*0c80*/ 	.word	0x00000020


	//----- nvinfo : EIATTR_FRAME_SIZE
	.align		4
.L_577:
        /*0c84*/ 	.byte	0x04, 0x11
        /*0c86*/ 	.short	(.L_579 - .L_578)
	.align		4
.L_578:
        /*0c88*/ 	.word	index@(_ZN4vllm3moe10topkGatingILi8ELi64ELi4ELi16ELi32El13__nv_bfloat16LNS0_11ScoringFuncE0EEEvPKT5_PKbPfiPT4_PiiiibPKf)
        /*0c8c*/ 	.word	0x00000000


	//----- nvinfo : EIATTR_REGCOUNT
	.align		4
.L_579:
        /*0c90*/ 	.byte	0x04, 0x2f
        /*0c92*/ 	.short	(.L_581 - .L_580)
	.align		4
.L_580:
        /*0c94*/ 	.word	index@(_ZN4vllm3moe10topkGatingILi8ELi128ELi4ELi16ELi32El13__nv_bfloat16LNS0_11ScoringFuncE0EEEvPKT5_PKbPfiPT4_PiiiibPKf)
        /*0c98*/ 	.word	0x00000020


	//----- nvinfo : EIATTR_FRAME_SIZE
	.align		4
.L_581:
        /*0c9c*/ 	.byte	0x04, 0x11
        /*0c9e*/ 	.short	(.L_583 - .L_582)
	.align		4
.L_582:
        /*0ca0*/ 	.word	index@(_ZN4vllm3moe10topkGatingILi8ELi128ELi4ELi16ELi32El13__nv_bfloat16LNS0_11ScoringFuncE0EEEvPKT5_PKbPfiPT4_PiiiibPKf)
        /*0ca4*/ 	.word	0x00000000


	//----- nvinfo : EIATTR_REGCOUNT
	.align		4
.L_583:
        /*0ca8*/ 	.byte	0x04, 0x2f
        /*0caa*/ 	.short	(.L_585 - .L_584)
	.align		4
.L_584:
        /*0cac*/ 	.word	index@(_ZN4vllm3moe10topkGatingILi8ELi256ELi4ELi16ELi32El13__nv_bfloat16LNS0_11ScoringFuncE0EEEvPKT5_PKbPfiPT4_PiiiibPKf)
        /*0cb0*/ 	.word	0x00000020


	//----- nvinfo : EIATTR_FRAME_SIZE
	.align		4
.L_585:
        /*0cb4*/ 	.byte	0x04, 0x11
        /*0cb6*/ 	.short	(.L_587 - .L_586)
	.align		4
.L_586:
        /*0cb8*/ 	.word	index@(_ZN4vllm3moe10topkGatingILi8ELi256ELi4ELi16ELi32El13__nv_bfloat16LNS0_11ScoringFuncE0EEEvPKT5_PKbPfiPT4_PiiiibPKf)
        /*0cbc*/ 	.word	0x00000000


	//----- nvinfo : EIATTR_REGCOUNT
	.align		4
.L_587:
        /*0cc0*/ 	.byte	0x04, 0x2f
        /*0cc2*/ 	.short	(.L_589 - .L_588)
	.align		4
.L_588:
        /*0cc4*/ 	.word	index@(_ZN4vllm3moe10topkGatingILi16ELi512ELi4ELi16ELi32El13__nv_bfloat16LNS0_11ScoringFuncE0EEEvPKT5_PKbPfiPT4_PiiiibPKf)
        /*0cc8*/ 	.word	0x0000003b


	//----- nvinfo : EIATTR_FRAME_SIZE
	.align		4
.L_589:
        /*0ccc*/ 	.byte	0x04, 0x11
        /*0cce*/ 	.short	(.L_591 - .L_590)
	.align		4
.L_590:
        /*0cd0*/ 	.word	index@(_ZN4vllm3moe10topkGatingILi16ELi512ELi4ELi16ELi32El13__nv_bfloat16LNS0_11ScoringFuncE0EEEvPKT5_PKbPfiPT4_PiiiibPKf)
        /*0cd4*/ 	.word	0x00000000


	//----- nvinfo : EIATTR_REGCOUNT
	.align		4
.L_591:
        /*0cd8*/ 	.byte	0x04, 0x2f
        /*0cda*/ 	.short	(.L_593 - .L_592)
	.align		4
.L_592:
        /*0cdc*/ 	.word	index@(_ZN4vllm3moe10topkGatingILi6ELi192ELi4ELi4ELi32El13__nv_bfloat16LNS0_11ScoringFuncE0EEEvPKT5_PKbPfiPT4_PiiiibPKf)
        /*0ce0*/ 	.word	0x00000020


	//----- nvinfo : EIATTR_FRAME_SIZE
	.align		4
.L_593:
        /*0ce4*/ 	.byte	0x04, 0x11
        /*0ce6*/ 	.short	(.L_595 - .L_594)
	.align		4
.L_594:
        /*0ce8*/ 	.word	index@(_ZN4vllm3moe10topkGatingILi6ELi192ELi4ELi4ELi32El13__nv_bfloat16LNS0_11ScoringFuncE0EEEvPKT5_PKbPfiPT4_PiiiibPKf)
        /*0cec*/ 	.word	0x00000000


	//----- nvinfo : EIATTR_REGCOUNT
	.align		4
.L_595:
        /*0cf0*/ 	.byte	0x04, 0x2f
        /*0cf2*/ 	.short	(.L_597 - .L_596)
	.align		4
.L_596:
        /*0cf4*/ 	.word	index@(_ZN4vllm3moe10topkGatingILi10ELi320ELi4ELi4ELi32El13__nv_bfloat16LNS0_11ScoringFuncE0EEEvPKT5_PKbPfiPT4_PiiiibPKf)
        /*0cf8*/ 	.word	0x0000002b


	//----- nvinfo : EIATTR_FRAME_SIZE
	.align		4
.L_597:
        /*0cfc*/ 	.byte	0x04, 0x11
        /*0cfe*/ 	.short	(.L_599 - .L_598)
	.align		4
.L_598:
        /*0d00*/ 	.word	index@(_ZN4vllm3moe10topkGatingILi10ELi320ELi4ELi4ELi32El13__nv_bfloat16LNS0_11ScoringFuncE0EEEvPKT5_PKbPfiPT4_PiiiibPKf)
        /*0d04*/ 	.word	0x00000000


	//----- nvinfo : EIATTR_REGCOUNT
	.align		4
.L_599:
        /*0d08*/ 	.byte	0x04, 0x2f
        /*0d0a*/ 	.short	(.L_601 - .L_600)
	.align		4
.L_600:
        /*0d0c*/ 	.word	index@(_ZN4vllm3moe10topkGatingILi12ELi384ELi4ELi4ELi32El13__nv_bfloat16LNS0_11ScoringFuncE0EEEvPKT5_PKbPfiPT4_PiiiibPKf)
        /*0d10*/ 	.word	0x00000030


	//----- nvinfo : EIATTR_FRAME_SIZE
	.align		4
.L_601:
        /*0d14*/ 	.byte	0x04, 0x11
        /*0d16*/ 	.short	(.L_603 - .L_602)
	.align		4
.L_602:
        /*0d18*/ 	.word	index@(_ZN4vllm3moe10topkGatingILi12ELi384ELi4ELi4ELi32El13__nv_bfloat16LNS0_11ScoringFuncE0EEEvPKT5_PKbPfiPT4_PiiiibPKf)
        /*0d1c*/ 	.word	0x00000000


	//----- nvinfo : EIATTR_REGCOUNT
	.align		4
.L_603:
        /*0d20*/ 	.byte	0x04, 0x2f
        /*0d22*/ 	.short	(.L_605 - .L_604)
	.align		4
.L_604:
        /*0d24*/ 	.word	index@(_ZN4vllm3moe10topkGatingILi14ELi448ELi4ELi4ELi32El13__nv_bfloat16LNS0_11ScoringFuncE0EEEvPKT5_PKbPfiPT4_PiiiibPKf)
        /*0d28*/ 	.word	0x00000038


	//----- nvinfo : EIATTR_FRAME_SIZE
	.align		4
.L_605:
        /*0d2c*/ 	.byte	0x04, 0x11
        /*0d2e*/ 	.short	(.L_607 - .L_606)
	.align		4
.L_606:
        /*0d30*/ 	.word	index@(_ZN4vllm3moe10topkGatingILi14ELi448ELi4ELi4ELi32El13__nv_bfloat16LNS0_11ScoringFuncE0EEEvPKT5_PKbPfiPT4_PiiiibPKf)
        /*0d34*/ 	.word	0x00000000


	//----- nvinfo : EIATTR_REGCOUNT
	.align		4
.L_607:
        /*0d38*/ 	.byte	0x04, 0x2f
        /*0d3a*/ 	.short	(.L_609 - .L_608)
	.align		4
.L_608:
        /*0d3c*/ 	.word	index@(_ZN4vllm3moe10topkGatingILi18ELi576ELi4ELi4ELi32El13__nv_bfloat16LNS0_11ScoringFuncE0EEEvPKT5_PKbPfiPT4_PiiiibPKf)
        /*0d40*/ 	.word	0x00000043


	//----- nvinfo : EIATTR_FRAME_SIZE
	.align		4
.L_609:
        /*0d44*/ 	.byte	0x04, 0x11
        /*0d46*/ 	.short	(.L_611 - .L_610)
	.align		4
.L_610:
        /*0d48*/ 	.word	index@(_ZN4vllm3moe10topkGatingILi18ELi576ELi4ELi4ELi32El13__nv_bfloat16LNS0_11ScoringFuncE0EEEvPKT5_PKbPfiPT4_PiiiibPKf)
        /*0d4c*/ 	.word	0x00000000


	//----- nvinfo : EIATTR_REGCOUNT
	.align		4
.L_611:
        /*0d50*/ 	.byte	0x04, 0x2f
        /*0d52*/ 	.short	(.L_613 - .L_612)
	.align		4
.L_612:
        /*0d54*/ 	.word	index@(_ZN4vllm3moe10topkGatingILi1ELi1ELi4ELi4ELi32EifLNS0_11ScoringFuncE1EEEvPKT5_PKbPfiPT4_PiiiibPKf)
        /*0d58*/ 	.word	0x00000020


	//----- nvinfo : EIATTR_FRAME_SIZE
	.align		4
.L_613:
        /*0d5c*/ 	.byte	0x04, 0x11
        /*0d5e*/ 	.short	(.L_615 - .L_614)
	.align		4
.L_614:
        /*0d60*/ 	.word	index@(_ZN4vllm3moe10topkGatingILi1ELi1ELi4ELi4ELi32EifLNS0_11ScoringFuncE1EEEvPKT5_PKbPfiPT4_PiiiibPKf)
        /*0d64*/ 	.word	0x00000000


	//----- nvinfo : EIATTR_REGCOUNT
	.align		4
.L_615:
        /*0d68*/ 	.byte	0x04, 0x2f
        /*0d6a*/ 	.short	(.L_617 - .L_616)
	.align		4
.L_616:
        /*0d6c*/ 	.word	index@(_ZN4vllm3moe10topkGatingILi2ELi2ELi4ELi8ELi32EifLNS0_11ScoringFuncE1EEEvPKT5_PKbPfiPT4_PiiiibPKf)
        /*0d70*/ 	.word	0x00000020


	//----- nvinfo : EIATTR_FRAME_SIZE
	.align		4
.L_617:
        /*0d74*/ 	.byte	0x04, 0x11
        /*0d76*/ 	.short	(.L_619 - .L_618)
	.align		4
.L_618:
        /*0d78*/ 	.word	index@(_ZN4vllm3moe10topkGatingILi2ELi2ELi4ELi8ELi32EifLNS0_11ScoringFuncE1EEEvPKT5_PKbPfiPT4_PiiiibPKf)
        /*0d7c*/ 	.word	0x00000000


	//----- nvinfo : EIATTR_REGCOUNT
	.align		4
.L_619:
        /*0d80*/ 	.byte	0x04, 0x2f
        /*0d82*/ 	.short	(.L_621 - .L_620)
	.align		4
.L_620:
        /*0d84*/ 	.word	index@(_ZN4vllm3moe10topkGatingILi4ELi4ELi4ELi16ELi32EifLNS0_11ScoringFuncE1EEEvPKT5_PKbPfiPT4_PiiiibPKf)
        /*0d88*/ 	.word	0x00000020


	//----- nvinfo : EIATTR_FRAME_SIZE
	.align		4
.L_621:
        /*0d8c*/ 	.byte	0x04, 0x11
        /*0d8e*/ 	.short	(.L_623 - .L_622)
	.align		4
.L_622:
        /*0d90*/ 	.word	index@(_ZN4vllm3moe10topkGatingILi4ELi4ELi4ELi16ELi32EifLNS0_11ScoringFuncE1EEEvPKT5_PKbPfiPT4_PiiiibPKf)
        /*0d94*/ 	.word	0x00000000


	//----- nvinfo : EIATTR_REGCOUNT
	.align		4
.L_623:
        /*0d98*/ 	.byte	0x04, 0x2f
        /*0d9a*/ 	.short	(.L_625 - .L_624)
	.align		4
.L_624:
        /*0d9c*/ 	.word	index@(_ZN4vllm3moe10topkGatingILi4ELi8ELi4ELi16ELi32EifLNS0_11ScoringFuncE1EEEvPKT5_PKbPfiPT4_PiiiibPKf)
        /*0da0*/ 	.word	0x00000020


	//----- nvinfo : EIATTR_FRAME_SIZE
	.align		4
.L_625:
        /*0da4*/ 	.byte	0x04, 0x11
        /*0da6*/ 	.short	(.L_627 - .L_626)
	.align		4
.L_626:
        /*0da8*/ 	.word	index@(_ZN4vllm3moe10topkGatingILi4ELi8ELi4ELi16ELi32EifLNS0_11ScoringFuncE1EEEvPKT5_PKbPfiPT4_PiiiibPKf)
        /*0dac*/ 	.word	0x00000000


	//----- nvinfo : EIATTR_REGCOUNT
	.align		4
.L_627:
        /*0db0*/ 	.byte	0x04, 0x2f
        /*0db2*/ 	.short	(.L_629 - .L_628)
	.align		4
.L_628:
        /*0db4*/ 	.word	index@(_ZN4vllm3moe10topkGatingILi4ELi16ELi4ELi16ELi32EifLNS0_11ScoringFuncE1EEEvPKT5_PKbPfiPT4_PiiiibPKf)
        /*0db8*/ 	.word	0x00000020


	//----- nvinfo : EIATTR_FRAME_SIZE
	.align		4
.L_629:
        /*0dbc*/ 	.byte	0x04, 0x11
        /*0dbe*/ 	.short	(.L_631 - .L_630)
	.align		4
.L_630:
        /*0dc0*/ 	.word	index@(_ZN4vllm3moe10topkGatingILi4ELi16ELi4ELi16ELi32EifLNS0_11ScoringFuncE1EEEvPKT5_PKbPfiPT4_PiiiibPKf)
        /*0dc4*/ 	.word	0x00000000


	//----- nvinfo : EIATTR_REGCOUNT
	.align		4
.L_631:
        /*0dc8*/ 	.byte	0x04, 0x2f
        /*0dca*/ 	.short	(.L_633 - .L_632)
	.align		4
.L_632:
        /*0dcc*/ 	.word	index@(_ZN4vllm3moe10topkGatingILi4ELi32ELi4ELi16ELi32EifLNS0_11ScoringFuncE1EEEvPKT5_PKbPfiPT4_PiiiibPKf)
        /*0dd0*/ 	.word	0x00000020


	//----- nvinfo : EIATTR_FRAME_SIZE
	.align		4
.L_633:
        /*0dd4*/ 	.byte	0x04, 0x11
        /*0dd6*/ 	.short	(.L_635 - .L_634)
	.align		4
.L_634:
        /*0dd8*/ 	.word	index@(_ZN4vllm3moe10topkGatingILi4ELi32ELi4ELi16ELi32EifLNS0_11ScoringFuncE1EEEvPKT5_PKbPfiPT4_PiiiibPKf)
        /*0ddc*/ 	.word	0x00000000


	//----- nvinfo : EIATTR_REGCOUNT
	.align		4
.L_635:
        /*0de0*/ 	.byte	0x04, 0x2f
        /*0de2*/ 	.short	(.L_637 - .L_636)
	.align		4
.L_636:
        /*0de4*/ 	.word	index@(_ZN4vllm3moe10topkGatingILi4ELi64ELi4ELi16ELi32EifLNS0_11ScoringFuncE1EEEvPKT5_PKbPfiPT4_PiiiibPKf)
        /*0de8*/ 	.word	0x00000020


	//----- nvinfo : EIATTR_FRAME_SIZE
	.align		4
.L_637:
        /*0dec*/ 	.byte	0x04, 0x11
        /*0dee*/ 	.short	(.L_639 - .L_638)
	.align		4
.L_638:
        /*0df0*/ 	.word	index@(_ZN4vllm3moe10topkGatingILi4ELi64ELi4ELi16ELi32EifLNS0_11ScoringFuncE1EEEvPKT5_PKbPfiPT4_PiiiibPKf)
        /*0df4*/ 	.word	0x00000000


	//----- nvinfo : EIATTR_REGCOUNT
	.align		4
.L_639:
        /*0df8*/ 	.byte	0x04, 0x2f
        /*0dfa*/ 	.short	(.L_641 - .L_640)
	.align		4
.L_640:
        /*0dfc*/ 	.word	index@(_ZN4vllm3moe10topkGatingILi4ELi128ELi4ELi16ELi32EifLNS0_11ScoringFuncE1EEEvPKT5_PKbPfiPT4_PiiiibPKf)
        /*0e00*/ 	.word	0x00000020


	//----- nvinfo : EIATTR_FRAME_SIZE
	.align		4
.L_641:
        /*0e04*/ 	.byte	0x04, 0x11
        /*0e06*/ 	.short	(.L_643 - .L_642)
	.align		4
.L_642:
        /*0e08*/ 	.word	index@(_ZN4vllm3moe10topkGatingILi4ELi128ELi4ELi16ELi32EifLNS0_11ScoringFuncE1EEEvPKT5_PKbPfiPT4_PiiiibPKf)
        /*0e0c*/ 	.word	0x00000000


	//----- nvinfo : EIATTR_REGCOUNT
	.align		4
.L_643:
        /*0e10*/ 	.byte	0x04, 0x2f
        /*0e12*/ 	.short	(.L_645 - .L_644)
	.align		4
.L_644:
        /*0e14*/ 	.word	index@(_ZN4vllm3moe10topkGatingILi8ELi256ELi4ELi16ELi32EifLNS0_11ScoringFuncE1EEEvPKT5_PKbPfiPT4_PiiiibPKf)
        /*0e18*/ 	.word	0x00000020


	//----- nvinfo : EIATTR_FRAME_SIZE
	.align		4
.L_645:
        /*0e1c*/ 	.byte	0x04, 0x11
        /*0e1e*/ 	.short	(.L_647 - .L_646)
	.align		4
.L_646:
        /*0e20*/ 	.word	index@(_ZN4vllm3moe10topkGatingILi8ELi256ELi4ELi16ELi32EifLNS0_11ScoringFuncE1EEEvPKT5_PKbPfiPT4_PiiiibPKf)
        /*0e24*/ 	.word	0x00000000


	//----- nvinfo : EIATTR_REGCOUNT
	.align		4
.L_647:
        /*0e28*/ 	.byte	0x04, 0x2f
        /*0e2a*/ 	.short	(.L_649 - .L_648)
	.align		4
.L_648:
        /*0e2c*/ 	.word	index@(_ZN4vllm3moe10topkGatingILi16ELi512ELi4ELi16ELi32EifLNS0_11ScoringFuncE1EEEvPKT5_PKbPfiPT4_PiiiibPKf)
        /*0e30*/ 	.word	0x0000003c


	//----- nvinfo : EIATTR_FRAME_SIZE
	.align		4
.L_649:
        /*0e34*/ 	.byte	0x04, 0x11
        /*0e36*/ 	.short	(.L_651 - .L_650)
	.align		4
.L_650:
        /*0e38*/ 	.word	index@(_ZN4vllm3moe10topkGatingILi16ELi512ELi4ELi16ELi32EifLNS0_11ScoringFuncE1EEEvPKT5_PKbPfiPT4_PiiiibPKf)
        /*0e3c*/ 	.word	0x00000000


	//----- nvinfo : EIATTR_REGCOUNT
	.align		4
.L_651:
        /*0e40*/ 	.byte	0x04, 0x2f
        /*0e42*/ 	.short	(.L_653 - .L_652)
	.align		4
.L_652:
        /*0e44*/ 	.word	index@(_ZN4vllm3moe10topkGatingILi6ELi192ELi4ELi8ELi32EifLNS0_11ScoringFuncE1EEEvPKT5_PKbPfiPT4_PiiiibPKf)
        /*0e48*/ 	.word	0x00000020


	//----- nvinfo : EIATTR_FRAME_SIZE
	.align		4
.L_653:
        /*0e4c*/ 	.byte	0x04, 0x11
        /*0e4e*/ 	.short	(.L_655 - .L_654)
	.align		4
.L_654:
        /*0e50*/ 	.word	index@(_ZN4vllm3moe10topkGatingILi6ELi192ELi4ELi8ELi32EifLNS0_11ScoringFuncE1EEEvPKT5_PKbPfiPT4_PiiiibPKf)
        /*0e54*/ 	.word	0x00000000


	//----- nvinfo : EIATTR_REGCOUNT
	.align		4
.L_655:
        /*0e58*/ 	.byte	0x04, 0x2f
        /*0e5a*/ 	.short	(.L_657 - .L_656)
	.align		4
.L_656:
        /*0e5c*/ 	.word	index@(_ZN4vllm3moe10topkGatingILi10ELi320ELi4ELi8ELi32EifLNS0_11ScoringFuncE1EEEvPKT5_PKbPfiPT4_PiiiibPKf)
        /*0e60*/ 	.word	0x0000002b


	//----- nvinfo : EIATTR_FRAME_SIZE
	.align		4
.L_657:
        /*0e64*/ 	.byte	0x04, 0x11
        /*0e66*/ 	.short	(.L_659 - .L_658)
	.align		4
.L_658:
        /*0e68*/ 	.word	index@(_ZN4vllm3moe10topkGatingILi10ELi320ELi4ELi8ELi32EifLNS0_11ScoringFuncE1EEEvPKT5_PKbPfiPT4_PiiiibPKf)
        /*0e6c*/ 	.word	0x00000000


	//----- nvinfo : EIATTR_REGCOUNT
	.align		4
.L_659:
        /*0e70*/ 	.byte	0x04, 0x2f
        /*0e72*/ 	.short	(.L_661 - .L_660)
	.align		4
.L_660:
        /*0e74*/ 	.word	index@(_ZN4vllm3moe10topkGatingILi12ELi384ELi4ELi8ELi32EifLNS0_11ScoringFuncE1EEEvPKT5_PKbPfiPT4_PiiiibPKf)
        /*0e78*/ 	.word	0x00000030


	//----- nvinfo : EIATTR_FRAME_SIZE
	.align		4
.L_661:
        /*0e7c*/ 	.byte	0x04, 0x11
        /*0e7e*/ 	.short	(.L_663 - .L_662)
	.align		4
.L_662:
        /*0e80*/ 	.word	index@(_ZN4vllm3moe10topkGatingILi12ELi384ELi4ELi8ELi32EifLNS0_11ScoringFuncE1EEEvPKT5_PKbPfiPT4_PiiiibPKf)
        /*0e84*/ 	.word	0x00000000


	//----- nvinfo : EIATTR_REGCOUNT
	.align		4
.L_663:
        /*0e88*/ 	.byte	0x04, 0x2f
        /*0e8a*/ 	.short	(.L_665 - .L_664)
	.align		4
.L_664:
        /*0e8c*/ 	.word	index@(_ZN4vllm3moe10topkGatingILi14ELi448ELi4ELi8ELi32EifLNS0_11ScoringFuncE1EEEvPKT5_PKbPfiPT4_PiiiibPKf)
        /*0e90*/ 	.word	0x00000038


	//----- nvinfo : EIATTR_FRAME_SIZE
	.align		4
.L_665:
        /*0e94*/ 	.byte	0x04, 0x11
        /*0e96*/ 	.short	(.L_667 - .L_666)
	.align		4
.L_666:
        /*0e98*/ 	.word	index@(_ZN4vllm3moe10topkGatingILi14ELi448ELi4ELi8ELi32EifLNS0_11ScoringFuncE1EEEvPKT5_PKbPfiPT4_PiiiibPKf)
        /*0e9c*/ 	.word	0x00000000


	//----- nvinfo : EIATTR_REGCOUNT
	.align		4
.L_667:
        /*0ea0*/ 	.byte	0x04, 0x2f
        /*0ea2*/ 	.short	(.L_669 - .L_668)
	.align		4
.L_668:
        /*0ea4*/ 	.word	index@(_ZN4vllm3moe10topkGatingILi18ELi576ELi4ELi8ELi32EifLNS0_11ScoringFuncE1EEEvPKT5_PKbPfiPT4_PiiiibPKf)
        /*0ea8*/ 	.word	0x00000043


	//----- nvinfo : EIATTR_FRAME_SIZE
	.align		4
.L_669:
        /*0eac*/ 	.byte	0x04, 0x11
        /*0eae*/ 	.short	(.L_671 - .L_670)
	.align		4
.L_670:
        /*0eb0*/ 	.word	index@(_ZN4vllm3moe10topkGatingILi18ELi576ELi4ELi8ELi32EifLNS0_11ScoringFuncE1EEEvPKT5_PKbPfiPT4_PiiiibPKf)
        /*0eb4*/ 	.word	0x00000000


	//----- nvinfo : EIATTR_REGCOUNT
	.align		4
.L_671:
        /*0eb8*/ 	.byte	0x04, 0x2f
        /*0eba*/ 	.short	(.L_673 - .L_672)
	.align		4
.L_672:
        /*0ebc*/ 	.word	index@(_ZN4vllm3moe10moeSigmoidILi256EfEEvPKT0_PKbPfi)
        /*0ec0*/ 	.word	0x00000014


	//----- nvinfo : EIATTR_FRAME_SIZE
	.align		4
.L_673:
        /*0ec4*/ 	.byte	0x04, 0x11
        /*0ec6*/ 	.short	(.L_675 - .L_674)
	.align		4
.L_674:
        /*0ec8*/ 	.word	index@(_ZN4vllm3moe10moeSigmoidILi256EfEEvPKT0_PKbPfi)
        /*0ecc*/ 	.word	0x00000000


	//----- nvinfo : EIATTR_REGCOUNT
	.align		4
.L_675:
        /*0ed0*/ 	.byte	0x04, 0x2f
        /*0ed2*/ 	.short	(.L_677 - .L_676)
	.align		4
.L_676:
        /*0ed4*/ 	.word	index@(_ZN4vllm3moe10topkGatingILi1ELi1ELi4ELi4ELi32EjfLNS0_11ScoringFuncE1EEEvPKT5_PKbPfiPT4_PiiiibPKf)
        /*0ed8*/ 	.word	0x00000020


	//----- nvinfo : EIATTR_FRAME_SIZE
	.align		4
.L_677:
        /*0edc*/ 	.byte	0x04, 0x11
        /*0ede*/ 	.short	(.L_679 - .L_678)
	.align		4
.L_678:
        /*0ee0*/ 	.word	index@(_ZN4vllm3moe10topkGatingILi1ELi1ELi4ELi4ELi32EjfLNS0_11ScoringFuncE1EEEvPKT5_PKbPfiPT4_PiiiibPKf)
        /*0ee4*/ 	.word	0x00000000


	//----- nvinfo : EIATTR_REGCOUNT
	.align		4
.L_679:
        /*0ee8*/ 	.byte	0x04, 0x2f
        /*0eea*/ 	.short	(.L_681 - .L_680)
	.align		4
.L_680:
        /*0eec*/ 	.word	index@(_ZN4vllm3moe10topkGatingILi2ELi2ELi4ELi8ELi32EjfLNS0_11ScoringFuncE1EEEvPKT5_PKbPfiPT4_PiiiibPKf)
        /*0ef0*/ 	.word	0x00000020


	//----- nvinfo : EIATTR_FRAME_SIZE
	.align		4
.L_681:
        /*0ef4*/ 	.byte	0x04, 0x11
        /*0ef6*/ 	.short	(.L_683 - .L_682)
	.align		4
.L_682:
        /*0ef8*/ 	.word	index@(_ZN4vllm3moe10topkGatingILi2ELi2ELi4ELi8ELi32EjfLNS0_11ScoringFuncE1EEEvPKT5_PKbPfiPT4_PiiiibPKf)
        /*0efc*/ 	.word	0x00000000


	//----- nvinfo : EIATTR_REGCOUNT
	.align		4
.L_683:
        /*0f00*/ 	.byte	0x04, 0x2f
        /*0f02*/ 	.short	(.L_685 - .L_684)
	.align		4
.L_684:
        /*0f04*/ 	.word	index@(_ZN4vllm3moe10topkGatingILi4ELi4ELi4ELi16ELi32EjfLNS0_11ScoringFuncE1EEEvPKT5_PKbPfiPT4_PiiiibPKf)
        /*0f08*/ 	.word	0x00000020


	//----- nvinfo : EIATTR_FRAME_SIZE
	.align		4
.L_685:
        /*0f0c*/ 	.byte	0x04, 0x11
        /*0f0e*/ 	.short	(.L_687 - .L_686)
	.align		4
.L_686:
        /*0f10*/ 	.word	index@(_ZN4vllm3moe10topkGatingILi4ELi4ELi4ELi16ELi32EjfLNS0_11ScoringFuncE1EEEvPKT5_PKbPfiPT4_PiiiibPKf)
        /*0f14*/ 	.word	0x00000000


	//----- nvinfo : EIATTR_REGCOUNT
	.align		4
.L_687:
        /*0f18*/ 	.byte	0x04, 0x2f
        /*0f1a*/ 	.short	(.L_689 - .L_688)
	.align		4
.L_688:
        /*0f1c*/ 	.word	index@(_ZN4vllm3moe10topkGatingILi4ELi8ELi4ELi16ELi32EjfLNS0_11ScoringFuncE1EEEvPKT5_PKbPfiPT4_PiiiibPKf)
        /*0f20*/ 	.word	0x00000020


	//----- nvinfo : EIATTR_FRAME_SIZE
	.align		4
.L_689:
        /*0f24*/ 	.byte	0x04, 0x11
        /*0f26*/ 	.short	(.L_691 - .L_690)
	.align		4
.L_690:
        /*0f28*/ 	.word	index@(_ZN4vllm3moe10topkGatingILi4ELi8ELi4ELi16ELi32EjfLNS0_11ScoringFuncE1EEEvPKT5_PKbPfiPT4_PiiiibPKf)
        /*0f2c*/ 	.word	0x00000000


	//----- nvinfo : EIATTR_REGCOUNT
	.align		4
.L_691:
        /*0f30*/ 	.byte	0x04, 0x2f
        /*0f32*/ 	.short	(.L_693 - .L_692)
	.align		4
.L_692:
        /*0f34*/ 	.word	index@(_ZN4vllm3moe10topkGatingILi4ELi16ELi4ELi16ELi32EjfLNS0_11ScoringFuncE1EEEvPKT5_PKbPfiPT4_PiiiibPKf)
        /*0f38*/ 	.word	0x00000020


	//----- nvinfo : EIATTR_FRAME_SIZE
	.align		4
.L_693:
        /*0f3c*/ 	.byte	0x04, 0x11
        /*0f3e*/ 	.short	(.L_695 - .L_694)
	.align		4
.L_694:
        /*0f40*/ 	.word	index@(_ZN4vllm3moe10topkGatingILi4ELi16ELi4ELi16ELi32EjfLNS0_11ScoringFuncE1EEEvPKT5_PKbPfiPT4_PiiiibPKf)
        /*0f44*/ 	.word	0x00000000


	//----- nvinfo : EIATTR_REGCOUNT
	.align		4
.L_695:
        /*0f48*/ 	.byte	0x04, 0x2f
        /*0f4a*/ 	.short	(.L_697 - .L_696)
	.align		4
.L_696:
        /*0f4c*/ 	.word	index@(_ZN4vllm3moe10topkGatingILi4ELi32ELi4ELi16ELi32EjfLNS0_11ScoringFuncE1EEEvPKT5_PKbPfiPT4_PiiiibPKf)
        /*0f50*/ 	.word	0x00000020


	//----- nvinfo : EIATTR_FRAME_SIZE
	.align		4
.L_697:
        /*0f54*/ 	.byte	0x04, 0x11
        /*0f56*/ 	.short	(.L_699 - .L_698)
	.align		4
.L_698:
        /*0f58*/ 	.word	index@(_ZN4vllm3moe10topkGatingILi4ELi32ELi4ELi16ELi32EjfLNS0_11ScoringFuncE1EEEvPKT5_PKbPfiPT4_PiiiibPKf)
        /*0f5c*/ 	.word	0x00000000


	//----- nvinfo : EIATTR_REGCOUNT
	.align		4
.L_699:
        /*0f60*/ 	.byte	0x04, 0x2f
        /*0f62*/ 	.short	(.L_701 - .L_700)
	.align		4
.L_700:
        /*0f64*/ 	.word	index@(_ZN4vllm3moe10topkGatingILi4ELi64ELi4ELi16ELi32EjfLNS0_11ScoringFuncE1EEEvPKT5_PKbPfiPT4_PiiiibPKf)
        /*0f68*/ 	.word	0x00000020


	//----- nvinfo : EIATTR_FRAME_SIZE
	.align		4
.L_701:
        /*0f6c*/ 	.byte	0x04, 0x11
        /*0f6e*/ 	.short	(.L_703 - .L_702)
	.align		4
.L_702:
        /*0f70*/ 	.word	index@(_ZN4vllm3moe10topkGatingILi4ELi64ELi4ELi16ELi32EjfLNS0_11ScoringFuncE1EEEvPKT5_PKbPfiPT4_PiiiibPKf)
        /*0f74*/ 	.word	0x00000000


	//----- nvinfo : EIATTR_REGCOUNT
	.align		4
.L_703:
        /*0f78*/ 	.byte	0x04, 0x2f
        /*0f7a*/ 	.short	(.L_705 - .L_704)
	.align		4
.L_704:
        /*0f7c*/ 	.word	index@(_ZN4vllm3moe10topkGatingILi4ELi128ELi4ELi16ELi32EjfLNS0_11ScoringFuncE1EEEvPKT5_PKbPfiPT4_PiiiibPKf)
        /*0f80*/ 	.word	0x00000020


	//----- nvinfo : EIATTR_FRAME_SIZE
	.align		4
.L_705:
        /*0f84*/ 	.byte	0x04, 0x11
        /*0f86*/ 	.short	(.L_707 - .L_706)
	.align		4
.L_706:
        /*0f88*/ 	.word	index@(_ZN4vllm3moe10topkGatingILi4ELi128ELi4ELi16ELi32EjfLNS0_11ScoringFuncE1EEEvPKT5_PKbPfiPT4_PiiiibPKf)
        /*0f8c*/ 	.word	0x00000000


	//----- nvinfo : EIATTR_REGCOUNT
	.align		4
.L_707:
        /*0f90*/ 	.byte	0x04, 0x2f
        /*0f92*/ 	.short	(.L_709 - .L_708)
	.align		4
.L_708:
        /*0f94*/ 	.word	index@(_ZN4vllm3moe10topkGatingILi8ELi256ELi4ELi16ELi32EjfLNS0_11ScoringFuncE1EEEvPKT5_PKbPfiPT4_PiiiibPKf)
        /*0f98*/ 	.word	0x00000020


	//----- nvinfo : EIATTR_FRAME_SIZE
	.align		4
.L_709:
        /*0f9c*/ 	.byte	0x04, 0x11
        /*0f9e*/ 	.short	(.L_711 - .L_710)
	.align		4
.L_710:
        /*0fa0*/ 	.word	index@(_ZN4vllm3moe10topkGatingILi8ELi256ELi4ELi16ELi32EjfLNS0_11ScoringFuncE1EEEvPKT5_PKbPfiPT4_PiiiibPKf)
        /*0fa4*/ 	.word	0x00000000


	//----- nvinfo : EIATTR_REGCOUNT
	.align		4
.L_711:
        /*0fa8*/ 	.byte	0x04, 0x2f
        /*0faa*/ 	.short	(.L_713 - .L_712)
	.align		4
.L_712:
        /*0fac*/ 	.word	index@(_ZN4vllm3moe10topkGatingILi16ELi512ELi4ELi16ELi32EjfLNS0_11ScoringFuncE1EEEvPKT5_PKbPfiPT4_PiiiibPKf)
        /*0fb0*/ 	.word	0x0000003c


	//----- nvinfo : EIATTR_FRAME_SIZE
	.align		4
.L_713:
        /*0fb4*/ 	.byte	0x04, 0x11
        /*0fb6*/ 	.short	(.L_715 - .L_714)
	.align		4
.L_714:
        /*0fb8*/ 	.word	index@(_ZN4vllm3moe10topkGatingILi16ELi512ELi4ELi16ELi32EjfLNS0_11ScoringFuncE1EEEvPKT5_PKbPfiPT4_PiiiibPKf)
        /*0fbc*/ 	.word	0x00000000


	//----- nvinfo : EIATTR_REGCOUNT
	.align		4
.L_715:
        /*0fc0*/ 	.byte	0x04, 0x2f
        /*0fc2*/ 	.short	(.L_717 - .L_716)
	.align		4
.L_716:
        /*0fc4*/ 	.word	index@(_ZN4vllm3moe10topkGatingILi6ELi192ELi4ELi8ELi32EjfLNS0_11ScoringFuncE1EEEvPKT5_PKbPfiPT4_PiiiibPKf)
        /*0fc8*/ 	.word	0x00000020


	//----- nvinfo : EIATTR_FRAME_SIZE
	.align		4
.L_717:
        /*0fcc*/ 	.byte	0x04, 0x11
        /*0fce*/ 	.short	(.L_719 - .L_718)
	.align		4
.L_718:
        /*0fd0*/ 	.word	index@(_ZN4vllm3moe10topkGatingILi6ELi192ELi4ELi8ELi32EjfLNS0_11ScoringFuncE1EEEvPKT5_PKbPfiPT4_PiiiibPKf)
        /*0fd4*/ 	.word	0x00000000


	//----- nvinfo : EIATTR_REGCOUNT
	.align		4
.L_719:
        /*0fd8*/ 	.byte	0x04, 0x2f
        /*0fda*/ 	.short	(.L_721 - .L_720)
	.align		4
.L_720:
        /*0fdc*/ 	.word	index@(_ZN4vllm3moe10topkGatingILi10ELi320ELi4ELi8ELi32EjfLNS0_11ScoringFuncE1EEEvPKT5_PKbPfiPT4_PiiiibPKf)
        /*0fe0*/ 	.word	0x0000002b


	//----- nvinfo : EIATTR_FRAME_SIZE
	.align		4
.L_721:
        /*0fe4*/ 	.byte	0x04, 0x11
        /*0fe6*/ 	.short	(.L_723 - .L_722)
	.align		4
.L_722:
        /*0fe8*/ 	.word	index@(_ZN4vllm3moe10topkGatingILi10ELi320ELi4ELi8ELi32EjfLNS0_11ScoringFuncE1EEEvPKT5_PKbPfiPT4_PiiiibPKf)
        /*0fec*/ 	.word	0x00000000


	//----- nvinfo : EIATTR_REGCOUNT
	.align		4
.L_723:
        /*0ff0*/ 	.byte	0x04, 0x2f
        /*0ff2*/ 	.short	(.L_725 - .L_724)
	.align		4
.L_724:
        /*0ff4*/ 	.word	index@(_ZN4vllm3moe10topkGatingILi12ELi384ELi4ELi8ELi32EjfLNS0_11ScoringFuncE1EEEvPKT5_PKbPfiPT4_PiiiibPKf)
        /*0ff8*/ 	.word	0x00000030


	//----- nvinfo : EIATTR_FRAME_SIZE
	.align		4
.L_725:
        /*0ffc*/ 	.byte	0x04, 0x11
        /*0ffe*/ 	.short	(.L_727 - .L_726)
	.align		4
.L_726:
        /*1000*/ 	.word	index@(_ZN4vllm3moe10topkGatingILi12ELi384ELi4ELi8ELi32EjfLNS0_11ScoringFuncE1EEEvPKT5_PKbPfiPT4_PiiiibPKf)
        /*1004*/ 	.word	0x00000000


	//----- nvinfo : EIATTR_REGCOUNT
	.align		4
.L_727:
        /*1008*/ 	.byte	0x04, 0x2f
        /*100a*/ 	.short	(.L_729 - .L_728)
	.align		4
.L_728:
        /*100c*/ 	.word	index@(_ZN4vllm3moe10topkGatingILi14ELi448ELi4ELi8ELi32EjfLNS0_11ScoringFuncE1EEEvPKT5_PKbPfiPT4_PiiiibPKf)
        /*1010*/ 	.word	0x00000038


	//----- nvinfo : EIATTR_FRAME_SIZE
	.align		4
.L_729:
        /*1014*/ 	.byte	0x04, 0x11
        /*1016*/ 	.short	(.L_731 - .L_730)
	.align		4
.L_730:
        /*1018*/ 	.word	index@(_ZN4vllm3moe10topkGatingILi14ELi448ELi4ELi8ELi32EjfLNS0_11ScoringFuncE1EEEvPKT5_PKbPfiPT4_PiiiibPKf)
        /*101c*/ 	.word	0x00000000


	//----- nvinfo : EIATTR_REGCOUNT
	.align		4
.L_731:
        /*1020*/ 	.byte	0x04, 0x2f
        /*1022*/ 	.short	(.L_733 - .L_732)
	.align		4
.L_732:
        /*1024*/ 	.word	index@(_ZN4vllm3moe10topkGatingILi18ELi576ELi4ELi8ELi32EjfLNS0_11ScoringFuncE1EEEvPKT5_PKbPfiPT4_PiiiibPKf)
        /*1028*/ 	.word	0x00000043


	//----- nvinfo : EIATTR_FRAME_SIZE
	.align		4
.L_733:
        /*102c*/ 	.byte	0x04, 0x11
        /*102e*/ 	.short	(.L_735 - .L_734)
	.align		4
.L_734:
        /*1030*/ 	.word	index@(_ZN4vllm3moe10topkGatingILi18ELi576ELi4ELi8ELi32EjfLNS0_11ScoringFuncE1EEEvPKT5_PKbPfiPT4_PiiiibPKf)
        /*1034*/ 	.word	0x00000000


	//----- nvinfo : EIATTR_REGCOUNT
	.align		4
.L_735:
        /*1038*/ 	.byte	0x04, 0x2f
        /*103a*/ 	.short	(.L_737 - .L_736)
	.align		4
.L_736:
        /*103c*/ 	.word	index@(_ZN4vllm3moe10topkGatingILi1ELi1ELi4ELi4ELi32ElfLNS0_11ScoringFuncE1EEEvPKT5_PKbPfiPT4_PiiiibPKf)
        /*1040*/ 	.word	0x00000020


	//----- nvinfo : EIATTR_FRAME_SIZE
	.align		4
.L_737:
        /*1044*/ 	.byte	0x04, 0x11
        /*1046*/ 	.short	(.L_739 - .L_738)
	.align		4
.L_738:
        /*1048*/ 	.word	index@(_ZN4vllm3moe10topkGatingILi1ELi1ELi4ELi4ELi32ElfLNS0_11ScoringFuncE1EEEvPKT5_PKbPfiPT4_PiiiibPKf)
        /*104c*/ 	.word	0x00000000


	//----- nvinfo : EIATTR_REGCOUNT
	.align		4
.L_739:
        /*1050*/ 	.byte	0x04, 0x2f
        /*1052*/ 	.short	(.L_741 - .L_740)
	.align		4
.L_740:
        /*1054*/ 	.word	index@(_ZN4vllm3moe10topkGatingILi2ELi2ELi4ELi8ELi32ElfLNS0_11ScoringFuncE1EEEvPKT5_PKbPfiPT4_PiiiibPKf)
        /*1058*/ 	.word	0x00000020


	//----- nvinfo : EIATTR_FRAME_SIZE
	.align		4
.L_741:
        /*105c*/ 	.byte	0x04, 0x11
        /*105e*/ 	.short	(.L_743 - .L_742)
	.align		4
.L_742:
        /*1060*/ 	.word	index@(_ZN4vllm3moe10topkGatingILi2ELi2ELi4ELi8ELi32ElfLNS0_11ScoringFuncE1EEEvPKT5_PKbPfiPT4_PiiiibPKf)
        /*1064*/ 	.word	0x00000000


	//----- nvinfo : EIATTR_REGCOUNT
	.align		4
.L_743:
        /*1068*/ 	.byte	0x04, 0x2f
        /*106a*/ 	.short	(.L_745 - .L_744)
	.align		4
.L_744:
        /*106c*/ 	.word	index@(_ZN4vllm3moe10topkGatingILi4ELi4ELi4ELi16ELi32ElfLNS0_11ScoringFuncE1EEEvPKT5_PKbPfiPT4_PiiiibPKf)
        /*1070*/ 	.word	0x00000020


	//----- nvinfo : EIATTR_FRAME_SIZE
	.align		4
.L_745:
        /*1074*/ 	.byte	0x04, 0x11
        /*1076*/ 	.short	(.L_747 - .L_746)
	.align		4
.L_746:
        /*1078*/ 	.word	index@(_ZN4vllm3moe10topkGatingILi4ELi4ELi4ELi16ELi32ElfLNS0_11ScoringFuncE1EEEvPKT5_PKbPfiPT4_PiiiibPKf)
        /*107c*/ 	.word	0x00000000


	//----- nvinfo : EIATTR_REGCOUNT
	.align		4
.L_747:
        /*1080*/ 	.byte	0x04, 0x2f
        /*1082*/ 	.short	(.L_749 - .L_748)
	.align		4
.L_748:
        /*1084*/ 	.word	index@(_ZN4vllm3moe10topkGatingILi4ELi8ELi4ELi16ELi32ElfLNS0_11ScoringFuncE1EEEvPKT5_PKbPfiPT4_PiiiibPKf)
        /*1088*/ 	.word	0x00000020


	//----- nvinfo : EIATTR_FRAME_SIZE
	.align		4
.L_749:
        /*108c*/ 	.byte	0x04, 0x11
        /*108e*/ 	.short	(.L_751 - .L_750)
	.align		4
.L_750:
        /*1090*/ 	.word	index@(_ZN4vllm3moe10topkGatingILi4ELi8ELi4ELi16ELi32ElfLNS0_11ScoringFuncE1EEEvPKT5_PKbPfiPT4_PiiiibPKf)
        /*1094*/ 	.word	0x00000000


	//----- nvinfo : EIATTR_REGCOUNT
	.align		4
.L_751:
        /*1098*/ 	.byte	0x04, 0x2f
        /*109a*/ 	.short	(.L_753 - .L_752)
	.align		4
.L_752:
        /*109c*/ 	.word	index@(_ZN4vllm3moe10topkGatingILi4ELi16ELi4ELi16ELi32ElfLNS0_11ScoringFuncE1EEEvPKT5_PKbPfiPT4_PiiiibPKf)
        /*10a0*/ 	.word	0x00000020


	//----- nvinfo : EIATTR_FRAME_SIZE
	.align		4
.L_753:
        /*10a4*/ 	.byte	0x04, 0x11
        /*10a6*/ 	.short	(.L_755 - .L_754)
	.align		4
.L_754:
        /*10a8*/ 	.word	index@(_ZN4vllm3moe10topkGatingILi4ELi16ELi4ELi16ELi32ElfLNS0_11ScoringFuncE1EEEvPKT5_PKbPfiPT4_PiiiibPKf)
        /*10ac*/ 	.word	0x00000000


	//----- nvinfo : EIATTR_REGCOUNT
	.align		4
.L_755:
        /*10b0*/ 	.byte	0x04, 0x2f
        /*10b2*/ 	.short	(.L_757 - .L_756)
	.align		4
.L_756:
        /*10b4*/ 	.word	index@(_ZN4vllm3moe10topkGatingILi4ELi32ELi4ELi16ELi32ElfLNS0_11ScoringFuncE1EEEvPKT5_PKbPfiPT4_PiiiibPKf)
        /*10b8*/ 	.word	0x00000020


	//----- nvinfo : EIATTR_FRAME_SIZE
	.align		4
.L_757:
        /*10bc*/ 	.byte	0x04, 0x11
        /*10be*/ 	.short	(.L_759 - .L_758)
	.align		4
.L_758:
        /*10c0*/ 	.word	index@(_ZN4vllm3moe10topkGatingILi4ELi32ELi4ELi16ELi32ElfLNS0_11ScoringFuncE1EEEvPKT5_PKbPfiPT4_PiiiibPKf)
        /*10c4*/ 	.word	0x00000000


	//----- nvinfo : EIATTR_REGCOUNT
	.align		4
.L_759:
        /*10c8*/ 	.byte	0x04, 0x2f
        /*10ca*/ 	.short	(.L_761 - .L_760)
	.align		4
.L_760:
        /*10cc*/ 	.word	index@(_ZN4vllm3moe10topkGatingILi4ELi64ELi4ELi16ELi32ElfLNS0_11ScoringFuncE1EEEvPKT5_PKbPfiPT4_PiiiibPKf)
        /*10d0*/ 	.word	0x00000020


	//----- nvinfo : EIATTR_FRAME_SIZE
	.align		4
.L_761:
        /*10d4*/ 	.byte	0x04, 0x11
        /*10d6*/ 	.short	(.L_763 - .L_762)
	.align		4
.L_762:
        /*10d8*/ 	.word	index@(_ZN4vllm3moe10topkGatingILi4ELi64ELi4ELi16ELi32ElfLNS0_11ScoringFuncE1EEEvPKT5_PKbPfiPT4_PiiiibPKf)
        /*10dc*/ 	.word	0x00000000


	//----- nvinfo : EIATTR_REGCOUNT
	.align		4
.L_763:
        /*10e0*/ 	.byte	0x04, 0x2f
        /*10e2*/ 	.short	(.L_765 - .L_764)
	.align		4
.L_764:
        /*10e4*/ 	.word	index@(_ZN4vllm3moe10topkGatingILi4ELi128ELi4ELi16ELi32ElfLNS0_11ScoringFuncE1EEEvPKT5_PKbPfiPT4_PiiiibPKf)
        /*10e8*/ 	.word	0x00000020


	//----- nvinfo : EIATTR_FRAME_SIZE
	.align		4
.L_765:
        /*10ec*/ 	.byte	0x04, 0x11
        /*10ee*/ 	.short	(.L_767 - .L_766)
	.align		4
.L_766:
        /*10f0*/ 	.word	index@(_ZN4vllm3moe10topkGatingILi4ELi128ELi4ELi16ELi32ElfLNS0_11ScoringFuncE1EEEvPKT5_PKbPfiPT4_PiiiibPKf)
        /*10f4*/ 	.word	0x00000000


	//----- nvinfo : EIATTR_REGCOUNT
	.align		4
.L_767:
        /*10f8*/ 	.byte	0x04, 0x2f
        /*10fa*/ 	.short	(.L_769 - .L_768)
	.align		4
.L_768:
        /*10fc*/ 	.word	index@(_ZN4vllm3moe10topkGatingILi8ELi256ELi4ELi16ELi32ElfLNS0_11ScoringFuncE1EEEvPKT5_PKbPfiPT4_PiiiibPKf)
        /*1100*/ 	.word	0x00000020


	//----- nvinfo : EIATTR_FRAME_SIZE
	.align		4
.L_769:
        /*1104*/ 	.byte	0x04, 0x11
        /*1106*/ 	.short	(.L_771 - .L_770)
	.align		4
.L_770:
        /*1108*/ 	.word	index@(_ZN4vllm3moe10topkGatingILi8ELi256ELi4ELi16ELi32ElfLNS0_11ScoringFuncE1EEEvPKT5_PKbPfiPT4_PiiiibPKf)
        /*110c*/ 	.word	0x00000000


	//----- nvinfo : EIATTR_REGCOUNT
	.align		4
.L_771:
        /*1110*/ 	.byte	0x04, 0x2f
        /*1112*/ 	.short	(.L_773 - .L_772)
	.align		4
.L_772:
        /*1114*/ 	.word	index@(_ZN4vllm3moe10topkGatingILi16ELi512ELi4ELi16ELi32ElfLNS0_11ScoringFuncE1EEEvPKT5_PKbPfiPT4_PiiiibPKf)
        /*1118*/ 	.word	0x0000003b


	//----- nvinfo : EIATTR_FRAME_SIZE
	.align		4
.L_773:
        /*111c*/ 	.byte	0x04, 0x11
        /*111e*/ 	.short	(.L_775 - .L_774)
	.align		4
.L_774:
        /*1120*/ 	.word	index@(_ZN4vllm3moe10topkGatingILi16ELi512ELi4ELi16ELi32ElfLNS0_11ScoringFuncE1EEEvPKT5_PKbPfiPT4_PiiiibPKf)
        /*1124*/ 	.word	0x00000000


	//----- nvinfo : EIATTR_REGCOUNT
	.align		4
.L_775:
        /*1128*/ 	.byte	0x04, 0x2f
        /*112a*/ 	.short	(.L_777 - .L_776)
	.align		4
.L_776:
        /*112c*/ 	.word	index@(_ZN4vllm3moe10topkGatingILi6ELi192ELi4ELi8ELi32ElfLNS0_11ScoringFuncE1EEEvPKT5_PKbPfiPT4_PiiiibPKf)
        /*1130*/ 	.word	0x00000020


	//----- nvinfo : EIATTR_FRAME_SIZE
	.align		4
.L_777:
        /*1134*/ 	.byte	0x04, 0x11
        /*1136*/ 	.short	(.L_779 - .L_778)
	.align		4
.L_778:
        /*1138*/ 	.word	index@(_ZN4vllm3moe10topkGatingILi6ELi192ELi4ELi8ELi32ElfLNS0_11ScoringFuncE1EEEvPKT5_PKbPfiPT4_PiiiibPKf)
        /*113c*/ 	.word	0x00000000


	//----- nvinfo : EIATTR_REGCOUNT
	.align		4
.L_779:
        /*1140*/ 	.byte	0x04, 0x2f
        /*1142*/ 	.short	(.L_781 - .L_780)
	.align		4
.L_780:
        /*1144*/ 	.word	index@(_ZN4vllm3moe10topkGatingILi10ELi320ELi4ELi8ELi32ElfLNS0_11ScoringFuncE1EEEvPKT5_PKbPfiPT4_PiiiibPKf)
        /*1148*/ 	.word	0x0000002b


	//----- nvinfo : EIATTR_FRAME_SIZE
	.align		4
.L_781:
        /*114c*/ 	.byte	0x04, 0x11
        /*114e*/ 	.short	(.L_783 - .L_782)
	.align		4
.L_782:
        /*1150*/ 	.word	index@(_ZN4vllm3moe10topkGatingILi10ELi320ELi4ELi8ELi32ElfLNS0_11ScoringFuncE1EEEvPKT5_PKbPfiPT4_PiiiibPKf)
        /*1154*/ 	.word	0x00000000


	//----- nvinfo : EIATTR_REGCOUNT
	.align		4
.L_783:
        /*1158*/ 	.byte	0x04, 0x2f
        /*115a*/ 	.short	(.L_785 - .L_784)
	.align		4
.L_784:
        /*115c*/ 	.word	index@(_ZN4vllm3moe10topkGatingILi12ELi384ELi4ELi8ELi32ElfLNS0_11ScoringFuncE1EEEvPKT5_PKbPfiPT4_PiiiibPKf)
        /*1160*/ 	.word	0x00000030


	//----- nvinfo : EIATTR_FRAME_SIZE
	.align		4
.L_785:
        /*1164*/ 	.byte	0x04, 0x11
        /*1166*/ 	.short	(.L_787 - .L_786)
	.align		4
.L_786:
        /*1168*/ 	.word	index@(_ZN4vllm3moe10topkGatingILi12ELi384ELi4ELi8ELi32ElfLNS0_11ScoringFuncE1EEEvPKT5_PKbPfiPT4_PiiiibPKf)
        /*116c*/ 	.word	0x00000000


	//----- nvinfo : EIATTR_REGCOUNT
	.align		4
.L_787:
        /*1170*/ 	.byte	0x04, 0x2f
        /*1172*/ 	.short	(.L_789 - .L_788)
	.align		4
.L_788:
        /*1174*/ 	.word	index@(_ZN4vllm3moe10topkGatingILi14ELi448ELi4ELi8ELi32ElfLNS0_11ScoringFuncE1EEEvPKT5_PKbPfiPT4_PiiiibPKf)
        /*1178*/ 	.word	0x00000038


	//----- nvinfo : EIATTR_FRAME_SIZE
	.align		4
.L_789:
        /*117c*/ 	.byte	0x04, 0x11
        /*117e*/ 	.short	(.L_791 - .L_790)
	.align		4
.L_790:
        /*1180*/ 	.word	index@(_ZN4vllm3moe10topkGatingILi14ELi448ELi4ELi8ELi32ElfLNS0_11ScoringFuncE1EEEvPKT5_PKbPfiPT4_PiiiibPKf)
        /*1184*/ 	.word	0x00000000


	//----- nvinfo : EIATTR_REGCOUNT
	.align		4
.L_791:
        /*1188*/ 	.byte	0x04, 0x2f
        /*118a*/ 	.short	(.L_793 - .L_792)
	.align		4
.L_792:
        /*118c*/ 	.word	index@(_ZN4vllm3moe10topkGatingILi18ELi576ELi4ELi8ELi32ElfLNS0_11ScoringFuncE1EEEvPKT5_PKbPfiPT4_PiiiibPKf)
        /*1190*/ 	.word	0x00000043


	//----- nvinfo : EIATTR_FRAME_SIZE
	.align		4
.L_793:
        /*1194*/ 	.byte	0x04, 0x11
        /*1196*/ 	.short	(.L_795 - .L_794)
	.align		4
.L_794:
        /*1198*/ 	.word	index@(_ZN4vllm3moe10topkGatingILi18ELi576ELi4ELi8ELi32ElfLNS0_11ScoringFuncE1EEEvPKT5_PKbPfiPT4_PiiiibPKf)
        /*119c*/ 	.word	0x00000000


	//----- nvinfo : EIATTR_REGCOUNT
	.align		4
.L_795:
        /*11a0*/ 	.byte	0x04, 0x2f
        /*11a2*/ 	.short	(.L_797 - .L_796)
	.align		4
.L_796:
        /*11a4*/ 	.word	index@(_ZN4vllm3moe10topkGatingILi1ELi1ELi4ELi2ELi32Ei6__halfLNS0_11ScoringFuncE1EEEvPKT5_PKbPfiPT4_PiiiibPKf)
        /*11a8*/ 	.word	0x00000020


	//----- nvinfo : EIATTR_FRAME_SIZE
	.align		4
.L_797:
        /*11ac*/ 	.byte	0x04, 0x11
        /*11ae*/ 	.short	(.L_799 - .L_798)
	.align		4
.L_798:
        /*11b0*/ 	.word	index@(_ZN4vllm3moe10topkGatingILi1ELi1ELi4ELi2ELi32Ei6__halfLNS0_11ScoringFuncE1EEEvPKT5_PKbPfiPT4_PiiiibPKf)
        /*11b4*/ 	.word	0x00000000


	//----- nvinfo : EIATTR_REGCOUNT
	.align		4
.L_799:
        /*11b8*/ 	.byte	0x04, 0x2f
        /*11ba*/ 	.short	(.L_801 - .L_800)
	.align		4
.L_800:
        /*11bc*/ 	.word	index@(_ZN4vllm3moe10topkGatingILi2ELi2ELi4ELi4ELi32Ei6__halfLNS0_11ScoringFuncE1EEEvPKT5_PKbPfiPT4_PiiiibPKf)
        /*11c0*/ 	.word	0x00000020


	//----- nvinfo : EIATTR_FRAME_SIZE
	.align		4
.L_801:
        /*11c4*/ 	.byte	0x04, 0x11
        /*11c6*/ 	.short	(.L_803 - .L_802)
	.align		4
.L_802:
        /*11c8*/ 	.word	index@(_ZN4vllm3moe10topkGatingILi2ELi2ELi4ELi4ELi32Ei6__halfLNS0_11ScoringFuncE1EEEvPKT5_PKbPfiPT4_PiiiibPKf)
        /*11cc*/ 	.word	0x00000000


	//----- nvinfo : EIATTR_REGCOUNT
	.align		4
.L_803:
        /*11d0*/ 	.byte	0x04, 0x2f
        /*11d2*/ 	.short	(.L_805 - .L_804)
	.align		4
.L_804:
        /*11d4*/ 	.word	index@(_ZN4vllm3moe10topkGatingILi4ELi4ELi4ELi8ELi32Ei6__halfLNS0_11ScoringFuncE1EEEvPKT5_PKbPfiPT4_PiiiibPKf)
        /*11d8*/ 	.word	0x00000020


	//----- nvinfo : EIATTR_FRAME_SIZE
	.align		4
.L_805:
        /*11dc*/ 	.byte	0x04, 0x11
        /*11de*/ 	.short	(.L_807 - .L_806)
	.align		4
.L_806:
        /*11e0*/ 	.word	index@(_ZN4vllm3moe10topkGatingILi4ELi4ELi4ELi8ELi32Ei6__halfLNS0_11ScoringFuncE1EEEvPKT5_PKbPfiPT4_PiiiibPKf)
        /*11e4*/ 	.word	0x00000000


	//----- nvinfo : EIATTR_REGCOUNT
	.align		4
.L_807:
        /*11e8*/ 	.byte	0x04, 0x2f
        /*11ea*/ 	.short	(.L_809 - .L_808)
	.align		4
.L_808:
        /*11ec*/ 	.word	index@(_ZN4vllm3moe10topkGatingILi8ELi8ELi4ELi16ELi32Ei6__halfLNS0_11ScoringFuncE1EEEvPKT5_PKbPfiPT4_PiiiibPKf)
        /*11f0*/ 	.word	0x00000028


	//----- nvinfo : EIATTR_FRAME_SIZE
	.align		4
.L_809:
        /*11f4*/ 	.byte	0x04, 0x11
        /*11f6*/ 	.short	(.L_811 - .L_810)
	.align		4
.L_810:
        /*11f8*/ 	.word	index@(_ZN4vllm3moe10topkGatingILi8ELi8ELi4ELi16ELi32Ei6__halfLNS0_11ScoringFuncE1EEEvPKT5_PKbPfiPT4_PiiiibPKf)
        /*11fc*/ 	.word	0x00000000


	//----- nvinfo : EIATTR_REGCOUNT
	.align		4
.L_811:
        /*1200*/ 	.byte	0x04, 0x2f
        /*1202*/ 	.short	(.L_813 - .L_812)
	.align		4
.L_812:
        /*1204*/ 	.word	index@(_ZN4vllm3moe10topkGatingILi8ELi16ELi4ELi16ELi32Ei6__halfLNS0_11ScoringFuncE1EEEvPKT5_PKbPfiPT4_PiiiibPKf)
        /*1208*/ 	.word	0x00000020


	//----- nvinfo : EIATTR_FRAME_SIZE
	.align		4
.L_813:
        /*120c*/ 	.byte	0x04, 0x11
        /*120e*/ 	.short	(.L_815 - .L_814)
	.align		4
.L_814:
        /*1210*/ 	.word	index@(_ZN4vllm3moe10topkGatingILi8ELi16ELi4ELi16ELi32Ei6__halfLNS0_11ScoringFuncE1EEEvPKT5_PKbPfiPT4_PiiiibPKf)
        /*1214*/ 	.word	0x00000000


	//----- nvinfo : EIATTR_REGCOUNT
	.align		4
.L_815:
        /*1218*/ 	.byte	0x04, 0x2f
        /*121a*/ 	.short	(.L_817 - .L_816)
	.align		4
.L_816:
        /*121c*/ 	.word	index@(_ZN4vllm3moe10topkGatingILi8ELi32ELi4ELi16ELi32Ei6__halfLNS0_11ScoringFuncE1EEEvPKT5_PKbPfiPT4_PiiiibPKf)
        /*1220*/ 	.word	0x00000020


	//----- nvinfo : EIATTR_FRAME_SIZE
	.align		4
.L_817:
        /*1224*/ 	.byte	0x04, 0x11
        /*1226*/ 	.short	(.L_819 - .L_818)
	.align		4
.L_818:
        /*1228*/ 	.word	index@(_ZN4vllm3moe10topkGatingILi8ELi32ELi4ELi16ELi32Ei6__halfLNS0_11ScoringFuncE1EEEvPKT5_PKbPfiPT4_PiiiibPKf)
        /*122c*/ 	.word	0x00000000


	//----- nvinfo : EIATTR_REGCOUNT
	.align		4
.L_819:
        /*1230*/ 	.byte	0x04, 0x2f
        /*1232*/ 	.short	(.L_821 - .L_820)
	.align		4
.L_820:
        /*1234*/ 	.word	index@(_ZN4vllm3moe10topkGatingILi8ELi64ELi4ELi16ELi32Ei6__halfLNS0_11ScoringFuncE1EEEvPKT5_PKbPfiPT4_PiiiibPKf)
        /*1238*/ 	.word	0x00000020


	//----- nvinfo : EIATTR_FRAME_SIZE
	.align		4
.L_821:
        /*123c*/ 	.byte	0x04, 0x11
        /*123e*/ 	.short	(.L_823 - .L_822)
	.align		4
.L_822:
        /*1240*/ 	.word	index@(_ZN4vllm3moe10topkGatingILi8ELi64ELi4ELi16ELi32Ei6__halfLNS0_11ScoringFuncE1EEEvPKT5_PKbPfiPT4_PiiiibPKf)
        /*1244*/ 	.word	0x00000000


	//----- nvinfo : EIATTR_REGCOUNT
	.align		4
.L_823:
        /*1248*/ 	.byte	0x04, 0x2f
        /*124a*/ 	.short	(.L_825 - .L_824)
	.align		4
.L_824:
        /*124c*/ 	.word	index@(_ZN4vllm3moe10topkGatingILi8ELi128ELi4ELi16ELi32Ei6__halfLNS0_11ScoringFuncE1EEEvPKT5_PKbPfiPT4_PiiiibPKf)
        /*1250*/ 	.word	0x00000020


	//----- nvinfo : EIATTR_FRAME_SIZE
	.align		4
.L_825:
        /*1254*/ 	.byte	0x04, 0x11
        /*1256*/ 	.short	(.L_827 - .L_826)
	.align		4
.L_826:
        /*1258*/ 	.word	index@(_ZN4vllm3moe10topkGatingILi8ELi128ELi4ELi16ELi32Ei6__halfLNS0_11ScoringFuncE1EEEvPKT5_PKbPfiPT4_PiiiibPKf)
        /*125c*/ 	.word	0x00000000


	//----- nvinfo : EIATTR_REGCOUNT
	.align		4
.L_827:
        /*1260*/ 	.byte	0x04, 0x2f
        /*1262*/ 	.short	(.L_829 - .L_828)
	.align		4
.L_828:
        /*1264*/ 	.word	index@(_ZN4vllm3moe10topkGatingILi8ELi256ELi4ELi16ELi32Ei6__halfLNS0_11ScoringFuncE1EEEvPKT5_PKbPfiPT4_PiiiibPKf)
        /*1268*/ 	.word	0x00000020


	//----- nvinfo : EIATTR_FRAME_SIZE
	.align		4
.L_829:
        /*126c*/ 	.byte	0x04, 0x11
        /*126e*/ 	.short	(.L_831 - .L_830)
	.align		4
.L_830:
        /*1270*/ 	.word	index@(_ZN4vllm3moe10topkGatingILi8ELi256ELi4ELi16ELi32Ei6__halfLNS0_11ScoringFuncE1EEEvPKT5_PKbPfiPT4_PiiiibPKf)
        /*1274*/ 	.word	0x00000000


	//----- nvinfo : EIATTR_REGCOUNT
	.align		4
.L_831:
        /*1278*/ 	.byte	0x04, 0x2f
        /*127a*/ 	.short	(.L_833 - .L_832)
	.align		4
.L_832:
        /*127c*/ 	.word	index@(_ZN4vllm3moe10topkGatingILi16ELi512ELi4ELi16ELi32Ei6__halfLNS0_11ScoringFuncE1EEEvPKT5_PKbPfiPT4_PiiiibPKf)
        /*1280*/ 	.word	0x0000003c


	//----- nvinfo : EIATTR_FRAME_SIZE
	.align		4
.L_833:
        /*1284*/ 	.byte	0x04, 0x11
        /*1286*/ 	.short	(.L_835 - .L_834)
	.align		4
.L_834:
        /*1288*/ 	.word	index@(_ZN4vllm3moe10topkGatingILi16ELi512ELi4ELi16ELi32Ei6__halfLNS0_11ScoringFuncE1EEEvPKT5_PKbPfiPT4_PiiiibPKf)
        /*128c*/ 	.word	0x00000000


	//----- nvinfo : EIATTR_REGCOUNT
	.align		4
.L_835:
        /*1290*/ 	.byte	0x04, 0x2f
        /*1292*/ 	.short	(.L_837 - .L_836)
	.align		4
.L_836:
        /*1294*/ 	.word	index@(_ZN4vllm3moe10topkGatingILi6ELi192ELi4ELi4ELi32Ei6__halfLNS0_11ScoringFuncE1EEEvPKT5_PKbPfiPT4_PiiiibPKf)
        /*1298*/ 	.word	0x00000020


	//----- nvinfo : EIATTR_FRAME_SIZE
	.align		4
.L_837:
        /*129c*/ 	.byte	0x04, 0x11
        /*129e*/ 	.short	(.L_839 - .L_838)
	.align		4
.L_838:
        /*12a0*/ 	.word	index@(_ZN4vllm3moe10topkGatingILi6ELi192ELi4ELi4ELi32Ei6__halfLNS0_11ScoringFuncE1EEEvPKT5_PKbPfiPT4_PiiiibPKf)
        /*12a4*/ 	.word	0x00000000


	//----- nvinfo : EIATTR_REGCOUNT
	.align		4
.L_839:
        /*12a8*/ 	.byte	0x04, 0x2f
        /*12aa*/ 	.short	(.L_841 - .L_840)
	.align		4
.L_840:
        /*12ac*/ 	.word	index@(_ZN4vllm3moe10topkGatingILi10ELi320ELi4ELi4ELi32Ei6__halfLNS0_11ScoringFuncE1EEEvPKT5_PKbPfiPT4_PiiiibPKf)
        /*12b0*/ 	.word	0x0000002b


	//----- nvinfo : EIATTR_FRAME_SIZE
	.align		4
.L_841:
        /*12b4*/ 	.byte	0x04, 0x11
        /*12b6*/ 	.short	(.L_843 - .L_842)
	.align		4
.L_842:
        /*12b8*/ 	.word	index@(_ZN4vllm3moe10topkGatingILi10ELi320ELi4ELi4ELi32Ei6__halfLNS0_11ScoringFuncE1EEEvPKT5_PKbPfiPT4_PiiiibPKf)
        /*12bc*/ 	.word	0x00000000


	//----- nvinfo : EIATTR_REGCOUNT
	.align		4
.L_843:
        /*12c0*/ 	.byte	0x04, 0x2f
        /*12c2*/ 	.short	(.L_845 - .L_844)
	.align		4
.L_844:
        /*12c4*/ 	.word	index@(_ZN4vllm3moe10topkGatingILi12ELi384ELi4ELi4ELi32Ei6__halfLNS0_11ScoringFuncE1EEEvPKT5_PKbPfiPT4_PiiiibPKf)
        /*12c8*/ 	.word	0x00000030


	//----- nvinfo : EIATTR_FRAME_SIZE
	.align		4
.L_845:
        /*12cc*/ 	.byte	0x04, 0x11
        /*12ce*/ 	.short	(.L_847 - .L_846)
	.align		4
.L_846:
        /*12d0*/ 	.word	index@(_ZN4vllm3moe10topkGatingILi12ELi384ELi4ELi4ELi32Ei6__halfLNS0_11ScoringFuncE1EEEvPKT5_PKbPfiPT4_PiiiibPKf)
        /*12d4*/ 	.word	0x00000000


	//----- nvinfo : EIATTR_REGCOUNT
	.align		4
.L_847:
        /*12d8*/ 	.byte	0x04, 0x2f
        /*12da*/ 	.short	(.L_849 - .L_848)
	.align		4
.L_848:
        /*12dc*/ 	.word	index@(_ZN4vllm3moe10topkGatingILi14ELi448ELi4ELi4ELi32Ei6__halfLNS0_11ScoringFuncE1EEEvPKT5_PKbPfiPT4_PiiiibPKf)
        /*12e0*/ 	.word	0x00000038


	//----- nvinfo : EIATTR_FRAME_SIZE
	.align		4
.L_849:
        /*12e4*/ 	.byte	0x04, 0x11
        /*12e6*/ 	.short	(.L_851 - .L_850)
	.align		4
.L_850:
        /*12e8*/ 	.word	index@(_ZN4vllm3moe10topkGatingILi14ELi448ELi4ELi4ELi32Ei6__halfLNS0_11ScoringFuncE1EEEvPKT5_PKbPfiPT4_PiiiibPKf)
        /*12ec*/ 	.word	0x00000000


	//----- nvinfo : EIATTR_REGCOUNT
	.align		4
.L_851:
        /*12f0*/ 	.byte	0x04, 0x2f
        /*12f2*/ 	.short	(.L_853 - .L_852)
	.align		4
.L_852:
        /*12f4*/ 	.word	index@(_ZN4vllm3moe10topkGatingILi18ELi576ELi4ELi4ELi32Ei6__halfLNS0_11ScoringFuncE1EEEvPKT5_PKbPfiPT4_PiiiibPKf)
        /*12f8*/ 	.word	0x00000043


	//----- nvinfo : EIATTR_FRAME_SIZE
	.align		4
.L_853:
        /*12fc*/ 	.byte	0x04, 0x11
        /*12fe*/ 	.short	(.L_855 - .L_854)
	.align		4
.L_854:
        /*1300*/ 	.word	index@(_ZN4vllm3moe10topkGatingILi18ELi576ELi4ELi4ELi32Ei6__halfLNS0_11ScoringFuncE1EEEvPKT5_PKbPfiPT4_PiiiibPKf)
        /*1304*/ 	.word	0x00000000


	//----- nvinfo : EIATTR_REGCOUNT
	.align		4
.L_855:
        /*1308*/ 	.byte	0x04, 0x2f
        /*130a*/ 	.short	(.L_857 - .L_856)
	.align		4
.L_856:
        /*130c*/ 	.word	index@(_ZN4vllm3moe10moeSigmoidILi256E6__halfEEvPKT0_PKbPfi)
        /*1310*/ 	.word	0x00000016


	//----- nvinfo : EIATTR_FRAME_SIZE
	.align		4
.L_857:
        /*1314*/ 	.byte	0x04, 0x11
        /*1316*/ 	.short	(.L_859 - .L_858)
	.align		4
.L_858:
        /*1318*/ 	.word	index@(_ZN4vllm3moe10moeSigmoidILi256E6__halfEEvPKT0_PKbPfi)
        /*131c*/ 	.word	0x00000000


	//----- nvinfo : EIATTR_REGCOUNT
	.align		4
.L_859:
        /*1320*/ 	.byte	0x04, 0x2f
        /*1322*/ 	.short	(.L_861 - .L_860)
	.align		4
.L_860:
        /*1324*/ 	.word	index@(_ZN4vllm3moe10topkGatingILi1ELi1ELi4ELi2ELi32Ej6__halfLNS0_11ScoringFuncE1EEEvPKT5_PKbPfiPT4_PiiiibPKf)
        /*1328*/ 	.word	0x00000020


	//----- nvinfo : EIATTR_FRAME_SIZE
	.align		4
.L_861:
        /*132c*/ 	.byte	0x04, 0x11
        /*132e*/ 	.short	(.L_863 - .L_862)
	.align		4
.L_862:
        /*1330*/ 	.word	index@(_ZN4vllm3moe10topkGatingILi1ELi1ELi4ELi2ELi32Ej6__halfLNS0_11ScoringFuncE1EEEvPKT5_PKbPfiPT4_PiiiibPKf)
        /*1334*/ 	.word	0x00000000


	//----- nvinfo : EIATTR_REGCOUNT
	.align		4
.L_863:
        /*1338*/ 	.byte	0x04, 0x2f
        /*133a*/ 	.short	(.L_865 - .L_864)
	.align		4
.L_864:
        /*133c*/ 	.word	index@(_ZN4vllm3moe10topkGatingILi2ELi2ELi4ELi4ELi32Ej6__halfLNS0_11ScoringFuncE1EEEvPKT5_PKbPfiPT4_PiiiibPKf)
        /*1340*/ 	.word	0x00000020


	//----- nvinfo : EIATTR_FRAME_SIZE
	.align		4
.L_865:
        /*1344*/ 	.byte	0x04, 0x11
        /*1346*/ 	.short	(.L_867 - .L_866)
	.align		4
.L_866:
        /*1348*/ 	.word	index@(_ZN4vllm3moe10topkGatingILi2ELi2ELi4ELi4ELi32Ej6__halfLNS0_11ScoringFuncE1EEEvPKT5_PKbPfiPT4_PiiiibPKf)
        /*134c*/ 	.word	0x00000000


	//----- nvinfo : EIATTR_REGCOUNT
	.align		4
.L_867:
        /*1350*/ 	.byte	0x04, 0x2f
        /*1352*/ 	.short	(.L_869 - .L_868)
	.align		4
.L_868:
        /*1354*/ 	.word	index@(_ZN4vllm3moe10topkGatingILi4ELi4ELi4ELi8ELi32Ej6__halfLNS0_11ScoringFuncE1EEEvPKT5_PKbPfiPT4_PiiiibPKf)
        /*1358*/ 	.word	0x00000020


	//----- nvinfo : EIATTR_FRAME_SIZE
	.align		4
.L_869:
        /*135c*/ 	.byte	0x04, 0x11
        /*135e*/ 	.short	(.L_871 - .L_870)
	.align		4
.L_870:
        /*1360*/ 	.word	index@(_ZN4vllm3moe10topkGatingILi4ELi4ELi4ELi8ELi32Ej6__halfLNS0_11ScoringFuncE1EEEvPKT5_PKbPfiPT4_PiiiibPKf)
        /*1364*/ 	.word	0x00000000


	//----- nvinfo : EIATTR_REGCOUNT
	.align		4
.L_871:
        /*1368*/ 	.byte	0x04, 0x2f
        /*136a*/ 	.short	(.L_873 - .L_872)
	.align		4
.L_872:
        /*136c*/ 	.word	index@(_ZN4vllm3moe10topkGatingILi8ELi8ELi4ELi16ELi32Ej6__halfLNS0_11ScoringFuncE1EEEvPKT5_PKbPfiPT4_PiiiibPKf)
        /*1370*/ 	.word	0x00000028


	//----- nvinfo : EIATTR_FRAME_SIZE
	.align		4
.L_873:
        /*1374*/ 	.byte	0x04, 0x11
        /*1376*/ 	.short	(.L_875 - .L_874)
	.align		4
.L_874:
        /*1378*/ 	.word	index@(_ZN4vllm3moe10topkGatingILi8ELi8ELi4ELi16ELi32Ej6__halfLNS0_11ScoringFuncE1EEEvPKT5_PKbPfiPT4_PiiiibPKf)
        /*137c*/ 	.word	0x00000000


	//----- nvinfo : EIATTR_REGCOUNT
	.align		4
.L_875:
        /*1380*/ 	.byte	0x04, 0x2f
        /*1382*/ 	.short	(.L_877 - .L_876)
	.align		4
.L_876:
        /*1384*/ 	.word	index@(_ZN4vllm3moe10topkGatingILi8ELi16ELi4ELi16ELi32Ej6__halfLNS0_11ScoringFuncE1EEEvPKT5_PKbPfiPT4_PiiiibPKf)
        /*1388*/ 	.word	0x00000020


	//----- nvinfo : EIATTR_FRAME_SIZE
	.align		4
.L_877:
        /*138c*/ 	.byte	0x04, 0x11
        /*138e*/ 	.short	(.L_879 - .L_878)
	.align		4
.L_878:
        /*1390*/ 	.word	index@(_ZN4vllm3moe10topkGatingILi8ELi16ELi4ELi16ELi32Ej6__halfLNS0_11ScoringFuncE1EEEvPKT5_PKbPfiPT4_PiiiibPKf)
        /*1394*/ 	.word	0x00000000


	//----- nvinfo : EIATTR_REGCOUNT
	.align		4
.L_879:
        /*1398*/ 	.byte	0x04, 0x2f
        /*139a*/ 	.short	(.L_881 - .L_880)
	.align		4
.L_880:
        /*139c*/ 	.word	index@(_ZN4vllm3moe10topkGatingILi8ELi32ELi4ELi16ELi32Ej6__halfLNS0_11ScoringFuncE1EEEvPKT5_PKbPfiPT4_PiiiibPKf)
        /*13a0*/ 	.word	0x00000020


	//----- nvinfo : EIATTR_FRAME_SIZE
	.align		4
.L_881:
        /*13a4*/ 	.byte	0x04, 0x11
        /*13a6*/ 	.short	(.L_883 - .L_882)
	.align		4
.L_882:
        /*13a8*/ 	.word	index@(_ZN4vllm3moe10topkGatingILi8ELi32ELi4ELi16ELi32Ej6__halfLNS0_11ScoringFuncE1EEEvPKT5_PKbPfiPT4_PiiiibPKf)
        /*13ac*/ 	.word	0x00000000


	//----- nvinfo : EIATTR_REGCOUNT
	.align		4
.L_883:
        /*13b0*/ 	.byte	0x04, 0x2f
        /*13b2*/ 	.short	(.L_885 - .L_884)
	.align		4
.L_884:
        /*13b4*/ 	.word	index@(_ZN4vllm3moe10topkGatingILi8ELi64ELi4ELi16ELi32Ej6__halfLNS0_11ScoringFuncE1EEEvPKT5_PKbPfiPT4_PiiiibPKf)
        /*13b8*/ 	.word	0x00000020


	//----- nvinfo : EIATTR_FRAME_SIZE
	.align		4
.L_885:
        /*13bc*/ 	.byte	0x04, 0x11
        /*13be*/ 	.short	(.L_887 - .L_886)
	.align		4
.L_886:
        /*13c0*/ 	.word	index@(_ZN4vllm3moe10topkGatingILi8ELi64ELi4ELi16ELi32Ej6__halfLNS0_11ScoringFuncE1EEEvPKT5_PKbPfiPT4_PiiiibPKf)
        /*13c4*/ 	.word	0x00000000


	//----- nvinfo : EIATTR_REGCOUNT
	.align		4
.L_887:
        /*13c8*/ 	.byte	0x04, 0x2f
        /*13ca*/ 	.short	(.L_889 - .L_888)
	.align		4
.L_888:
        /*13cc*/ 	.word	index@(_ZN4vllm3moe10topkGatingILi8ELi128ELi4ELi16ELi32Ej6__halfLNS0_11ScoringFuncE1EEEvPKT5_PKbPfiPT4_PiiiibPKf)
        /*13d0*/ 	.word	0x00000020


	//----- nvinfo : EIATTR_FRAME_SIZE
	.align		4
.L_889:
        /*13d4*/ 	.byte	0x04, 0x11
        /*13d6*/ 	.short	(.L_891 - .L_890)
	.align		4
.L_890:
        /*13d8*/ 	.word	index@(_ZN4vllm3moe10topkGatingILi8ELi128ELi4ELi16ELi32Ej6__halfLNS0_11ScoringFuncE1EEEvPKT5_PKbPfiPT4_PiiiibPKf)
        /*13dc*/ 	.word	0x00000000


	//----- nvinfo : EIATTR_REGCOUNT
	.align		4
.L_891:
        /*13e0*/ 	.byte	0x04, 0x2f
        /*13e2*/ 	.short	(.L_893 - .L_892)
	.align		4
.L_892:
        /*13e4*/ 	.word	index@(_ZN4vllm3moe10topkGatingILi8ELi256ELi4ELi16ELi32Ej6__halfLNS0_11ScoringFuncE1EEEvPKT5_PKbPfiPT4_PiiiibPKf)
        /*13e8*/ 	.word	0x00000020


	//----- nvinfo : EIATTR_FRAME_SIZE
	.align		4
.L_893:
        /*13ec*/ 	.byte	0x04, 0x11
        /*13ee*/ 	.short	(.L_895 - .L_894)
	.align		4
.L_894:
        /*13f0*/ 	.word	index@(_ZN4vllm3moe10topkGatingILi8ELi256ELi4ELi16ELi32Ej6__halfLNS0_11ScoringFuncE1EEEvPKT5_PKbPfiPT4_PiiiibPKf)
        /*13f4*/ 	.word	0x00000000


	//----- nvinfo : EIATTR_REGCOUNT
	.align		4
.L_895:
        /*13f8*/ 	.byte	0x04, 0x2f
        /*13fa*/ 	.short	(.L_897 - .L_896)
	.align		4
.L_896:
        /*13fc*/ 	.word	index@(_ZN4vllm3moe10topkGatingILi16ELi512ELi4ELi16ELi32Ej6__halfLNS0_11ScoringFuncE1EEEvPKT5_PKbPfiPT4_PiiiibPKf)
        /*1400*/ 	.word	0x0000003c


	//----- nvinfo : EIATTR_FRAME_SIZE
	.align		4
.L_897:
        /*1404*/ 	.byte	0x04, 0x11
        /*1406*/ 	.short	(.L_899 - .L_898)
	.align		4
.L_898:
        /*1408*/ 	.word	index@(_ZN4vllm3moe10topkGatingILi16ELi512ELi4ELi16ELi32Ej6__halfLNS0_11ScoringFuncE1EEEvPKT5_PKbPfiPT4_PiiiibPKf)
        /*140c*/ 	.word	0x00000000


	//----- nvinfo : EIATTR_REGCOUNT
	.align		4
.L_899:
        /*1410*/ 	.byte	0x04, 0x2f
        /*1412*/ 	.short	(.L_901 - .L_900)
	.align		4
.L_900:
        /*1414*/ 	.word	index@(_ZN4vllm3moe10topkGatingILi6ELi192ELi4ELi4ELi32Ej6__halfLNS0_11ScoringFuncE1EEEvPKT5_PKbPfiPT4_PiiiibPKf)
        /*1418*/ 	.word	0x00000020


	//----- nvinfo : EIATTR_FRAME_SIZE
	.align		4
.L_901:
        /*141c*/ 	.byte	0x04, 0x11
        /*141e*/ 	.short	(.L_903 - .L_902)
	.align		4
.L_902:
        /*1420*/ 	.word	index@(_ZN4vllm3moe10topkGatingILi6ELi192ELi4ELi4ELi32Ej6__halfLNS0_11ScoringFuncE1EEEvPKT5_PKbPfiPT4_PiiiibPKf)
        /*1424*/ 	.word	0x00000000


	//----- nvinfo : EIATTR_REGCOUNT
	.align		4
.L_903:
        /*1428*/ 	.byte	0x04, 0x2f
        /*142a*/ 	.short	(.L_905 - .L_904)
	.align		4
.L_904:
        /*142c*/ 	.word	index@(_ZN4vllm3moe10topkGatingILi10ELi320ELi4ELi4ELi32Ej6__halfLNS0_11ScoringFuncE1EEEvPKT5_PKbPfiPT4_PiiiibPKf)
        /*1430*/ 	.word	0x0000002b


	//----- nvinfo : EIATTR_FRAME_SIZE
	.align		4
.L_905:
        /*1434*/ 	.byte	0x04, 0x11
        /*1436*/ 	.short	(.L_907 - .L_906)
	.align		4
.L_906:
        /*1438*/ 	.word	index@(_ZN4vllm3moe10topkGatingILi10ELi320ELi4ELi4ELi32Ej6__halfLNS0_11ScoringFuncE1EEEvPKT5_PKbPfiPT4_PiiiibPKf)
        /*143c*/ 	.word	0x00000000


	//----- nvinfo : EIATTR_REGCOUNT
	.align		4
.L_907:
        /*1440*/ 	.byte	0x04, 0x2f
        /*1442*/ 	.short	(.L_909 - .L_908)
	.align		4
.L_908:
        /*1444*/ 	.word	index@(_ZN4vllm3moe10topkGatingILi12ELi384ELi4ELi4ELi32Ej6__halfLNS0_11ScoringFuncE1EEEvPKT5_PKbPfiPT4_PiiiibPKf)
        /*1448*/ 	.word	0x00000030


	//----- nvinfo : EIATTR_FRAME_SIZE
	.align		4
.L_909:
        /*144c*/ 	.byte	0x04, 0x11
        /*144e*/ 	.short	(.L_911 - .L_910)
	.align		4
.L_910:
        /*1450*/ 	.word	index@(_ZN4vllm3moe10topkGatingILi12ELi384ELi4ELi4ELi32Ej6__halfLNS0_11ScoringFuncE1EEEvPKT5_PKbPfiPT4_PiiiibPKf)
        /*1454*/ 	.word	0x00000000


	//----- nvinfo : EIATTR_REGCOUNT
	.align		4
.L_911:
        /*1458*/ 	.byte	0x04, 0x2f
        /*145a*/ 	.short	(.L_913 - .L_912)
	.align		4
.L_912:
        /*145c*/ 	.word	index@(_ZN4vllm3moe10topkGatingILi14ELi448ELi4ELi4ELi32Ej6__halfLNS0_11ScoringFuncE1EEEvPKT5_PKbPfiPT4_PiiiibPKf)
        /*1460*/ 	.word	0x00000038


	//----- nvinfo : EIATTR_FRAME_SIZE
	.align		4
.L_913:
        /*1464*/ 	.byte	0x04, 0x11
        /*1466*/ 	.short	(.L_915 - .L_914)
	.align		4
.L_914:
        /*1468*/ 	.word	index@(_ZN4vllm3moe10topkGatingILi14ELi448ELi4ELi4ELi32Ej6__halfLNS0_11ScoringFuncE1EEEvPKT5_PKbPfiPT4_PiiiibPKf)
        /*146c*/ 	.word	0x00000000


	//----- nvinfo : EIATTR_REGCOUNT
	.align		4
.L_915:
        /*1470*/ 	.byte	0x04, 0x2f
        /*1472*/ 	.short	(.L_917 - .L_916)
	.align		4
.L_916:
        /*1474*/ 	.word	index@(_ZN4vllm3moe10topkGatingILi18ELi576ELi4ELi4ELi32Ej6__halfLNS0_11ScoringFuncE1EEEvPKT5_PKbPfiPT4_PiiiibPKf)
        /*1478*/ 	.word	0x00000043


	//----- nvinfo : EIATTR_FRAME_SIZE
	.align		4
.L_917:
        /*147c*/ 	.byte	0x04, 0x11
        /*147e*/ 	.short	(.L_919 - .L_918)
	.align		4
.L_918:
        /*1480*/ 	.word	index@(_ZN4vllm3moe10topkGatingILi18ELi576ELi4ELi4ELi32Ej6__halfLNS0_11ScoringFuncE1EEEvPKT5_PKbPfiPT4_PiiiibPKf)
        /*1484*/ 	.word	0x00000000


	//----- nvinfo : EIATTR_REGCOUNT
	.align		4
.L_919:
        /*1488*/ 	.byte	0x04, 0x2f
        /*148a*/ 	.short	(.L_921 - .L_920)
	.align		4
.L_920:
        /*148c*/ 	.word	index@(_ZN4vllm3moe10topkGatingILi1ELi1ELi4ELi2ELi32El6__halfLNS0_11ScoringFuncE1EEEvPKT5_PKbPfiPT4_PiiiibPKf)
        /*1490*/ 	.word	0x00000020


	//----- nvinfo : EIATTR_FRAME_SIZE
	.align		4
.L_921:
        /*1494*/ 	.byte	0x04, 0x11
        /*1496*/ 	.short	(.L_923 - .L_922)
	.align		4
.L_922:
        /*1498*/ 	.word	index@(_ZN4vllm3moe10topkGatingILi1ELi1ELi4ELi2ELi32El6__halfLNS0_11ScoringFuncE1EEEvPKT5_PKbPfiPT4_PiiiibPKf)
        /*149c*/ 	.word	0x00000000


	//----- nvinfo : EIATTR_REGCOUNT
	.align		4
.L_923:
        /*14a0*/ 	.byte	0x04, 0x2f
        /*14a2*/ 	.short	(.L_925 - .L_924)
	.align		4
.L_924:
        /*14a4*/ 	.word	index@(_ZN4vllm3moe10topkGatingILi2ELi2ELi4ELi4ELi32El6__halfLNS0_11ScoringFuncE1EEEvPKT5_PKbPfiPT4_PiiiibPKf)
        /*14a8*/ 	.word	0x00000020


	//----- nvinfo : EIATTR_FRAME_SIZE
	.align		4
.L_925:
        /*14ac*/ 	.byte	0x04, 0x11
        /*14ae*/ 	.short	(.L_927 - .L_926)
	.align		4
.L_926:
        /*14b0*/ 	.word	index@(_ZN4vllm3moe10topkGatingILi2ELi2ELi4ELi4ELi32El6__halfLNS0_11ScoringFuncE1EEEvPKT5_PKbPfiPT4_PiiiibPKf)
        /*14b4*/ 	.word	0x00000000


	//----- nvinfo : EIATTR_REGCOUNT
	.align		4
.L_927:
        /*14b8*/ 	.byte	0x04, 0x2f
        /*14ba*/ 	.short	(.L_929 - .L_928)
	.align		4
.L_928:
        /*14bc*/ 	.word	index@(_ZN4vllm3moe10topkGatingILi4ELi4ELi4ELi8ELi32El6__halfLNS0_11ScoringFuncE1EEEvPKT5_PKbPfiPT4_PiiiibPKf)
        /*14c0*/ 	.word	0x00000020


	//----- nvinfo : EIATTR_FRAME_SIZE
	.align		4
.L_929:
        /*14c4*/ 	.byte	0x04, 0x11
        /*14c6*/ 	.short	(.L_931 - .L_930)
	.align		4
.L_930:
        /*14c8*/ 	.word	index@(_ZN4vllm3moe10topkGatingILi4ELi4ELi4ELi8ELi32El6__halfLNS0_11ScoringFuncE1EEEvPKT5_PKbPfiPT4_PiiiibPKf)
        /*14cc*/ 	.word	0x00000000


	//----- nvinfo : EIATTR_REGCOUNT
	.align		4
.L_931:
        /*14d0*/ 	.byte	0x04, 0x2f
        /*14d2*/ 	.short	(.L_933 - .L_932)
	.align		4
.L_932:
        /*14d4*/ 	.word	index@(_ZN4vllm3moe10topkGatingILi8ELi8ELi4ELi16ELi32El6__halfLNS0_11ScoringFuncE1EEEvPKT5_PKbPfiPT4_PiiiibPKf)
        /*14d8*/ 	.word	0x00000028


	//----- nvinfo : EIATTR_FRAME_SIZE
	.align		4
.L_933:
        /*14dc*/ 	.byte	0x04, 0x11
        /*14de*/ 	.short	(.L_935 - .L_934)
	.align		4
.L_934:
        /*14e0*/ 	.word	index@(_ZN4vllm3moe10topkGatingILi8ELi8ELi4ELi16ELi32El6__halfLNS0_11ScoringFuncE1EEEvPKT5_PKbPfiPT4_PiiiibPKf)
        /*14e4*/ 	.word	0x00000000


	//----- nvinfo : EIATTR_REGCOUNT
	.align		4
.L_935:
        /*14e8*/ 	.byte	0x04, 0x2f
        /*14ea*/ 	.short	(.L_937 - .L_936)
	.align		4
.L_936:
        /*14ec*/ 	.word	index@(_ZN4vllm3moe10topkGatingILi8ELi16ELi4ELi16ELi32El6__halfLNS0_11ScoringFuncE1EEEvPKT5_PKbPfiPT4_PiiiibPKf)
        /*14f0*/ 	.word	0x00000020


	//----- nvinfo : EIATTR_FRAME_SIZE
	.align		4
.L_937:
        /*14f4*/ 	.byte	0x04, 0x11
        /*14f6*/ 	.short	(.L_939 - .L_938)
	.align		4
.L_938:
        /*14f8*/ 	.word	index@(_ZN4vllm3moe10topkGatingILi8ELi16ELi4ELi16ELi32El6__halfLNS0_11ScoringFuncE1EEEvPKT5_PKbPfiPT4_PiiiibPKf)
        /*14fc*/ 	.word	0x00000000


	//----- nvinfo : EIATTR_REGCOUNT
	.align		4
.L_939:
        /*1500*/ 	.byte	0x04, 0x2f
        /*1502*/ 	.short	(.L_941 - .L_940)
	.align		4
.L_940:
        /*1504*/ 	.word	index@(_ZN4vllm3moe10topkGatingILi8ELi32ELi4ELi16ELi32El6__halfLNS0_11ScoringFuncE1EEEvPKT5_PKbPfiPT4_PiiiibPKf)
        /*1508*/ 	.word	0x00000020


	//----- nvinfo : EIATTR_FRAME_SIZE
	.align		4
.L_941:
        /*150c*/ 	.byte	0x04, 0x11
        /*150e*/ 	.short	(.L_943 - .L_942)
	.align		4
.L_942:
        /*1510*/ 	.word	index@(_ZN4vllm3moe10topkGatingILi8ELi32ELi4ELi16ELi32El6__halfLNS0_11ScoringFuncE1EEEvPKT5_PKbPfiPT4_PiiiibPKf)
        /*1514*/ 	.word	0x00000000


	//----- nvinfo : EIATTR_REGCOUNT
	.align		4
.L_943:
        /*1518*/ 	.byte	0x04, 0x2f
        /*151a*/ 	.short	(.L_945 - .L_944)
	.align		4
.L_944:
        /*151c*/ 	.word	index@(_ZN4vllm3moe10topkGatingILi8ELi64ELi4ELi16ELi32El6__halfLNS0_11ScoringFuncE1EEEvPKT5_PKbPfiPT4_PiiiibPKf)
        /*1520*/ 	.word	0x00000020


	//----- nvinfo : EIATTR_FRAME_SIZE
	.align		4
.L_945:
        /*1524*/ 	.byte	0x04, 0x11
        /*1526*/ 	.short	(.L_947 - .L_946)
	.align		4
.L_946:
        /*1528*/ 	.word	index@(_ZN4vllm3moe10topkGatingILi8ELi64ELi4ELi16ELi32El6__halfLNS0_11ScoringFuncE1EEEvPKT5_PKbPfiPT4_PiiiibPKf)
        /*152c*/ 	.word	0x00000000


	//----- nvinfo : EIATTR_REGCOUNT
	.align		4
.L_947:
        /*1530*/ 	.byte	0x04, 0x2f
        /*1532*/ 	.short	(.L_949 - .L_948)
	.align		4
.L_948:
        /*1534*/ 	.word	index@(_ZN4vllm3moe10topkGatingILi8ELi128ELi4ELi16ELi32El6__halfLNS0_11ScoringFuncE1EEEvPKT5_PKbPfiPT4_PiiiibPKf)
        /*1538*/ 	.word	0x00000020


	//----- nvinfo : EIATTR_FRAME_SIZE
	.align		4
.L_949:
        /*153c*/ 	.byte	0x04, 0x11
        /*153e*/ 	.short	(.L_951 - .L_950)
	.align		4
.L_950:
        /*1540*/ 	.word	index@(_ZN4vllm3moe10topkGatingILi8ELi128ELi4ELi16ELi32El6__halfLNS0_11ScoringFuncE1EEEvPKT5_PKbPfiPT4_PiiiibPKf)
        /*1544*/ 	.word	0x00000000


	//----- nvinfo : EIATTR_REGCOUNT
	.align		4
.L_951:
        /*1548*/ 	.byte	0x04, 0x2f
        /*154a*/ 	.short	(.L_953 - .L_952)
	.align		4
.L_952:
        /*154c*/ 	.word	index@(_ZN4vllm3moe10topkGatingILi8ELi256ELi4ELi16ELi32El6__halfLNS0_11ScoringFuncE1EEEvPKT5_PKbPfiPT4_PiiiibPKf)
        /*1550*/ 	.word	0x00000020


	//----- nvinfo : EIATTR_FRAME_SIZE
	.align		4
.L_953:
        /*1554*/ 	.byte	0x04, 0x11
        /*1556*/ 	.short	(.L_955 - .L_954)
	.align		4
.L_954:
        /*1558*/ 	.word	index@(_ZN4vllm3moe10topkGatingILi8ELi256ELi4ELi16ELi32El6__halfLNS0_11ScoringFuncE1EEEvPKT5_PKbPfiPT4_PiiiibPKf)
        /*155c*/ 	.word	0x00000000


	//----- nvinfo : EIATTR_REGCOUNT
	.align		4
.L_955:
        /*1560*/ 	.byte	0x04, 0x2f
        /*1562*/ 	.short	(.L_957 - .L_956)
	.align		4
.L_956:
        /*1564*/ 	.word	index@(_ZN4vllm3moe10topkGatingILi16ELi512ELi4ELi16ELi32El6__halfLNS0_11ScoringFuncE1EEEvPKT5_PKbPfiPT4_PiiiibPKf)
        /*1568*/ 	.word	0x0000003b


	//----- nvinfo : EIATTR_FRAME_SIZE
	.align		4
.L_957:
        /*156c*/ 	.byte	0x04, 0x11
        /*156e*/ 	.short	(.L_959 - .L_958)
	.align		4
.L_958:
        /*1570*/ 	.word	index@(_ZN4vllm3moe10topkGatingILi16ELi512ELi4ELi16ELi32El6__halfLNS0_11ScoringFuncE1EEEvPKT5_PKbPfiPT4_PiiiibPKf)
        /*1574*/ 	.word	0x00000000


	//----- nvinfo : EIATTR_REGCOUNT
	.align		4
.L_959:
        /*1578*/ 	.byte	0x04, 0x2f
        /*157a*/ 	.short	(.L_961 - .L_960)
	.align		4
.L_960:
        /*157c*/ 	.word	index@(_ZN4vllm3moe10topkGatingILi6ELi192ELi4ELi4ELi32El6__halfLNS0_11ScoringFuncE1EEEvPKT5_PKbPfiPT4_PiiiibPKf)
        /*1580*/ 	.word	0x00000020


	//----- nvinfo : EIATTR_FRAME_SIZE
	.align		4
.L_961:
        /*1584*/ 	.byte	0x04, 0x11
        /*1586*/ 	.short	(.L_963 - .L_962)
	.align		4
.L_962:
        /*1588*/ 	.word	index@(_ZN4vllm3moe10topkGatingILi6ELi192ELi4ELi4ELi32El6__halfLNS0_11ScoringFuncE1EEEvPKT5_PKbPfiPT4_PiiiibPKf)
        /*158c*/ 	.word	0x00000000


	//----- nvinfo : EIATTR_REGCOUNT
	.align		4
.L_963:
        /*1590*/ 	.byte	0x04, 0x2f
        /*1592*/ 	.short	(.L_965 - .L_964)
	.align		4
.L_964:
        /*1594*/ 	.word	index@(_ZN4vllm3moe10topkGatingILi10ELi320ELi4ELi4ELi32El6__halfLNS0_11ScoringFuncE1EEEvPKT5_PKbPfiPT4_PiiiibPKf)
        /*1598*/ 	.word	0x0000002b


	//----- nvinfo : EIATTR_FRAME_SIZE
	.align		4
.L_965:
        /*159c*/ 	.byte	0x04, 0x11
        /*159e*/ 	.short	(.L_967 - .L_966)
	.align		4
.L_966:
        /*15a0*/ 	.word	index@(_ZN4vllm3moe10topkGatingILi10ELi320ELi4ELi4ELi32El6__halfLNS0_11ScoringFuncE1EEEvPKT5_PKbPfiPT4_PiiiibPKf)
        /*15a4*/ 	.word	0x00000000


	//----- nvinfo : EIATTR_REGCOUNT
	.align		4
.L_967:
        /*15a8*/ 	.byte	0x04, 0x2f
        /*15aa*/ 	.short	(.L_969 - .L_968)
	.align		4
.L_968:
        /*15ac*/ 	.word	index@(_ZN4vllm3moe10topkGatingILi12ELi384ELi4ELi4ELi32El6__halfLNS0_11ScoringFuncE1EEEvPKT5_PKbPfiPT4_PiiiibPKf)
        /*15b0*/ 	.word	0x00000030


	//----- nvinfo : EIATTR_FRAME_SIZE
	.align		4
.L_969:
        /*15b4*/ 	.byte	0x04, 0x11
        /*15b6*/ 	.short	(.L_971 - .L_970)
	.align		4
.L_970:
        /*15b8*/ 	.word	index@(_ZN4vllm3moe10topkGatingILi12ELi384ELi4ELi4ELi32El6__halfLNS0_11ScoringFuncE1EEEvPKT5_PKbPfiPT4_PiiiibPKf)
        /*15bc*/ 	.word	0x00000000


	//----- nvinfo : EIATTR_REGCOUNT
	.align		4
.L_971:
        /*15c0*/ 	.byte	0x04, 0x2f
        /*15c2*/ 	.short	(.L_973 - .L_972)
	.align		4
.L_972:
        /*15c4*/ 	.word	index@(_ZN4vllm3moe10topkGatingILi14ELi448ELi4ELi4ELi32El6__halfLNS0_11ScoringFuncE1EEEvPKT5_PKbPfiPT4_PiiiibPKf)
        /*15c8*/ 	.word	0x00000038


	//----- nvinfo : EIATTR_FRAME_SIZE
	.align		4
.L_973:
        /*15cc*/ 	.byte	0x04, 0x11
        /*15ce*/ 	.short	(.L_975 - .L_974)
	.align		4
.L_974:
        /*15d0*/ 	.word	index@(_ZN4vllm3moe10topkGatingILi14ELi448ELi4ELi4ELi32El6__halfLNS0_11ScoringFuncE1EEEvPKT5_PKbPfiPT4_PiiiibPKf)
        /*15d4*/ 	.word	0x00000000


	//----- nvinfo : EIATTR_REGCOUNT
	.align		4
.L_975:
        /*15d8*/ 	.byte	0x04, 0x2f
        /*15da*/ 	.short	(.L_977 - .L_976)
	.align		4
.L_976:
        /*15dc*/ 	.word	index@(_ZN4vllm3moe10topkGatingILi18ELi576ELi4ELi4ELi32El6__halfLNS0_11ScoringFuncE1EEEvPKT5_PKbPfiPT4_PiiiibPKf)
        /*15e0*/ 	.word	0x00000043


	//----- nvinfo : EIATTR_FRAME_SIZE
	.align		4
.L_977:
        /*15e4*/ 	.byte	0x04, 0x11
        /*15e6*/ 	.short	(.L_979 - .L_978)
	.align		4
.L_978:
        /*15e8*/ 	.word	index@(_ZN4vllm3moe10topkGatingILi18ELi576ELi4ELi4ELi32El6__halfLNS0_11ScoringFuncE1EEEvPKT5_PKbPfiPT4_PiiiibPKf)
        /*15ec*/ 	.word	0x00000000


	//----- nvinfo : EIATTR_REGCOUNT
	.align		4
.L_979:
        /*15f0*/ 	.byte	0x04, 0x2f
        /*15f2*/ 	.short	(.L_981 - .L_980)
	.align		4
.L_980:
        /*15f4*/ 	.word	index@(_ZN4vllm3moe10topkGatingILi1ELi1ELi4ELi2ELi32Ei13__nv_bfloat16LNS0_11ScoringFuncE1EEEvPKT5_PKbPfiPT4_PiiiibPKf)
        /*15f8*/ 	.word	0x00000020


	//----- nvinfo : EIATTR_FRAME_SIZE
	.align		4
.L_981:
        /*15fc*/ 	.byte	0x04, 0x11
        /*15fe*/ 	.short	(.L_983 - .L_982)
	.align		4
.L_982:
        /*1600*/ 	.word	index@(_ZN4vllm3moe10topkGatingILi1ELi1ELi4ELi2ELi32Ei13__nv_bfloat16LNS0_11ScoringFuncE1EEEvPKT5_PKbPfiPT4_PiiiibPKf)
        /*1604*/ 	.word	0x00000000


	//----- nvinfo : EIATTR_REGCOUNT
	.align		4
.L_983:
        /*1608*/ 	.byte	0x04, 0x2f
        /*160a*/ 	.short	(.L_985 - .L_984)
	.align		4
.L_984:
        /*160c*/ 	.word	index@(_ZN4vllm3moe10topkGatingILi2ELi2ELi4ELi4ELi32Ei13__nv_bfloat16LNS0_11ScoringFuncE1EEEvPKT5_PKbPfiPT4_PiiiibPKf)
        /*1610*/ 	.word	0x00000020


	//----- nvinfo : EIATTR_FRAME_SIZE
	.align		4
.L_985:
        /*1614*/ 	.byte	0x04, 0x11
        /*1616*/ 	.short	(.L_987 - .L_986)
	.align		4
.L_986:
        /*1618*/ 	.word	index@(_ZN4vllm3moe10topkGatingILi2ELi2ELi4ELi4ELi32Ei13__nv_bfloat16LNS0_11ScoringFuncE1EEEvPKT5_PKbPfiPT4_PiiiibPKf)
        /*161c*/ 	.word	0x00000000


	//----- nvinfo : EIATTR_REGCOUNT
	.align		4
.L_987:
        /*1620*/ 	.byte	0x04, 0x2f
        /*1622*/ 	.short	(.L_989 - .L_988)
	.align		4
.L_988:
        /*1624*/ 	.word	index@(_ZN4vllm3moe10topkGatingILi4ELi4ELi4ELi8ELi32Ei13__nv_bfloat16LNS0_11ScoringFuncE1EEEvPKT5_PKbPfiPT4_PiiiibPKf)
        /*1628*/ 	.word	0x00000020


	//----- nvinfo : EIATTR_FRAME_SIZE
	.align		4
.L_989:
        /*162c*/ 	.byte	0x04, 0x11
        /*162e*/ 	.short	(.L_991 - .L_990)
	.align		4
.L_990:
        /*1630*/ 	.word	index@(_ZN4vllm3moe10topkGatingILi4ELi4ELi4ELi8ELi32Ei13__nv_bfloat16LNS0_11ScoringFuncE1EEEvPKT5_PKbPfiPT4_PiiiibPKf)
        /*1634*/ 	.word	0x00000000


	//----- nvinfo : EIATTR_REGCOUNT
	.align		4
.L_991:
        /*1638*/ 	.byte	0x04, 0x2f
        /*163a*/ 	.short	(.L_993 - .L_992)
	.align		4
.L_992:
        /*163c*/ 	.word	index@(_ZN4vllm3moe10topkGatingILi8ELi8ELi4ELi16ELi32Ei13__nv_bfloat16LNS0_11ScoringFuncE1EEEvPKT5_PKbPfiPT4_PiiiibPKf)
        /*1640*/ 	.word	0x00000028


	//----- nvinfo : EIATTR_FRAME_SIZE
	.align		4
.L_993:
        /*1644*/ 	.byte	0x04, 0x11
        /*1646*/ 	.short	(.L_995 - .L_994)
	.align		4
.L_994:
        /*1648*/ 	.word	index@(_ZN4vllm3moe10topkGatingILi8ELi8ELi4ELi16ELi32Ei13__nv_bfloat16LNS0_11ScoringFuncE1EEEvPKT5_PKbPfiPT4_PiiiibPKf)
        /*164c*/ 	.word	0x00000000


	//----- nvinfo : EIATTR_REGCOUNT
	.align		4
.L_995:
        /*1650*/ 	.byte	0x04, 0x2f
        /*1652*/ 	.short	(.L_997 - .L_996)
	.align		4
.L_996:
        /*1654*/ 	.word	index@(_ZN4vllm3moe10topkGatingILi8ELi16ELi4ELi16ELi32Ei13__nv_bfloat16LNS0_11ScoringFuncE1EEEvPKT5_PKbPfiPT4_PiiiibPKf)
        /*1658*/ 	.word	0x00000020


	//----- nvinfo : EIATTR_FRAME_SIZE
	.align		4
.L_997:
        /*165c*/ 	.byte	0x04, 0x11
        /*165e*/ 	.short	(.L_999 - .L_998)
	.align		4
.L_998:
        /*1660*/ 	.word	index@(_ZN4vllm3moe10topkGatingILi8ELi16ELi4ELi16ELi32Ei13__nv_bfloat16LNS0_11ScoringFuncE1EEEvPKT5_PKbPfiPT4_PiiiibPKf)
        /*1664*/ 	.word	0x00000000


	//----- nvinfo : EIATTR_REGCOUNT
	.align		4
.L_999:
        /*1668*/ 	.byte	0x04, 0x2f
        /*166a*/ 	.short	(.L_1001 - .L_1000)
	.align		4
.L_1000:
        /*166c*/ 	.word	index@(_ZN4vllm3moe10topkGatingILi8ELi32ELi4ELi16ELi32Ei13__nv_bfloat16LNS0_11ScoringFuncE1EEEvPKT5_PKbPfiPT4_PiiiibPKf)
        /*1670*/ 	.word	0x00000020


	//----- nvinfo : EIATTR_FRAME_SIZE
	.align		4
.L_1001:
        /*1674*/ 	.byte	0x04, 0x11
        /*1676*/ 	.short	(.L_1003 - .L_1002)
	.align		4
.L_1002:
        /*1678*/ 	.word	index@(_ZN4vllm3moe10topkGatingILi8ELi32ELi4ELi16ELi32Ei13__nv_bfloat16LNS0_11ScoringFuncE1EEEvPKT5_PKbPfiPT4_PiiiibPKf)
        /*167c*/ 	.word	0x00000000


	//----- nvinfo : EIATTR_REGCOUNT
	.align		4
.L_1003:
        /*1680*/ 	.byte	0x04, 0x2f
        /*1682*/ 	.short	(.L_1005 - .L_1004)
	.align		4
.L_1004:
        /*1684*/ 	.word	index@(_ZN4vllm3moe10topkGatingILi8ELi64ELi4ELi16ELi32Ei13__nv_bfloat16LNS0_11ScoringFuncE1EEEvPKT5_PKbPfiPT4_PiiiibPKf)
        /*1688*/ 	.word	0x00000020


	//----- nvinfo : EIATTR_FRAME_SIZE
	.align		4
.L_1005:
        /*168c*/ 	.byte	0x04, 0x11
        /*168e*/ 	.short	(.L_1007 - .L_1006)
	.align		4
.L_1006:
        /*1690*/ 	.word	index@(_ZN4vllm3moe10topkGatingILi8ELi64ELi4ELi16ELi32Ei13__nv_bfloat16LNS0_11ScoringFuncE1EEEvPKT5_PKbPfiPT4_PiiiibPKf)
        /*1694*/ 	.word	0x00000000


	//----- nvinfo : EIATTR_REGCOUNT
	.align		4
.L_1007:
        /*1698*/ 	.byte	0x04, 0x2f
        /*169a*/ 	.short	(.L_1009 - .L_1008)
	.align		4
.L_1008:
        /*169c*/ 	.word	index@(_ZN4vllm3moe10topkGatingILi8ELi128ELi4ELi16ELi32Ei13__nv_bfloat16LNS0_11ScoringFuncE1EEEvPKT5_PKbPfiPT4_PiiiibPKf)
        /*16a0*/ 	.word	0x00000020


	//----- nvinfo : EIATTR_FRAME_SIZE
	.align		4
.L_1009:
        /*16a4*/ 	.byte	0x04, 0x11
        /*16a6*/ 	.short	(.L_1011 - .L_1010)
	.align		4
.L_1010:
        /*16a8*/ 	.word	index@(_ZN4vllm3moe10topkGatingILi8ELi128ELi4ELi16ELi32Ei13__nv_bfloat16LNS0_11ScoringFuncE1EEEvPKT5_PKbPfiPT4_PiiiibPKf)
        /*16ac*/ 	.word	0x00000000


	//----- nvinfo : EIATTR_REGCOUNT
	.align		4
.L_1011:
        /*16b0*/ 	.byte	0x04, 0x2f
        /*16b2*/ 	.short	(.L_1013 - .L_1012)
	.align		4
.L_1012:
        /*16b4*/ 	.word	index@(_ZN4vllm3moe10topkGatingILi8ELi256ELi4ELi16ELi32Ei13__nv_bfloat16LNS0_11ScoringFuncE1EEEvPKT5_PKbPfiPT4_PiiiibPKf)
        /*16b8*/ 	.word	0x00000020


	//----- nvinfo : EIATTR_FRAME_SIZE
	.align		4
.L_1013:
        /*16bc*/ 	.byte	0x04, 0x11
        /*16be*/ 	.short	(.L_1015 - .L_1014)
	.align		4
.L_1014:
        /*16c0*/ 	.word	index@(_ZN4vllm3moe10topkGatingILi8ELi256ELi4ELi16ELi32Ei13__nv_bfloat16LNS0_11ScoringFuncE1EEEvPKT5_PKbPfiPT4_PiiiibPKf)
        /*16c4*/ 	.word	0x00000000


	//----- nvinfo : EIATTR_REGCOUNT
	.align		4
.L_1015:
        /*16c8*/ 	.byte	0x04, 0x2f
        /*16ca*/ 	.short	(.L_1017 - .L_1016)
	.align		4
.L_1016:
        /*16cc*/ 	.word	index@(_ZN4vllm3moe10topkGatingILi16ELi512ELi4ELi16ELi32Ei13__nv_bfloat16LNS0_11ScoringFuncE1EEEvPKT5_PKbPfiPT4_PiiiibPKf)
        /*16d0*/ 	.word	0x0000003c


	//----- nvinfo : EIATTR_FRAME_SIZE
	.align		4
.L_1017:
        /*16d4*/ 	.byte	0x04, 0x11
        /*16d6*/ 	.short	(.L_1019 - .L_1018)
	.align		4
.L_1018:
        /*16d8*/ 	.word	index@(_ZN4vllm3moe10topkGatingILi16ELi512ELi4ELi16ELi32Ei13__nv_bfloat16LNS0_11ScoringFuncE1EEEvPKT5_PKbPfiPT4_PiiiibPKf)
        /*16dc*/ 	.word	0x00000000


	//----- nvinfo : EIATTR_REGCOUNT
	.align		4
.L_1019:
        /*16e0*/ 	.byte	0x04, 0x2f
        /*16e2*/ 	.short	(.L_1021 - .L_1020)
	.align		4
.L_1020:
        /*16e4*/ 	.word	index@(_ZN4vllm3moe10topkGatingILi6ELi192ELi4ELi4ELi32Ei13__nv_bfloat16LNS0_11ScoringFuncE1EEEvPKT5_PKbPfiPT4_PiiiibPKf)
        /*16e8*/ 	.word	0x00000020


	//----- nvinfo : EIATTR_FRAME_SIZE
	.align		4
.L_1021:
        /*16ec*/ 	.byte	0x04, 0x11
        /*16ee*/ 	.short	(.L_1023 - .L_1022)
	.align		4
.L_1022:
        /*16f0*/ 	.word	index@(_ZN4vllm3moe10topkGatingILi6ELi192ELi4ELi4ELi32Ei13__nv_bfloat16LNS0_11ScoringFuncE1EEEvPKT5_PKbPfiPT4_PiiiibPKf)
        /*16f4*/ 	.word	0x00000000


	//----- nvinfo : EIATTR_REGCOUNT
	.align		4
.L_1023:
        /*16f8*/ 	.byte	0x04, 0x2f
        /*16fa*/ 	.short	(.L_1025 - .L_1024)
	.align		4
.L_1024:
        /*16fc*/ 	.word	index@(_ZN4vllm3moe10topkGatingILi10ELi320ELi4ELi4ELi32Ei13__nv_bfloat16LNS0_11ScoringFuncE1EEEvPKT5_PKbPfiPT4_PiiiibPKf)
        /*1700*/ 	.word	0x0000002b


	//----- nvinfo : EIATTR_FRAME_SIZE
	.align		4
.L_1025:
        /*1704*/ 	.byte	0x04, 0x11
        /*1706*/ 	.short	(.L_1027 - .L_1026)
	.align		4
.L_1026:
        /*1708*/ 	.word	index@(_ZN4vllm3moe10topkGatingILi10ELi320ELi4ELi4ELi32Ei13__nv_bfloat16LNS0_11ScoringFuncE1EEEvPKT5_PKbPfiPT4_PiiiibPKf)
        /*170c*/ 	.word	0x00000000


	//----- nvinfo : EIATTR_REGCOUNT
	.align		4
.L_1027:
        /*1710*/ 	.byte	0x04, 0x2f
        /*1712*/ 	.short	(.L_1029 - .L_1028)
	.align		4
.L_1028:
        /*1714*/ 	.word	index@(_ZN4vllm3moe10topkGatingILi12ELi384ELi4ELi4ELi32Ei13__nv_bfloat16LNS0_11ScoringFuncE1EEEvPKT5_PKbPfiPT4_PiiiibPKf)
        /*1718*/ 	.word	0x00000030


	//----- nvinfo : EIATTR_FRAME_SIZE
	.align		4
.L_1029:
        /*171c*/ 	.byte	0x04, 0x11
        /*171e*/ 	.short	(.L_1031 - .L_1030)
	.align		4
.L_1030:
        /*1720*/ 	.word	index@(_ZN4vllm3moe10topkGatingILi12ELi384ELi4ELi4ELi32Ei13__nv_bfloat16LNS0_11ScoringFuncE1EEEvPKT5_PKbPfiPT4_PiiiibPKf)
        /*1724*/ 	.word	0x00000000


	//----- nvinfo : EIATTR_REGCOUNT
	.align		4
.L_1031:
        /*1728*/ 	.byte	0x04, 0x2f
        /*172a*/ 	.short	(.L_1033 - .L_1032)
	.align		4
.L_1032:
        /*172c*/ 	.word	index@(_ZN4vllm3moe10topkGatingILi14ELi448ELi4ELi4ELi32Ei13__nv_bfloat16LNS0_11ScoringFuncE1EEEvPKT5_PKbPfiPT4_PiiiibPKf)
        /*1730*/ 	.word	0x00000038


	//----- nvinfo : EIATTR_FRAME_SIZE
	.align		4
.L_1033:
        /*1734*/ 	.byte	0x04, 0x11
        /*1736*/ 	.short	(.L_1035 - .L_1034)
	.align		4
.L_1034:
        /*1738*/ 	.word	index@(_ZN4vllm3moe10topkGatingILi14ELi448ELi4ELi4ELi32Ei13__nv_bfloat16LNS0_11ScoringFuncE1EEEvPKT5_PKbPfiPT4_PiiiibPKf)
        /*173c*/ 	.word	0x00000000


	//----- nvinfo : EIATTR_REGCOUNT
	.align		4
.L_1035:
        /*1740*/ 	.byte	0x04, 0x2f
        /*1742*/ 	.short	(.L_1037 - .L_1036)
	.align		4
.L_1036:
        /*1744*/ 	.word	index@(_ZN4vllm3moe10topkGatingILi18ELi576ELi4ELi4ELi32Ei13__nv_bfloat16LNS0_11ScoringFuncE1EEEvPKT5_PKbPfiPT4_PiiiibPKf)
        /*1748*/ 	.word	0x00000043


	//----- nvinfo : EIATTR_FRAME_SIZE
	.align		4
.L_1037:
        /*174c*/ 	.byte	0x04, 0x11
        /*174e*/ 	.short	(.L_1039 - .L_1038)
	.align		4
.L_1038:
        /*1750*/ 	.word	index@(_ZN4vllm3moe10topkGatingILi18ELi576ELi4ELi4ELi32Ei13__nv_bfloat16LNS0_11ScoringFuncE1EEEvPKT5_PKbPfiPT4_PiiiibPKf)
        /*1754*/ 	.word	0x00000000


	//----- nvinfo : EIATTR_REGCOUNT
	.align		4
.L_1039:
        /*1758*/ 	.byte	0x04, 0x2f
        /*175a*/ 	.short	(.L_1041 - .L_1040)
	.align		4
.L_1040:
        /*175c*/ 	.word	index@(_ZN4vllm3moe10moeSigmoidILi256E13__nv_bfloat16EEvPKT0_PKbPfi)
        /*1760*/ 	.word	0x00000016


	//----- nvinfo : EIATTR_FRAME_SIZE
	.align		4
.L_1041:
        /*1764*/ 	.byte	0x04, 0x11
        /*1766*/ 	.short	(.L_1043 - .L_1042)
	.align		4
.L_1042:
        /*1768*/ 	.word	index@(_ZN4vllm3moe10moeSigmoidILi256E13__nv_bfloat16EEvPKT0_PKbPfi)
        /*176c*/ 	.word	0x00000000


	//----- nvinfo : EIATTR_REGCOUNT
	.align		4
.L_1043:
        /*1770*/ 	.byte	0x04, 0x2f
        /*1772*/ 	.short	(.L_1045 - .L_1044)
	.align		4
.L_1044:
        /*1774*/ 	.word	index@(_ZN4vllm3moe10topkGatingILi1ELi1ELi4ELi2ELi32Ej13__nv_bfloat16LNS0_11ScoringFuncE1EEEvPKT5_PKbPfiPT4_PiiiibPKf)
        /*1778*/ 	.word	0x00000020


	//----- nvinfo : EIATTR_FRAME_SIZE
	.align		4
.L_1045:
        /*177c*/ 	.byte	0x04, 0x11
        /*177e*/ 	.short	(.L_1047 - .L_1046)
	.align		4
.L_1046:
        /*1780*/ 	.word	index@(_ZN4vllm3moe10topkGatingILi1ELi1ELi4ELi2ELi32Ej13__nv_bfloat16LNS0_11ScoringFuncE1EEEvPKT5_PKbPfiPT4_PiiiibPKf)
        /*1784*/ 	.word	0x00000000


	//----- nvinfo : EIATTR_REGCOUNT
	.align		4
.L_1047:
        /*1788*/ 	.byte	0x04, 0x2f
        /*178a*/ 	.short	(.L_1049 - .L_1048)
	.align		4
.L_1048:
        /*178c*/ 	.word	index@(_ZN4vllm3moe10topkGatingILi2ELi2ELi4ELi4ELi32Ej13__nv_bfloat16LNS0_11ScoringFuncE1EEEvPKT5_PKbPfiPT4_PiiiibPKf)
        /*1790*/ 	.word	0x00000020


	//----- nvinfo : EIATTR_FRAME_SIZE
	.align		4
.L_1049:
        /*1794*/ 	.byte	0x04, 0x11
        /*1796*/ 	.short	(.L_1051 - .L_1050)
	.align		4
.L_1050:
        /*1798*/ 	.word	index@(_ZN4vllm3moe10topkGatingILi2ELi2ELi4ELi4ELi32Ej13__nv_bfloat16LNS0_11ScoringFuncE1EEEvPKT5_PKbPfiPT4_PiiiibPKf)
        /*179c*/ 	.word	0x00000000


	//----- nvinfo : EIATTR_REGCOUNT
	.align		4
.L_1051:
        /*17a0*/ 	.byte	0x04, 0x2f
        /*17a2*/ 	.short	(.L_1053 - .L_1052)
	.align		4
.L_1052:
        /*17a4*/ 	.word	index@(_ZN4vllm3moe10topkGatingILi4ELi4ELi4ELi8ELi32Ej13__nv_bfloat16LNS0_11ScoringFuncE1EEEvPKT5_PKbPfiPT4_PiiiibPKf)
        /*17a8*/ 	.word	0x00000020


	//----- nvinfo : EIATTR_FRAME_SIZE
	.align		4
.L_1053:
        /*17ac*/ 	.byte	0x04, 0x11
        /*17ae*/ 	.short	(.L_1055 - .L_1054)
	.align		4
.L_1054:
        /*17b0*/ 	.word	index@(_ZN4vllm3moe10topkGatingILi4ELi4ELi4ELi8ELi32Ej13__nv_bfloat16LNS0_11ScoringFuncE1EEEvPKT5_PKbPfiPT4_PiiiibPKf)
        /*17b4*/ 	.word	0x00000000


	//----- nvinfo : EIATTR_REGCOUNT
	.align		4
.L_1055:
        /*17b8*/ 	.byte	0x04, 0x2f
        /*17ba*/ 	.short	(.L_1057 - .L_1056)
	.align		4
.L_1056:
        /*17bc*/ 	.word	index@(_ZN4vllm3moe10topkGatingILi8ELi8ELi4ELi16ELi32Ej13__nv_bfloat16LNS0_11ScoringFuncE1EEEvPKT5_PKbPfiPT4_PiiiibPKf)
        /*17c0*/ 	.word	0x00000028


	//----- nvinfo : EIATTR_FRAME_SIZE
	.align		4
.L_1057:
        /*17c4*/ 	.byte	0x04, 0x11
        /*17c6*/ 	.short	(.L_1059 - .L_1058)
	.align		4
.L_1058:
        /*17c8*/ 	.word	index@(_ZN4vllm3moe10topkGatingILi8ELi8ELi4ELi16ELi32Ej13__nv_bfloat16LNS0_11ScoringFuncE1EEEvPKT5_PKbPfiPT4_PiiiibPKf)
        /*17cc*/ 	.word	0x00000000


	//----- nvinfo : EIATTR_REGCOUNT
	.align		4
.L_1059:
        /*17d0*/ 	.byte	0x04, 0x2f
        /*17d2*/ 	.short	(.L_1061 - .L_1060)
	.align		4
.L_1060:
        /*17d4*/ 	.word	index@(_ZN4vllm3moe10topkGatingILi8ELi16ELi4ELi16ELi32Ej13__nv_bfloat16LNS0_11ScoringFuncE1EEEvPKT5_PKbPfiPT4_PiiiibPKf)
        /*17d8*/ 	.word	0x00000020


	//----- nvinfo : EIATTR_FRAME_SIZE
	.align		4
.L_1061:
        /*17dc*/ 	.byte	0x04, 0x11
        /*17de*/ 	.short	(.L_1063 - .L_1062)
	.align		4
.L_1062:
        /*17e0*/ 	.word	index@(_ZN4vllm3moe10topkGatingILi8ELi16ELi4ELi16ELi32Ej13__nv_bfloat16LNS0_11ScoringFuncE1EEEvPKT5_PKbPfiPT4_PiiiibPKf)
        /*17e4*/ 	.word	0x00000000


	//----- nvinfo : EIATTR_REGCOUNT
	.align		4
.L_1063:
        /*17e8*/ 	.byte	0x04, 0x2f
        /*17ea*/ 	.short	(.L_1065 - .L_1064)
	.align		4
.L_1064:
        /*17ec*/ 	.word	index@(_ZN4vllm3moe10topkGatingILi8ELi32ELi4ELi16ELi32Ej13__nv_bfloat16LNS0_11ScoringFuncE1EEEvPKT5_PKbPfiPT4_PiiiibPKf)
        /*17f0*/ 	.word	0x00000020


	//----- nvinfo : EIATTR_FRAME_SIZE
	.align		4
.L_1065:
        /*17f4*/ 	.byte	0x04, 0x11
        /*17f6*/ 	.short	(.L_1067 - .L_1066)
	.align		4
.L_1066:
        /*17f8*/ 	.word	index@(_ZN4vllm3moe10topkGatingILi8ELi32ELi4ELi16ELi32Ej13__nv_bfloat16LNS0_11ScoringFuncE1EEEvPKT5_PKbPfiPT4_PiiiibPKf)
        /*17fc*/ 	.word	0x00000000


	//----- nvinfo : EIATTR_REGCOUNT
	.align		4
.L_1067:
        /*1800*/ 	.byte	0x04, 0x2f
        /*1802*/ 	.short	(.L_1069 - .L_1068)
	.align		4
.L_1068:
        /*1804*/ 	.word	index@(_ZN4vllm3moe10topkGatingILi8ELi64ELi4ELi16ELi32Ej13__nv_bfloat16LNS0_11ScoringFuncE1EEEvPKT5_PKbPfiPT4_PiiiibPKf)
        /*1808*/ 	.word	0x00000020


	//----- nvinfo : EIATTR_FRAME_SIZE
	.align		4
.L_1069:
        /*180c*/ 	.byte	0x04, 0x11
        /*180e*/ 	.short	(.L_1071 - .L_1070)
	.align		4
.L_1070:
        /*1810*/ 	.word	index@(_ZN4vllm3moe10topkGatingILi8ELi64ELi4ELi16ELi32Ej13__nv_bfloat16LNS0_11ScoringFuncE1EEEvPKT5_PKbPfiPT4_PiiiibPKf)
        /*1814*/ 	.word	0x00000000


	//----- nvinfo : EIATTR_REGCOUNT
	.align		4
.L_1071:
        /*1818*/ 	.byte	0x04, 0x2f
        /*181a*/ 	.short	(.L_1073 - .L_1072)
	.align		4
.L_1072:
        /*181c*/ 	.word	index@(_ZN4vllm3moe10topkGatingILi8ELi128ELi4ELi16ELi32Ej13__nv_bfloat16LNS0_11ScoringFuncE1EEEvPKT5_PKbPfiPT4_PiiiibPKf)
        /*1820*/ 	.word	0x00000020


	//----- nvinfo : EIATTR_FRAME_SIZE
	.align		4
.L_1073:
        /*1824*/ 	.byte	0x04, 0x11
        /*1826*/ 	.short	(.L_1075 - .L_1074)
	.align		4
.L_1074:
        /*1828*/ 	.word	index@(_ZN4vllm3moe10topkGatingILi8ELi128ELi4ELi16ELi32Ej13__nv_bfloat16LNS0_11ScoringFuncE1EEEvPKT5_PKbPfiPT4_PiiiibPKf)
        /*182c*/ 	.word	0x00000000


	//----- nvinfo : EIATTR_REGCOUNT
	.align		4
.L_1075:
        /*1830*/ 	.byte	0x04, 0x2f
        /*1832*/ 	.short	(.L_1077 - .L_1076)
	.align		4
.L_1076:
        /*1834*/ 	.word	index@(_ZN4vllm3moe10topkGatingILi8ELi256ELi4ELi16ELi32Ej13__nv_bfloat16LNS0_11ScoringFuncE1EEEvPKT5_PKbPfiPT4_PiiiibPKf)
        /*1838*/ 	.word	0x00000020


	//----- nvinfo : EIATTR_FRAME_SIZE
	.align		4
.L_1077:
        /*183c*/ 	.byte	0x04, 0x11
        /*183e*/ 	.short	(.L_1079 - .L_1078)
	.align		4
.L_1078:
        /*1840*/ 	.word	index@(_ZN4vllm3moe10topkGatingILi8ELi256ELi4ELi16ELi32Ej13__nv_bfloat16LNS0_11ScoringFuncE1EEEvPKT5_PKbPfiPT4_PiiiibPKf)
        /*1844*/ 	.word	0x00000000


	//----- nvinfo : EIATTR_REGCOUNT
	.align		4
.L_1079:
        /*1848*/ 	.byte	0x04, 0x2f
        /*184a*/ 	.short	(.L_1081 - .L_1080)
	.align		4
.L_1080:
        /*184c*/ 	.word	index@(_ZN4vllm3moe10topkGatingILi16ELi512ELi4ELi16ELi32Ej13__nv_bfloat16LNS0_11ScoringFuncE1EEEvPKT5_PKbPfiPT4_PiiiibPKf)
        /*1850*/ 	.word	0x0000003c


	//----- nvinfo : EIATTR_FRAME_SIZE
	.align		4
.L_1081:
        /*1854*/ 	.byte	0x04, 0x11
        /*1856*/ 	.short	(.L_1083 - .L_1082)
	.align		4
.L_1082:
        /*1858*/ 	.word	index@(_ZN4vllm3moe10topkGatingILi16ELi512ELi4ELi16ELi32Ej13__nv_bfloat16LNS0_11ScoringFuncE1EEEvPKT5_PKbPfiPT4_PiiiibPKf)
        /*185c*/ 	.word	0x00000000


	//----- nvinfo : EIATTR_REGCOUNT
	.align		4
.L_1083:
        /*1860*/ 	.byte	0x04, 0x2f
        /*1862*/ 	.short	(.L_1085 - .L_1084)
	.align		4
.L_1084:
        /*1864*/ 	.word	index@(_ZN4vllm3moe10topkGatingILi6ELi192ELi4ELi4ELi32Ej13__nv_bfloat16LNS0_11ScoringFuncE1EEEvPKT5_PKbPfiPT4_PiiiibPKf)
        /*1868*/ 	.word	0x00000020


	//----- nvinfo : EIATTR_FRAME_SIZE
	.align		4
.L_1085:
        /*186c*/ 	.byte	0x04, 0x11
        /*186e*/ 	.short	(.L_1087 - .L_1086)
	.align		4
.L_1086:
        /*1870*/ 	.word	index@(_ZN4vllm3moe10topkGatingILi6ELi192ELi4ELi4ELi32Ej13__nv_bfloat16LNS0_11ScoringFuncE1EEEvPKT5_PKbPfiPT4_PiiiibPKf)
        /*1874*/ 	.word	0x00000000


	//----- nvinfo : EIATTR_REGCOUNT
	.align		4
.L_1087:
        /*1878*/ 	.byte	0x04, 0x2f
        /*187a*/ 	.short	(.L_1089 - .L_1088)
	.align		4
.L_1088:
        /*187c*/ 	.word	index@(_ZN4vllm3moe10topkGatingILi10ELi320ELi4ELi4ELi32Ej13__nv_bfloat16LNS0_11ScoringFuncE1EEEvPKT5_PKbPfiPT4_PiiiibPKf)
        /*1880*/ 	.word	0x0000002b


	//----- nvinfo : EIATTR_FRAME_SIZE
	.align		4
.L_1089:
        /*1884*/ 	.byte	0x04, 0x11
        /*1886*/ 	.short	(.L_1091 - .L_1090)
	.align		4
.L_1090:
        /*1888*/ 	.word	index@(_ZN4vllm3moe10topkGatingILi10ELi320ELi4ELi4ELi32Ej13__nv_bfloat16LNS0_11ScoringFuncE1EEEvPKT5_PKbPfiPT4_PiiiibPKf)
        /*188c*/ 	.word	0x00000000


	//----- nvinfo : EIATTR_REGCOUNT
	.align		4
.L_1091:
        /*1890*/ 	.byte	0x04, 0x2f
        /*1892*/ 	.short	(.L_1093 - .L_1092)
	.align		4
.L_1092:
        /*1894*/ 	.word	index@(_ZN4vllm3moe10topkGatingILi12ELi384ELi4ELi4ELi32Ej13__nv_bfloat16LNS0_11ScoringFuncE1EEEvPKT5_PKbPfiPT4_PiiiibPKf)
        /*1898*/ 	.word	0x00000030


	//----- nvinfo : EIATTR_FRAME_SIZE
	.align		4
.L_1093:
        /*189c*/ 	.byte	0x04, 0x11
        /*189e*/ 	.short	(.L_1095 - .L_1094)
	.align		4
.L_1094:
        /*18a0*/ 	.word	index@(_ZN4vllm3moe10topkGatingILi12ELi384ELi4ELi4ELi32Ej13__nv_bfloat16LNS0_11ScoringFuncE1EEEvPKT5_PKbPfiPT4_PiiiibPKf)
        /*18a4*/ 	.word	0x00000000


	//----- nvinfo : EIATTR_REGCOUNT
	.align		4
.L_1095:
        /*18a8*/ 	.byte	0x04, 0x2f
        /*18aa*/ 	.short	(.L_1097 - .L_1096)
	.align		4
.L_1096:
        /*18ac*/ 	.word	index@(_ZN4vllm3moe10topkGatingILi14ELi448ELi4ELi4ELi32Ej13__nv_bfloat16LNS0_11ScoringFuncE1EEEvPKT5_PKbPfiPT4_PiiiibPKf)
        /*18b0*/ 	.word	0x00000038


	//----- nvinfo : EIATTR_FRAME_SIZE
	.align		4
.L_1097:
        /*18b4*/ 	.byte	0x04, 0x11
        /*18b6*/ 	.short	(.L_1099 - .L_1098)
	.align		4
.L_1098:
        /*18b8*/ 	.word	index@(_ZN4vllm3moe10topkGatingILi14ELi448ELi4ELi4ELi32Ej13__nv_bfloat16LNS0_11ScoringFuncE1EEEvPKT5_PKbPfiPT4_PiiiibPKf)
        /*18bc*/ 	.word	0x00000000


	//----- nvinfo : EIATTR_REGCOUNT
	.align		4
.L_1099:
        /*18c0*/ 	.byte	0x04, 0x2f
        /*18c2*/ 	.short	(.L_1101 - .L_1100)
	.align		4
.L_1100:
        /*18c4*/ 	.word	index@(_ZN4vllm3moe10topkGatingILi18ELi576ELi4ELi4ELi32Ej13__nv_bfloat16LNS0_11ScoringFuncE1EEEvPKT5_PKbPfiPT4_PiiiibPKf)
        /*18c8*/ 	.word	0x00000043


	//----- nvinfo : EIATTR_FRAME_SIZE
	.align		4
.L_1101:
        /*18cc*/ 	.byte	0x04, 0x11
        /*18ce*/ 	.short	(.L_1103 - .L_1102)
	.align		4
.L_1102:
        /*18d0*/ 	.word	index@(_ZN4vllm3moe10topkGatingILi18ELi576ELi4ELi4ELi32Ej13__nv_bfloat16LNS0_11ScoringFuncE1EEEvPKT5_PKbPfiPT4_PiiiibPKf)
        /*18d4*/ 	.word	0x00000000


	//----- nvinfo : EIATTR_REGCOUNT
	.align		4
.L_1103:
        /*18d8*/ 	.byte	0x04, 0x2f
        /*18da*/ 	.short	(.L_1105 - .L_1104)
	.align		4
.L_1104:
        /*18dc*/ 	.word	index@(_ZN4vllm3moe10topkGatingILi1ELi1ELi4ELi2ELi32El13__nv_bfloat16LNS0_11ScoringFuncE1EEEvPKT5_PKbPfiPT4_PiiiibPKf)
        /*18e0*/ 	.word	0x00000020


	//----- nvinfo : EIATTR_FRAME_SIZE
	.align		4
.L_1105:
        /*18e4*/ 	.byte	0x04, 0x11
        /*18e6*/ 	.short	(.L_1107 - .L_1106)
	.align		4
.L_1106:
        /*18e8*/ 	.word	index@(_ZN4vllm3moe10topkGatingILi1ELi1ELi4ELi2ELi32El13__nv_bfloat16LNS0_11ScoringFuncE1EEEvPKT5_PKbPfiPT4_PiiiibPKf)
        /*18ec*/ 	.word	0x00000000


	//----- nvinfo : EIATTR_REGCOUNT
	.align		4
.L_1107:
        /*18f0*/ 	.byte	0x04, 0x2f
        /*18f2*/ 	.short	(.L_1109 - .L_1108)
	.align		4
.L_1108:
        /*18f4*/ 	.word	index@(_ZN4vllm3moe10topkGatingILi2ELi2ELi4ELi4ELi32El13__nv_bfloat16LNS0_11ScoringFuncE1EEEvPKT5_PKbPfiPT4_PiiiibPKf)
        /*18f8*/ 	.word	0x00000020


	//----- nvinfo : EIATTR_FRAME_SIZE
	.align		4
.L_1109:
        /*18fc*/ 	.byte	0x04, 0x11
        /*18fe*/ 	.short	(.L_1111 - .L_1110)
	.align		4
.L_1110:
        /*1900*/ 	.word	index@(_ZN4vllm3moe10topkGatingILi2ELi2ELi4ELi4ELi32El13__nv_bfloat16LNS0_11ScoringFuncE1EEEvPKT5_PKbPfiPT4_PiiiibPKf)
        /*1904*/ 	.word	0x00000000


	//----- nvinfo : EIATTR_REGCOUNT
	.align		4
.L_1111:
        /*1908*/ 	.byte	0x04, 0x2f
        /*190a*/ 	.short	(.L_1113 - .L_1112)
	.align		4
.L_1112:
        /*190c*/ 	.word	index@(_ZN4vllm3moe10topkGatingILi4ELi4ELi4ELi8ELi32El13__nv_bfloat16LNS0_11ScoringFuncE1EEEvPKT5_PKbPfiPT4_PiiiibPKf)
        /*1910*/ 	.word	0x00000020


	//----- nvinfo : EIATTR_FRAME_SIZE
	.align		4
.L_1113:
        /*1914*/ 	.byte	0x04, 0x11
        /*1916*/ 	.short	(.L_1115 - .L_1114)
	.align		4
.L_1114:
        /*1918*/ 	.word	index@(_ZN4vllm3moe10topkGatingILi4ELi4ELi4ELi8ELi32El13__nv_bfloat16LNS0_11ScoringFuncE1EEEvPKT5_PKbPfiPT4_PiiiibPKf)
        /*191c*/ 	.word	0x00000000


	//----- nvinfo : EIATTR_REGCOUNT
	.align		4
.L_1115:
        /*1920*/ 	.byte	0x04, 0x2f
        /*1922*/ 	.short	(.L_1117 - .L_1116)
	.align		4
.L_1116:
        /*1924*/ 	.word	index@(_ZN4vllm3moe10topkGatingILi8ELi8ELi4ELi16ELi32El13__nv_bfloat16LNS0_11ScoringFuncE1EEEvPKT5_PKbPfiPT4_PiiiibPKf)
        /*1928*/ 	.word	0x00000028


	//----- nvinfo : EIATTR_FRAME_SIZE
	.align		4
.L_1117:
        /*192c*/ 	.byte	0x04, 0x11
        /*192e*/ 	.short	(.L_1119 - .L_1118)
	.align		4
.L_1118:
        /*1930*/ 	.word	index@(_ZN4vllm3moe10topkGatingILi8ELi8ELi4ELi16ELi32El13__nv_bfloat16LNS0_11ScoringFuncE1EEEvPKT5_PKbPfiPT4_PiiiibPKf)
        /*1934*/ 	.word	0x00000000


	//----- nvinfo : EIATTR_REGCOUNT
	.align		4
.L_1119:
        /*1938*/ 	.byte	0x04, 0x2f
        /*193a*/ 	.short	(.L_1121 - .L_1120)
	.align		4
.L_1120:
        /*193c*/ 	.word	index@(_ZN4vllm3moe10topkGatingILi8ELi16ELi4ELi16ELi32El13__nv_bfloat16LNS0_11ScoringFuncE1EEEvPKT5_PKbPfiPT4_PiiiibPKf)
        /*1940*/ 	.word	0x00000020


	//----- nvinfo : EIATTR_FRAME_SIZE
	.align		4
.L_1121:
        /*1944*/ 	.byte	0x04, 0x11
        /*1946*/ 	.short	(.L_1123 - .L_1122)
	.align		4
.L_1122:
        /*1948*/ 	.word	index@(_ZN4vllm3moe10topkGatingILi8ELi16ELi4ELi16ELi32El13__nv_bfloat16LNS0_11ScoringFuncE1EEEvPKT5_PKbPfiPT4_PiiiibPKf)
        /*194c*/ 	.word	0x00000000


	//----- nvinfo : EIATTR_REGCOUNT
	.align		4
.L_1123:
        /*1950*/ 	.byte	0x04, 0x2f
        /*1952*/ 	.short	(.L_1125 - .L_1124)
	.align		4
.L_1124:
        /*1954*/ 	.word	index@(_ZN4vllm3moe10topkGatingILi8ELi32ELi4ELi16ELi32El13__nv_bfloat16LNS0_11ScoringFuncE1EEEvPKT5_PKbPfiPT4_PiiiibPKf)
        /*1958*/ 	.word	0x00000020


	//----- nvinfo : EIATTR_FRAME_SIZE
	.align		4
.L_1125:
        /*195c*/ 	.byte	0x04, 0x11
        /*195e*/ 	.short	(.L_1127 - .L_1126)
	.align		4
.L_1126:
        /*1960*/ 	.word	index@(_ZN4vllm3moe10topkGatingILi8ELi32ELi4ELi16ELi32El13__nv_bfloat16LNS0_11ScoringFuncE1EEEvPKT5_PKbPfiPT4_PiiiibPKf)
        /*1964*/ 	.word	0x00000000


	//----- nvinfo : EIATTR_REGCOUNT
	.align		4
.L_1127:
        /*1968*/ 	.byte	0x04, 0x2f
        /*196a*/ 	.short	(.L_1129 - .L_1128)
	.align		4
.L_1128:
        /*196c*/ 	.word	index@(_ZN4vllm3moe10topkGatingILi8ELi64ELi4ELi16ELi32El13__nv_bfloat16LNS0_11ScoringFuncE1EEEvPKT5_PKbPfiPT4_PiiiibPKf)
        /*1970*/ 	.word	0x00000020


	//----- nvinfo : EIATTR_FRAME_SIZE
	.align		4
.L_1129:
        /*1974*/ 	.byte	0x04, 0x11
        /*1976*/ 	.short	(.L_1131 - .L_1130)
	.align		4
.L_1130:
        /*1978*/ 	.word	index@(_ZN4vllm3moe10topkGatingILi8ELi64ELi4ELi16ELi32El13__nv_bfloat16LNS0_11ScoringFuncE1EEEvPKT5_PKbPfiPT4_PiiiibPKf)
        /*197c*/ 	.word	0x00000000


	//----- nvinfo : EIATTR_REGCOUNT
	.align		4
.L_1131:
        /*1980*/ 	.byte	0x04, 0x2f
        /*1982*/ 	.short	(.L_1133 - .L_1132)
	.align		4
.L_1132:
        /*1984*/ 	.word	index@(_ZN4vllm3moe10topkGatingILi8ELi128ELi4ELi16ELi32El13__nv_bfloat16LNS0_11ScoringFuncE1EEEvPKT5_PKbPfiPT4_PiiiibPKf)
        /*1988*/ 	.word	0x00000020


	//----- nvinfo : EIATTR_FRAME_SIZE
	.align		4
.L_1133:
        /*198c*/ 	.byte	0x04, 0x11
        /*198e*/ 	.short	(.L_1135 - .L_1134)
	.align		4
.L_1134:
        /*1990*/ 	.word	index@(_ZN4vllm3moe10topkGatingILi8ELi128ELi4ELi16ELi32El13__nv_bfloat16LNS0_11ScoringFuncE1EEEvPKT5_PKbPfiPT4_PiiiibPKf)
        /*1994*/ 	.word	0x00000000


	//----- nvinfo : EIATTR_REGCOUNT
	.align		4
.L_1135:
        /*1998*/ 	.byte	0x04, 0x2f
        /*199a*/ 	.short	(.L_1137 - .L_1136)
	.align		4
.L_1136:
        /*199c*/ 	.word	index@(_ZN4vllm3moe10topkGatingILi8ELi256ELi4ELi16ELi32El13__nv_bfloat16LNS0_11ScoringFuncE1EEEvPKT5_PKbPfiPT4_PiiiibPKf)
        /*19a0*/ 	.word	0x00000020


	//----- nvinfo : EIATTR_FRAME_SIZE
	.align		4
.L_1137:
        /*19a4*/ 	.byte	0x04, 0x11
        /*19a6*/ 	.short	(.L_1139 - .L_1138)
	.align		4
.L_1138:
        /*19a8*/ 	.word	index@(_ZN4vllm3moe10topkGatingILi8ELi256ELi4ELi16ELi32El13__nv_bfloat16LNS0_11ScoringFuncE1EEEvPKT5_PKbPfiPT4_PiiiibPKf)
        /*19ac*/ 	.word	0x00000000


	//----- nvinfo : EIATTR_REGCOUNT
	.align		4
.L_1139:
        /*19b0*/ 	.byte	0x04, 0x2f
        /*19b2*/ 	.short	(.L_1141 - .L_1140)
	.align		4
.L_1140:
        /*19b4*/ 	.word	index@(_ZN4vllm3moe10topkGatingILi16ELi512ELi4ELi16ELi32El13__nv_bfloat16LNS0_11ScoringFuncE1EEEvPKT5_PKbPfiPT4_PiiiibPKf)
        /*19b8*/ 	.word	0x0000003b


	//----- nvinfo : EIATTR_FRAME_SIZE
	.align		4
.L_1141:
        /*19bc*/ 	.byte	0x04, 0x11
        /*19be*/ 	.short	(.L_1143 - .L_1142)
	.align		4
.L_1142:
        /*19c0*/ 	.word	index@(_ZN4vllm3moe10topkGatingILi16ELi512ELi4ELi16ELi32El13__nv_bfloat16LNS0_11ScoringFuncE1EEEvPKT5_PKbPfiPT4_PiiiibPKf)
        /*19c4*/ 	.word	0x00000000


	//----- nvinfo : EIATTR_REGCOUNT
	.align		4
.L_1143:
        /*19c8*/ 	.byte	0x04, 0x2f
        /*19ca*/ 	.short	(.L_1145 - .L_1144)
	.align		4
.L_1144:
        /*19cc*/ 	.word	index@(_ZN4vllm3moe10topkGatingILi6ELi192ELi4ELi4ELi32El13__nv_bfloat16LNS0_11ScoringFuncE1EEEvPKT5_PKbPfiPT4_PiiiibPKf)
        /*19d0*/ 	.word	0x00000020


	//----- nvinfo : EIATTR_FRAME_SIZE
	.align		4
.L_1145:
        /*19d4*/ 	.byte	0x04, 0x11
        /*19d6*/ 	.short	(.L_1147 - .L_1146)
	.align		4
.L_1146:
        /*19d8*/ 	.word	index@(_ZN4vllm3moe10topkGatingILi6ELi192ELi4ELi4ELi32El13__nv_bfloat16LNS0_11ScoringFuncE1EEEvPKT5_PKbPfiPT4_PiiiibPKf)
        /*19dc*/ 	.word	0x00000000


	//----- nvinfo : EIATTR_REGCOUNT
	.align		4
.L_1147:
        /*19e0*/ 	.byte	0x04, 0x2f
        /*19e2*/ 	.short	(.L_1149 - .L_1148)
	.align		4
.L_1148:
        /*19e4*/ 	.word	index@(_ZN4vllm3moe10topkGatingILi10ELi320ELi4ELi4ELi32El13__nv_bfloat16LNS0_11ScoringFuncE1EEEvPKT5_PKbPfiPT4_PiiiibPKf)
        /*19e8*/ 	.word	0x0000002b


	//----- nvinfo : EIATTR_FRAME_SIZE
	.align		4
.L_1149:
        /*19ec*/ 	.byte	0x04, 0x11
        /*19ee*/ 	.short	(.L_1151 - .L_1150)
	.align		4
.L_1150:
        /*19f0*/ 	.word	index@(_ZN4vllm3moe10topkGatingILi10ELi320ELi4ELi4ELi32El13__nv_bfloat16LNS0_11ScoringFuncE1EEEvPKT5_PKbPfiPT4_PiiiibPKf)
        /*19f4*/ 	.word	0x00000000


	//----- nvinfo : EIATTR_REGCOUNT
	.align		4
.L_1151:
        /*19f8*/ 	.byte	0x04, 0x2f
        /*19fa*/ 	.short	(.L_1153 - .L_1152)
	.align		4
.L_1152:
        /*19fc*/ 	.word	index@(_ZN4vllm3moe10topkGatingILi12ELi384ELi4ELi4ELi32El13__nv_bfloat16LNS0_11ScoringFuncE1EEEvPKT5_PKbPfiPT4_PiiiibPKf)
        /*1a00*/ 	.word	0x00000030


	//----- nvinfo : EIATTR_FRAME_SIZE
	.align		4
.L_1153:
        /*1a04*/ 	.byte	0x04, 0x11
        /*1a06*/ 	.short	(.L_1155 - .L_1154)
	.align		4
.L_1154:
        /*1a08*/ 	.word	index@(_ZN4vllm3moe10topkGatingILi12ELi384ELi4ELi4ELi32El13__nv_bfloat16LNS0_11ScoringFuncE1EEEvPKT5_PKbPfiPT4_PiiiibPKf)
        /*1a0c*/ 	.word	0x00000000


	//----- nvinfo : EIATTR_REGCOUNT
	.align		4
.L_1155:
        /*1a10*/ 	.byte	0x04, 0x2f
        /*1a12*/ 	.short	(.L_1157 - .L_1156)
	.align		4
.L_1156:
        /*1a14*/ 	.word	index@(_ZN4vllm3moe10topkGatingILi14ELi448ELi4ELi4ELi32El13__nv_bfloat16LNS0_11ScoringFuncE1EEEvPKT5_PKbPfiPT4_PiiiibPKf)
        /*1a18*/ 	.word	0x00000038


	//----- nvinfo : EIATTR_FRAME_SIZE
	.align		4
.L_1157:
        /*1a1c*/ 	.byte	0x04, 0x11
        /*1a1e*/ 	.short	(.L_1159 - .L_1158)
	.align		4
.L_1158:
        /*1a20*/ 	.word	index@(_ZN4vllm3moe10topkGatingILi14ELi448ELi4ELi4ELi32El13__nv_bfloat16LNS0_11ScoringFuncE1EEEvPKT5_PKbPfiPT4_PiiiibPKf)
        /*1a24*/ 	.word	0x00000000


	//----- nvinfo : EIATTR_REGCOUNT
	.align		4
.L_1159:
        /*1a28*/ 	.byte	0x04, 0x2f
        /*1a2a*/ 	.short	(.L_1161 - .L_1160)
	.align		4
.L_1160:
        /*1a2c*/ 	.word	index@(_ZN4vllm3moe10topkGatingILi18ELi576ELi4ELi4ELi32El13__nv_bfloat16LNS0_11ScoringFuncE1EEEvPKT5_PKbPfiPT4_PiiiibPKf)
        /*1a30*/ 	.word	0x00000043


	//----- nvinfo : EIATTR_FRAME_SIZE
	.align		4
.L_1161:
        /*1a34*/ 	.byte	0x04, 0x11
        /*1a36*/ 	.short	(.L_1163 - .L_1162)
	.align		4
.L_1162:
        /*1a38*/ 	.word	index@(_ZN4vllm3moe10topkGatingILi18ELi576ELi4ELi4ELi32El13__nv_bfloat16LNS0_11ScoringFuncE1EEEvPKT5_PKbPfiPT4_PiiiibPKf)
        /*1a3c*/ 	.word	0x00000000


	//----- nvinfo : EIATTR_MIN_STACK_SIZE
	.align		4
.L_1163:
        /*1a40*/ 	.byte	0x04, 0x12
        /*1a42*/ 	.short	(.L_1165 - .L_1164)
	.align		4
.L_1164:
        /*1a44*/ 	.word	index@(_ZN4vllm3moe10topkGatingILi18ELi576ELi4ELi4ELi32El13__nv_bfloat16LNS0_11ScoringFuncE1EEEvPKT5_PKbPfiPT4_PiiiibPKf)
        /*1a48*/ 	.word	0x00000000


	//----- nvinfo : EIATTR_MIN_STACK_SIZE
	.align		4
.L_1165:
        /*1a4c*/ 	.byte	0x04, 0x12
        /*1a4e*/ 	.short	(.L_1167 - .L_1166)
	.align		4
.L_1166:
        /*1a50*/ 	.word	index@(_ZN4vllm3moe10topkGatingILi14ELi448ELi4ELi4ELi32El13__nv_bfloat16LNS0_11ScoringFuncE1EEEvPKT5_PKbPfiPT4_PiiiibPKf)
        /*1a54*/ 	.word	0x00000000


	//----- nvinfo : EIATTR_MIN_STACK_SIZE
	.align		4
.L_1167:
        /*1a58*/ 	.byte	0x04, 0x12
        /*1a5a*/ 	.short	(.L_1169 - .L_1168)
	.align		4
.L_1168:
        /*1a5c*/ 	.word	index@(_ZN4vllm3moe10topkGatingILi12ELi384ELi4ELi4ELi32El13__nv_bfloat16LNS0_11ScoringFuncE1EEEvPKT5_PKbPfiPT4_PiiiibPKf)
        /*1a60*/ 	.word	0x00000000


	//----- nvinfo : EIATTR_MIN_STACK_SIZE
	.align		4
.L_1169:
        /*1a64*/ 	.byte	0x04, 0x12
        /*1a66*/ 	.short	(.L_1171 - .L_1170)
	.align		4
.L_1170:
        /*1a68*/ 	.word	index@(_ZN4vllm3moe10topkGatingILi10ELi320ELi4ELi4ELi32El13__nv_bfloat16LNS0_11ScoringFuncE1EEEvPKT5_PKbPfiPT4_PiiiibPKf)
        /*1a6c*/ 	.word	0x00000000


	//----- nvinfo : EIATTR_MIN_STACK_SIZE
	.align		4
.L_1171:
        /*1a70*/ 	.byte	0x04, 0x12
        /*1a72*/ 	.short	(.L_1173 - .L_1172)
	.align		4
.L_1172:
        /*1a74*/ 	.word	index@(_ZN4vllm3moe10topkGatingILi6ELi192ELi4ELi4ELi32El13__nv_bfloat16LNS0_11ScoringFuncE1EEEvPKT5_PKbPfiPT4_PiiiibPKf)
        /*1a78*/ 	.word	0x00000000


	//----- nvinfo : EIATTR_MIN_STACK_SIZE
	.align		4
.L_1173:
        /*1a7c*/ 	.byte	0x04, 0x12
        /*1a7e*/ 	.short	(.L_1175 - .L_1174)
	.align		4
.L_1174:
        /*1a80*/ 	.word	index@(_ZN4vllm3moe10topkGatingILi16ELi512ELi4ELi16ELi32El13__nv_bfloat16LNS0_11ScoringFuncE1EEEvPKT5_PKbPfiPT4_PiiiibPKf)
        /*1a84*/ 	.word	0x00000000


	//----- nvinfo : EIATTR_MIN_STACK_SIZE
	.align		4
.L_1175:
        /*1a88*/ 	.byte	0x04, 0x12
        /*1a8a*/ 	.short	(.L_1177 - .L_1176)
	.align		4
.L_1176:
        /*1a8c*/ 	.word	index@(_ZN4vllm3moe10topkGatingILi8ELi256ELi4ELi16ELi32El13__nv_bfloat16LNS0_11ScoringFuncE1EEEvPKT5_PKbPfiPT4_PiiiibPKf)
        /*1a90*/ 	.word	0x00000000


	//----- nvinfo : EIATTR_MIN_STACK_SIZE
	.align		4
.L_1177:
        /*1a94*/ 	.byte	0x04, 0x12
        /*1a96*/ 	.short	(.L_1179 - .L_1178)
	.align		4
.L_1178:
        /*1a98*/ 	.word	index@(_ZN4vllm3moe10topkGatingILi8ELi128ELi4ELi16ELi32El13__nv_bfloat16LNS0_11ScoringFuncE1EEEvPKT5_PKbPfiPT4_PiiiibPKf)
        /*1a9c*/ 	.word	0x00000000


	//----- nvinfo : EIATTR_MIN_STACK_SIZE
	.align		4
.L_1179:
        /*1aa0*/ 	.byte	0x04, 0x12
        /*1aa2*/ 	.short	(.L_1181 - .L_1180)
	.align		4
.L_1180:
        /*1aa4*/ 	.word	index@(_ZN4vllm3moe10topkGatingILi8ELi64ELi4ELi16ELi32El13__nv_bfloat16LNS0_11ScoringFuncE1EEEvPKT5_PKbPfiPT4_PiiiibPKf)
        /*1aa8*/ 	.word	0x00000000


	//----- nvinfo : EIATTR_MIN_STACK_SIZE
	.align		4
.L_1181:
        /*1aac*/ 	.byte	0x04, 0x12
        /*1aae*/ 	.short	(.L_1183 - .L_1182)
	.align		4
.L_1182:
        /*1ab0*/ 	.word	index@(_ZN4vllm3moe10topkGatingILi8ELi32ELi4ELi16ELi32El13__nv_bfloat16LNS0_11ScoringFuncE1EEEvPKT5_PKbPfiPT4_PiiiibPKf)
        /*1ab4*/ 	.word	0x00000000


	//----- nvinfo : EIATTR_MIN_STACK_SIZE
	.align		4
.L_1183:
        /*1ab8*/ 	.byte	0x04, 0x12
        /*1aba*/ 	.short	(.L_1185 - .L_1184)
	.align		4
.L_1184:
        /*1abc*/ 	.word	index@(_ZN4vllm3moe10topkGatingILi8ELi16ELi4ELi16ELi32El13__nv_bfloat16LNS0_11ScoringFuncE1EEEvPKT5_PKbPfiPT4_PiiiibPKf)
        /*1ac0*/ 	.word	0x00000000


	//----- nvinfo : EIATTR_MIN_STACK_SIZE
	.align		4
.L_1185:
        /*1ac4*/ 	.byte	0x04, 0x12
        /*1ac6*/ 	.short	(.L_1187 - .L_1186)
	.align		4
.L_1186:
        /*1ac8*/ 	.word	index@(_ZN4vllm3moe10topkGatingILi8ELi8ELi4ELi16ELi32El13__nv_bfloat16LNS0_11ScoringFuncE1EEEvPKT5_PKbPfiPT4_PiiiibPKf)
        /*1acc*/ 	.word	0x00000000


	//----- nvinfo : EIATTR_MIN_STACK_SIZE
	.align		4
.L_1187:
        /*1ad0*/ 	.byte	0x04, 0x12
        /*1ad2*/ 	.short	(.L_1189 - .L_1188)
	.align		4
.L_1188:
        /*1ad4*/ 	.word	index@(_ZN4vllm3moe10topkGatingILi4ELi4ELi4ELi8ELi32El13__nv_bfloat16LNS0_11ScoringFuncE1EEEvPKT5_PKbPfiPT4_PiiiibPKf)
        /*1ad8*/ 	.word	0x00000000


	//----- nvinfo : EIATTR_MIN_STACK_SIZE
	.align		4
.L_1189:
        /*1adc*/ 	.byte	0x04, 0x12
        /*1ade*/ 	.short	(.L_1191 - .L_1190)
	.align		4
.L_1190:
        /*1ae0*/ 	.word	index@(_ZN4vllm3moe10topkGatingILi2ELi2ELi4ELi4ELi32El13__nv_bfloat16LNS0_11ScoringFuncE1EEEvPKT5_PKbPfiPT4_PiiiibPKf)
        /*1ae4*/ 	.word	0x00000000


	//----- nvinfo : EIATTR_MIN_STACK_SIZE
	.align		4
.L_1191:
        /*1ae8*/ 	.byte	0x04, 0x12
        /*1aea*/ 	.short	(.L_1193 - .L_1192)
	.align		4
.L_1192:
        /*1aec*/ 	.word	index@(_ZN4vllm3moe10topkGatingILi1ELi1ELi4ELi2ELi32El13__nv_bfloat16LNS0_11ScoringFuncE1EEEvPKT5_PKbPfiPT4_PiiiibPKf)
        /*1af0*/ 	.word	0x00000000


	//----- nvinfo : EIATTR_MIN_STACK_SIZE
	.align		4
.L_1193:
        /*1af4*/ 	.byte	0x04, 0x12
        /*1af6*/ 	.short	(.L_1195 - .L_1194)
	.align		4
.L_1194:
        /*1af8*/ 	.word	index@(_ZN4vllm3moe10topkGatingILi18ELi576ELi4ELi4ELi32Ej13__nv_bfloat16LNS0_11ScoringFuncE1EEEvPKT5_PKbPfiPT4_PiiiibPKf)
        /*1afc*/ 	.word	0x00000000


	//----- nvinfo : EIATTR_MIN_STACK_SIZE
	.align		4
.L_1195:
        /*1b00*/ 	.byte	0x04, 0x12
        /*1b02*/ 	.short	(.L_1197 - .L_1196)
	.align		4
.L_1196:
        /*1b04*/ 	.word	index@(_ZN4vllm3moe10topkGatingILi14ELi448ELi4ELi4ELi32Ej13__nv_bfloat16LNS0_11ScoringFuncE1EEEvPKT5_PKbPfiPT4_PiiiibPKf)
        /*1b08*/ 	.word	0x00000000


	//----- nvinfo : EIATTR_MIN_STACK_SIZE
	.align		4
.L_1197:
        /*1b0c*/ 	.byte	0x04, 0x12
        /*1b0e*/ 	.short	(.L_1199 - .L_1198)
	.align		4
.L_1198:
        /*1b10*/ 	.word	index@(_ZN4vllm3moe10topkGatingILi12ELi384ELi4ELi4ELi32Ej13__nv_bfloat16LNS0_11ScoringFuncE1EEEvPKT5_PKbPfiPT4_PiiiibPKf)
        /*1b14*/ 	.word	0x00000000


	//----- nvinfo : EIATTR_MIN_STACK_SIZE
	.align		4
.L_1199:
        /*1b18*/ 	.byte	0x04, 0x12
        /*1b1a*/ 	.short	(.L_1201 - .L_1200)
	.align		4
.L_1200:
        /*1b1c*/ 	.word	index@(_ZN4vllm3moe10topkGatingILi10ELi320ELi4ELi4ELi32Ej13__nv_bfloat16LNS0_11ScoringFuncE1EEEvPKT5_PKbPfiPT4_PiiiibPKf)
        /*1b20*/ 	.word	0x00000000


	//----- nvinfo : EIATTR_MIN_STACK_SIZE
	.align		4
.L_1201:
        /*1b24*/ 	.byte	0x04, 0x12
        /*1b26*/ 	.short	(.L_1203 - .L_1202)
	.align		4
.L_1202:
        /*1b28*/ 	.word	index@(_ZN4vllm3moe10topkGatingILi6ELi192ELi4ELi4ELi32Ej13__nv_bfloat16LNS0_11ScoringFuncE1EEEvPKT5_PKbPfiPT4_PiiiibPKf)
        /*1b2c*/ 	.word	0x00000000


	//----- nvinfo : EIATTR_MIN_STACK_SIZE
	.align		4
.L_1203:
        /*1b30*/ 	.byte	0x04, 0x12
        /*1b32*/ 	.short	(.L_1205 - .L_1204)
	.align		4
.L_1204:
        /*1b34*/ 	.word	index@(_ZN4vllm3moe10topkGatingILi16ELi512ELi4ELi16ELi32Ej13__nv_bfloat16LNS0_11ScoringFuncE1EEEvPKT5_PKbPfiPT4_PiiiibPKf)
        /*1b38*/ 	.word	0x00000000


	//----- nvinfo : EIATTR_MIN_STACK_SIZE
	.align		4
.L_1205:
        /*1b3c*/ 	.byte	0x04, 0x12
        /*1b3e*/ 	.short	(.L_1207 - .L_1206)
	.align		4
.L_1206:
        /*1b40*/ 	.word	index@(_ZN4vllm3moe10topkGatingILi8ELi256ELi4ELi16ELi32Ej13__nv_bfloat16LNS0_11ScoringFuncE1EEEvPKT5_PKbPfiPT4_PiiiibPKf)
        /*1b44*/ 	.word	0x00000000


	//----- nvinfo : EIATTR_MIN_STACK_SIZE
	.align		4
.L_1207:
        /*1b48*/ 	.byte	0x04, 0x12
        /*1b4a*/ 	.short	(.L_1209 - .L_1208)
	.align		4
.L_1208:
        /*1b4c*/ 	.word	index@(_ZN4vllm3moe10topkGatingILi8ELi128ELi4ELi16ELi32Ej13__nv_bfloat16LNS0_11ScoringFuncE1EEEvPKT5_PKbPfiPT4_PiiiibPKf)
        /*1b50*/ 	.word	0x00000000


	//----- nvinfo : EIATTR_MIN_STACK_SIZE
	.align		4
.L_1209:
        /*1b54*/ 	.byte	0x04, 0x12
        /*1b56*/ 	.short	(.L_1211 - .L_1210)
	.align		4
.L_1210:
        /*1b58*/ 	.word	index@(_ZN4vllm3moe10topkGatingILi8ELi64ELi4ELi16ELi32Ej13__nv_bfloat16LNS0_11ScoringFuncE1EEEvPKT5_PKbPfiPT4_PiiiibPKf)
        /*1b5c*/ 	.word	0x00000000


	//----- nvinfo : EIATTR_MIN_STACK_SIZE
	.align		4
.L_1211:
        /*1b60*/ 	.byte	0x04, 0x12
        /*1b62*/ 	.short	(.L_1213 - .L_1212)
	.align		4
.L_1212:
        /*1b64*/ 	.word	index@(_ZN4vllm3moe10topkGatingILi8ELi32ELi4ELi16ELi32Ej13__nv_bfloat16LNS0_11ScoringFuncE1EEEvPKT5_PKbPfiPT4_PiiiibPKf)
        /*1b68*/ 	.word	0x00000000


	//----- nvinfo : EIATTR_MIN_STACK_SIZE
	.align		4
.L_1213:
        /*1b6c*/ 	.byte	0x04, 0x12
        /*1b6e*/ 	.short	(.L_1215 - .L_1214)
	.align		4
.L_1214:
        /*1b70*/ 	.word	index@(_ZN4vllm3moe10topkGatingILi8ELi16ELi4ELi16ELi32Ej13__nv_bfloat16LNS0_11ScoringFuncE1EEEvPKT5_PKbPfiPT4_PiiiibPKf)
        /*1b74*/ 	.word	0x00000000


	//----- nvinfo : EIATTR_MIN_STACK_SIZE
	.align		4
.L_1215:
        /*1b78*/ 	.byte	0x04, 0x12
        /*1b7a*/ 	.short	(.L_1217 - .L_1216)
	.align		4
.L_1216:
        /*1b7c*/ 	.word	index@(_ZN4vllm3moe10topkGatingILi8ELi8ELi4ELi16ELi32Ej13__nv_bfloat16LNS0_11ScoringFuncE1EEEvPKT5_PKbPfiPT4_PiiiibPKf)
        /*1b80*/ 	.word	0x00000000


	//----- nvinfo : EIATTR_MIN_STACK_SIZE
	.align		4
.L_1217:
        /*1b84*/ 	.byte	0x04, 0x12
        /*1b86*/ 	.short	(.L_1219 - .L_1218)
	.align		4
.L_1218:
        /*1b88*/ 	.word	index@(_ZN4vllm3moe10topkGatingILi4ELi4ELi4ELi8ELi32Ej13__nv_bfloat16LNS0_11ScoringFuncE1EEEvPKT5_PKbPfiPT4_PiiiibPKf)
        /*1b8c*/ 	.word	0x00000000


	//----- nvinfo : EIATTR_MIN_STACK_SIZE
	.align		4
.L_1219:
        /*1b90*/ 	.byte	0x04, 0x12
        /*1b92*/ 	.short	(.L_1221 - .L_1220)
	.align		4
.L_1220:
        /*1b94*/ 	.word	index@(_ZN4vllm3moe10topkGatingILi2ELi2ELi4ELi4ELi32Ej13__nv_bfloat16LNS0_11ScoringFuncE1EEEvPKT5_PKbPfiPT4_PiiiibPKf)
        /*1b98*/ 	.word	0x00000000


	//----- nvinfo : EIATTR_MIN_STACK_SIZE
	.align		4
.L_1221:
        /*1b9c*/ 	.byte	0x04, 0x12
        /*1b9e*/ 	.short	(.L_1223 - .L_1222)
	.align		4
.L_1222:
        /*1ba0*/ 	.word	index@(_ZN4vllm3moe10topkGatingILi1ELi1ELi4ELi2ELi32Ej13__nv_bfloat16LNS0_11ScoringFuncE1EEEvPKT5_PKbPfiPT4_PiiiibPKf)
        /*1ba4*/ 	.word	0x00000000


	//----- nvinfo : EIATTR_MIN_STACK_SIZE
	.align		4
.L_1223:
        /*1ba8*/ 	.byte	0x04, 0x12
        /*1baa*/ 	.short	(.L_1225 - .L_1224)
	.align		4
.L_1224:
        /*1bac*/ 	.word	index@(_ZN4vllm3moe10moeSigmoidILi256E13__nv_bfloat16EEvPKT0_PKbPfi)
        /*1bb0*/ 	.word	0x00000000


	//----- nvinfo : EIATTR_MIN_STACK_SIZE
	.align		4
.L_1225:
        /*1bb4*/ 	.byte	0x04, 0x12
        /*1bb6*/ 	.short	(.L_1227 - .L_1226)
	.align		4
.L_1226:
        /*1bb8*/ 	.word	index@(_ZN4vllm3moe10topkGatingILi18ELi576ELi4ELi4ELi32Ei13__nv_bfloat16LNS0_11ScoringFuncE1EEEvPKT5_PKbPfiPT4_PiiiibPKf)
        /*1bbc*/ 	.word	0x00000000


	//----- nvinfo : EIATTR_MIN_STACK_SIZE
	.align		4
.L_1227:
        /*1bc0*/ 	.byte	0x04, 0x12
        /*1bc2*/ 	.short	(.L_1229 - .L_1228)
	.align		4
.L_1228:
        /*1bc4*/ 	.word	index@(_ZN4vllm3moe10topkGatingILi14ELi448ELi4ELi4ELi32Ei13__nv_bfloat16LNS0_11ScoringFuncE1EEEvPKT5_PKbPfiPT4_PiiiibPKf)
        /*1bc8*/ 	.word	0x00000000


	//----- nvinfo : EIATTR_MIN_STACK_SIZE
	.align		4
.L_1229:
        /*1bcc*/ 	.byte	0x04, 0x12
        /*1bce*/ 	.short	(.L_1231 - .L_1230)
	.align		4
.L_1230:
        /*1bd0*/ 	.word	index@(_ZN4vllm3moe10topkGatingILi12ELi384ELi4ELi4ELi32Ei13__nv_bfloat16LNS0_11ScoringFuncE1EEEvPKT5_PKbPfiPT4_PiiiibPKf)
        /*1bd4*/ 	.word	0x00000000


	//----- nvinfo : EIATTR_MIN_STACK_SIZE
	.align		4
.L_1231:
        /*1bd8*/ 	.byte	0x04, 0x12
        /*1bda*/ 	.short	(.L_1233 - .L_1232)
	.align		4
.L_1232:
        /*1bdc*/ 	.word	index@(_ZN4vllm3moe10topkGatingILi10ELi320ELi4ELi4ELi32Ei13__nv_bfloat16LNS0_11ScoringFuncE1EEEvPKT5_PKbPfiPT4_PiiiibPKf)
        /*1be0*/ 	.word	0x00000000


	//----- nvinfo : EIATTR_MIN_STACK_SIZE
	.align		4
.L_1233:
        /*1be4*/ 	.byte	0x04, 0x12
        /*1be6*/ 	.short	(.L_1235 - .L_1234)
	.align		4
.L_1234:
        /*1be8*/ 	.word	index@(_ZN4vllm3moe10topkGatingILi6ELi192ELi4ELi4ELi32Ei13__nv_bfloat16LNS0_11ScoringFuncE1EEEvPKT5_PKbPfiPT4_PiiiibPKf)
        /*1bec*/ 	.word	0x00000000


	//----- nvinfo : EIATTR_MIN_STACK_SIZE
	.align		4
.L_1235:
        /*1bf0*/ 	.byte	0x04, 0x12
        /*1bf2*/ 	.short	(.L_1237 - .L_1236)
	.align		4
.L_1236:
        /*1bf4*/ 	.word	index@(_ZN4vllm3moe10topkGatingILi16ELi512ELi4ELi16ELi32Ei13__nv_bfloat16LNS0_11ScoringFuncE1EEEvPKT5_PKbPfiPT4_PiiiibPKf)
        /*1bf8*/ 	.word	0x00000000


	//----- nvinfo : EIATTR_MIN_STACK_SIZE
	.align		4
.L_1237:
        /*1bfc*/ 	.byte	0x04, 0x12
        /*1bfe*/ 	.short	(.L_1239 - .L_1238)
	.align		4
.L_1238:
        /*1c00*/ 	.word	index@(_ZN4vllm3moe10topkGatingILi8ELi256ELi4ELi16ELi32Ei13__nv_bfloat16LNS0_11ScoringFuncE1EEEvPKT5_PKbPfiPT4_PiiiibPKf)
        /*1c04*/ 	.word	0x00000000


	//----- nvinfo : EIATTR_MIN_STACK_SIZE
	.align		4
.L_1239:
        /*1c08*/ 	.byte	0x04, 0x12
        /*1c0a*/ 	.short	(.L_1241 - .L_1240)
	.align		4
.L_1240:
        /*1c0c*/ 	.word	index@(_ZN4vllm3moe10topkGatingILi8ELi128ELi4ELi16ELi32Ei13__nv_bfloat16LNS0_11ScoringFuncE1EEEvPKT5_PKbPfiPT4_PiiiibPKf)
        /*1c10*/ 	.word	0x00000000


	//----- nvinfo : EIATTR_MIN_STACK_SIZE
	.align		4
.L_1241:
        /*1c14*/ 	.byte	0x04, 0x12
        /*1c16*/ 	.short	(.L_1243 - .L_1242)
	.align		4
.L_1242:
        /*1c18*/ 	.word	index@(_ZN4vllm3moe10topkGatingILi8ELi64ELi4ELi16ELi32Ei13__nv_bfloat16LNS0_11ScoringFuncE1EEEvPKT5_PKbPfiPT4_PiiiibPKf)
        /*1c1c*/ 	.word	0x00000000


	//----- nvinfo : EIATTR_MIN_STACK_SIZE
	.align		4
.L_1243:
        /*1c20*/ 	.byte	0x04, 0x12
        /*1c22*/ 	.short	(.L_1245 - .L_1244)
	.align		4
.L_1244:
        /*1c24*/ 	.word	index@(_ZN4vllm3moe10topkGatingILi8ELi32ELi4ELi16ELi32Ei13__nv_bfloat16LNS0_11ScoringFuncE1EEEvPKT5_PKbPfiPT4_PiiiibPKf)
        /*1c28*/ 	.word	0x00000000


	//----- nvinfo : EIATTR_MIN_STACK_SIZE
	.align		4
.L_1245:
        /*1c2c*/ 	.byte	0x04, 0x12
        /*1c2e*/ 	.short	(.L_1247 - .L_1246)
	.align		4
.L_1246:
        /*1c30*/ 	.word	index@(_ZN4vllm3moe10topkGatingILi8ELi16ELi4ELi16ELi32Ei13__nv_bfloat16LNS0_11ScoringFuncE1EEEvPKT5_PKbPfiPT4_PiiiibPKf)
        /*1c34*/ 	.word	0x00000000


	//----- nvinfo : EIATTR_MIN_STACK_SIZE
	.align		4
.L_1247:
        /*1c38*/ 	.byte	0x04, 0x12
        /*1c3a*/ 	.short	(.L_1249 - .L_1248)
	.align		4
.L_1248:
        /*1c3c*/ 	.word	index@(_ZN4vllm3moe10topkGatingILi8ELi8ELi4ELi16ELi32Ei13__nv_bfloat16LNS0_11ScoringFuncE1EEEvPKT5_PKbPfiPT4_PiiiibPKf)
        /*1c40*/ 	.word	0x00000000


	//----- nvinfo : EIATTR_MIN_STACK_SIZE
	.align		4
.L_1249:
        /*1c44*/ 	.byte	0x04, 0x12
        /*1c46*/ 	.short	(.L_1251 - .L_1250)
	.align		4
.L_1250:
        /*1c48*/ 	.word	index@(_ZN4vllm3moe10topkGatingILi4ELi4ELi4ELi8ELi32Ei13__nv_bfloat16LNS0_11ScoringFuncE1EEEvPKT5_PKbPfiPT4_PiiiibPKf)
        /*1c4c*/ 	.word	0x00000000


	//----- nvinfo : EIATTR_MIN_STACK_SIZE
	.align		4
.L_1251:
        /*1c50*/ 	.byte	0x04, 0x12
        /*1c52*/ 	.short	(.L_1253 - .L_1252)
	.align		4
.L_1252:
        /*1c54*/ 	.word	index@(_ZN4vllm3moe10topkGatingILi2ELi2ELi4ELi4ELi32Ei13__nv_bfloat16LNS0_11ScoringFuncE1EEEvPKT5_PKbPfiPT4_PiiiibPKf)
        /*1c58*/ 	.word	0x00000000


	//----- nvinfo : EIATTR_MIN_STACK_SIZE
	.align		4
.L_1253:
        /*1c5c*/ 	.byte	0x04, 0x12
        /*1c5e*/ 	.short	(.L_1255 - .L_1254)
	.align		4
.L_1254:
        /*1c60*/ 	.word	index@(_ZN4vllm3moe10topkGatingILi1ELi1ELi4ELi2ELi32Ei13__nv_bfloat16LNS0_11ScoringFuncE1EEEvPKT5_PKbPfiPT4_PiiiibPKf)
        /*1c64*/ 	.word	0x00000000


	//----- nvinfo : EIATTR_MIN_STACK_SIZE
	.align		4
.L_1255:
        /*1c68*/ 	.byte	0x04, 0x12
        /*1c6a*/ 	.short	(.L_1257 - .L_1256)
	.align		4
.L_1256:
        /*1c6c*/ 	.word	index@(_ZN4vllm3moe10topkGatingILi18ELi576ELi4ELi4ELi32El6__halfLNS0_11ScoringFuncE1EEEvPKT5_PKbPfiPT4_PiiiibPKf)
        /*1c70*/ 	.word	0x00000000


	//----- nvinfo : EIATTR_MIN_STACK_SIZE
	.align		4
.L_1257:
        /*1c74*/ 	.byte	0x04, 0x12
        /*1c76*/ 	.short	(.L_1259 - .L_1258)
	.align		4
.L_1258:
        /*1c78*/ 	.word	index@(_ZN4vllm3moe10topkGatingILi14ELi448ELi4ELi4ELi32El6__halfLNS0_11ScoringFuncE1EEEvPKT5_PKbPfiPT4_PiiiibPKf)
        /*1c7c*/ 	.word	0x00000000


	//----- nvinfo : EIATTR_MIN_STACK_SIZE
	.align		4
.L_1259:
        /*1c80*/ 	.byte	0x04, 0x12
        /*1c82*/ 	.short	(.L_1261 - .L_1260)
	.align		4
.L_1260:
        /*1c84*/ 	.word	index@(_ZN4vllm3moe10topkGatingILi12ELi384ELi4ELi4ELi32El6__halfLNS0_11ScoringFuncE1EEEvPKT5_PKbPfiPT4_PiiiibPKf)
        /*1c88*/ 	.word	0x00000000


	//----- nvinfo : EIATTR_MIN_STACK_SIZE
	.align		4
.L_1261:
        /*1c8c*/ 	.byte	0x04, 0x12
        /*1c8e*/ 	.short	(.L_1263 - .L_1262)
	.align		4
.L_1262:
        /*1c90*/ 	.word	index@(_ZN4vllm3moe10topkGatingILi10ELi320ELi4ELi4ELi32El6__halfLNS0_11ScoringFuncE1EEEvPKT5_PKbPfiPT4_PiiiibPKf)
        /*1c94*/ 	.word	0x00000000


	//----- nvinfo : EIATTR_MIN_STACK_SIZE
	.align		4
.L_1263:
        /*1c98*/ 	.byte	0x04, 0x12
        /*1c9a*/ 	.short	(.L_1265 - .L_1264)
	.align		4
.L_1264:
        /*1c9c*/ 	.word	index@(_ZN4vllm3moe10topkGatingILi6ELi192ELi4ELi4ELi32El6__halfLNS0_11ScoringFuncE1EEEvPKT5_PKbPfiPT4_PiiiibPKf)
        /*1ca0*/ 	.word	0x00000000


	//----- nvinfo : EIATTR_MIN_STACK_SIZE
	.align		4
.L_1265:
        /*1ca4*/ 	.byte	0x04, 0x12
        /*1ca6*/ 	.short	(.L_1267 - .L_1266)
	.align		4
.L_1266:
        /*1ca8*/ 	.word	index@(_ZN4vllm3moe10topkGatingILi16ELi512ELi4ELi16ELi32El6__halfLNS0_11ScoringFuncE1EEEvPKT5_PKbPfiPT4_PiiiibPKf)
        /*1cac*/ 	.word	0x00000000


	//----- nvinfo : EIATTR_MIN_STACK_SIZE
	.align		4
.L_1267:
        /*1cb0*/ 	.byte	0x04, 0x12
        /*1cb2*/ 	.short	(.L_1269 - .L_1268)
	.align		4
.L_1268:
        /*1cb4*/ 	.word	index@(_ZN4vllm3moe10topkGatingILi8ELi256ELi4ELi16ELi32El6__halfLNS0_11ScoringFuncE1EEEvPKT5_PKbPfiPT4_PiiiibPKf)
        /*1cb8*/ 	.word	0x00000000


	//----- nvinfo : EIATTR_MIN_STACK_SIZE
	.align		4
.L_1269:
        /*1cbc*/ 	.byte	0x04, 0x12
        /*1cbe*/ 	.short	(.L_1271 - .L_1270)
	.align		4
.L_1270:
        /*1cc0*/ 	.word	index@(_ZN4vllm3moe10topkGatingILi8ELi128ELi4ELi16ELi32El6__halfLNS0_11ScoringFuncE1EEEvPKT5_PKbPfiPT4_PiiiibPKf)
        /*1cc4*/ 	.word	0x00000000


	//----- nvinfo : EIATTR_MIN_STACK_SIZE
	.align		4
.L_1271:
        /*1cc8*/ 	.byte	0x04, 0x12
        /*1cca*/ 	.short	(.L_1273 - .L_1272)
	.align		4
.L_1272:
        /*1ccc*/ 	.word	index@(_ZN4vllm3moe10topkGatingILi8ELi64ELi4ELi16ELi32El6__halfLNS0_11ScoringFuncE1EEEvPKT5_PKbPfiPT4_PiiiibPKf)
        /*1cd0*/ 	.word	0x00000000


	//----- nvinfo : EIATTR_MIN_STACK_SIZE
	.align		4
.L_1273:
        /*1cd4*/ 	.byte	0x04, 0x12
        /*1cd6*/ 	.short	(.L_1275 - .L_1274)
	.align		4
.L_1274:
        /*1cd8*/ 	.word	index@(_ZN4vllm3moe10topkGatingILi8ELi32ELi4ELi16ELi32El6__halfLNS0_11ScoringFuncE1EEEvPKT5_PKbPfiPT4_PiiiibPKf)
        /*1cdc*/ 	.word	0x00000000


	//----- nvinfo : EIATTR_MIN_STACK_SIZE
	.align		4
.L_1275:
        /*1ce0*/ 	.byte	0x04, 0x12
        /*1ce2*/ 	.short	(.L_1277 - .L_1276)
	.align		4
.L_1276:
        /*1ce4*/ 	.word	index@(_ZN4vllm3moe10topkGatingILi8ELi16ELi4ELi16ELi32El6__halfLNS0_11ScoringFuncE1EEEvPKT5_PKbPfiPT4_PiiiibPKf)
        /*1ce8*/ 	.word	0x00000000


	//----- nvinfo : EIATTR_MIN_STACK_SIZE
	.align		4
.L_1277:
        /*1cec*/ 	.byte	0x04, 0x12
        /*1cee*/ 	.short	(.L_1279 - .L_1278)
	.align		4
.L_1278:
        /*1cf0*/ 	.word	index@(_ZN4vllm3moe10topkGatingILi8ELi8ELi4ELi16ELi32El6__halfLNS0_11ScoringFuncE1EEEvPKT5_PKbPfiPT4_PiiiibPKf)
        /*1cf4*/ 	.word	0x00000000


	//----- nvinfo : EIATTR_MIN_STACK_SIZE
	.align		4
.L_1279:
        /*1cf8*/ 	.byte	0x04, 0x12
        /*1cfa*/ 	.short	(.L_1281 - .L_1280)
	.align		4
.L_1280:
        /*1cfc*/ 	.word	index@(_ZN4vllm3moe10topkGatingILi4ELi4ELi4ELi8ELi32El6__halfLNS0_11ScoringFuncE1EEEvPKT5_PKbPfiPT4_PiiiibPKf)
        /*1d00*/ 	.word	0x00000000


	//----- nvinfo : EIATTR_MIN_STACK_SIZE
	.align		4
.L_1281:
        /*1d04*/ 	.byte	0x04, 0x12
        /*1d06*/ 	.short	(.L_1283 - .L_1282)
	.align		4
.L_1282:
        /*1d08*/ 	.word	index@(_ZN4vllm3moe10topkGatingILi2ELi2ELi4ELi4ELi32El6__halfLNS0_11ScoringFuncE1EEEvPKT5_PKbPfiPT4_PiiiibPKf)
        /*1d0c*/ 	.word	0x00000000


	//----- nvinfo : EIATTR_MIN_STACK_SIZE
	.align		4
.L_1283:
        /*1d10*/ 	.byte	0x04, 0x12
        /*1d12*/ 	.short	(.L_1285 - .L_1284)
	.align		4
.L_1284:
        /*1d14*/ 	.word	index@(_ZN4vllm3moe10topkGatingILi1ELi1ELi4ELi2ELi32El6__halfLNS0_11ScoringFuncE1EEEvPKT5_PKbPfiPT4_PiiiibPKf)
        /*1d18*/ 	.word	0x00000000


	//----- nvinfo : EIATTR_MIN_STACK_SIZE
	.align		4
.L_1285:
        /*1d1c*/ 	.byte	0x04, 0x12
        /*1d1e*/ 	.short	(.L_1287 - .L_1286)
	.align		4
.L_1286:
        /*1d20*/ 	.word	index@(_ZN4vllm3moe10topkGatingILi18ELi576ELi4ELi4ELi32Ej6__halfLNS0_11ScoringFuncE1EEEvPKT5_PKbPfiPT4_PiiiibPKf)
        /*1d24*/ 	.word	0x00000000


	//----- nvinfo : EIATTR_MIN_STACK_SIZE
	.align		4
.L_1287:
        /*1d28*/ 	.byte	0x04, 0x12
        /*1d2a*/ 	.short	(.L_1289 - .L_1288)
	.align		4
.L_1288:
        /*1d2c*/ 	.word	index@(_ZN4vllm3moe10topkGatingILi14ELi448ELi4ELi4ELi32Ej6__halfLNS0_11ScoringFuncE1EEEvPKT5_PKbPfiPT4_PiiiibPKf)
        /*1d30*/ 	.word	0x00000000


	//----- nvinfo : EIATTR_MIN_STACK_SIZE
	.align		4
.L_1289:
        /*1d34*/ 	.byte	0x04, 0x12
        /*1d36*/ 	.short	(.L_1291 - .L_1290)
	.align		4
.L_1290:
        /*1d38*/ 	.word	index@(_ZN4vllm3moe10topkGatingILi12ELi384ELi4ELi4ELi32Ej6__halfLNS0_11ScoringFuncE1EEEvPKT5_PKbPfiPT4_PiiiibPKf)
        /*1d3c*/ 	.word	0x00000000


	//----- nvinfo : EIATTR_MIN_STACK_SIZE
	.align		4
.L_1291:
        /*1d40*/ 	.byte	0x04, 0x12
        /*1d42*/ 	.short	(.L_1293 - .L_1292)
	.align		4
.L_1292:
        /*1d44*/ 	.word	index@(_ZN4vllm3moe10topkGatingILi10ELi320ELi4ELi4ELi32Ej6__halfLNS0_11ScoringFuncE1EEEvPKT5_PKbPfiPT4_PiiiibPKf)
        /*1d48*/ 	.word	0x00000000


	//----- nvinfo : EIATTR_MIN_STACK_SIZE
	.align		4
.L_1293:
        /*1d4c*/ 	.byte	0x04, 0x12
        /*1d4e*/ 	.short	(.L_1295 - .L_1294)
	.align		4
.L_1294:
        /*1d50*/ 	.word	index@(_ZN4vllm3moe10topkGatingILi6ELi192ELi4ELi4ELi32Ej6__halfLNS0_11ScoringFuncE1EEEvPKT5_PKbPfiPT4_PiiiibPKf)
        /*1d54*/ 	.word	0x00000000


	//----- nvinfo : EIATTR_MIN_STACK_SIZE
	.align		4
.L_1295:
        /*1d58*/ 	.byte	0x04, 0x12
        /*1d5a*/ 	.short	(.L_1297 - .L_1296)
	.align		4
.L_1296:
        /*1d5c*/ 	.word	index@(_ZN4vllm3moe10topkGatingILi16ELi512ELi4ELi16ELi32Ej6__halfLNS0_11ScoringFuncE1EEEvPKT5_PKbPfiPT4_PiiiibPKf)
        /*1d60*/ 	.word	0x00000000


	//----- nvinfo : EIATTR_MIN_STACK_SIZE
	.align		4
.L_1297:
        /*1d64*/ 	.byte	0x04, 0x12
        /*1d66*/ 	.short	(.L_1299 - .L_1298)
	.align		4
.L_1298:
        /*1d68*/ 	.word	index@(_ZN4vllm3moe10topkGatingILi8ELi256ELi4ELi16ELi32Ej6__halfLNS0_11ScoringFuncE1EEEvPKT5_PKbPfiPT4_PiiiibPKf)
        /*1d6c*/ 	.word	0x00000000


	//----- nvinfo : EIATTR_MIN_STACK_SIZE
	.align		4
.L_1299:
        /*1d70*/ 	.byte	0x04, 0x12
        /*1d72*/ 	.short	(.L_1301 - .L_1300)
	.align		4
.L_1300:
        /*1d74*/ 	.word	index@(_ZN4vllm3moe10topkGatingILi8ELi128ELi4ELi16ELi32Ej6__halfLNS0_11ScoringFuncE1EEEvPKT5_PKbPfiPT4_PiiiibPKf)
        /*1d78*/ 	.word	0x00000000


	//----- nvinfo : EIATTR_MIN_STACK_SIZE
	.align		4
.L_1301:
        /*1d7c*/ 	.byte	0x04, 0x12
        /*1d7e*/ 	.short	(.L_1303 - .L_1302)
	.align		4
.L_1302:
        /*1d80*/ 	.word	index@(_ZN4vllm3moe10topkGatingILi8ELi64ELi4ELi16ELi32Ej6__halfLNS0_11ScoringFuncE1EEEvPKT5_PKbPfiPT4_PiiiibPKf)
        /*1d84*/ 	.word	0x00000000


	//----- nvinfo : EIATTR_MIN_STACK_SIZE
	.align		4
.L_1303:
        /*1d88*/ 	.byte	0x04, 0x12
        /*1d8a*/ 	.short	(.L_1305 - .L_1304)
	.align		4
.L_1304:
        /*1d8c*/ 	.word	index@(_ZN4vllm3moe10topkGatingILi8ELi32ELi4ELi16ELi32Ej6__halfLNS0_11ScoringFuncE1EEEvPKT5_PKbPfiPT4_PiiiibPKf)
        /*1d90*/ 	.word	0x00000000


	//----- nvinfo : EIATTR_MIN_STACK_SIZE
	.align		4
.L_1305:
        /*1d94*/ 	.byte	0x04, 0x12
        /*1d96*/ 	.short	(.L_1307 - .L_1306)
	.align		4
.L_1306:
        /*1d98*/ 	.word	index@(_ZN4vllm3moe10topkGatingILi8ELi16ELi4ELi16ELi32Ej6__halfLNS0_11ScoringFuncE1EEEvPKT5_PKbPfiPT4_PiiiibPKf)
        /*1d9c*/ 	.word	0x00000000


	//----- nvinfo : EIATTR_MIN_STACK_SIZE
	.align		4
.L_1307:
        /*1da0*/ 	.byte	0x04, 0x12
        /*1da2*/ 	.short	(.L_1309 - .L_1308)
	.align		4
.L_1308:
        /*1da4*/ 	.word	index@(_ZN4vllm3moe10topkGatingILi8ELi8ELi4ELi16ELi32Ej6__halfLNS0_11ScoringFuncE1EEEvPKT5_PKbPfiPT4_PiiiibPKf)
        /*1da8*/ 	.word	0x00000000


	//----- nvinfo : EIATTR_MIN_STACK_SIZE
	.align		4
.L_1309:
        /*1dac*/ 	.byte	0x04, 0x12
        /*1dae*/ 	.short	(.L_1311 - .L_1310)
	.align		4
.L_1310:
        /*1db0*/ 	.word	index@(_ZN4vllm3moe10topkGatingILi4ELi4ELi4ELi8ELi32Ej6__halfLNS0_11ScoringFuncE1EEEvPKT5_PKbPfiPT4_PiiiibPKf)
        /*1db4*/ 	.word	0x00000000


	//----- nvinfo : EIATTR_MIN_STACK_SIZE
	.align		4
.L_1311:
        /*1db8*/ 	.byte	0x04, 0x12
        /*1dba*/ 	.short	(.L_1313 - .L_1312)
	.align		4
.L_1312:
        /*1dbc*/ 	.word	index@(_ZN4vllm3moe10topkGatingILi2ELi2ELi4ELi4ELi32Ej6__halfLNS0_11ScoringFuncE1EEEvPKT5_PKbPfiPT4_PiiiibPKf)
        /*1dc0*/ 	.word	0x00000000


	//----- nvinfo : EIATTR_MIN_STACK_SIZE
	.align		4
.L_1313:
        /*1dc4*/ 	.byte	0x04, 0x12
        /*1dc6*/ 	.short	(.L_1315 - .L_1314)
	.align		4
.L_1314:
        /*1dc8*/ 	.word	index@(_ZN4vllm3moe10topkGatingILi1ELi1ELi4ELi2ELi32Ej6__halfLNS0_11ScoringFuncE1EEEvPKT5_PKbPfiPT4_PiiiibPKf)
        /*1dcc*/ 	.word	0x00000000


	//----- nvinfo : EIATTR_MIN_STACK_SIZE
	.align		4
.L_1315:
        /*1dd0*/ 	.byte	0x04, 0x12
        /*1dd2*/ 	.short	(.L_1317 - .L_1316)
	.align		4
.L_1316:
        /*1dd4*/ 	.word	index@(_ZN4vllm3moe10moeSigmoidILi256E6__halfEEvPKT0_PKbPfi)
        /*1dd8*/ 	.word	0x00000000


	//----- nvinfo : EIATTR_MIN_STACK_SIZE
	.align		4
.L_1317:
        /*1ddc*/ 	.byte	0x04, 0x12
        /*1dde*/ 	.short	(.L_1319 - .L_1318)
	.align		4
.L_1318:
        /*1de0*/ 	.word	index@(_ZN4vllm3moe10topkGatingILi18ELi576ELi4ELi4ELi32Ei6__halfLNS0_11ScoringFuncE1EEEvPKT5_PKbPfiPT4_PiiiibPKf)
        /*1de4*/ 	.word	0x00000000


	//----- nvinfo : EIATTR_MIN_STACK_SIZE
	.align		4
.L_1319:
        /*1de8*/ 	.byte	0x04, 0x12
        /*1dea*/ 	.short	(.L_1321 - .L_1320)
	.align		4
.L_1320:
        /*1dec*/ 	.word	index@(_ZN4vllm3moe10topkGatingILi14ELi448ELi4ELi4ELi32Ei6__halfLNS0_11ScoringFuncE1EEEvPKT5_PKbPfiPT4_PiiiibPKf)
        /*1df0*/ 	.word	0x00000000


	//----- nvinfo : EIATTR_MIN_STACK_SIZE
	.align		4
.L_1321:
        /*1df4*/ 	.byte	0x04, 0x12
        /*1df6*/ 	.short	(.L_1323 - .L_1322)
	.align		4
.L_1322:
        /*1df8*/ 	.word	index@(_ZN4vllm3moe10topkGatingILi12ELi384ELi4ELi4ELi32Ei6__halfLNS0_11ScoringFuncE1EEEvPKT5_PKbPfiPT4_PiiiibPKf)
        /*1dfc*/ 	.word	0x00000000


	//----- nvinfo : EIATTR_MIN_STACK_SIZE
	.align		4
.L_1323:
        /*1e00*/ 	.byte	0x04, 0x12
        /*1e02*/ 	.short	(.L_1325 - .L_1324)
	.align		4
.L_1324:
        /*1e04*/ 	.word	index@(_ZN4vllm3moe10topkGatingILi10ELi320ELi4ELi4ELi32Ei6__halfLNS0_11ScoringFuncE1EEEvPKT5_PKbPfiPT4_PiiiibPKf)
        /*1e08*/ 	.word	0x00000000


	//----- nvinfo : EIATTR_MIN_STACK_SIZE
	.align		4
.L_1325:
        /*1e0c*/ 	.byte	0x04, 0x12
        /*1e0e*/ 	.short	(.L_1327 - .L_1326)
	.align		4
.L_1326:
        /*1e10*/ 	.word	index@(_ZN4vllm3moe10topkGatingILi6ELi192ELi4ELi4ELi32Ei6__halfLNS0_11ScoringFuncE1EEEvPKT5_PKbPfiPT4_PiiiibPKf)
        /*1e14*/ 	.word	0x00000000


	//----- nvinfo : EIATTR_MIN_STACK_SIZE
	.align		4
.L_1327:
        /*1e18*/ 	.byte	0x04, 0x12
        /*1e1a*/ 	.short	(.L_1329 - .L_1328)
	.align		4
.L_1328:
        /*1e1c*/ 	.word	index@(_ZN4vllm3moe10topkGatingILi16ELi512ELi4ELi16ELi32Ei6__halfLNS0_11ScoringFuncE1EEEvPKT5_PKbPfiPT4_PiiiibPKf)
        /*1e20*/ 	.word	0x00000000


	//----- nvinfo : EIATTR_MIN_STACK_SIZE
	.align		4
.L_1329:
        /*1e24*/ 	.byte	0x04, 0x12
        /*1e26*/ 	.short	(.L_1331 - .L_1330)
	.align		4
.L_1330:
        /*1e28*/ 	.word	index@(_ZN4vllm3moe10topkGatingILi8ELi256ELi4ELi16ELi32Ei6__halfLNS0_11ScoringFuncE1EEEvPKT5_PKbPfiPT4_PiiiibPKf)
        /*1e2c*/ 	.word	0x00000000


	//----- nvinfo : EIATTR_MIN_STACK_SIZE
	.align		4
.L_1331:
        /*1e30*/ 	.byte	0x04, 0x12
        /*1e32*/ 	.short	(.L_1333 - .L_1332)
	.align		4
.L_1332:
        /*1e34*/ 	.word	index@(_ZN4vllm3moe10topkGatingILi8ELi128ELi4ELi16ELi32Ei6__halfLNS0_11ScoringFuncE1EEEvPKT5_PKbPfiPT4_PiiiibPKf)
        /*1e38*/ 	.word	0x00000000


	//----- nvinfo : EIATTR_MIN_STACK_SIZE
	.align		4
.L_1333:
        /*1e3c*/ 	.byte	0x04, 0x12
        /*1e3e*/ 	.short	(.L_1335 - .L_1334)
	.align		4
.L_1334:
        /*1e40*/ 	.word	index@(_ZN4vllm3moe10topkGatingILi8ELi64ELi4ELi16ELi32Ei6__halfLNS0_11ScoringFuncE1EEEvPKT5_PKbPfiPT4_PiiiibPKf)
        /*1e44*/ 	.word	0x00000000


	//----- nvinfo : EIATTR_MIN_STACK_SIZE
	.align		4
.L_1335:
        /*1e48*/ 	.byte	0x04, 0x12
        /*1e4a*/ 	.short	(.L_1337 - .L_1336)
	.align		4
.L_1336:
        /*1e4c*/ 	.word	index@(_ZN4vllm3moe10topkGatingILi8ELi32ELi4ELi16ELi32Ei6__halfLNS0_11ScoringFuncE1EEEvPKT5_PKbPfiPT4_PiiiibPKf)
        /*1e50*/ 	.word	0x00000000


	//----- nvinfo : EIATTR_MIN_STACK_SIZE
	.align		4
.L_1337:
        /*1e54*/ 	.byte	0x04, 0x12
        /*1e56*/ 	.short	(.L_1339 - .L_1338)
	.align		4
.L_1338:
        /*1e58*/ 	.word	index@(_ZN4vllm3moe10topkGatingILi8ELi16ELi4ELi16ELi32Ei6__halfLNS0_11ScoringFuncE1EEEvPKT5_PKbPfiPT4_PiiiibPKf)
        /*1e5c*/ 	.word	0x00000000


	//----- nvinfo : EIATTR_MIN_STACK_SIZE
	.align		4
.L_1339:
        /*1e60*/ 	.byte	0x04, 0x12
        /*1e62*/ 	.short	(.L_1341 - .L_1340)
	.align		4
.L_1340:
        /*1e64*/ 	.word	index@(_ZN4vllm3moe10topkGatingILi8ELi8ELi4ELi16ELi32Ei6__halfLNS0_11ScoringFuncE1EEEvPKT5_PKbPfiPT4_PiiiibPKf)
        /*1e68*/ 	.word	0x00000000


	//----- nvinfo : EIATTR_MIN_STACK_SIZE
	.align		4
.L_1341:
        /*1e6c*/ 	.byte	0x04, 0x12
        /*1e6e*/ 	.short	(.L_1343 - .L_1342)
	.align		4
.L_1342:
        /*1e70*/ 	.word	index@(_ZN4vllm3moe10topkGatingILi4ELi4ELi4ELi8ELi32Ei6__halfLNS0_11ScoringFuncE1EEEvPKT5_PKbPfiPT4_PiiiibPKf)
        /*1e74*/ 	.word	0x00000000


	//----- nvinfo : EIATTR_MIN_STACK_SIZE
	.align		4
.L_1343:
        /*1e78*/ 	.byte	0x04, 0x12
        /*1e7a*/ 	.short	(.L_1345 - .L_1344)
	.align		4
.L_1344:
        /*1e7c*/ 	.word	index@(_ZN4vllm3moe10topkGatingILi2ELi2ELi4ELi4ELi32Ei6__halfLNS0_11ScoringFuncE1EEEvPKT5_PKbPfiPT4_PiiiibPKf)
        /*1e80*/ 	.word	0x00000000


	//----- nvinfo : EIATTR_MIN_STACK_SIZE
	.align		4
.L_1345:
        /*1e84*/ 	.byte	0x04, 0x12
        /*1e86*/ 	.short	(.L_1347 - .L_1346)
	.align		4
.L_1346:
        /*1e88*/ 	.word	index@(_ZN4vllm3moe10topkGatingILi1ELi1ELi4ELi2ELi32Ei6__halfLNS0_11ScoringFuncE1EEEvPKT5_PKbPfiPT4_PiiiibPKf)
        /*1e8c*/ 	.word	0x00000000


	//----- nvinfo : EIATTR_MIN_STACK_SIZE
	.align		4
.L_1347:
        /*1e90*/ 	.byte	0x04, 0x12
        /*1e92*/ 	.short	(.L_1349 - .L_1348)
	.align		4
.L_1348:
        /*1e94*/ 	.word	index@(_ZN4vllm3moe10topkGatingILi18ELi576ELi4ELi8ELi32ElfLNS0_11ScoringFuncE1EEEvPKT5_PKbPfiPT4_PiiiibPKf)
        /*1e98*/ 	.word	0x00000000


	//----- nvinfo : EIATTR_MIN_STACK_SIZE
	.align		4
.L_1349:
        /*1e9c*/ 	.byte	0x04, 0x12
        /*1e9e*/ 	.short	(.L_1351 - .L_1350)
	.align		4
.L_1350:
        /*1ea0*/ 	.word	index@(_ZN4vllm3moe10topkGatingILi14ELi448ELi4ELi8ELi32ElfLNS0_11ScoringFuncE1EEEvPKT5_PKbPfiPT4_PiiiibPKf)
        /*1ea4*/ 	.word	0x00000000


	//----- nvinfo : EIATTR_MIN_STACK_SIZE
	.align		4
.L_1351:
        /*1ea8*/ 	.byte	0x04, 0x12
        /*1eaa*/ 	.short	(.L_1353 - .L_1352)
	.align		4
.L_1352:
        /*1eac*/ 	.word	index@(_ZN4vllm3moe10topkGatingILi12ELi384ELi4ELi8ELi32ElfLNS0_11ScoringFuncE1EEEvPKT5_PKbPfiPT4_PiiiibPKf)
        /*1eb0*/ 	.word	0x00000000


	//----- nvinfo : EIATTR_MIN_STACK_SIZE
	.align		4
.L_1353:
        /*1eb4*/ 	.byte	0x04, 0x12
        /*1eb6*/ 	.short	(.L_1355 - .L_1354)
	.align		4
.L_1354:
        /*1eb8*/ 	.word	index@(_ZN4vllm3moe10topkGatingILi10ELi320ELi4ELi8ELi32ElfLNS0_11ScoringFuncE1EEEvPKT5_PKbPfiPT4_PiiiibPKf)
        /*1ebc*/ 	.word	0x00000000


	//----- nvinfo : EIATTR_MIN_STACK_SIZE
	.align		4
.L_1355:
        /*1ec0*/ 	.byte	0x04, 0x12
        /*1ec2*/ 	.short	(.L_1357 - .L_1356)
	.align		4
.L_1356:
        /*1ec4*/ 	.word	index@(_ZN4vllm3moe10topkGatingILi6ELi192ELi4ELi8ELi32ElfLNS0_11ScoringFuncE1EEEvPKT5_PKbPfiPT4_PiiiibPKf)
        /*1ec8*/ 	.word	0x00000000


	//----- nvinfo : EIATTR_MIN_STACK_SIZE
	.align		4
.L_1357:
        /*1ecc*/ 	.byte	0x04, 0x12
        /*1ece*/ 	.short	(.L_1359 - .L_1358)
	.align		4
.L_1358:
        /*1ed0*/ 	.word	index@(_ZN4vllm3moe10topkGatingILi16ELi512ELi4ELi16ELi32ElfLNS0_11ScoringFuncE1EEEvPKT5_PKbPfiPT4_PiiiibPKf)
        /*1ed4*/ 	.word	0x00000000


	//----- nvinfo : EIATTR_MIN_STACK_SIZE
	.align		4
.L_1359:
        /*1ed8*/ 	.byte	0x04, 0x12
        /*1eda*/ 	.short	(.L_1361 - .L_1360)
	.align		4
.L_1360:
        /*1edc*/ 	.word	index@(_ZN4vllm3moe10topkGatingILi8ELi256ELi4ELi16ELi32ElfLNS0_11ScoringFuncE1EEEvPKT5_PKbPfiPT4_PiiiibPKf)
        /*1ee0*/ 	.word	0x00000000


	//----- nvinfo : EIATTR_MIN_STACK_SIZE
	.align		4
.L_1361:
        /*1ee4*/ 	.byte	0x04, 0x12
        /*1ee6*/ 	.short	(.L_1363 - .L_1362)
	.align		4
.L_1362:
        /*1ee8*/ 	.word	index@(_ZN4vllm3moe10topkGatingILi4ELi128ELi4ELi16ELi32ElfLNS0_11ScoringFuncE1EEEvPKT5_PKbPfiPT4_PiiiibPKf)
        /*1eec*/ 	.word	0x00000000


	//----- nvinfo : EIATTR_MIN_STACK_SIZE
	.align		4
.L_1363:
        /*1ef0*/ 	.byte	0x04, 0x12
        /*1ef2*/ 	.short	(.L_1365 - .L_1364)
	.align		4
.L_1364:
        /*1ef4*/ 	.word	index@(_ZN4vllm3moe10topkGatingILi4ELi64ELi4ELi16ELi32ElfLNS0_11ScoringFuncE1EEEvPKT5_PKbPfiPT4_PiiiibPKf)
        /*1ef8*/ 	.word	0x00000000


	//----- nvinfo : EIATTR_MIN_STACK_SIZE
	.align		4
.L_1365:
        /*1efc*/ 	.byte	0x04, 0x12
        /*1efe*/ 	.short	(.L_1367 - .L_1366)
	.align		4
.L_1366:
        /*1f00*/ 	.word	index@(_ZN4vllm3moe10topkGatingILi4ELi32ELi4ELi16ELi32ElfLNS0_11ScoringFuncE1EEEvPKT5_PKbPfiPT4_PiiiibPKf)
        /*1f04*/ 	.word	0x00000000


	//----- nvinfo : EIATTR_MIN_STACK_SIZE
	.align		4
.L_1367:
        /*1f08*/ 	.byte	0x04, 0x12
        /*1f0a*/ 	.short	(.L_1369 - .L_1368)
	.align		4
.L_1368:
        /*1f0c*/ 	.word	index@(_ZN4vllm3moe10topkGatingILi4ELi16ELi4ELi16ELi32ElfLNS0_11ScoringFuncE1EEEvPKT5_PKbPfiPT4_PiiiibPKf)
        /*1f10*/ 	.word	0x00000000


	//----- nvinfo : EIATTR_MIN_STACK_SIZE
	.align		4
.L_1369:
        /*1f14*/ 	.byte	0x04, 0x12
        /*1f16*/ 	.short	(.L_1371 - .L_1370)
	.align		4
.L_1370:
        /*1f18*/ 	.word	index@(_ZN4vllm3moe10topkGatingILi4ELi8ELi4ELi16ELi32ElfLNS0_11ScoringFuncE1EEEvPKT5_PKbPfiPT4_PiiiibPKf)
        /*1f1c*/ 	.word	0x00000000


	//----- nvinfo : EIATTR_MIN_STACK_SIZE
	.align		4
.L_1371:
        /*1f20*/ 	.byte	0x04, 0x12
        /*1f22*/ 	.short	(.L_1373 - .L_1372)
	.align		4
.L_1372:
        /*1f24*/ 	.word	index@(_ZN4vllm3moe10topkGatingILi4ELi4ELi4ELi16ELi32ElfLNS0_11ScoringFuncE1EEEvPKT5_PKbPfiPT4_PiiiibPKf)
        /*1f28*/ 	.word	0x00000000


	//----- nvinfo : EIATTR_MIN_STACK_SIZE
	.align		4
.L_1373:
        /*1f2c*/ 	.byte	0x04, 0x12
        /*1f2e*/ 	.short	(.L_1375 - .L_1374)
	.align		4
.L_1374:
        /*1f30*/ 	.word	index@(_ZN4vllm3moe10topkGatingILi2ELi2ELi4ELi8ELi32ElfLNS0_11ScoringFuncE1EEEvPKT5_PKbPfiPT4_PiiiibPKf)
        /*1f34*/ 	.word	0x00000000


	//----- nvinfo : EIATTR_MIN_STACK_SIZE
	.align		4
.L_1375:
        /*1f38*/ 	.byte	0x04, 0x12
        /*1f3a*/ 	.short	(.L_1377 - .L_1376)
	.align		4
.L_1376:
        /*1f3c*/ 	.word	index@(_ZN4vllm3moe10topkGatingILi1ELi1ELi4ELi4ELi32ElfLNS0_11ScoringFuncE1EEEvPKT5_PKbPfiPT4_PiiiibPKf)
        /*1f40*/ 	.word	0x00000000


	//----- nvinfo : EIATTR_MIN_STACK_SIZE
	.align		4
.L_1377:
        /*1f44*/ 	.byte	0x04, 0x12
        /*1f46*/ 	.short	(.L_1379 - .L_1378)
	.align		4
.L_1378:
        /*1f48*/ 	.word	index@(_ZN4vllm3moe10topkGatingILi18ELi576ELi4ELi8ELi32EjfLNS0_11ScoringFuncE1EEEvPKT5_PKbPfiPT4_PiiiibPKf)
        /*1f4c*/ 	.word	0x00000000


	//----- nvinfo : EIATTR_MIN_STACK_SIZE
	.align		4
.L_1379:
        /*1f50*/ 	.byte	0x04, 0x12
        /*1f52*/ 	.short	(.L_1381 - .L_1380)
	.align		4
.L_1380:
        /*1f54*/ 	.word	index@(_ZN4vllm3moe10topkGatingILi14ELi448ELi4ELi8ELi32EjfLNS0_11ScoringFuncE1EEEvPKT5_PKbPfiPT4_PiiiibPKf)
        /*1f58*/ 	.word	0x00000000


	//----- nvinfo : EIATTR_MIN_STACK_SIZE
	.align		4
.L_1381:
        /*1f5c*/ 	.byte	0x04, 0x12
        /*1f5e*/ 	.short	(.L_1383 - .L_1382)
	.align		4
.L_1382:
        /*1f60*/ 	.word	index@(_ZN4vllm3moe10topkGatingILi12ELi384ELi4ELi8ELi32EjfLNS0_11ScoringFuncE1EEEvPKT5_PKbPfiPT4_PiiiibPKf)
        /*1f64*/ 	.word	0x00000000


	//----- nvinfo : EIATTR_MIN_STACK_SIZE
	.align		4
.L_1383:
        /*1f68*/ 	.byte	0x04, 0x12
        /*1f6a*/ 	.short	(.L_1385 - .L_1384)
	.align		4
.L_1384:
        /*1f6c*/ 	.word	index@(_ZN4vllm3moe10topkGatingILi10ELi320ELi4ELi8ELi32EjfLNS0_11ScoringFuncE1EEEvPKT5_PKbPfiPT4_PiiiibPKf)
        /*1f70*/ 	.word	0x00000000


	//----- nvinfo : EIATTR_MIN_STACK_SIZE
	.align		4
.L_1385:
        /*1f74*/ 	.byte	0x04, 0x12
        /*1f76*/ 	.short	(.L_1387 - .L_1386)
	.align		4
.L_1386:
        /*1f78*/ 	.word	index@(_ZN4vllm3moe10topkGatingILi6ELi192ELi4ELi8ELi32EjfLNS0_11ScoringFuncE1EEEvPKT5_PKbPfiPT4_PiiiibPKf)
        /*1f7c*/ 	.word	0x00000000


	//----- nvinfo : EIATTR_MIN_STACK_SIZE
	.align		4
.L_1387:
        /*1f80*/ 	.byte	0x04, 0x12
        /*1f82*/ 	.short	(.L_1389 - .L_1388)
	.align		4
.L_1388:
        /*1f84*/ 	.word	index@(_ZN4vllm3moe10topkGatingILi16ELi512ELi4ELi16ELi32EjfLNS0_11ScoringFuncE1EEEvPKT5_PKbPfiPT4_PiiiibPKf)
        /*1f88*/ 	.word	0x00000000


	//----- nvinfo : EIATTR_MIN_STACK_SIZE
	.align		4
.L_1389:
        /*1f8c*/ 	.byte	0x04, 0x12
        /*1f8e*/ 	.short	(.L_1391 - .L_1390)
	.align		4
.L_1390:
        /*1f90*/ 	.word	index@(_ZN4vllm3moe10topkGatingILi8ELi256ELi4ELi16ELi32EjfLNS0_11ScoringFuncE1EEEvPKT5_PKbPfiPT4_PiiiibPKf)
        /*1f94*/ 	.word	0x00000000


	//----- nvinfo : EIATTR_MIN_STACK_SIZE
	.align		4
.L_1391:
        /*1f98*/ 	.byte	0x04, 0x12
        /*1f9a*/ 	.short	(.L_1393 - .L_1392)
	.align		4
.L_1392:
        /*1f9c*/ 	.word	index@(_ZN4vllm3moe10topkGatingILi4ELi128ELi4ELi16ELi32EjfLNS0_11ScoringFuncE1EEEvPKT5_PKbPfiPT4_PiiiibPKf)
        /*1fa0*/ 	.word	0x00000000


	//----- nvinfo : EIATTR_MIN_STACK_SIZE
	.align		4
.L_1393:
        /*1fa4*/ 	.byte	0x04, 0x12
        /*1fa6*/ 	.short	(.L_1395 - .L_1394)
	.align		4
.L_1394:
        /*1fa8*/ 	.word	index@(_ZN4vllm3moe10topkGatingILi4ELi64ELi4ELi16ELi32EjfLNS0_11ScoringFuncE1EEEvPKT5_PKbPfiPT4_PiiiibPKf)
        /*1fac*/ 	.word	0x00000000


	//----- nvinfo : EIATTR_MIN_STACK_SIZE
	.align		4
.L_1395:
        /*1fb0*/ 	.byte	0x04, 0x12
        /*1fb2*/ 	.short	(.L_1397 - .L_1396)
	.align		4
.L_1396:
        /*1fb4*/ 	.word	index@(_ZN4vllm3moe10topkGatingILi4ELi32ELi4ELi16ELi32EjfLNS0_11ScoringFuncE1EEEvPKT5_PKbPfiPT4_PiiiibPKf)
        /*1fb8*/ 	.word	0x00000000


	//----- nvinfo : EIATTR_MIN_STACK_SIZE
	.align		4
.L_1397:
        /*1fbc*/ 	.byte	0x04, 0x12
        /*1fbe*/ 	.short	(.L_1399 - .L_1398)
	.align		4
.L_1398:
        /*1fc0*/ 	.word	index@(_ZN4vllm3moe10topkGatingILi4ELi16ELi4ELi16ELi32EjfLNS0_11ScoringFuncE1EEEvPKT5_PKbPfiPT4_PiiiibPKf)
        /*1fc4*/ 	.word	0x00000000


	//----- nvinfo : EIATTR_MIN_STACK_SIZE
	.align		4
.L_1399:
        /*1fc8*/ 	.byte	0x04, 0x12
        /*1fca*/ 	.short	(.L_1401 - .L_1400)
	.align		4
.L_1400:
        /*1fcc*/ 	.word	index@(_ZN4vllm3moe10topkGatingILi4ELi8ELi4ELi16ELi32EjfLNS0_11ScoringFuncE1EEEvPKT5_PKbPfiPT4_PiiiibPKf)
        /*1fd0*/ 	.word	0x00000000


	//----- nvinfo : EIATTR_MIN_STACK_SIZE
	.align		4
.L_1401:
        /*1fd4*/ 	.byte	0x04, 0x12
        /*1fd6*/ 	.short	(.L_1403 - .L_1402)
	.align		4
.L_1402:
        /*1fd8*/ 	.word	index@(_ZN4vllm3moe10topkGatingILi4ELi4ELi4ELi16ELi32EjfLNS0_11ScoringFuncE1EEEvPKT5_PKbPfiPT4_PiiiibPKf)
        /*1fdc*/ 	.word	0x00000000


	//----- nvinfo : EIATTR_MIN_STACK_SIZE
	.align		4
.L_1403:
        /*1fe0*/ 	.byte	0x04, 0x12
        /*1fe2*/ 	.short	(.L_1405 - .L_1404)
	.align		4
.L_1404:
        /*1fe4*/ 	.word	index@(_ZN4vllm3moe10topkGatingILi2ELi2ELi4ELi8ELi32EjfLNS0_11ScoringFuncE1EEEvPKT5_PKbPfiPT4_PiiiibPKf)
        /*1fe8*/ 	.word	0x00000000


	//----- nvinfo : EIATTR_MIN_STACK_SIZE
	.align		4
.L_1405:
        /*1fec*/ 	.byte	0x04, 0x12
        /*1fee*/ 	.short	(.L_1407 - .L_1406)
	.align		4
.L_1406:
        /*1ff0*/ 	.word	index@(_ZN4vllm3moe10topkGatingILi1ELi1ELi4ELi4ELi32EjfLNS0_11ScoringFuncE1EEEvPKT5_PKbPfiPT4_PiiiibPKf)
        /*1ff4*/ 	.word	0x00000000


	//----- nvinfo : EIATTR_MIN_STACK_SIZE
	.align		4
.L_1407:
        /*1ff8*/ 	.byte	0x04, 0x12
        /*1ffa*/ 	.short	(.L_1409 - .L_1408)
	.align		4
.L_1408:
        /*1ffc*/ 	.word	index@(_ZN4vllm3moe10moeSigmoidILi256EfEEvPKT0_PKbPfi)
        /*2000*/ 	.word	0x00000000


	//----- nvinfo : EIATTR_MIN_STACK_SIZE
	.align		4
.L_1409:
        /*2004*/ 	.byte	0x04, 0x12
        /*2006*/ 	.short	(.L_1411 - .L_1410)
	.align		4
.L_1410:
        /*2008*/ 	.word	index@(_ZN4vllm3moe10topkGatingILi18ELi576ELi4ELi8ELi32EifLNS0_11ScoringFuncE1EEEvPKT5_PKbPfiPT4_PiiiibPKf)
        /*200c*/ 	.word	0x00000000


	//----- nvinfo : EIATTR_MIN_STACK_SIZE
	.align		4
.L_1411:
        /*2010*/ 	.byte	0x04, 0x12
        /*2012*/ 	.short	(.L_1413 - .L_1412)
	.align		4
.L_1412:
        /*2014*/ 	.word	index@(_ZN4vllm3moe10topkGatingILi14ELi448ELi4ELi8ELi32EifLNS0_11ScoringFuncE1EEEvPKT5_PKbPfiPT4_PiiiibPKf)
        /*2018*/ 	.word	0x00000000


	//----- nvinfo : EIATTR_MIN_STACK_SIZE
	.align		4
.L_1413:
        /*201c*/ 	.byte	0x04, 0x12
        /*201e*/ 	.short	(.L_1415 - .L_1414)
	.align		4
.L_1414:
        /*2020*/ 	.word	index@(_ZN4vllm3moe10topkGatingILi12ELi384ELi4ELi8ELi32EifLNS0_11ScoringFuncE1EEEvPKT5_PKbPfiPT4_PiiiibPKf)
        /*2024*/ 	.word	0x00000000


	//----- nvinfo : EIATTR_MIN_STACK_SIZE
	.align		4
.L_1415:
        /*2028*/ 	.byte	0x04, 0x12
        /*202a*/ 	.short	(.L_1417 - .L_1416)
	.align		4
.L_1416:
        /*202c*/ 	.word	index@(_ZN4vllm3moe10topkGatingILi10ELi320ELi4ELi8ELi32EifLNS0_11ScoringFuncE1EEEvPKT5_PKbPfiPT4_PiiiibPKf)
        /*2030*/ 	.word	0x00000000


	//----- nvinfo : EIATTR_MIN_STACK_SIZE
	.align		4
.L_1417:
        /*2034*/ 	.byte	0x04, 0x12
        /*2036*/ 	.short	(.L_1419 - .L_1418)
	.align		4
.L_1418:
        /*2038*/ 	.word	index@(_ZN4vllm3moe10topkGatingILi6ELi192ELi4ELi8ELi32EifLNS0_11ScoringFuncE1EEEvPKT5_PKbPfiPT4_PiiiibPKf)
        /*203c*/ 	.word	0x00000000


	//----- nvinfo : EIATTR_MIN_STACK_SIZE
	.align		4
.L_1419:
        /*2040*/ 	.byte	0x04, 0x12
        /*2042*/ 	.short	(.L_1421 - .L_1420)
	.align		4
.L_1420:
        /*2044*/ 	.word	index@(_ZN4vllm3moe10topkGatingILi16ELi512ELi4ELi16ELi32EifLNS0_11ScoringFuncE1EEEvPKT5_PKbPfiPT4_PiiiibPKf)
        /*2048*/ 	.word	0x00000000


	//----- nvinfo : EIATTR_MIN_STACK_SIZE
	.align		4
.L_1421:
        /*204c*/ 	.byte	0x04, 0x12
        /*204e*/ 	.short	(.L_1423 - .L_1422)
	.align		4
.L_1422:
        /*2050*/ 	.word	index@(_ZN4vllm3moe10topkGatingILi8ELi256ELi4ELi16ELi32EifLNS0_11ScoringFuncE1EEEvPKT5_PKbPfiPT4_PiiiibPKf)
        /*2054*/ 	.word	0x00000000


	//----- nvinfo : EIATTR_MIN_STACK_SIZE
	.align		4
.L_1423:
        /*2058*/ 	.byte	0x04, 0x12
        /*205a*/ 	.short	(.L_1425 - .L_1424)
	.align		4
.L_1424:
        /*205c*/ 	.word	index@(_ZN4vllm3moe10topkGatingILi4ELi128ELi4ELi16ELi32EifLNS0_11ScoringFuncE1EEEvPKT5_PKbPfiPT4_PiiiibPKf)
        /*2060*/ 	.word	0x00000000


	//----- nvinfo : EIATTR_MIN_STACK_SIZE
	.align		4
.L_1425:
        /*2064*/ 	.byte	0x04, 0x12
        /*2066*/ 	.short	(.L_1427 - .L_1426)
	.align		4
.L_1426:
        /*2068*/ 	.word	index@(_ZN4vllm3moe10topkGatingILi4ELi64ELi4ELi16ELi32EifLNS0_11ScoringFuncE1EEEvPKT5_PKbPfiPT4_PiiiibPKf)
        /*206c*/ 	.word	0x00000000


	//----- nvinfo : EIATTR_MIN_STACK_SIZE
	.align		4
.L_1427:
        /*2070*/ 	.byte	0x04, 0x12
        /*2072*/ 	.short	(.L_1429 - .L_1428)
	.align		4
.L_1428:
        /*2074*/ 	.word	index@(_ZN4vllm3moe10topkGatingILi4ELi32ELi4ELi16ELi32EifLNS0_11ScoringFuncE1EEEvPKT5_PKbPfiPT4_PiiiibPKf)
        /*2078*/ 	.word	0x00000000


	//----- nvinfo : EIATTR_MIN_STACK_SIZE
	.align		4
.L_1429:
        /*207c*/ 	.byte	0x04, 0x12
        /*207e*/ 	.short	(.L_1431 - .L_1430)
	.align		4
.L_1430:
        /*2080*/ 	.word	index@(_ZN4vllm3moe10topkGatingILi4ELi16ELi4ELi16ELi32EifLNS0_11ScoringFuncE1EEEvPKT5_PKbPfiPT4_PiiiibPKf)
        /*2084*/ 	.word	0x00000000


	//----- nvinfo : EIATTR_MIN_STACK_SIZE
	.align		4
.L_1431:
        /*2088*/ 	.byte	0x04, 0x12
        /*208a*/ 	.short	(.L_1433 - .L_1432)
	.align		4
.L_1432:
        /*208c*/ 	.word	index@(_ZN4vllm3moe10topkGatingILi4ELi8ELi4ELi16ELi32EifLNS0_11ScoringFuncE1EEEvPKT5_PKbPfiPT4_PiiiibPKf)
        /*2090*/ 	.word	0x00000000


	//----- nvinfo : EIATTR_MIN_STACK_SIZE
	.align		4
.L_1433:
        /*2094*/ 	.byte	0x04, 0x12
        /*2096*/ 	.short	(.L_1435 - .L_1434)
	.align		4
.L_1434:
        /*2098*/ 	.word	index@(_ZN4vllm3moe10topkGatingILi4ELi4ELi4ELi16ELi32EifLNS0_11ScoringFuncE1EEEvPKT5_PKbPfiPT4_PiiiibPKf)
        /*209c*/ 	.word	0x00000000


	//----- nvinfo : EIATTR_MIN_STACK_SIZE
	.align		4
.L_1435:
        /*20a0*/ 	.byte	0x04, 0x12
        /*20a2*/ 	.short	(.L_1437 - .L_1436)
	.align		4
.L_1436:
        /*20a4*/ 	.word	index@(_ZN4vllm3moe10topkGatingILi2ELi2ELi4ELi8ELi32EifLNS0_11ScoringFuncE1EEEvPKT5_PKbPfiPT4_PiiiibPKf)
        /*20a8*/ 	.word	0x00000000


	//----- nvinfo : EIATTR_MIN_STACK_SIZE
	.align		4
.L_1437:
        /*20ac*/ 	.byte	0x04, 0x12
        /*20ae*/ 	.short	(.L_1439 - .L_1438)
	.align		4
.L_1438:
        /*20b0*/ 	.word	index@(_ZN4vllm3moe10topkGatingILi1ELi1ELi4ELi4ELi32EifLNS0_11ScoringFuncE1EEEvPKT5_PKbPfiPT4_PiiiibPKf)
        /*20b4*/ 	.word	0x00000000


	//----- nvinfo : EIATTR_MIN_STACK_SIZE
	.align		4
.L_1439:
        /*20b8*/ 	.byte	0x04, 0x12
        /*20ba*/ 	.short	(.L_1441 - .L_1440)
	.align		4
.L_1440:
        /*20bc*/ 	.word	index@(_ZN4vllm3moe10topkGatingILi18ELi576ELi4ELi4ELi32El13__nv_bfloat16LNS0_11ScoringFuncE0EEEvPKT5_PKbPfiPT4_PiiiibPKf)
        /*20c0*/ 	.word	0x00000000


	//----- nvinfo : EIATTR_MIN_STACK_SIZE
	.align		4
.L_1441:
        /*20c4*/ 	.byte	0x04, 0x12
        /*20c6*/ 	.short	(.L_1443 - .L_1442)
	.align		4
.L_1442:
        /*20c8*/ 	.word	index@(_ZN4vllm3moe10topkGatingILi14ELi448ELi4ELi4ELi32El13__nv_bfloat16LNS0_11ScoringFuncE0EEEvPKT5_PKbPfiPT4_PiiiibPKf)
        /*20cc*/ 	.word	0x00000000


	//----- nvinfo : EIATTR_MIN_STACK_SIZE
	.align		4
.L_1443:
        /*20d0*/ 	.byte	0x04, 0x12
        /*20d2*/ 	.short	(.L_1445 - .L_1444)
	.align		4
.L_1444:
        /*20d4*/ 	.word	index@(_ZN4vllm3moe10topkGatingILi12ELi384ELi4ELi4ELi32El13__nv_bfloat16LNS0_11ScoringFuncE0EEEvPKT5_PKbPfiPT4_PiiiibPKf)
        /*20d8*/ 	.word	0x00000000


	//----- nvinfo : EIATTR_MIN_STACK_SIZE
	.align		4
.L_1445:
        /*20dc*/ 	.byte	0x04, 0x12
        /*20de*/ 	.short	(.L_1447 - .L_1446)
	.align		4
.L_1446:
        /*20e0*/ 	.word	index@(_ZN4vllm3moe10topkGatingILi10ELi320ELi4ELi4ELi32El13__nv_bfloat16LNS0_11ScoringFuncE0EEEvPKT5_PKbPfiPT4_PiiiibPKf)
        /*20e4*/ 	.word	0x00000000


	//----- nvinfo : EIATTR_MIN_STACK_SIZE
	.align		4
.L_1447:
        /*20e8*/ 	.byte	0x04, 0x12
        /*20ea*/ 	.short	(.L_1449 - .L_1448)
	.align		4
.L_1448:
        /*20ec*/ 	.word	index@(_ZN4vllm3moe10topkGatingILi6ELi192ELi4ELi4ELi32El13__nv_bfloat16LNS0_11ScoringFuncE0EEEvPKT5_PKbPfiPT4_PiiiibPKf)
        /*20f0*/ 	.word	0x00000000


	//----- nvinfo : EIATTR_MIN_STACK_SIZE
	.align		4
.L_1449:
        /*20f4*/ 	.byte	0x04, 0x12
        /*20f6*/ 	.short	(.L_1451 - .L_1450)
	.align		4
.L_1450:
        /*20f8*/ 	.word	index@(_ZN4vllm3moe10topkGatingILi16ELi512ELi4ELi16ELi32El13__nv_bfloat16LNS0_11ScoringFuncE0EEEvPKT5_PKbPfiPT4_PiiiibPKf)
        /*20fc*/ 	.word	0x00000000


	//----- nvinfo : EIATTR_MIN_STACK_SIZE
	.align		4
.L_1451:
        /*2100*/ 	.byte	0x04, 0x12
        /*2102*/ 	.short	(.L_1453 - .L_1452)
	.align		4
.L_1452:
        /*2104*/ 	.word	index@(_ZN4vllm3moe10topkGatingILi8ELi256ELi4ELi16ELi32El13__nv_bfloat16LNS0_11ScoringFuncE0EEEvPKT5_PKbPfiPT4_PiiiibPKf)
        /*2108*/ 	.word	0x00000000


	//----- nvinfo : EIATTR_MIN_STACK_SIZE
	.align		4
.L_1453:
        /*210c*/ 	.byte	0x04, 0x12
        /*210e*/ 	.short	(.L_1455 - .L_1454)
	.align		4
.L_1454:
        /*2110*/ 	.word	index@(_ZN4vllm3moe10topkGatingILi8ELi128ELi4ELi16ELi32El13__nv_bfloat16LNS0_11ScoringFuncE0EEEvPKT5_PKbPfiPT4_PiiiibPKf)
        /*2114*/ 	.word	0x00000000


	//----- nvinfo : EIATTR_MIN_STACK_SIZE
	.align		4
.L_1455:
        /*2118*/ 	.byte	0x04, 0x12
        /*211a*/ 	.short	(.L_1457 - .L_1456)
	.align		4
.L_1456:
        /*211c*/ 	.word	index@(_ZN4vllm3moe10topkGatingILi8ELi64ELi4ELi16ELi32El13__nv_bfloat16LNS0_11ScoringFuncE0EEEvPKT5_PKbPfiPT4_PiiiibPKf)
        /*2120*/ 	.word	0x00000000


	//----- nvinfo : EIATTR_MIN_STACK_SIZE
	.align		4
.L_1457:
        /*2124*/ 	.byte	0x04, 0x12
        /*2126*/ 	.short	(.L_1459 - .L_1458)
	.align		4
.L_1458:
        /*2128*/ 	.word	index@(_ZN4vllm3moe10topkGatingILi8ELi32ELi4ELi16ELi32El13__nv_bfloat16LNS0_11ScoringFuncE0EEEvPKT5_PKbPfiPT4_PiiiibPKf)
        /*212c*/ 	.word	0x00000000


	//----- nvinfo : EIATTR_MIN_STACK_SIZE
	.align		4
.L_1459:
        /*2130*/ 	.byte	0x04, 0x12
        /*2132*/ 	.short	(.L_1461 - .L_1460)
	.align		4
.L_1460:
        /*2134*/ 	.word	index@(_ZN4vllm3moe10topkGatingILi8ELi16ELi4ELi16ELi32El13__nv_bfloat16LNS0_11ScoringFuncE0EEEvPKT5_PKbPfiPT4_PiiiibPKf)
        /*2138*/ 	.word	0x00000000


	//----- nvinfo : EIATTR_MIN_STACK_SIZE
	.align		4
.L_1461:
        /*213c*/ 	.byte	0x04, 0x12
        /*213e*/ 	.short	(.L_1463 - .L_1462)
	.align		4
.L_1462:
        /*2140*/ 	.word	index@(_ZN4vllm3moe10topkGatingILi8ELi8ELi4ELi16ELi32El13__nv_bfloat16LNS0_11ScoringFuncE0EEEvPKT5_PKbPfiPT4_PiiiibPKf)
        /*2144*/ 	.word	0x00000000


	//----- nvinfo : EIATTR_MIN_STACK_SIZE
	.align		4
.L_1463:
        /*2148*/ 	.byte	0x04, 0x12
        /*214a*/ 	.short	(.L_1465 - .L_1464)
	.align		4
.L_1464:
        /*214c*/ 	.word	index@(_ZN4vllm3moe10topkGatingILi4ELi4ELi4ELi8ELi32El13__nv_bfloat16LNS0_11ScoringFuncE0EEEvPKT5_PKbPfiPT4_PiiiibPKf)
        /*2150*/ 	.word	0x00000000


	//----- nvinfo : EIATTR_MIN_STACK_SIZE
	.align		4
.L_1465:
        /*2154*/ 	.byte	0x04, 0x12
        /*2156*/ 	.short	(.L_1467 - .L_1466)
	.align		4
.L_1466:
        /*2158*/ 	.word	index@(_ZN4vllm3moe10topkGatingILi2ELi2ELi4ELi4ELi32El13__nv_bfloat16LNS0_11ScoringFuncE0EEEvPKT5_PKbPfiPT4_PiiiibPKf)
        /*215c*/ 	.word	0x00000000


	//----- nvinfo : EIATTR_MIN_STACK_SIZE
	.align		4
.L_1467:
        /*2160*/ 	.byte	0x04, 0x12
        /*2162*/ 	.short	(.L_1469 - .L_1468)
	.align		4
.L_1468:
        /*2164*/ 	.word	index@(_ZN4vllm3moe10topkGatingILi1ELi1ELi4ELi2ELi32El13__nv_bfloat16LNS0_11ScoringFuncE0EEEvPKT5_PKbPfiPT4_PiiiibPKf)
        /*2168*/ 	.word	0x00000000


	//----- nvinfo : EIATTR_MIN_STACK_SIZE
	.align		4
.L_1469:
        /*216c*/ 	.byte	0x04, 0x12
        /*216e*/ 	.short	(.L_1471 - .L_1470)
	.align		4
.L_1470:
        /*2170*/ 	.word	index@(_ZN4vllm3moe10topkGatingILi18ELi576ELi4ELi4ELi32Ej13__nv_bfloat16LNS0_11ScoringFuncE0EEEvPKT5_PKbPfiPT4_PiiiibPKf)
        /*2174*/ 	.word	0x00000000


	//----- nvinfo : EIATTR_MIN_STACK_SIZE
	.align		4
.L_1471:
        /*2178*/ 	.byte	0x04, 0x12
        /*217a*/ 	.short	(.L_1473 - .L_1472)
	.align		4
.L_1472:
        /*217c*/ 	.word	index@(_ZN4vllm3moe10topkGatingILi14ELi448ELi4ELi4ELi32Ej13__nv_bfloat16LNS0_11ScoringFuncE0EEEvPKT5_PKbPfiPT4_PiiiibPKf)
        /*2180*/ 	.word	0x00000000


	//----- nvinfo : EIATTR_MIN_STACK_SIZE
	.align		4
.L_1473:
        /*2184*/ 	.byte	0x04, 0x12
        /*2186*/ 	.short	(.L_1475 - .L_1474)
	.align		4
.L_1474:
        /*2188*/ 	.word	index@(_ZN4vllm3moe10topkGatingILi12ELi384ELi4ELi4ELi32Ej13__nv_bfloat16LNS0_11ScoringFuncE0EEEvPKT5_PKbPfiPT4_PiiiibPKf)
        /*218c*/ 	.word	0x00000000


	//----- nvinfo : EIATTR_MIN_STACK_SIZE
	.align		4
.L_1475:
        /*2190*/ 	.byte	0x04, 0x12
        /*2192*/ 	.short	(.L_1477 - .L_1476)
	.align		4
.L_1476:
        /*2194*/ 	.word	index@(_ZN4vllm3moe10topkGatingILi10ELi320ELi4ELi4ELi32Ej13__nv_bfloat16LNS0_11ScoringFuncE0EEEvPKT5_PKbPfiPT4_PiiiibPKf)
        /*2198*/ 	.word	0x00000000


	//----- nvinfo : EIATTR_MIN_STACK_SIZE
	.align		4
.L_1477:
        /*219c*/ 	.byte	0x04, 0x12
        /*219e*/ 	.short	(.L_1479 - .L_1478)
	.align		4
.L_1478:
        /*21a0*/ 	.word	index@(_ZN4vllm3moe10topkGatingILi6ELi192ELi4ELi4ELi32Ej13__nv_bfloat16LNS0_11ScoringFuncE0EEEvPKT5_PKbPfiPT4_PiiiibPKf)
        /*21a4*/ 	.word	0x00000000


	//----- nvinfo : EIATTR_MIN_STACK_SIZE
	.align		4
.L_1479:
        /*21a8*/ 	.byte	0x04, 0x12
        /*21aa*/ 	.short	(.L_1481 - .L_1480)
	.align		4
.L_1480:
        /*21ac*/ 	.word	index@(_ZN4vllm3moe10topkGatingILi16ELi512ELi4ELi16ELi32Ej13__nv_bfloat16LNS0_11ScoringFuncE0EEEvPKT5_PKbPfiPT4_PiiiibPKf)
        /*21b0*/ 	.word	0x00000000


	//----- nvinfo : EIATTR_MIN_STACK_SIZE
	.align		4
.L_1481:
        /*21b4*/ 	.byte	0x04, 0x12
        /*21b6*/ 	.short	(.L_1483 - .L_1482)
	.align		4
.L_1482:
        /*21b8*/ 	.word	index@(_ZN4vllm3moe10topkGatingILi8ELi256ELi4ELi16ELi32Ej13__nv_bfloat16LNS0_11ScoringFuncE0EEEvPKT5_PKbPfiPT4_PiiiibPKf)
        /*21bc*/ 	.word	0x00000000


	//----- nvinfo : EIATTR_MIN_STACK_SIZE
	.align		4
.L_1483:
        /*21c0*/ 	.byte	0x04, 0x12
        /*21c2*/ 	.short	(.L_1485 - .L_1484)
	.align		4
.L_1484:
        /*21c4*/ 	.word	index@(_ZN4vllm3moe10topkGatingILi8ELi128ELi4ELi16ELi32Ej13__nv_bfloat16LNS0_11ScoringFuncE0EEEvPKT5_PKbPfiPT4_PiiiibPKf)
        /*21c8*/ 	.word	0x00000000


	//----- nvinfo : EIATTR_MIN_STACK_SIZE
	.align		4
.L_1485:
        /*21cc*/ 	.byte	0x04, 0x12
        /*21ce*/ 	.short	(.L_1487 - .L_1486)
	.align		4
.L_1486:
        /*21d0*/ 	.word	index@(_ZN4vllm3moe10topkGatingILi8ELi64ELi4ELi16ELi32Ej13__nv_bfloat16LNS0_11ScoringFuncE0EEEvPKT5_PKbPfiPT4_PiiiibPKf)
        /*21d4*/ 	.word	0x00000000


	//----- nvinfo : EIATTR_MIN_STACK_SIZE
	.align		4
.L_1487:
        /*21d8*/ 	.byte	0x04, 0x12
        /*21da*/ 	.short	(.L_1489 - .L_1488)
	.align		4
.L_1488:
        /*21dc*/ 	.word	index@(_ZN4vllm3moe10topkGatingILi8ELi32ELi4ELi16ELi32Ej13__nv_bfloat16LNS0_11ScoringFuncE0EEEvPKT5_PKbPfiPT4_PiiiibPKf)
        /*21e0*/ 	.word	0x00000000


	//----- nvinfo : EIATTR_MIN_STACK_SIZE
	.align		4
.L_1489:
        /*21e4*/ 	.byte	0x04, 0x12
        /*21e6*/ 	.short	(.L_1491 - .L_1490)
	.align		4
.L_1490:
        /*21e8*/ 	.word	index@(_ZN4vllm3moe10topkGatingILi8ELi16ELi4ELi16ELi32Ej13__nv_bfloat16LNS0_11ScoringFuncE0EEEvPKT5_PKbPfiPT4_PiiiibPKf)
        /*21ec*/ 	.word	0x00000000


	//----- nvinfo : EIATTR_MIN_STACK_SIZE
	.align		4
.L_1491:
        /*21f0*/ 	.byte	0x04, 0x12
        /*21f2*/ 	.short	(.L_1493 - .L_1492)
	.align		4
.L_1492:
        /*21f4*/ 	.word	index@(_ZN4vllm3moe10topkGatingILi8ELi8ELi4ELi16ELi32Ej13__nv_bfloat16LNS0_11ScoringFuncE0EEEvPKT5_PKbPfiPT4_PiiiibPKf)
        /*21f8*/ 	.word	0x00000000


	//----- nvinfo : EIATTR_MIN_STACK_SIZE
	.align		4
.L_1493:
        /*21fc*/ 	.byte	0x04, 0x12
        /*21fe*/ 	.short	(.L_1495 - .L_1494)
	.align		4
.L_1494:
        /*2200*/ 	.word	index@(_ZN4vllm3moe10topkGatingILi4ELi4ELi4ELi8ELi32Ej13__nv_bfloat16LNS0_11ScoringFuncE0EEEvPKT5_PKbPfiPT4_PiiiibPKf)
        /*2204*/ 	.word	0x00000000


	//----- nvinfo : EIATTR_MIN_STACK_SIZE
	.align		4
.L_1495:
        /*2208*/ 	.byte	0x04, 0x12
        /*220a*/ 	.short	(.L_1497 - .L_1496)
	.align		4
.L_1496:
        /*220c*/ 	.word	index@(_ZN4vllm3moe10topkGatingILi2ELi2ELi4ELi4ELi32Ej13__nv_bfloat16LNS0_11ScoringFuncE0EEEvPKT5_PKbPfiPT4_PiiiibPKf)
        /*2210*/ 	.word	0x00000000


	//----- nvinfo : EIATTR_MIN_STACK_SIZE
	.align		4
.L_1497:
        /*2214*/ 	.byte	0x04, 0x12
        /*2216*/ 	.short	(.L_1499 - .L_1498)
	.align		4
.L_1498:
        /*2218*/ 	.word	index@(_ZN4vllm3moe10topkGatingILi1ELi1ELi4ELi2ELi32Ej13__nv_bfloat16LNS0_11ScoringFuncE0EEEvPKT5_PKbPfiPT4_PiiiibPKf)
        /*221c*/ 	.word	0x00000000


	//----- nvinfo : EIATTR_MIN_STACK_SIZE
	.align		4
.L_1499:
        /*2220*/ 	.byte	0x04, 0x12
        /*2222*/ 	.short	(.L_1501 - .L_1500)
	.align		4
.L_1500:
        /*2224*/ 	.word	index@(_ZN4vllm3moe10moeSoftmaxILi256E13__nv_bfloat16EEvPKT0_PKbPfi)
        /*2228*/ 	.word	0x00000000


	//----- nvinfo : EIATTR_MIN_STACK_SIZE
	.align		4
.L_1501:
        /*222c*/ 	.byte	0x04, 0x12
        /*222e*/ 	.short	(.L_1503 - .L_1502)
	.align		4
.L_1502:
        /*2230*/ 	.word	index@(_ZN4vllm3moe10topkGatingILi18ELi576ELi4ELi4ELi32Ei13__nv_bfloat16LNS0_11ScoringFuncE0EEEvPKT5_PKbPfiPT4_PiiiibPKf)
        /*2234*/ 	.word	0x00000000


	//----- nvinfo : EIATTR_MIN_STACK_SIZE
	.align		4
.L_1503:
        /*2238*/ 	.byte	0x04, 0x12
        /*223a*/ 	.short	(.L_1505 - .L_1504)
	.align		4
.L_1504:
        /*223c*/ 	.word	index@(_ZN4vllm3moe10topkGatingILi14ELi448ELi4ELi4ELi32Ei13__nv_bfloat16LNS0_11ScoringFuncE0EEEvPKT5_PKbPfiPT4_PiiiibPKf)
        /*2240*/ 	.word	0x00000000


	//----- nvinfo : EIATTR_MIN_STACK_SIZE
	.align		4
.L_1505:
        /*2244*/ 	.byte	0x04, 0x12
        /*2246*/ 	.short	(.L_1507 - .L_1506)
	.align		4
.L_1506:
        /*2248*/ 	.word	index@(_ZN4vllm3moe10topkGatingILi12ELi384ELi4ELi4ELi32Ei13__nv_bfloat16LNS0_11ScoringFuncE0EEEvPKT5_PKbPfiPT4_PiiiibPKf)
        /*224c*/ 	.word	0x00000000


	//----- nvinfo : EIATTR_MIN_STACK_SIZE
	.align		4
.L_1507:
        /*2250*/ 	.byte	0x04, 0x12
        /*2252*/ 	.short	(.L_1509 - .L_1508)
	.align		4
.L_1508:
        /*2254*/ 	.word	index@(_ZN4vllm3moe10topkGatingILi10ELi320ELi4ELi4ELi32Ei13__nv_bfloat16LNS0_11ScoringFuncE0EEEvPKT5_PKbPfiPT4_PiiiibPKf)
        /*2258*/ 	.word	0x00000000


	//----- nvinfo : EIATTR_MIN_STACK_SIZE
	.align		4
.L_1509:
        /*225c*/ 	.byte	0x04, 0x12
        /*225e*/ 	.short	(.L_1511 - .L_1510)
	.align		4
.L_1510:
        /*2260*/ 	.word	index@(_ZN4vllm3moe10topkGatingILi6ELi192ELi4ELi4ELi32Ei13__nv_bfloat16LNS0_11ScoringFuncE0EEEvPKT5_PKbPfiPT4_PiiiibPKf)
        /*2264*/ 	.word	0x00000000


	//----- nvinfo : EIATTR_MIN_STACK_SIZE
	.align		4
.L_1511:
        /*2268*/ 	.byte	0x04, 0x12
        /*226a*/ 	.short	(.L_1513 - .L_1512)
	.align		4
.L_1512:
        /*226c*/ 	.word	index@(_ZN4vllm3moe10topkGatingILi16ELi512ELi4ELi16ELi32Ei13__nv_bfloat16LNS0_11ScoringFuncE0EEEvPKT5_PKbPfiPT4_PiiiibPKf)
        /*2270*/ 	.word	0x00000000


	//----- nvinfo : EIATTR_MIN_STACK_SIZE
	.align		4
.L_1513:
        /*2274*/ 	.byte	0x04, 0x12
        /*2276*/ 	.short	(.L_1515 - .L_1514)
	.align		4
.L_1514:
        /*2278*/ 	.word	index@(_ZN4vllm3moe10topkGatingILi8ELi256ELi4ELi16ELi32Ei13__nv_bfloat16LNS0_11ScoringFuncE0EEEvPKT5_PKbPfiPT4_PiiiibPKf)
        /*227c*/ 	.word	0x00000000


	//----- nvinfo : EIATTR_MIN_STACK_SIZE
	.align		4
.L_1515:
        /*2280*/ 	.byte	0x04, 0x12
        /*2282*/ 	.short	(.L_1517 - .L_1516)
	.align		4
.L_1516:
        /*2284*/ 	.word	index@(_ZN4vllm3moe10topkGatingILi8ELi128ELi4ELi16ELi32Ei13__nv_bfloat16LNS0_11ScoringFuncE0EEEvPKT5_PKbPfiPT4_PiiiibPKf)
        /*2288*/ 	.word	0x00000000


	//----- nvinfo : EIATTR_MIN_STACK_SIZE
	.align		4
.L_1517:
        /*228c*/ 	.byte	0x04, 0x12
        /*228e*/ 	.short	(.L_1519 - .L_1518)
	.align		4
.L_1518:
        /*2290*/ 	.word	index@(_ZN4vllm3moe10topkGatingILi8ELi64ELi4ELi16ELi32Ei13__nv_bfloat16LNS0_11ScoringFuncE0EEEvPKT5_PKbPfiPT4_PiiiibPKf)
        /*2294*/ 	.word	0x00000000


	//----- nvinfo : EIATTR_MIN_STACK_SIZE
	.align		4
.L_1519:
        /*2298*/ 	.byte	0x04, 0x12
        /*229a*/ 	.short	(.L_1521 - .L_1520)
	.align		4
.L_1520:
        /*229c*/ 	.word	index@(_ZN4vllm3moe10topkGatingILi8ELi32ELi4ELi16ELi32Ei13__nv_bfloat16LNS0_11ScoringFuncE0EEEvPKT5_PKbPfiPT4_PiiiibPKf)
        /*22a0*/ 	.word	0x00000000


	//----- nvinfo : EIATTR_MIN_STACK_SIZE
	.align		4
.L_1521:
        /*22a4*/ 	.byte	0x04, 0x12
        /*22a6*/ 	.short	(.L_1523 - .L_1522)
	.align		4
.L_1522:
        /*22a8*/ 	.word	index@(_ZN4vllm3moe10topkGatingILi8ELi16ELi4ELi16ELi32Ei13__nv_bfloat16LNS0_11ScoringFuncE0EEEvPKT5_PKbPfiPT4_PiiiibPKf)
        /*22ac*/ 	.word	0x00000000


	//----- nvinfo : EIATTR_MIN_STACK_SIZE
	.align		4
.L_1523:
        /*22b0*/ 	.byte	0x04, 0x12
        /*22b2*/ 	.short	(.L_1525 - .L_1524)
	.align		4
.L_1524:
        /*22b4*/ 	.word	index@(_ZN4vllm3moe10topkGatingILi8ELi8ELi4ELi16ELi32Ei13__nv_bfloat16LNS0_11ScoringFuncE0EEEvPKT5_PKbPfiPT4_PiiiibPKf)
        /*22b8*/ 	.word	0x00000000


	//----- nvinfo : EIATTR_MIN_STACK_SIZE
	.align		4
.L_1525:
        /*22bc*/ 	.byte	0x04, 0x12
        /*22be*/ 	.short	(.L_1527 - .L_1526)
	.align		4
.L_1526:
        /*22c0*/ 	.word	index@(_ZN4vllm3moe10topkGatingILi4ELi4ELi4ELi8ELi32Ei13__nv_bfloat16LNS0_11ScoringFuncE0EEEvPKT5_PKbPfiPT4_PiiiibPKf)
        /*22c4*/ 	.word	0x00000000


	//----- nvinfo : EIATTR_MIN_STACK_SIZE
	.align		4
.L_1527:
        /*22c8*/ 	.byte	0x04, 0x12
        /*22ca*/ 	.short	(.L_1529 - .L_1528)
	.align		4
.L_1528:
        /*22cc*/ 	.word	index@(_ZN4vllm3moe10topkGatingILi2ELi2ELi4ELi4ELi32Ei13__nv_bfloat16LNS0_11ScoringFuncE0EEEvPKT5_PKbPfiPT4_PiiiibPKf)
        /*22d0*/ 	.word	0x00000000


	//----- nvinfo : EIATTR_MIN_STACK_SIZE
	.align		4
.L_1529:
        /*22d4*/ 	.byte	0x04, 0x12
        /*22d6*/ 	.short	(.L_1531 - .L_1530)
	.align		4
.L_1530:
        /*22d8*/ 	.word	index@(_ZN4vllm3moe10topkGatingILi1ELi1ELi4ELi2ELi32Ei13__nv_bfloat16LNS0_11ScoringFuncE0EEEvPKT5_PKbPfiPT4_PiiiibPKf)
        /*22dc*/ 	.word	0x00000000


	//----- nvinfo : EIATTR_MIN_STACK_SIZE
	.align		4
.L_1531:
        /*22e0*/ 	.byte	0x04, 0x12
        /*22e2*/ 	.short	(.L_1533 - .L_1532)
	.align		4
.L_1532:
        /*22e4*/ 	.word	index@(_ZN4vllm3moe10topkGatingILi18ELi576ELi4ELi4ELi32El6__halfLNS0_11ScoringFuncE0EEEvPKT5_PKbPfiPT4_PiiiibPKf)
        /*22e8*/ 	.word	0x00000000


	//----- nvinfo : EIATTR_MIN_STACK_SIZE
	.align		4
.L_1533:
        /*22ec*/ 	.byte	0x04, 0x12
        /*22ee*/ 	.short	(.L_1535 - .L_1534)
	.align		4
.L_1534:
        /*22f0*/ 	.word	index@(_ZN4vllm3moe10topkGatingILi14ELi448ELi4ELi4ELi32El6__halfLNS0_11ScoringFuncE0EEEvPKT5_PKbPfiPT4_PiiiibPKf)
        /*22f4*/ 	.word	0x00000000


	//----- nvinfo : EIATTR_MIN_STACK_SIZE
	.align		4
.L_1535:
        /*22f8*/ 	.byte	0x04, 0x12
        /*22fa*/ 	.short	(.L_1537 - .L_1536)
	.align		4
.L_1536:
        /*22fc*/ 	.word	index@(_ZN4vllm3moe10topkGatingILi12ELi384ELi4ELi4ELi32El6__halfLNS0_11ScoringFuncE0EEEvPKT5_PKbPfiPT4_PiiiibPKf)
        /*2300*/ 	.word	0x00000000


	//----- nvinfo : EIATTR_MIN_STACK_SIZE
	.align		4
.L_1537:
        /*2304*/ 	.byte	0x04, 0x12
        /*2306*/ 	.short	(.L_1539 - .L_1538)
	.align		4
.L_1538:
        /*2308*/ 	.word	index@(_ZN4vllm3moe10topkGatingILi10ELi320ELi4ELi4ELi32El6__halfLNS0_11ScoringFuncE0EEEvPKT5_PKbPfiPT4_PiiiibPKf)
        /*230c*/ 	.word	0x00000000


	//----- nvinfo : EIATTR_MIN_STACK_SIZE
	.align		4
.L_1539:
        /*2310*/ 	.byte	0x04, 0x12
        /*2312*/ 	.short	(.L_1541 - .L_1540)
	.align		4
.L_1540:
        /*2314*/ 	.word	index@(_ZN4vllm3moe10topkGatingILi6ELi192ELi4ELi4ELi32El6__halfLNS0_11ScoringFuncE0EEEvPKT5_PKbPfiPT4_PiiiibPKf)
        /*2318*/ 	.word	0x00000000


	//----- nvinfo : EIATTR_MIN_STACK_SIZE
	.align		4
.L_1541:
        /*231c*/ 	.byte	0x04, 0x12
        /*231e*/ 	.short	(.L_1543 - .L_1542)
	.align		4
.L_1542:
        /*2320*/ 	.word	index@(_ZN4vllm3moe10topkGatingILi16ELi512ELi4ELi16ELi32El6__halfLNS0_11ScoringFuncE0EEEvPKT5_PKbPfiPT4_PiiiibPKf)
        /*2324*/ 	.word	0x00000000


	//----- nvinfo : EIATTR_MIN_STACK_SIZE
	.align		4
.L_1543:
        /*2328*/ 	.byte	0x04, 0x12
        /*232a*/ 	.short	(.L_1545 - .L_1544)
	.align		4
.L_1544:
        /*232c*/ 	.word	index@(_ZN4vllm3moe10topkGatingILi8ELi256ELi4ELi16ELi32El6__halfLNS0_11ScoringFuncE0EEEvPKT5_PKbPfiPT4_PiiiibPKf)
        /*2330*/ 	.word	0x00000000


	//----- nvinfo : EIATTR_MIN_STACK_SIZE
	.align		4
.L_1545:
        /*2334*/ 	.byte	0x04, 0x12
        /*2336*/ 	.short	(.L_1547 - .L_1546)
	.align		4
.L_1546:
        /*2338*/ 	.word	index@(_ZN4vllm3moe10topkGatingILi8ELi128ELi4ELi16ELi32El6__halfLNS0_11ScoringFuncE0EEEvPKT5_PKbPfiPT4_PiiiibPKf)
        /*233c*/ 	.word	0x00000000


	//----- nvinfo : EIATTR_MIN_STACK_SIZE
	.align		4
.L_1547:
        /*2340*/ 	.byte	0x04, 0x12
        /*2342*/ 	.short	(.L_1549 - .L_1548)
	.align		4
.L_1548:
        /*2344*/ 	.word	index@(_ZN4vllm3moe10topkGatingILi8ELi64ELi4ELi16ELi32El6__halfLNS0_11ScoringFuncE0EEEvPKT5_PKbPfiPT4_PiiiibPKf)
        /*2348*/ 	.word	0x00000000


	//----- nvinfo : EIATTR_MIN_STACK_SIZE
	.align		4
.L_1549:
        /*234c*/ 	.byte	0x04, 0x12
        /*234e*/ 	.short	(.L_1551 - .L_1550)
	.align		4
.L_1550:
        /*2350*/ 	.word	index@(_ZN4vllm3moe10topkGatingILi8ELi32ELi4ELi16ELi32El6__halfLNS0_11ScoringFuncE0EEEvPKT5_PKbPfiPT4_PiiiibPKf)
        /*2354*/ 	.word	0x00000000


	//----- nvinfo : EIATTR_MIN_STACK_SIZE
	.align		4
.L_1551:
        /*2358*/ 	.byte	0x04, 0x12
        /*235a*/ 	.short	(.L_1553 - .L_1552)
	.align		4
.L_1552:
        /*235c*/ 	.word	index@(_ZN4vllm3moe10topkGatingILi8ELi16ELi4ELi16ELi32El6__halfLNS0_11ScoringFuncE0EEEvPKT5_PKbPfiPT4_PiiiibPKf)
        /*2360*/ 	.word	0x00000000


	//----- nvinfo : EIATTR_MIN_STACK_SIZE
	.align		4
.L_1553:
        /*2364*/ 	.byte	0x04, 0x12
        /*2366*/ 	.short	(.L_1555 - .L_1554)
	.align		4
.L_1554:
        /*2368*/ 	.word	index@(_ZN4vllm3moe10topkGatingILi8ELi8ELi4ELi16ELi32El6__halfLNS0_11ScoringFuncE0EEEvPKT5_PKbPfiPT4_PiiiibPKf)
        /*236c*/ 	.word	0x00000000


	//----- nvinfo : EIATTR_MIN_STACK_SIZE
	.align		4
.L_1555:
        /*2370*/ 	.byte	0x04, 0x12
        /*2372*/ 	.short	(.L_1557 - .L_1556)
	.align		4
.L_1556:
        /*2374*/ 	.word	index@(_ZN4vllm3moe10topkGatingILi4ELi4ELi4ELi8ELi32El6__halfLNS0_11ScoringFuncE0EEEvPKT5_PKbPfiPT4_PiiiibPKf)
        /*2378*/ 	.word	0x00000000


	//----- nvinfo : EIATTR_MIN_STACK_SIZE
	.align		4
.L_1557:
        /*237c*/ 	.byte	0x04, 0x12
        /*237e*/ 	.short	(.L_1559 - .L_1558)
	.align		4
.L_1558:
        /*2380*/ 	.word	index@(_ZN4vllm3moe10topkGatingILi2ELi2ELi4ELi4ELi32El6__halfLNS0_11ScoringFuncE0EEEvPKT5_PKbPfiPT4_PiiiibPKf)
        /*2384*/ 	.word	0x00000000


	//----- nvinfo : EIATTR_MIN_STACK_SIZE
	.align		4
.L_1559:
        /*2388*/ 	.byte	0x04, 0x12
        /*238a*/ 	.short	(.L_1561 - .L_1560)
	.align		4
.L_1560:
        /*238c*/ 	.word	index@(_ZN4vllm3moe10topkGatingILi1ELi1ELi4ELi2ELi32El6__halfLNS0_11ScoringFuncE0EEEvPKT5_PKbPfiPT4_PiiiibPKf)
        /*2390*/ 	.word	0x00000000


	//----- nvinfo : EIATTR_MIN_STACK_SIZE
	.align		4
.L_1561:
        /*2394*/ 	.byte	0x04, 0x12
        /*2396*/ 	.short	(.L_1563 - .L_1562)
	.align		4
.L_1562:
        /*2398*/ 	.word	index@(_ZN4vllm3moe10topkGatingILi18ELi576ELi4ELi4ELi32Ej6__halfLNS0_11ScoringFuncE0EEEvPKT5_PKbPfiPT4_PiiiibPKf)
        /*239c*/ 	.word	0x00000000


	//----- nvinfo : EIATTR_MIN_STACK_SIZE
	.align		4
.L_1563:
        /*23a0*/ 	.byte	0x04, 0x12
        /*23a2*/ 	.short	(.L_1565 - .L_1564)
	.align		4
.L_1564:
        /*23a4*/ 	.word	index@(_ZN4vllm3moe10topkGatingILi14ELi448ELi4ELi4ELi32Ej6__halfLNS0_11ScoringFuncE0EEEvPKT5_PKbPfiPT4_PiiiibPKf)
        /*23a8*/ 	.word	0x00000000


	//----- nvinfo : EIATTR_MIN_STACK_SIZE
	.align		4
.L_1565:
        /*23ac*/ 	.byte	0x04, 0x12
        /*23ae*/ 	.short	(.L_1567 - .L_1566)
	.align		4
.L_1566:
        /*23b0*/ 	.word	index@(_ZN4vllm3moe10topkGatingILi12ELi384ELi4ELi4ELi32Ej6__halfLNS0_11ScoringFuncE0EEEvPKT5_PKbPfiPT4_PiiiibPKf)
        /*23b4*/ 	.word	0x00000000


	//----- nvinfo : EIATTR_MIN_STACK_SIZE
	.align		4
.L_1567:
        /*23b8*/ 	.byte	0x04, 0x12
        /*23ba*/ 	.short	(.L_1569 - .L_1568)
	.align		4
.L_1568:
        /*23bc*/ 	.word	index@(_ZN4vllm3moe10topkGatingILi10ELi320ELi4ELi4ELi32Ej6__halfLNS0_11ScoringFuncE0EEEvPKT5_PKbPfiPT4_PiiiibPKf)
        /*23c0*/ 	.word	0x00000000


	//----- nvinfo : EIATTR_MIN_STACK_SIZE
	.align		4
.L_1569:
        /*23c4*/ 	.byte	0x04, 0x12
        /*23c6*/ 	.short	(.L_1571 - .L_1570)
	.align		4
.L_1570:
        /*23c8*/ 	.word	index@(_ZN4vllm3moe10topkGatingILi6ELi192ELi4ELi4ELi32Ej6__halfLNS0_11ScoringFuncE0EEEvPKT5_PKbPfiPT4_PiiiibPKf)
        /*23cc*/ 	.word	0x00000000


	//----- nvinfo : EIATTR_MIN_STACK_SIZE
	.align		4
.L_1571:
        /*23d0*/ 	.byte	0x04, 0x12
        /*23d2*/ 	.short	(.L_1573 - .L_1572)
	.align		4
.L_1572:
        /*23d4*/ 	.word	index@(_ZN4vllm3moe10topkGatingILi16ELi512ELi4ELi16ELi32Ej6__halfLNS0_11ScoringFuncE0EEEvPKT5_PKbPfiPT4_PiiiibPKf)
        /*23d8*/ 	.word	0x00000000


	//----- nvinfo : EIATTR_MIN_STACK_SIZE
	.align		4
.L_1573:
        /*23dc*/ 	.byte	0x04, 0x12
        /*23de*/ 	.short	(.L_1575 - .L_1574)
	.align		4
.L_1574:
        /*23e0*/ 	.word	index@(_ZN4vllm3moe10topkGatingILi8ELi256ELi4ELi16ELi32Ej6__halfLNS0_11ScoringFuncE0EEEvPKT5_PKbPfiPT4_PiiiibPKf)
        /*23e4*/ 	.word	0x00000000


	//----- nvinfo : EIATTR_MIN_STACK_SIZE
	.align		4
.L_1575:
        /*23e8*/ 	.byte	0x04, 0x12
        /*23ea*/ 	.short	(.L_1577 - .L_1576)
	.align		4
.L_1576:
        /*23ec*/ 	.word	index@(_ZN4vllm3moe10topkGatingILi8ELi128ELi4ELi16ELi32Ej6__halfLNS0_11ScoringFuncE0EEEvPKT5_PKbPfiPT4_PiiiibPKf)
        /*23f0*/ 	.word	0x00000000


	//----- nvinfo : EIATTR_MIN_STACK_SIZE
	.align		4
.L_1577:
        /*23f4*/ 	.byte	0x04, 0x12
        /*23f6*/ 	.short	(.L_1579 - .L_1578)
	.align		4
.L_1578:
        /*23f8*/ 	.word	index@(_ZN4vllm3moe10topkGatingILi8ELi64ELi4ELi16ELi32Ej6__halfLNS0_11ScoringFuncE0EEEvPKT5_PKbPfiPT4_PiiiibPKf)
        /*23fc*/ 	.word	0x00000000


	//----- nvinfo : EIATTR_MIN_STACK_SIZE
	.align		4
.L_1579:
        /*2400*/ 	.byte	0x04, 0x12
        /*2402*/ 	.short	(.L_1581 - .L_1580)
	.align		4
.L_1580:
        /*2404*/ 	.word	index@(_ZN4vllm3moe10topkGatingILi8ELi32ELi4ELi16ELi32Ej6__halfLNS0_11ScoringFuncE0EEEvPKT5_PKbPfiPT4_PiiiibPKf)
        /*2408*/ 	.word	0x00000000


	//----- nvinfo : EIATTR_MIN_STACK_SIZE
	.align		4
.L_1581:
        /*240c*/ 	.byte	0x04, 0x12
        /*240e*/ 	.short	(.L_1583 - .L_1582)
	.align		4
.L_1582:
        /*2410*/ 	.word	index@(_ZN4vllm3moe10topkGatingILi8ELi16ELi4ELi16ELi32Ej6__halfLNS0_11ScoringFuncE0EEEvPKT5_PKbPfiPT4_PiiiibPKf)
        /*2414*/ 	.word	0x00000000


	//----- nvinfo : EIATTR_MIN_STACK_SIZE
	.align		4
.L_1583:
        /*2418*/ 	.byte	0x04, 0x12
        /*241a*/ 	.short	(.L_1585 - .L_1584)
	.align		4
.L_1584:
        /*241c*/ 	.word	index@(_ZN4vllm3moe10topkGatingILi8ELi8ELi4ELi16ELi32Ej6__halfLNS0_11ScoringFuncE0EEEvPKT5_PKbPfiPT4_PiiiibPKf)
        /*2420*/ 	.word	0x00000000


	//----- nvinfo : EIATTR_MIN_STACK_SIZE
	.align		4
.L_1585:
        /*2424*/ 	.byte	0x04, 0x12
        /*2426*/ 	.short	(.L_1587 - .L_1586)
	.align		4
.L_1586:
        /*2428*/ 	.word	index@(_ZN4vllm3moe10topkGatingILi4ELi4ELi4ELi8ELi32Ej6__halfLNS0_11ScoringFuncE0EEEvPKT5_PKbPfiPT4_PiiiibPKf)
        /*242c*/ 	.word	0x00000000


	//----- nvinfo : EIATTR_MIN_STACK_SIZE
	.align		4
.L_1587:
        /*2430*/ 	.byte	0x04, 0x12
        /*2432*/ 	.short	(.L_1589 - .L_1588)
	.align		4
.L_1588:
        /*2434*/ 	.word	index@(_ZN4vllm3moe10topkGatingILi2ELi2ELi4ELi4ELi32Ej6__halfLNS0_11ScoringFuncE0EEEvPKT5_PKbPfiPT4_PiiiibPKf)
        /*2438*/ 	.word	0x00000000


	//----- nvinfo : EIATTR_MIN_STACK_SIZE
	.align		4
.L_1589:
        /*243c*/ 	.byte	0x04, 0x12
        /*243e*/ 	.short	(.L_1591 - .L_1590)
	.align		4
.L_1590:
        /*2440*/ 	.word	index@(_ZN4vllm3moe10topkGatingILi1ELi1ELi4ELi2ELi32Ej6__halfLNS0_11ScoringFuncE0EEEvPKT5_PKbPfiPT4_PiiiibPKf)
        /*2444*/ 	.word	0x00000000


	//----- nvinfo : EIATTR_MIN_STACK_SIZE
	.align		4
.L_1591:
        /*2448*/ 	.byte	0x04, 0x12
        /*244a*/ 	.short	(.L_1593 - .L_1592)
	.align		4
.L_1592:
        /*244c*/ 	.word	index@(_ZN4vllm3moe10moeSoftmaxILi256E6__halfEEvPKT0_PKbPfi)
        /*2450*/ 	.word	0x00000000


	//----- nvinfo : EIATTR_MIN_STACK_SIZE
	.align		4
.L_1593:
        /*2454*/ 	.byte	0x04, 0x12
        /*2456*/ 	.short	(.L_1595 - .L_1594)
	.align		4
.L_1594:
        /*2458*/ 	.word	index@(_ZN4vllm3moe10topkGatingILi18ELi576ELi4ELi4ELi32Ei6__halfLNS0_11ScoringFuncE0EEEvPKT5_PKbPfiPT4_PiiiibPKf)
        /*245c*/ 	.word	0x00000000


	//----- nvinfo : EIATTR_MIN_STACK_SIZE
	.align		4
.L_1595:
        /*2460*/ 	.byte	0x04, 0x12
        /*2462*/ 	.short	(.L_1597 - .L_1596)
	.align		4
.L_1596:
        /*2464*/ 	.word	index@(_ZN4vllm3moe10topkGatingILi14ELi448ELi4ELi4ELi32Ei6__halfLNS0_11ScoringFuncE0EEEvPKT5_PKbPfiPT4_PiiiibPKf)
        /*2468*/ 	.word	0x00000000


	//----- nvinfo : EIATTR_MIN_STACK_SIZE
	.align		4
.L_1597:
        /*246c*/ 	.byte	0x04, 0x12
        /*246e*/ 	.short	(.L_1599 - .L_1598)
	.align		4
.L_1598:
        /*2470*/ 	.word	index@(_ZN4vllm3moe10topkGatingILi12ELi384ELi4ELi4ELi32Ei6__halfLNS0_11ScoringFuncE0EEEvPKT5_PKbPfiPT4_PiiiibPKf)
        /*2474*/ 	.word	0x00000000


	//----- nvinfo : EIATTR_MIN_STACK_SIZE
	.align		4
.L_1599:
        /*2478*/ 	.byte	0x04, 0x12
        /*247a*/ 	.short	(.L_1601 - .L_1600)
	.align		4
.L_1600:
        /*247c*/ 	.word	index@(_ZN4vllm3moe10topkGatingILi10ELi320ELi4ELi4ELi32Ei6__halfLNS0_11ScoringFuncE0EEEvPKT5_PKbPfiPT4_PiiiibPKf)
        /*2480*/ 	.word	0x00000000


	//----- nvinfo : EIATTR_MIN_STACK_SIZE
	.align		4
.L_1601:
        /*2484*/ 	.byte	0x04, 0x12
        /*2486*/ 	.short	(.L_1603 - .L_1602)
	.align		4
.L_1602:
        /*2488*/ 	.word	index@(_ZN4vllm3moe10topkGatingILi6ELi192ELi4ELi4ELi32Ei6__halfLNS0_11ScoringFuncE0EEEvPKT5_PKbPfiPT4_PiiiibPKf)
        /*248c*/ 	.word	0x00000000


	//----- nvinfo : EIATTR_MIN_STACK_SIZE
	.align		4
.L_1603:
        /*2490*/ 	.byte	0x04, 0x12
        /*2492*/ 	.short	(.L_1605 - .L_1604)
	.align		4
.L_1604:
        /*2494*/ 	.word	index@(_ZN4vllm3moe10topkGatingILi16ELi512ELi4ELi16ELi32Ei6__halfLNS0_11ScoringFuncE0EEEvPKT5_PKbPfiPT4_PiiiibPKf)
        /*2498*/ 	.word	0x00000000


	//----- nvinfo : EIATTR_MIN_STACK_SIZE
	.align		4
.L_1605:
        /*249c*/ 	.byte	0x04, 0x12
        /*249e*/ 	.short	(.L_1607 - .L_1606)
	.align		4
.L_1606:
        /*24a0*/ 	.word	index@(_ZN4vllm3moe10topkGatingILi8ELi256ELi4ELi16ELi32Ei6__halfLNS0_11ScoringFuncE0EEEvPKT5_PKbPfiPT4_PiiiibPKf)
        /*24a4*/ 	.word	0x00000000


	//----- nvinfo : EIATTR_MIN_STACK_SIZE
	.align		4
.L_1607:
        /*24a8*/ 	.byte	0x04, 0x12
        /*24aa*/ 	.short	(.L_1609 - .L_1608)
	.align		4
.L_1608:
        /*24ac*/ 	.word	index@(_ZN4vllm3moe10topkGatingILi8ELi128ELi4ELi16ELi32Ei6__halfLNS0_11ScoringFuncE0EEEvPKT5_PKbPfiPT4_PiiiibPKf)
        /*24b0*/ 	.word	0x00000000


	//----- nvinfo : EIATTR_MIN_STACK_SIZE
	.align		4
.L_1609:
        /*24b4*/ 	.byte	0x04, 0x12
        /*24b6*/ 	.short	(.L_1611 - .L_1610)
	.align		4
.L_1610:
        /*24b8*/ 	.word	index@(_ZN4vllm3moe10topkGatingILi8ELi64ELi4ELi16ELi32Ei6__halfLNS0_11ScoringFuncE0EEEvPKT5_PKbPfiPT4_PiiiibPKf)
        /*24bc*/ 	.word	0x00000000


	//----- nvinfo : EIATTR_MIN_STACK_SIZE
	.align		4
.L_1611:
        /*24c0*/ 	.byte	0x04, 0x12
        /*24c2*/ 	.short	(.L_1613 - .L_1612)
	.align		4
.L_1612:
        /*24c4*/ 	.word	index@(_ZN4vllm3moe10topkGatingILi8ELi32ELi4ELi16ELi32Ei6__halfLNS0_11ScoringFuncE0EEEvPKT5_PKbPfiPT4_PiiiibPKf)
        /*24c8*/ 	.word	0x00000000


	//----- nvinfo : EIATTR_MIN_STACK_SIZE
	.align		4
.L_1613:
        /*24cc*/ 	.byte	0x04, 0x12
        /*24ce*/ 	.short	(.L_1615 - .L_1614)
	.align		4
.L_1614:
        /*24d0*/ 	.word	index@(_ZN4vllm3moe10topkGatingILi8ELi16ELi4ELi16ELi32Ei6__halfLNS0_11ScoringFuncE0EEEvPKT5_PKbPfiPT4_PiiiibPKf)
        /*24d4*/ 	.word	0x00000000


	//----- nvinfo : EIATTR_MIN_STACK_SIZE
	.align		4
.L_1615:
        /*24d8*/ 	.byte	0x04, 0x12
        /*24da*/ 	.short	(.L_1617 - .L_1616)
	.align		4
.L_1616:
        /*24dc*/ 	.word	index@(_ZN4vllm3moe10topkGatingILi8ELi8ELi4ELi16ELi32Ei6__halfLNS0_11ScoringFuncE0EEEvPKT5_PKbPfiPT4_PiiiibPKf)
        /*24e0*/ 	.word	0x00000000


	//----- nvinfo : EIATTR_MIN_STACK_SIZE
	.align		4
.L_1617:
        /*24e4*/ 	.byte	0x04, 0x12
        /*24e6*/ 	.short	(.L_1619 - .L_1618)
	.align		4
.L_1618:
        /*24e8*/ 	.word	index@(_ZN4vllm3moe10topkGatingILi4ELi4ELi4ELi8ELi32Ei6__halfLNS0_11ScoringFuncE0EEEvPKT5_PKbPfiPT4_PiiiibPKf)
        /*24ec*/ 	.word	0x00000000


	//----- nvinfo : EIATTR_MIN_STACK_SIZE
	.align		4
.L_1619:
        /*24f0*/ 	.byte	0x04, 0x12
        /*24f2*/ 	.short	(.L_1621 - .L_1620)
	.align		4
.L_1620:
        /*24f4*/ 	.word	index@(_ZN4vllm3moe10topkGatingILi2ELi2ELi4ELi4ELi32Ei6__halfLNS0_11ScoringFuncE0EEEvPKT5_PKbPfiPT4_PiiiibPKf)
        /*24f8*/ 	.word	0x00000000


	//----- nvinfo : EIATTR_MIN_STACK_SIZE
	.align		4
.L_1621:
        /*24fc*/ 	.byte	0x04, 0x12
        /*24fe*/ 	.short	(.L_1623 - .L_1622)
	.align		4
.L_1622:
        /*2500*/ 	.word	index@(_ZN4vllm3moe10topkGatingILi1ELi1ELi4ELi2ELi32Ei6__halfLNS0_11ScoringFuncE0EEEvPKT5_PKbPfiPT4_PiiiibPKf)
        /*2504*/ 	.word	0x00000000


	//----- nvinfo : EIATTR_MIN_STACK_SIZE
	.align		4
.L_1623:
        /*2508*/ 	.byte	0x04, 0x12
        /*250a*/ 	.short	(.L_1625 - .L_1624)
	.align		4
.L_1624:
        /*250c*/ 	.word	index@(_ZN4vllm3moe7moeTopKILi256ElEEvPKfPKbPfPT0_PiiiiibS3_)
        /*2510*/ 	.word	0x00000000


	//----- nvinfo : EIATTR_MIN_STACK_SIZE
	.align		4
.L_1625:
        /*2514*/ 	.byte	0x04, 0x12
        /*2516*/ 	.short	(.L_1627 - .L_1626)
	.align		4
.L_1626:
        /*2518*/ 	.word	index@(_ZN4vllm3moe10topkGatingILi18ELi576ELi4ELi8ELi32ElfLNS0_11ScoringFuncE0EEEvPKT5_PKbPfiPT4_PiiiibPKf)
        /*251c*/ 	.word	0x00000000


	//----- nvinfo : EIATTR_MIN_STACK_SIZE
	.align		4
.L_1627:
        /*2520*/ 	.byte	0x04, 0x12
        /*2522*/ 	.short	(.L_1629 - .L_1628)
	.align		4
.L_1628:
        /*2524*/ 	.word	index@(_ZN4vllm3moe10topkGatingILi14ELi448ELi4ELi8ELi32ElfLNS0_11ScoringFuncE0EEEvPKT5_PKbPfiPT4_PiiiibPKf)
        /*2528*/ 	.word	0x00000000


	//----- nvinfo : EIATTR_MIN_STACK_SIZE
	.align		4
.L_1629:
        /*252c*/ 	.byte	0x04, 0x12
        /*252e*/ 	.short	(.L_1631 - .L_1630)
	.align		4
.L_1630:
        /*2530*/ 	.word	index@(_ZN4vllm3moe10topkGatingILi12ELi384ELi4ELi8ELi32ElfLNS0_11ScoringFuncE0EEEvPKT5_PKbPfiPT4_PiiiibPKf)
        /*2534*/ 	.word	0x00000000


	//----- nvinfo : EIATTR_MIN_STACK_SIZE
	.align		4
.L_1631:
        /*2538*/ 	.byte	0x04, 0x12
        /*253a*/ 	.short	(.L_1633 - .L_1632)
	.align		4
.L_1632:
        /*253c*/ 	.word	index@(_ZN4vllm3moe10topkGatingILi10ELi320ELi4ELi8ELi32ElfLNS0_11ScoringFuncE0EEEvPKT5_PKbPfiPT4_PiiiibPKf)
        /*2540*/ 	.word	0x00000000


	//----- nvinfo : EIATTR_MIN_STACK_SIZE
	.align		4
.L_1633:
        /*2544*/ 	.byte	0x04, 0x12
        /*2546*/ 	.short	(.L_1635 - .L_1634)
	.align		4
.L_1634:
        /*2548*/ 	.word	index@(_ZN4vllm3moe10topkGatingILi6ELi192ELi4ELi8ELi32ElfLNS0_11ScoringFuncE0EEEvPKT5_PKbPfiPT4_PiiiibPKf)
        /*254c*/ 	.word	0x00000000


	//----- nvinfo : EIATTR_MIN_STACK_SIZE
	.align		4
.L_1635:
        /*2550*/ 	.byte	0x04, 0x12
        /*2552*/ 	.short	(.L_1637 - .L_1636)
	.align		4
.L_1636:
        /*2554*/ 	.word	index@(_ZN4vllm3moe10topkGatingILi16ELi512ELi4ELi16ELi32ElfLNS0_11ScoringFuncE0EEEvPKT5_PKbPfiPT4_PiiiibPKf)
        /*2558*/ 	.word	0x00000000


	//----- nvinfo : EIATTR_MIN_STACK_SIZE
	.align		4
.L_1637:
        /*255c*/ 	.byte	0x04, 0x12
        /*255e*/ 	.short	(.L_1639 - .L_1638)
	.align		4
.L_1638:
        /*2560*/ 	.word	index@(_ZN4vllm3moe10topkGatingILi8ELi256ELi4ELi16ELi32ElfLNS0_11ScoringFuncE0EEEvPKT5_PKbPfiPT4_PiiiibPKf)
        /*2564*/ 	.word	0x00000000


	//----- nvinfo : EIATTR_MIN_STACK_SIZE
	.align		4
.L_1639:
        /*2568*/ 	.byte	0x04, 0x12
        /*256a*/ 	.short	(.L_1641 - .L_1640)
	.align		4
.L_1640:
        /*256c*/ 	.word	index@(_ZN4vllm3moe10topkGatingILi4ELi128ELi4ELi16ELi32ElfLNS0_11ScoringFuncE0EEEvPKT5_PKbPfiPT4_PiiiibPKf)
        /*2570*/ 	.word	0x00000000


	//----- nvinfo : EIATTR_MIN_STACK_SIZE
	.align		4
.L_1641:
        /*2574*/ 	.byte	0x04, 0x12
        /*2576*/ 	.short	(.L_1643 - .L_1642)
	.align		4
.L_1642:
        /*2578*/ 	.word	index@(_ZN4vllm3moe10topkGatingILi4ELi64ELi4ELi16ELi32ElfLNS0_11ScoringFuncE0EEEvPKT5_PKbPfiPT4_PiiiibPKf)
        /*257c*/ 	.word	0x00000000


	//----- nvinfo : EIATTR_MIN_STACK_SIZE
	.align		4
.L_1643:
        /*2580*/ 	.byte	0x04, 0x12
        /*2582*/ 	.short	(.L_1645 - .L_1644)
	.align		4
.L_1644:
        /*2584*/ 	.word	index@(_ZN4vllm3moe10topkGatingILi4ELi32ELi4ELi16ELi32ElfLNS0_11ScoringFuncE0EEEvPKT5_PKbPfiPT4_PiiiibPKf)
        /*2588*/ 	.word	0x00000000


	//----- nvinfo : EIATTR_MIN_STACK_SIZE
	.align		4
.L_1645:
        /*258c*/ 	.byte	0x04, 0x12
        /*258e*/ 	.short	(.L_1647 - .L_1646)
	.align		4
.L_1646:
        /*2590*/ 	.word	index@(_ZN4vllm3moe10topkGatingILi4ELi16ELi4ELi16ELi32ElfLNS0_11ScoringFuncE0EEEvPKT5_PKbPfiPT4_PiiiibPKf)
        /*2594*/ 	.word	0x00000000


	//----- nvinfo : EIATTR_MIN_STACK_SIZE
	.align		4
.L_1647:
        /*2598*/ 	.byte	0x04, 0x12
        /*259a*/ 	.short	(.L_1649 - .L_1648)
	.align		4
.L_1648:
        /*259c*/ 	.word	index@(_ZN4vllm3moe10topkGatingILi4ELi8ELi4ELi16ELi32ElfLNS0_11ScoringFuncE0EEEvPKT5_PKbPfiPT4_PiiiibPKf)
        /*25a0*/ 	.word	0x00000000


	//----- nvinfo : EIATTR_MIN_STACK_SIZE
	.align		4
.L_1649:
        /*25a4*/ 	.byte	0x04, 0x12
        /*25a6*/ 	.short	(.L_1651 - .L_1650)
	.align		4
.L_1650:
        /*25a8*/ 	.word	index@(_ZN4vllm3moe10topkGatingILi4ELi4ELi4ELi16ELi32ElfLNS0_11ScoringFuncE0EEEvPKT5_PKbPfiPT4_PiiiibPKf)
        /*25ac*/ 	.word	0x00000000


	//----- nvinfo : EIATTR_MIN_STACK_SIZE
	.align		4
.L_1651:
        /*25b0*/ 	.byte	0x04, 0x12
        /*25b2*/ 	.short	(.L_1653 - .L_1652)
	.align		4
.L_1652:
        /*25b4*/ 	.word	index@(_ZN4vllm3moe10topkGatingILi2ELi2ELi4ELi8ELi32ElfLNS0_11ScoringFuncE0EEEvPKT5_PKbPfiPT4_PiiiibPKf)
        /*25b8*/ 	.word	0x00000000


	//----- nvinfo : EIATTR_MIN_STACK_SIZE
	.align		4
.L_1653:
        /*25bc*/ 	.byte	0x04, 0x12
        /*25be*/ 	.short	(.L_1655 - .L_1654)
	.align		4
.L_1654:
        /*25c0*/ 	.word	index@(_ZN4vllm3moe10topkGatingILi1ELi1ELi4ELi4ELi32ElfLNS0_11ScoringFuncE0EEEvPKT5_PKbPfiPT4_PiiiibPKf)
        /*25c4*/ 	.word	0x00000000


	//----- nvinfo : EIATTR_MIN_STACK_SIZE
	.align		4
.L_1655:
        /*25c8*/ 	.byte	0x04, 0x12
        /*25ca*/ 	.short	(.L_1657 - .L_1656)
	.align		4
.L_1656:
        /*25cc*/ 	.word	index@(_ZN4vllm3moe7moeTopKILi256EjEEvPKfPKbPfPT0_PiiiiibS3_)
        /*25d0*/ 	.word	0x00000000


	//----- nvinfo : EIATTR_MIN_STACK_SIZE
	.align		4
.L_1657:
        /*25d4*/ 	.byte	0x04, 0x12
        /*25d6*/ 	.short	(.L_1659 - .L_1658)
	.align		4
.L_1658:
        /*25d8*/ 	.word	index@(_ZN4vllm3moe10topkGatingILi18ELi576ELi4ELi8ELi32EjfLNS0_11ScoringFuncE0EEEvPKT5_PKbPfiPT4_PiiiibPKf)
        /*25dc*/ 	.word	0x00000000


	//----- nvinfo : EIATTR_MIN_STACK_SIZE
	.align		4
.L_1659:
        /*25e0*/ 	.byte	0x04, 0x12
        /*25e2*/ 	.short	(.L_1661 - .L_1660)
	.align		4
.L_1660:
        /*25e4*/ 	.word	index@(_ZN4vllm3moe10topkGatingILi14ELi448ELi4ELi8ELi32EjfLNS0_11ScoringFuncE0EEEvPKT5_PKbPfiPT4_PiiiibPKf)
        /*25e8*/ 	.word	0x00000000


	//----- nvinfo : EIATTR_MIN_STACK_SIZE
	.align		4
.L_1661:
        /*25ec*/ 	.byte	0x04, 0x12
        /*25ee*/ 	.short	(.L_1663 - .L_1662)
	.align		4
.L_1662:
        /*25f0*/ 	.word	index@(_ZN4vllm3moe10topkGatingILi12ELi384ELi4ELi8ELi32EjfLNS0_11ScoringFuncE0EEEvPKT5_PKbPfiPT4_PiiiibPKf)
        /*25f4*/ 	.word	0x00000000


	//----- nvinfo : EIATTR_MIN_STACK_SIZE
	.align		4
.L_1663:
        /*25f8*/ 	.byte	0x04, 0x12
        /*25fa*/ 	.short	(.L_1665 - .L_1664)
	.align		4
.L_1664:
        /*25fc*/ 	.word	index@(_ZN4vllm3moe10topkGatingILi10ELi320ELi4ELi8ELi32EjfLNS0_11ScoringFuncE0EEEvPKT5_PKbPfiPT4_PiiiibPKf)
        /*2600*/ 	.word	0x00000000


	//----- nvinfo : EIATTR_MIN_STACK_SIZE
	.align		4
.L_1665:
        /*2604*/ 	.byte	0x04, 0x12
        /*2606*/ 	.short	(.L_1667 - .L_1666)
	.align		4
.L_1666:
        /*2608*/ 	.word	index@(_ZN4vllm3moe10topkGatingILi6ELi192ELi4ELi8ELi32EjfLNS0_11ScoringFuncE0EEEvPKT5_PKbPfiPT4_PiiiibPKf)
        /*260c*/ 	.word	0x00000000


	//----- nvinfo : EIATTR_MIN_STACK_SIZE
	.align		4
.L_1667:
        /*2610*/ 	.byte	0x04, 0x12
        /*2612*/ 	.short	(.L_1669 - .L_1668)
	.align		4
.L_1668:
        /*2614*/ 	.word	index@(_ZN4vllm3moe10topkGatingILi16ELi512ELi4ELi16ELi32EjfLNS0_11ScoringFuncE0EEEvPKT5_PKbPfiPT4_PiiiibPKf)
        /*2618*/ 	.word	0x00000000


	//----- nvinfo : EIATTR_MIN_STACK_SIZE
	.align		4
.L_1669:
        /*261c*/ 	.byte	0x04, 0x12
        /*261e*/ 	.short	(.L_1671 - .L_1670)
	.align		4
.L_1670:
        /*2620*/ 	.word	index@(_ZN4vllm3moe10topkGatingILi8ELi256ELi4ELi16ELi32EjfLNS0_11ScoringFuncE0EEEvPKT5_PKbPfiPT4_PiiiibPKf)
        /*2624*/ 	.word	0x00000000


	//----- nvinfo : EIATTR_MIN_STACK_SIZE
	.align		4
.L_1671:
        /*2628*/ 	.byte	0x04, 0x12
        /*262a*/ 	.short	(.L_1673 - .L_1672)
	.align		4
.L_1672:
        /*262c*/ 	.word	index@(_ZN4vllm3moe10topkGatingILi4ELi128ELi4ELi16ELi32EjfLNS0_11ScoringFuncE0EEEvPKT5_PKbPfiPT4_PiiiibPKf)
        /*2630*/ 	.word	0x00000000


	//----- nvinfo : EIATTR_MIN_STACK_SIZE
	.align		4
.L_1673:
        /*2634*/ 	.byte	0x04, 0x12
        /*2636*/ 	.short	(.L_1675 - .L_1674)
	.align		4
.L_1674:
        /*2638*/ 	.word	index@(_ZN4vllm3moe10topkGatingILi4ELi64ELi4ELi16ELi32EjfLNS0_11ScoringFuncE0EEEvPKT5_PKbPfiPT4_PiiiibPKf)
        /*263c*/ 	.word	0x00000000


	//----- nvinfo : EIATTR_MIN_STACK_SIZE
	.align		4
.L_1675:
        /*2640*/ 	.byte	0x04, 0x12
        /*2642*/ 	.short	(.L_1677 - .L_1676)
	.align		4
.L_1676:
        /*2644*/ 	.word	index@(_ZN4vllm3moe10topkGatingILi4ELi32ELi4ELi16ELi32EjfLNS0_11ScoringFuncE0EEEvPKT5_PKbPfiPT4_PiiiibPKf)
        /*2648*/ 	.word	0x00000000


	//----- nvinfo : EIATTR_MIN_STACK_SIZE
	.align		4
.L_1677:
        /*264c*/ 	.byte	0x04, 0x12
        /*264e*/ 	.short	(.L_1679 - .L_1678)
	.align		4
.L_1678:
        /*2650*/ 	.word	index@(_ZN4vllm3moe10topkGatingILi4ELi16ELi4ELi16ELi32EjfLNS0_11ScoringFuncE0EEEvPKT5_PKbPfiPT4_PiiiibPKf)
        /*2654*/ 	.word	0x00000000


	//----- nvinfo : EIATTR_MIN_STACK_SIZE
	.align		4
.L_1679:
        /*2658*/ 	.byte	0x04, 0x12
        /*265a*/ 	.short	(.L_1681 - .L_1680)
	.align		4
.L_1680:
        /*265c*/ 	.word	index@(_ZN4vllm3moe10topkGatingILi4ELi8ELi4ELi16ELi32EjfLNS0_11ScoringFuncE0EEEvPKT5_PKbPfiPT4_PiiiibPKf)
        /*2660*/ 	.word	0x00000000


	//----- nvinfo : EIATTR_MIN_STACK_SIZE
	.align		4
.L_1681:
        /*2664*/ 	.byte	0x04, 0x12
        /*2666*/ 	.short	(.L_1683 - .L_1682)
	.align		4
.L_1682:
        /*2668*/ 	.word	index@(_ZN4vllm3moe10topkGatingILi4ELi4ELi4ELi16ELi32EjfLNS0_11ScoringFuncE0EEEvPKT5_PKbPfiPT4_PiiiibPKf)
        /*266c*/ 	.word	0x00000000


	//----- nvinfo : EIATTR_MIN_STACK_SIZE
	.align		4
.L_1683:
        /*2670*/ 	.byte	0x04, 0x12
        /*2672*/ 	.short	(.L_1685 - .L_1684)
	.align		4
.L_1684:
        /*2674*/ 	.word	index@(_ZN4vllm3moe10topkGatingILi2ELi2ELi4ELi8ELi32EjfLNS0_11ScoringFuncE0EEEvPKT5_PKbPfiPT4_PiiiibPKf)
        /*2678*/ 	.word	0x00000000


	//----- nvinfo : EIATTR_MIN_STACK_SIZE
	.align		4
.L_1685:
        /*267c*/ 	.byte	0x04, 0x12
        /*267e*/ 	.short	(.L_1687 - .L_1686)
	.align		4
.L_1686:
        /*2680*/ 	.word	index@(_ZN4vllm3moe10topkGatingILi1ELi1ELi4ELi4ELi32EjfLNS0_11ScoringFuncE0EEEvPKT5_PKbPfiPT4_PiiiibPKf)
        /*2684*/ 	.word	0x00000000


	//----- nvinfo : EIATTR_MIN_STACK_SIZE
	.align		4
.L_1687:
        /*2688*/ 	.byte	0x04, 0x12
        /*268a*/ 	.short	(.L_1689 - .L_1688)
	.align		4
.L_1688:
        /*268c*/ 	.word	index@(_ZN4vllm3moe7moeTopKILi256EiEEvPKfPKbPfPT0_PiiiiibS3_)
        /*2690*/ 	.word	0x00000000


	//----- nvinfo : EIATTR_MIN_STACK_SIZE
	.align		4
.L_1689:
        /*2694*/ 	.byte	0x04, 0x12
        /*2696*/ 	.short	(.L_1691 - .L_1690)
	.align		4
.L_1690:
        /*2698*/ 	.word	index@(_ZN4vllm3moe10moeSoftmaxILi256EfEEvPKT0_PKbPfi)
        /*269c*/ 	.word	0x00000000


	//----- nvinfo : EIATTR_MIN_STACK_SIZE
	.align		4
.L_1691:
        /*26a0*/ 	.byte	0x04, 0x12
        /*26a2*/ 	.short	(.L_1693 - .L_1692)
	.align		4
.L_1692:
        /*26a4*/ 	.word	index@(_ZN4vllm3moe10topkGatingILi18ELi576ELi4ELi8ELi32EifLNS0_11ScoringFuncE0EEEvPKT5_PKbPfiPT4_PiiiibPKf)
        /*26a8*/ 	.word	0x00000000


	//----- nvinfo : EIATTR_MIN_STACK_SIZE
	.align		4
.L_1693:
        /*26ac*/ 	.byte	0x04, 0x12
        /*26ae*/ 	.short	(.L_1695 - .L_1694)
	.align		4
.L_1694:
        /*26b0*/ 	.word	index@(_ZN4vllm3moe10topkGatingILi14ELi448ELi4ELi8ELi32EifLNS0_11ScoringFuncE0EEEvPKT5_PKbPfiPT4_PiiiibPKf)
        /*26b4*/ 	.word	0x00000000


	//----- nvinfo : EIATTR_MIN_STACK_SIZE
	.align		4
.L_1695:
        /*26b8*/ 	.byte	0x04, 0x12
        /*26ba*/ 	.short	(.L_1697 - .L_1696)
	.align		4
.L_1696:
        /*26bc*/ 	.word	index@(_ZN4vllm3moe10topkGatingILi12ELi384ELi4ELi8ELi32EifLNS0_11ScoringFuncE0EEEvPKT5_PKbPfiPT4_PiiiibPKf)
        /*26c0*/ 	.word	0x00000000


	//----- nvinfo : EIATTR_MIN_STACK_SIZE
	.align		4
.L_1697:
        /*26c4*/ 	.byte	0x04, 0x12
        /*26c6*/ 	.short	(.L_1699 - .L_1698)
	.align		4
.L_1698:
        /*26c8*/ 	.word	index@(_ZN4vllm3moe10topkGatingILi10ELi320ELi4ELi8ELi32EifLNS0_11ScoringFuncE0EEEvPKT5_PKbPfiPT4_PiiiibPKf)
        /*26cc*/ 	.word	0x00000000


	//----- nvinfo : EIATTR_MIN_STACK_SIZE
	.align		4
.L_1699:
        /*26d0*/ 	.byte	0x04, 0x12
        /*26d2*/ 	.short	(.L_1701 - .L_1700)
	.align		4
.L_1700:
        /*26d4*/ 	.word	index@(_ZN4vllm3moe10topkGatingILi6ELi192ELi4ELi8ELi32EifLNS0_11ScoringFuncE0EEEvPKT5_PKbPfiPT4_PiiiibPKf)
        /*26d8*/ 	.word	0x00000000


	//----- nvinfo : EIATTR_MIN_STACK_SIZE
	.align		4
.L_1701:
        /*26dc*/ 	.byte	0x04, 0x12
        /*26de*/ 	.short	(.L_1703 - .L_1702)
	.align		4
.L_1702:
        /*26e0*/ 	.word	index@(_ZN4vllm3moe10topkGatingILi16ELi512ELi4ELi16ELi32EifLNS0_11ScoringFuncE0EEEvPKT5_PKbPfiPT4_PiiiibPKf)
        /*26e4*/ 	.word	0x00000000


	//----- nvinfo : EIATTR_MIN_STACK_SIZE
	.align		4
.L_1703:
        /*26e8*/ 	.byte	0x04, 0x12
        /*26ea*/ 	.short	(.L_1705 - .L_1704)
	.align		4
.L_1704:
        /*26ec*/ 	.word	index@(_ZN4vllm3moe10topkGatingILi8ELi256ELi4ELi16ELi32EifLNS0_11ScoringFuncE0EEEvPKT5_PKbPfiPT4_PiiiibPKf)
        /*26f0*/ 	.word	0x00000000


	//----- nvinfo : EIATTR_MIN_STACK_SIZE
	.align		4
.L_1705:
        /*26f4*/ 	.byte	0x04, 0x12
        /*26f6*/ 	.short	(.L_1707 - .L_1706)
	.align		4
.L_1706:
        /*26f8*/ 	.word	index@(_ZN4vllm3moe10topkGatingILi4ELi128ELi4ELi16ELi32EifLNS0_11ScoringFuncE0EEEvPKT5_PKbPfiPT4_PiiiibPKf)
        /*26fc*/ 	.word	0x00000000


	//----- nvinfo : EIATTR_MIN_STACK_SIZE
	.align		4
.L_1707:
        /*2700*/ 	.byte	0x04, 0x12
        /*2702*/ 	.short	(.L_1709 - .L_1708)
	.align		4
.L_1708:
        /*2704*/ 	.word	index@(_ZN4vllm3moe10topkGatingILi4ELi64ELi4ELi16ELi32EifLNS0_11ScoringFuncE0EEEvPKT5_PKbPfiPT4_PiiiibPKf)
        /*2708*/ 	.word	0x00000000


	//----- nvinfo : EIATTR_MIN_STACK_SIZE
	.align		4
.L_1709:
        /*270c*/ 	.byte	0x04, 0x12
        /*270e*/ 	.short	(.L_1711 - .L_1710)
	.align		4
.L_1710:
        /*2710*/ 	.word	index@(_ZN4vllm3moe10topkGatingILi4ELi32ELi4ELi16ELi32EifLNS0_11ScoringFuncE0EEEvPKT5_PKbPfiPT4_PiiiibPKf)
        /*2714*/ 	.word	0x00000000


	//----- nvinfo : EIATTR_MIN_STACK_SIZE
	.align		4
.L_1711:
        /*2718*/ 	.byte	0x04, 0x12
        /*271a*/ 	.short	(.L_1713 - .L_1712)
	.align		4
.L_1712:
        /*271c*/ 	.word	index@(_ZN4vllm3moe10topkGatingILi4ELi16ELi4ELi16ELi32EifLNS0_11ScoringFuncE0EEEvPKT5_PKbPfiPT4_PiiiibPKf)
        /*2720*/ 	.word	0x00000000


	//----- nvinfo : EIATTR_MIN_STACK_SIZE
	.align		4
.L_1713:
        /*2724*/ 	.byte	0x04, 0x12
        /*2726*/ 	.short	(.L_1715 - .L_1714)
	.align		4
.L_1714:
        /*2728*/ 	.word	index@(_ZN4vllm3moe10topkGatingILi4ELi8ELi4ELi16ELi32EifLNS0_11ScoringFuncE0EEEvPKT5_PKbPfiPT4_PiiiibPKf)
        /*272c*/ 	.word	0x00000000


	//----- nvinfo : EIATTR_MIN_STACK_SIZE
	.align		4
.L_1715:
        /*2730*/ 	.byte	0x04, 0x12
        /*2732*/ 	.short	(.L_1717 - .L_1716)
	.align		4
.L_1716:
        /*2734*/ 	.word	index@(_ZN4vllm3moe10topkGatingILi4ELi4ELi4ELi16ELi32EifLNS0_11ScoringFuncE0EEEvPKT5_PKbPfiPT4_PiiiibPKf)
        /*2738*/ 	.word	0x00000000


	//----- nvinfo : EIATTR_MIN_STACK_SIZE
	.align		4
.L_1717:
        /*273c*/ 	.byte	0x04, 0x12
        /*273e*/ 	.short	(.L_1719 - .L_1718)
	.align		4
.L_1718:
        /*2740*/ 	.word	index@(_ZN4vllm3moe10topkGatingILi2ELi2ELi4ELi8ELi32EifLNS0_11ScoringFuncE0EEEvPKT5_PKbPfiPT4_PiiiibPKf)
        /*2744*/ 	.word	0x00000000


	//----- nvinfo : EIATTR_MIN_STACK_SIZE
	.align		4
.L_1719:
        /*2748*/ 	.byte	0x04, 0x12
        /*274a*/ 	.short	(.L_1721 - .L_1720)
	.align		4
.L_1720:
        /*274c*/ 	.word	index@(_ZN4vllm3moe10topkGatingILi1ELi1ELi4ELi4ELi32EifLNS0_11ScoringFuncE0EEEvPKT5_PKbPfiPT4_PiiiibPKf)
        /*2750*/ 	.word	0x00000000


	//----- nvinfo : EIATTR_MIN_STACK_SIZE
	.align		4
.L_1721:
        /*2754*/ 	.byte	0x04, 0x12
        /*2756*/ 	.short	(.L_1723 - .L_1722)
	.align		4
.L_1722:
        /*2758*/ 	.word	index@(_ZN3cub18CUB_300001_SM_10006detail11EmptyKernelIvEEvv)
        /*275c*/ 	.word	0x00000000
.L_1723:


//--------------------- .nv.compat                --------------------------
	.section	.nv.compat,"",@"SHT_CUDA_COMPAT_INFO"
	.align	4
        /*0000*/ 	.byte	0x02, 0x09, 0x01, 0x00, 0x02, 0x02, 0x01, 0x00, 0x02, 0x05, 0x05, 0x00, 0x03, 0x07, 0x01, 0x01
        /*0010*/ 	.byte	0x02, 0x03, 0x00, 0x00, 0x02, 0x06, 0x01, 0x00, 0x04, 0x0b, 0x08, 0x00, 0x01, 0x00, 0x00, 0x00
        /*0020*/ 	.byte	0x00, 0x00, 0x00, 0x00


//--------------------- .nv.info._ZN4vllm3moe10topkGatingILi18ELi576ELi4ELi4ELi32El13__nv_bfloat16LNS0_11ScoringFuncE1EEEvPKT5_PKbPfiPT4_PiiiibPKf --------------------------
	.section	.nv.info._ZN4vllm3moe10topkGatingILi18ELi576ELi4ELi4ELi32El13__nv_bfloat16LNS0_11ScoringFuncE1EEEvPKT5_PKbPfiPT4_PiiiibPKf,"",@"SHT_CUDA_INFO"
	.sectionflags	@""
	.align	4


	//----- nvinfo : EIATTR_CUDA_API_VERSION
	.align		4
        /*0000*/ 	.byte	0x04, 0x37
        /*0002*/ 	.short	(.L_1725 - .L_1724)
.L_1724:
        /*0004*/ 	.word	0x00000082


	//----- nvinfo : EIATTR_KPARAM_INFO
	.align		4
.L_1725:
        /*0008*/ 	.byte	0x04, 0x17
        /*000a*/ 	.short	(.L_1727 - .L_1726)
.L_1726:
        /*000c*/ 	.word	0x00000000
        /*0010*/ 	.short	0x000a
        /*0012*/ 	.short	0x0040
        /*0014*/ 	.byte	0x00, 0xf5, 0x21, 0x00


	//----- nvinfo : EIATTR_KPARAM_INFO
	.align		4
.L_1727:
        /*0018*/ 	.byte	0x04, 0x17
        /*001a*/ 	.short	(.L_1729 - .L_1728)
.L_1728:
        /*001c*/ 	.word	0x00000000
        /*0020*/ 	.short	0x0009
        /*0022*/ 	.short	0x003c
        /*0024*/ 	.byte	0x00, 0xf0, 0x05, 0x00


	//----- nvinfo : EIATTR_KPARAM_INFO
	.align		4
.L_1729:
        /*0028*/ 	.byte	0x04, 0x17
        /*002a*/ 	.short	(.L_1731 - .L_1730)
.L_1730:
        /*002c*/ 	.word	0x00000000
        /*0030*/ 	.short	0x0008
        /*0032*/ 	.short	0x0038
        /*0034*/ 	.byte	0x00, 0xf0, 0x11, 0x00


	//----- nvinfo : EIATTR_KPARAM_INFO
	.align		4
.L_1731:
        /*0038*/ 	.byte	0x04, 0x17
        /*003a*/ 	.short	(.L_1733 - .L_1732)
.L_1732:
        /*003c*/ 	.word	0x00000000
        /*0040*/ 	.short	0x0007
        /*0042*/ 	.short	0x0034
        /*0044*/ 	.byte	0x00, 0xf0, 0x11, 0x00


	//----- nvinfo : EIATTR_KPARAM_INFO
	.align		4
.L_1733:
        /*0048*/ 	.byte	0x04, 0x17
        /*004a*/ 	.short	(.L_1735 - .L_1734)
.L_1734:
        /*004c*/ 	.word	0x00000000
        /*0050*/ 	.short	0x0006
        /*0052*/ 	.short	0x0030
        /*0054*/ 	.byte	0x00, 0xf0, 0x11, 0x00


	//----- nvinfo : EIATTR_KPARAM_INFO
	.align		4
.L_1735:
        /*0058*/ 	.byte	0x04, 0x17
        /*005a*/ 	.short	(.L_1737 - .L_1736)
.L_1736:
        /*005c*/ 	.word	0x00000000
        /*0060*/ 	.short	0x0005
        /*0062*/ 	.short	0x0028
        /*0064*/ 	.byte	0x00, 0xf5, 0x21, 0x00


	//----- nvinfo : EIATTR_KPARAM_INFO
	.align		4
.L_1737:
        /*0068*/ 	.byte	0x04, 0x17
        /*006a*/ 	.short	(.L_1739 - .L_1738)
.L_1738:
        /*006c*/ 	.word	0x00000000
        /*0070*/ 	.short	0x0004
        /*0072*/ 	.short	0x0020
        /*0074*/ 	.byte	0x00, 0xf5, 0x21, 0x00


	//----- nvinfo : EIATTR_KPARAM_INFO
	.align		4
.L_1739:
        /*0078*/ 	.byte	0x04, 0x17
        /*007a*/ 	.short	(.L_1741 - .L_1740)
.L_1740:
        /*007c*/ 	.word	0x00000000
        /*0080*/ 	.short	0x0003
        /*0082*/ 	.short	0x0018
        /*0084*/ 	.byte	0x00, 0xf0, 0x11, 0x00


	//----- nvinfo : EIATTR_KPARAM_INFO
	.align		4
.L_1741:
        /*0088*/ 	.byte	0x04, 0x17
        /*008a*/ 	.short	(.L_1743 - .L_1742)
.L_1742:
        /*008c*/ 	.word	0x00000000
        /*0090*/ 	.short	0x0002
        /*0092*/ 	.short	0x0010
        /*0094*/ 	.byte	0x00, 0xf5, 0x21, 0x00


	//----- nvinfo : EIATTR_KPARAM_INFO
	.align		4
.L_1743:
        /*0098*/ 	.byte	0x04, 0x17
        /*009a*/ 	.short	(.L_1745 - .L_1744)
.L_1744:
        /*009c*/ 	.word	0x00000000
        /*00a0*/ 	.short	0x0001
        /*00a2*/ 	.short	0x0008
        /*00a4*/ 	.byte	0x00, 0xf5, 0x21, 0x00


	//----- nvinfo : EIATTR_KPARAM_INFO
	.align		4
.L_1745:
        /*00a8*/ 	.byte	0x04, 0x17
        /*00aa*/ 	.short	(.L_1747 - .L_1746)
.L_1746:
        /*00ac*/ 	.word	0x00000000
        /*00b0*/ 	.short	0x0000
        /*00b2*/ 	.short	0x0000
        /*00b4*/ 	.byte	0x00, 0xf5, 0x21, 0x00


	//----- nvinfo : EIATTR_SPARSE_MMA_MASK
	.align		4
.L_1747:
        /*00b8*/ 	.byte	0x03, 0x50
        /*00ba*/ 	.short	0x0000


	//----- nvinfo : EIATTR_MAXREG_COUNT
	.align		4
        /*00bc*/ 	.byte	0x03, 0x1b
        /*00be*/ 	.short	0x00ff


	//----- nvinfo : EIATTR_MERCURY_ISA_VERSION
	.align		4
        /*00c0*/ 	.byte	0x03, 0x5f
        /*00c2*/ 	.short	0x0101


	//----- nvinfo : EIATTR_COOP_GROUP_MASK_REGIDS
	.align		4
        /*00c4*/ 	.byte	0x04, 0x29
        /*00c6*/ 	.short	(.L_1749 - .L_1748)


	//   ....[0]....
.L_1748:
        /*00c8*/ 	.word	0xffffffff


	//   ....[1]....
        /*00cc*/ 	.word	0xffffffff


	//   ....[2]....
        /*00d0*/ 	.word	0xffffffff


	//   ....[3]....
        /*00d4*/ 	.word	0xffffffff


	//   ....[4]....
        /*00d8*/ 	.word	0xffffffff


	//   ....[5]....
        /*00dc*/ 	.word	0xffffffff


	//   ....[6]....
        /*00e0*/ 	.word	0xffffffff


	//   ....[7]....
        /*00e4*/ 	.word	0xffffffff


	//   ....[8]....
        /*00e8*/ 	.word	0xffffffff


	//   ....[9]....
        /*00ec*/ 	.word	0xffffffff


	//   ....[10]....
        /*00f0*/ 	.word	0xffffffff


	//   ....[11]....
        /*00f4*/ 	.word	0xffffffff


	//   ....[12]....
        /*00f8*/ 	.word	0xffffffff


	//   ....[13]....
        /*00fc*/ 	.word	0xffffffff


	//   ....[14]....
        /*0100*/ 	.word	0xffffffff


	//----- nvinfo : EIATTR_COOP_GROUP_INSTR_OFFSETS
	.align		4
.L_1749:
        /*0104*/ 	.byte	0x04, 0x28
        /*0106*/ 	.short	(.L_1751 - .L_1750)


	//   ....[0]....
.L_1750:
        /*0108*/ 	.word	0x00001340


	//   ....[1]....
        /*010c*/ 	.word	0x00001390


	//   ....[2]....
        /*0110*/ 	.word	0x00001400


	//   ....[3]....
        /*0114*/ 	.word	0x00001410


	//   ....[4]....
        /*0118*/ 	.word	0x00001610


	//   ....[5]....
        /*011c*/ 	.word	0x00001630


	//   ....[6]....
        /*0120*/ 	.word	0x00001660


	//   ....[7]....
        /*0124*/ 	.word	0x000016c0


	//   ....[8]....
        /*0128*/ 	.word	0x00001700


	//   ....[9]....
        /*012c*/ 	.word	0x00001710


	//   ....[10]....
        /*0130*/ 	.word	0x00001730


	//   ....[11]....
        /*0134*/ 	.word	0x000017a0


	//   ....[12]....
        /*0138*/ 	.word	0x000017c0


	//   ....[13]....
        /*013c*/ 	.word	0x000017d0


	//   ....[14]....
        /*0140*/ 	.word	0x00001810


	//----- nvinfo : EIATTR_VRC_CTA_INIT_COUNT
	.align		4
.L_1751:
        /*0144*/ 	.byte	0x02, 0x4a
	.zero		1
	.zero		1


	//----- nvinfo : EIATTR_EXIT_INSTR_OFFSETS
	.align		4
        /*0148*/ 	.byte	0x04, 0x1c
        /*014a*/ 	.short	(.L_1753 - .L_1752)


	//   ....[0]....
.L_1752:
        /*014c*/ 	.word	0x00000080


	//   ....[1]....
        /*0150*/ 	.word	0x00001dd0


	//   ....[2]....
        /*0154*/ 	.word	0x00001e10


	//   ....[3]....
        /*0158*/ 	.word	0x00002270


	//   ....[4]....
        /*015c*/ 	.word	0x00002490


	//   ....[5]....
        /*0160*/ 	.word	0x000025f0


	//   ....[6]....
        /*0164*/ 	.word	0x000026c0


	//----- nvinfo : EIATTR_MAX_THREADS
	.align		4
.L_1753:
        /*0168*/ 	.byte	0x04, 0x05
        /*016a*/ 	.short	(.L_1755 - .L_1754)
.L_1754:
        /*016c*/ 	.word	0x00000080
        /*0170*/ 	.word	0x00000001
        /*0174*/ 	.word	0x00000001


	//----- nvinfo : EIATTR_CRS_STACK_SIZE
	.align		4
.L_1755:
        /*0178*/ 	.byte	0x04, 0x1e
        /*017a*/ 	.short	(.L_1757 - .L_1756)
.L_1756:
        /*017c*/ 	.word	0x00000000


	//----- nvinfo : EIATTR_CBANK_PARAM_SIZE
	.align		4
.L_1757:
        /*0180*/ 	.byte	0x03, 0x19
        /*0182*/ 	.short	0x0048


	//----- nvinfo : EIATTR_PARAM_CBANK
	.align		4
        /*0184*/ 	.byte	0x04, 0x0a
        /*0186*/ 	.short	(.L_1759 - .L_1758)
	.align		4
.L_1758:
        /*0188*/ 	.word	index@(.nv.constant0._ZN4vllm3moe10topkGatingILi18ELi576ELi4ELi4ELi32El13__nv_bfloat16LNS0_11ScoringFuncE1EEEvPKT5_PKbPfiPT4_PiiiibPKf)
        /*018c*/ 	.short	0x0380
        /*018e*/ 	.short	0x0048


	//----- nvinfo : EIATTR_SW_WAR
	.align		4
.L_1759:
        /*0190*/ 	.byte	0x04, 0x36
        /*0192*/ 	.short	(.L_1761 - .L_1760)
.L_1760:
        /*0194*/ 	.word	0x00000008
.L_1761:


//--------------------- .nv.info._ZN4vllm3moe10topkGatingILi14ELi448ELi4ELi4ELi32El13__nv_bfloat16LNS0_11ScoringFuncE1EEEvPKT5_PKbPfiPT4_PiiiibPKf --------------------------
	.section	.nv.info._ZN4vllm3moe10topkGatingILi14ELi448ELi4ELi4ELi32El13__nv_bfloat16LNS0_11ScoringFuncE1EEEvPKT5_PKbPfiPT4_PiiiibPKf,"",@"SHT_CUDA_INFO"
	.sectionflags	@""
	.align	4


	//----- nvinfo : EIATTR_CUDA_API_VERSION
	.align		4
        /*0000*/ 	.byte	0x04, 0x37
        /*0002*/ 	.short	(.L_1763 - .L_1762)
.L_1762:
        /*0004*/ 	.word	0x00000082


	//----- nvinfo : EIATTR_KPARAM_INFO
	.align		4
.L_1763:
        /*0008*/ 	.byte	0x04, 0x17
        /*000a*/ 	.short	(.L_1765 - .L_1764)
.L_1764:
        /*000c*/ 	.word	0x00000000
        /*0010*/ 	.short	0x000a
        /*0012*/ 	.short	0x0040
        /*0014*/ 	.byte	0x00, 0xf5, 0x21, 0x00


	//----- nvinfo : EIATTR_KPARAM_INFO
	.align		4
.L_1765:
        /*0018*/ 	.byte	0x04, 0x17
        /*001a*/ 	.short	(.L_1767 - .L_1766)
.L_1766:
        /*001c*/ 	.word	0x00000000
        /*0020*/ 	.short	0x0009
        /*0022*/ 	.short	0x003c
        /*0024*/ 	.byte	0x00, 0xf0, 0x05, 0x00


	//----- nvinfo : EIATTR_KPARAM_INFO
	.align		4
.L_1767:
        /*0028*/ 	.byte	0x04, 0x17
        /*002a*/ 	.short	(.L_1769 - .L_1768)
.L_1768:
        /*002c*/ 	.word	0x00000000
        /*0030*/ 	.short	0x0008
        /*0032*/ 	.short	0x0038
        /*0034*/ 	.byte	0x00, 0xf0, 0x11, 0x00


	//----- nvinfo : EIATTR_KPARAM_INFO
	.align		4
.L_1769:
        /*0038*/ 	.byte	0x04, 0x17
        /*003a*/ 	.short	(.L_1771 - .L_1770)
.L_1770:
        /*003c*/ 	.word	0x00000000
        /*0040*/ 	.short	0x0007
        /*0042*/ 	.short	0x0034
        /*0044*/ 	.byte	0x00, 0xf0, 0x11, 0x00


	//----- nvinfo : EIATTR_KPARAM_INFO
	.align		4
.L_1771:
        /*0048*/ 	.byte	0x04, 0x17
        /*004a*/ 	.short	(.L_1773 - .L_1772)
.L_1772:
        /*004c*/ 	.word	0x00000000
        /*0050*/ 	.short	0x0006
        /*0052*/ 	.short	0x0030
        /*0054*/ 	.byte	0x00, 0xf0, 0x11, 0x00


	//----- nvinfo : EIATTR_KPARAM_INFO
	.align		4
.L_1773:
        /*0058*/ 	.byte	0x04, 0x17
        /*005a*/ 	.short	(.L_1775 - .L_1774)
.L_1774:
        /*005c*/ 	.word	0x00000000
        /*0060*/ 	.short	0x0005
        /*0062*/ 	.short	0x0028
        /*0064*/ 	.byte	0x00, 0xf5, 0x21, 0x00


	//----- nvinfo : EIATTR_KPARAM_INFO
	.align		4
.L_1775:
        /*0068*/ 	.byte	0x04, 0x17
        /*006a*/ 	.short	(.L_1777 - .L_1776)
.L_1776:
        /*006c*/ 	.word	0x00000000
        /*0070*/ 	.short	0x0004
        /*0072*/ 	.short	0x0020
        /*0074*/ 	.byte	0x00, 0xf5, 0x21, 0x00


	//----- nvinfo : EIATTR_KPARAM_INFO
	.align		4
.L_1777:
        /*0078*/ 	.byte	0x04, 0x17
        /*007a*/ 	.short	(.L_1779 - .L_1778)
.L_1778:
        /*007c*/ 	.word	0x00000000
        /*0080*/ 	.short	0x0003
        /*0082*/ 	.short	0x0018
        /*0084*/ 	.byte	0x00, 0xf0, 0x11, 0x00


	//----- nvinfo : EIATTR_KPARAM_INFO
	.align		4
.L_1779:
        /*0088*/ 	.byte	0x04, 0x17
        /*008a*/ 	.short	(.L_1781 - .L_1780)
.L_1780:
        /*008c*/ 	.word	0x00000000
        /*0090*/ 	.short	0x0002
        /*0092*/ 	.short	0x0010
        /*0094*/ 	.byte	0x00, 0xf5, 0x21, 0x00


	//----- nvinfo : EIATTR_KPARAM_INFO
	.align		4
.L_1781:
        /*0098*/ 	.byte	0x04, 0x17
        /*009a*/ 	.short	(.L_1783 - .L_1782)
.L_1782:
        /*009c*/ 	.word	0x00000000
        /*00a0*/ 	.short	0x0001
        /*00a2*/ 	.short	0x0008
        /*00a4*/ 	.byte	0x00, 0xf5, 0x21, 0x00


	//----- nvinfo : EIATTR_KPARAM_INFO
	.align		4
.L_1783:
        /*00a8*/ 	.byte	0x04, 0x17
        /*00aa*/ 	.short	(.L_1785 - .L_1784)
.L_1784:
        /*00ac*/ 	.word	0x00000000
        /*00b0*/ 	.short	0x0000
        /*00b2*/ 	.short	0x0000
        /*00b4*/ 	.byte	0x00, 0xf5, 0x21, 0x00


	//----- nvinfo : EIATTR_SPARSE_MMA_MASK
	.align		4
.L_1785:
        /*00b8*/ 	.byte	0x03, 0x50
        /*00ba*/ 	.short	0x0000


	//----- nvinfo : EIATTR_MAXREG_COUNT
	.align		4
        /*00bc*/ 	.byte	0x03, 0x1b
        /*00be*/ 	.short	0x00ff


	//----- nvinfo : EIATTR_MERCURY_ISA_VERSION
	.align		4
        /*00c0*/ 	.byte	0x03, 0x5f
        /*00c2*/ 	.short	0x0101


	//----- nvinfo : EIATTR_COOP_GROUP_MASK_REGIDS
	.align		4
        /*00c4*/ 	.byte	0x04, 0x29
        /*00c6*/ 	.short	(.L_1787 - .L_1786)


	//   ....[0]....
.L_1786:
        /*00c8*/ 	.word	0xffffffff


	//   ....[1]....
        /*00cc*/ 	.word	0xffffffff


	//   ....[2]....
        /*00d0*/ 	.word	0xffffffff


	//   ....[3]....
        /*00d4*/ 	.word	0xffffffff


	//   ....[4]....
        /*00d8*/ 	.word	0xffffffff


	//   ....[5]....
        /*00dc*/ 	.word	0xffffffff


	//   ....[6]....
        /*00e0*/ 	.word	0xffffffff


	//   ....[7]....
        /*00e4*/ 	.word	0xffffffff


	//   ....[8]....
        /*00e8*/ 	.word	0xffffffff


	//   ....[9]....
        /*00ec*/ 	.word	0xffffffff


	//   ....[10]....
        /*00f0*/ 	.word	0xffffffff


	//   ....[11]....
        /*00f4*/ 	.word	0xffffffff


	//   ....[12]....
        /*00f8*/ 	.word	0xffffffff


	//   ....[13]....
        /*00fc*/ 	.word	0xffffffff


	//   ....[14]....
        /*0100*/ 	.word	0xffffffff


	//----- nvinfo : EIATTR_COOP_GROUP_INSTR_OFFSETS
	.align		4
.L_1787:
        /*0104*/ 	.byte	0x04, 0x28
        /*0106*/ 	.short	(.L_1789 - .L_1788)


	//   ....[0]....
.L_1788:
        /*0108*/ 	.word	0x00000f60


	//   ....[1]....
        /*010c*/ 	.word	0x00000fd0


	//   ....[2]....
        /*0110*/ 	.word	0x00001040


	//   ....[3]....
        /*0114*/ 	.word	0x00001050


	//   ....[4]....
        /*0118*/ 	.word	0x000011d0


	//   ....[5]....
        /*011c*/ 	.word	0x000011f0


	//   ....[6]....
        /*0120*/ 	.word	0x00001220


	//   ....[7]....
        /*0124*/ 	.word	0x00001280


	//   ....[8]....
        /*0128*/ 	.word	0x000012c0


	//   ....[9]....
        /*012c*/ 	.word	0x000012d0


	//   ....[10]....
        /*0130*/ 	.word	0x000012f0


	//   ....[11]....
        /*0134*/ 	.word	0x00001350


	//   ....[12]....
        /*0138*/ 	.word	0x00001380


	//   ....[13]....
        /*013c*/ 	.word	0x00001390


	//   ....[14]....
        /*0140*/ 	.word	0x000013c0


	//----- nvinfo : EIATTR_VRC_CTA_INIT_COUNT
	.align		4
.L_1789:
        /*0144*/ 	.byte	0x02, 0x4a
	.zero		1
	.zero		1


	//----- nvinfo : EIATTR_EXIT_INSTR_OFFSETS
	.align		4
        /*0148*/ 	.byte	0x04, 0x1c
        /*014a*/ 	.short	(.L_1791 - .L_1790)


	//   ....[0]....
.L_1790:
        /*014c*/ 	.word	0x00000080


	//   ....[1]....
        /*0150*/ 	.word	0x00001950


	//   ....[2]....
        /*0154*/ 	.word	0x00001970


	//   ....[3]....
        /*0158*/ 	.word	0x00001de0


	//   ....[4]....
        /*015c*/ 	.word	0x00002000


	//   ....[5]....
        /*0160*/ 	.word	0x00002160


	//   ....[6]....
        /*0164*/ 	.word	0x00002230


	//----- nvinfo : EIATTR_MAX_THREADS
	.align		4
.L_1791:
        /*0168*/ 	.byte	0x04, 0x05
        /*016a*/ 	.short	(.L_1793 - .L_1792)
.L_1792:
        /*016c*/ 	.word	0x00000080
        /*0170*/ 	.word	0x00000001
        /*0174*/ 	.word	0x00000001


	//----- nvinfo : EIATTR_CRS_STACK_SIZE
	.align		4
.L_1793:
        /*0178*/ 	.byte	0x04, 0x1e
        /*017a*/ 	.short	(.L_1795 - .L_1794)
.L_1794:
        /*017c*/ 	.word	0x00000000


	//----- nvinfo : EIATTR_CBANK_PARAM_SIZE
	.align		4
.L_1795:
        /*0180*/ 	.byte	0x03, 0x19
        /*0182*/ 	.short	0x0048


	//----- nvinfo : EIATTR_PARAM_CBANK
	.align		4
        /*0184*/ 	.byte	0x04, 0x0a
        /*0186*/ 	.short	(.L_1797 - .L_1796)
	.align		4
.L_1796:
        /*0188*/ 	.word	index@(.nv.constant0._ZN4vllm3moe10topkGatingILi14ELi448ELi4ELi4ELi32El13__nv_bfloat16LNS0_11ScoringFuncE1EEEvPKT5_PKbPfiPT4_PiiiibPKf)
        /*018c*/ 	.short	0x0380
        /*018e*/ 	.short	0x0048


	//----- nvinfo : EIATTR_SW_WAR
	.align		4
.L_1797:
        /*0190*/ 	.byte	0x04, 0x36
        /*0192*/ 	.short	(.L_1799 - .L_1798)
.L_1798:
        /*0194*/ 	.word	0x00000008
.L_1799:


//--------------------- .nv.info._ZN4vllm3moe10topkGatingILi12ELi384ELi4ELi4ELi32El13__nv_bfloat16LNS0_11ScoringFuncE1EEEvPKT5_PKbPfiPT4_PiiiibPKf --------------------------
	.section	.nv.info._ZN4vllm3moe10topkGatingILi12ELi384ELi4ELi4ELi32El13__nv_bfloat16LNS0_11ScoringFuncE1EEEvPKT5_PKbPfiPT4_PiiiibPKf,"",@"SHT_CUDA_INFO"
	.sectionflags	@""
	.align	4


	//----- nvinfo : EIATTR_CUDA_API_VERSION
	.align		4
        /*0000*/ 	.byte	0x04, 0x37
        /*0002*/ 	.short	(.L_1801 - .L_1800)
.L_1800:
        /*0004*/ 	.word	0x00000082


	//----- nvinfo : EIATTR_KPARAM_INFO
	.align		4
.L_1801:
        /*0008*/ 	.byte	0x04, 0x17
        /*000a*/ 	.short	(.L_1803 - .L_1802)
.L_1802:
        /*000c*/ 	.word	0x00000000
        /*0010*/ 	.short	0x000a
        /*0012*/ 	.short	0x0040
        /*0014*/ 	.byte	0x00, 0xf5, 0x21, 0x00


	//----- nvinfo : EIATTR_KPARAM_INFO
	.align		4
.L_1803:
        /*0018*/ 	.byte	0x04, 0x17
        /*001a*/ 	.short	(.L_1805 - .L_1804)
.L_1804:
        /*001c*/ 	.word	0x00000000
        /*0020*/ 	.short	0x0009
        /*0022*/ 	.short	0x003c
        /*0024*/ 	.byte	0x00, 0xf0, 0x05, 0x00


	//----- nvinfo : EIATTR_KPARAM_INFO
	.align		4
.L_1805:
        /*0028*/ 	.byte	0x04, 0x17
        /*002a*/ 	.short	(.L_1807 - .L_1806)
.L_1806:
        /*002c*/ 	.word	0x00000000
        /*0030*/ 	.short	0x0008
        /*0032*/ 	.short	0x0038
        /*0034*/ 	.byte	0x00, 0xf0, 0x11, 0x00


	//----- nvinfo : EIATTR_KPARAM_INFO
	.align		4
.L_1807:
        /*0038*/ 	.byte	0x04, 0x17
        /*003a*/ 	.short	(.L_1809 - .L_1808)
.L_1808:
        /*003c*/ 	.word	0x00000000
        /*0040*/ 	.short	0x0007
        /*0042*/ 	.short	0x0034
        /*0044*/ 	.byte	0x00, 0xf0, 0x11, 0x00


	//----- nvinfo : EIATTR_KPARAM_INFO
	.align		4
.L_1809:
        /*0048*/ 	.byte	0x04, 0x17
        /*004a*/ 	.short	(.L_1811 - .L_1810)
.L_1810:
        /*004c*/ 	.word	0x00000000
        /*0050*/ 	.short	0x0006
        /*0052*/ 	.short	0x0030
        /*0054*/ 	.byte	0x00, 0xf0, 0x11, 0x00


	//----- nvinfo : EIATTR_KPARAM_INFO
	.align		4
.L_1811:
        /*0058*/ 	.byte	0x04, 0x17
        /*005a*/ 	.short	(.L_1813 - .L_1812)
.L_1812:
        /*005c*/ 	.word	0x00000000
        /*0060*/ 	.short	0x0005
        /*0062*/ 	.short	0x0028
        /*0064*/ 	.byte	0x00, 0xf5, 0x21, 0x00


	//----- nvinfo : EIATTR_KPARAM_INFO
	.align		4
.L_1813:
        /*0068*/ 	.byte	0x04, 0x17
        /*006a*/ 	.short	(.L_1815 - .L_1814)
.L_1814:
        /*006c*/ 	.word	0x00000000
        /*0070*/ 	.short	0x0004
        /*0072*/ 	.short	0x0020
        /*0074*/ 	.byte	0x00, 0xf5, 0x21, 0x00


	//----- nvinfo : EIATTR_KPARAM_INFO
	.align		4
.L_1815:
        /*0078*/ 	.byte	0x04, 0x17
        /*007a*/ 	.short	(.L_1817 - .L_1816)
.L_1816:
        /*007c*/ 	.word	0x00000000
        /*0080*/ 	.short	0x0003
        /*0082*/ 	.short	0x0018
        /*0084*/ 	.byte	0x00, 0xf0, 0x11, 0x00


	//----- nvinfo : EIATTR_KPARAM_INFO
	.align		4
.L_1817:
        /*0088*/ 	.byte	0x04, 0x17
        /*008a*/ 	.short	(.L_1819 - .L_1818)
.L_1818:
        /*008c*/ 	.word	0x00000000
        /*0090*/ 	.short	0x0002
        /*0092*/ 	.short	0x0010
        /*0094*/ 	.byte	0x00, 0xf5, 0x21, 0x00


	//----- nvinfo : EIATTR_KPARAM_INFO
	.align		4
.L_1819:
        /*0098*/ 	.byte	0x04, 0x17
        /*009a*/ 	.short	(.L_1821 - .L_1820)
.L_1820:
        /*009c*/ 	.word	0x00000000
        /*00a0*/ 	.short	0x0001
        /*00a2*/ 	.short	0x0008
        /*00a4*/ 	.byte	0x00, 0xf5, 0x21, 0x00


	//----- nvinfo : EIATTR_KPARAM_INFO
	.align		4
.L_1821:
        /*00a8*/ 	.byte	0x04, 0x17
        /*00aa*/ 	.short	(.L_1823 - .L_1822)
.L_1822:
        /*00ac*/ 	.word	0x00000000
        /*00b0*/ 	.short	0x0000
        /*00b2*/ 	.short	0x0000
        /*00b4*/ 	.byte	0x00, 0xf5, 0x21, 0x00


	//----- nvinfo : EIATTR_SPARSE_MMA_MASK
	.align		4
.L_1823:
        /*00b8*/ 	.byte	0x03, 0x50
        /*00ba*/ 	.short	0x0000


	//----- nvinfo : EIATTR_MAXREG_COUNT
	.align		4
        /*00bc*/ 	.byte	0x03, 0x1b
        /*00be*/ 	.short	0x00ff


	//----- nvinfo : EIATTR_MERCURY_ISA_VERSION
	.align		4
        /*00c0*/ 	.byte	0x03, 0x5f
        /*00c2*/ 	.short	0x0101


	//----- nvinfo : EIATTR_COOP_GROUP_MASK_REGIDS
	.align		4
        /*00c4*/ 	.byte	0x04, 0x29
        /*00c6*/ 	.short	(.L_1825 - .L_1824)


	//   ....[0]....
.L_1824:
        /*00c8*/ 	.word	0xffffffff


	//   ....[1]....
        /*00cc*/ 	.word	0xffffffff


	//   ....[2]....
        /*00d0*/ 	.word	0xffffffff


	//   ....[3]....
        /*00d4*/ 	.word	0xffffffff


	//   ....[4]....
        /*00d8*/ 	.word	0xffffffff


	//   ....[5]....
        /*00dc*/ 	.word	0xffffffff


	//   ....[6]....
        /*00e0*/ 	.word	0xffffffff


	//   ....[7]....
        /*00e4*/ 	.word	0xffffffff


	//   ....[8]....
        /*00e8*/ 	.word	0xffffffff


	//   ....[9]....
        /*00ec*/ 	.word	0xffffffff


	//   ....[10]....
        /*00f0*/ 	.word	0xffffffff


	//   ....[11]....
        /*00f4*/ 	.word	0xffffffff


	//   ....[12]....
        /*00f8*/ 	.word	0xffffffff


	//   ....[13]....
        /*00fc*/ 	.word	0xffffffff


	//   ....[14]....
        /*0100*/ 	.word	0xffffffff


	//----- nvinfo : EIATTR_COOP_GROUP_INSTR_OFFSETS
	.align		4
.L_1825:
        /*0104*/ 	.byte	0x04, 0x28
        /*0106*/ 	.short	(.L_1827 - .L_1826)


	//   ....[0]....
.L_1826:
        /*0108*/ 	.word	0x00000dd0


	//   ....[1]....
        /*010c*/ 	.word	0x00000e30


	//   ....[2]....
        /*0110*/ 	.word	0x00000eb0


	//   ....[3]....
        /*0114*/ 	.word	0x00000ef0


	//   ....[4]....
        /*0118*/ 	.word	0x00000fc0


	//   ....[5]....
        /*011c*/ 	.word	0x00001000


	//   ....[6]....
        /*0120*/ 	.word	0x00001010


	//   ....[7]....
        /*0124*/ 	.word	0x00001040


	//   ....[8]....
        /*0128*/ 	.word	0x000010b0


	//   ....[9]....
        /*012c*/ 	.word	0x000010d0


	//   ....[10]....
        /*0130*/ 	.word	0x000010e0


	//   ....[11]....
        /*0134*/ 	.word	0x00001120


	//   ....[12]....
        /*0138*/ 	.word	0x00001180


	//   ....[13]....
        /*013c*/ 	.word	0x000011a0


	//   ....[14]....
        /*0140*/ 	.word	0x000011b0


	//----- nvinfo : EIATTR_VRC_CTA_INIT_COUNT
	.align		4
.L_1827:
        /*0144*/ 	.byte	0x02, 0x4a
	.zero		1
	.zero		1


	//----- nvinfo : EIATTR_EXIT_INSTR_OFFSETS
	.align		4
        /*0148*/ 	.byte	0x04, 0x1c
        /*014a*/ 	.short	(.L_1829 - .L_1828)


	//   ....[0]....
.L_1828:
        /*014c*/ 	.word	0x00000080


	//   ....[1]....
        /*0150*/ 	.word	0x00001700


	//   ....[2]....
        /*0154*/ 	.word	0x00001720


	//   ....[3]....
        /*0158*/ 	.word	0x00001b90


	//   ....[4]....
        /*015c*/ 	.word	0x00001db0


	//   ....[5]....
        /*0160*/ 	.word	0x00001f10


	//   ....[6]....
        /*0164*/ 	.word	0x00001fe0


	//----- nvinfo : EIATTR_MAX_THREADS
	.align		4
.L_1829:
        /*0168*/ 	.byte	0x04, 0x05
        /*016a*/ 	.short	(.L_1831 - .L_1830)
.L_1830:
        /*016c*/ 	.word	0x00000080
        /*0170*/ 	.word	0x00000001
        /*0174*/ 	.word	0x00000001


	//----- nvinfo : EIATTR_CRS_STACK_SIZE
	.align		4
.L_1831:
        /*0178*/ 	.byte	0x04, 0x1e
        /*017a*/ 	.short	(.L_1833 - .L_1832)
.L_1832:
        /*017c*/ 	.word	0x00000000


	//----- nvinfo : EIATTR_CBANK_PARAM_SIZE
	.align		4
.L_1833:
        /*0180*/ 	.byte	0x03, 0x19
        /*0182*/ 	.short	0x0048


	//----- nvinfo : EIATTR_PARAM_CBANK
	.align		4
        /*0184*/ 	.byte	0x04, 0x0a
        /*0186*/ 	.short	(.L_1835 - .L_1834)
	.align		4
.L_1834:
        /*0188*/ 	.word	index@(.nv.constant0._ZN4vllm3moe10topkGatingILi12ELi384ELi4ELi4ELi32El13__nv_bfloat16LNS0_11ScoringFuncE1EEEvPKT5_PKbPfiPT4_PiiiibPKf)
        /*018c*/ 	.short	0x0380
        /*018e*/ 	.short	0x0048


	//----- nvinfo : EIATTR_SW_WAR
	.align		4
.L_1835:
        /*0190*/ 	.byte	0x04, 0x36
        /*0192*/ 	.short	(.L_1837 - .L_1836)
.L_1836:
        /*0194*/ 	.word	0x00000008
.L_1837:


//--------------------- .nv.info._ZN4vllm3moe10topkGatingILi10ELi320ELi4ELi4ELi32El13__nv_bfloat16LNS0_11ScoringFuncE1EEEvPKT5_PKbPfiPT4_PiiiibPKf --------------------------
	.section	.nv.info._ZN4vllm3moe10topkGatingILi10ELi320ELi4ELi4ELi32El13__nv_bfloat16LNS0_11ScoringFuncE1EEEvPKT5_PKbPfiPT4_PiiiibPKf,"",@"SHT_CUDA_INFO"
	.sectionflags	@""
	.align	4


	//----- nvinfo : EIATTR_CUDA_API_VERSION
	.align		4
        /*0000*/ 	.byte	0x04, 0x37
        /*0002*/ 	.short	(.L_1839 - .L_1838)
.L_1838:
        /*0004*/ 	.word	0x00000082


	//----- nvinfo : EIATTR_KPARAM_INFO
	.align		4
.L_1839:
        /*0008*/ 	.byte	0x04, 0x17
        /*000a*/ 	.short	(.L_1841 - .L_1840)
.L_1840:
        /*000c*/ 	.word	0x00000000
        /*0010*/ 	.short	0x000a
        /*0012*/ 	.short	0x0040
        /*0014*/ 	.byte	0x00, 0xf5, 0x21, 0x00


	//----- nvinfo : EIATTR_KPARAM_INFO
	.align		4
.L_1841:
        /*0018*/ 	.byte	0x04, 0x17
        /*001a*/ 	.short	(.L_1843 - .L_1842)
.L_1842:
        /*001c*/ 	.word	0x00000000
        /*0020*/ 	.short	0x0009
        /*0022*/ 	.short	0x003c
        /*0024*/ 	.byte	0x00, 0xf0, 0x05, 0x00


	//----- nvinfo : EIATTR_KPARAM_INFO
	.align		4
.L_1843:
        /*0028*/ 	.byte	0x04, 0x17
        /*002a*/ 	.short	(.L_1845 - .L_1844)
.L_1844:
        /*002c*/ 	.word	0x00000000
        /*0030*/ 	.short	0x0008
        /*0032*/ 	.short	0x0038
        /*0034*/ 	.byte	0x00, 0xf0, 0x11, 0x00


	//----- nvinfo : EIATTR_KPARAM_INFO
	.align		4
.L_1845:
        /*0038*/ 	.byte	0x04, 0x17
        /*003a*/ 	.short	(.L_1847 - .L_1846)
.L_1846:
        /*003c*/ 	.word	0x00000000
        /*0040*/ 	.short	0x0007
        /*0042*/ 	.short	0x0034
        /*0044*/ 	.byte	0x00, 0xf0, 0x11, 0x00


	//----- nvinfo : EIATTR_KPARAM_INFO
	.align		4
.L_1847:
        /*0048*/ 	.byte	0x04, 0x17
        /*004a*/ 	.short	(.L_1849 - .L_1848)
.L_1848:
        /*004c*/ 	.word	0x00000000
        /*0050*/ 	.short	0x0006
        /*0052*/ 	.short	0x0030
        /*0054*/ 	.byte	0x00, 0xf0, 0x11, 0x00


	//----- nvinfo : EIATTR_KPARAM_INFO
	.align		4
.L_1849:
        /*0058*/ 	.byte	0x04, 0x17
        /*005a*/ 	.short	(.L_1851 - .L_1850)
.L_1850:
        /*005c*/ 	.word	0x00000000
        /*0060*/ 	.short	0x0005
        /*0062*/ 	.short	0x0028
        /*0064*/ 	.byte	0x00, 0xf5, 0x21, 0x00


	//----- nvinfo : EIATTR_KPARAM_INFO
	.align		4
.L_1851:
        /*0068*/ 	.byte	0x04, 0x17
        /*006a*/ 	.short	(.L_1853 - .L_1852)
.L_1852:
        /*006c*/ 	.word	0x00000000
        /*0070*/ 	.short	0x0004
        /*0072*/ 	.short	0x0020
        /*0074*/ 	.byte	0x00, 0xf5, 0x21, 0x00


	//----- nvinfo : EIATTR_KPARAM_INFO
	.align		4
.L_1853:
        /*0078*/ 	.byte	0x04, 0x17
        /*007a*/ 	.short	(.L_1855 - .L_1854)
.L_1854:
        /*007c*/ 	.word	0x00000000
        /*0080*/ 	.short	0x0003
        /*0082*/ 	.short	0x0018
        /*0084*/ 	.byte	0x00, 0xf0, 0x11, 0x00


	//----- nvinfo : EIATTR_KPARAM_INFO
	.align		4
.L_1855:
        /*0088*/ 	.byte	0x04, 0x17
        /*008a*/ 	.short	(.L_1857 - .L_1856)
.L_1856:
        /*008c*/ 	.word	0x00000000
        /*0090*/ 	.short	0x0002
        /*0092*/ 	.short	0x0010
        /*0094*/ 	.byte	0x00, 0xf5, 0x21, 0x00


	//----- nvinfo : EIATTR_KPARAM_INFO
	.align		4
.L_1857:
        /*0098*/ 	.byte	0x04, 0x17
        /*009a*/ 	.short	(.L_1859 - .L_1858)
.L_1858:
        /*009c*/ 	.word	0x00000000
        /*00a0*/ 	.short	0x0001
        /*00a2*/ 	.short	0x0008
        /*00a4*/ 	.byte	0x00, 0xf5, 0x21, 0x00


	//----- nvinfo : EIATTR_KPARAM_INFO
	.align		4
.L_1859:
        /*00a8*/ 	.byte	0x04, 0x17
        /*00aa*/ 	.short	(.L_1861 - .L_1860)
.L_1860:
        /*00ac*/ 	.word	0x00000000
        /*00b0*/ 	.short	0x0000
        /*00b2*/ 	.short	0x0000
        /*00b4*/ 	.byte	0x00, 0xf5, 0x21, 0x00


	//----- nvinfo : EIATTR_SPARSE_MMA_MASK
	.align		4
.L_1861:
        /*00b8*/ 	.byte	0x03, 0x50
        /*00ba*/ 	.short	0x0000


	//----- nvinfo : EIATTR_MAXREG_COUNT
	.align		4
        /*00bc*/ 	.byte	0x03, 0x1b
        /*00be*/ 	.short	0x00ff


	//----- nvinfo : EIATTR_MERCURY_ISA_VERSION
	.align		4
        /*00c0*/ 	.byte	0x03, 0x5f
        /*00c2*/ 	.short	0x0101


	//----- nvinfo : EIATTR_COOP_GROUP_MASK_REGIDS
	.align		4
        /*00c4*/ 	.byte	0x04, 0x29
        /*00c6*/ 	.short	(.L_1863 - .L_1862)


	//   ....[0]....
.L_1862:
        /*00c8*/ 	.word	0xffffffff


	//   ....[1]....
        /*00cc*/ 	.word	0xffffffff


	//   ....[2]....
        /*00d0*/ 	.word	0xffffffff


	//   ....[3]....
        /*00d4*/ 	.word	0xffffffff


	//   ....[4]....
        /*00d8*/ 	.word	0xffffffff


	//   ....[5]....
        /*00dc*/ 	.word	0xffffffff


	//   ....[6]....
        /*00e0*/ 	.word	0xffffffff


	//   ....[7]....
        /*00e4*/ 	.word	0xffffffff


	//   ....[8]....
        /*00e8*/ 	.word	0xffffffff


	//   ....[9]....
        /*00ec*/ 	.word	0xffffffff


	//   ....[10]....
        /*00f0*/ 	.word	0xffffffff


	//   ....[11]....
        /*00f4*/ 	.word	0xffffffff


	//   ....[12]....
        /*00f8*/ 	.word	0xffffffff


	//   ....[13]....
        /*00fc*/ 	.word	0xffffffff


	//   ....[14]....
        /*0100*/ 	.word	0xffffffff


	//----- nvinfo : EIATTR_COOP_GROUP_INSTR_OFFSETS
	.align		4
.L_1863:
        /*0104*/ 	.byte	0x04, 0x28
        /*0106*/ 	.short	(.L_1865 - .L_1864)


	//   ....[0]....
.L_1864:
        /*0108*/ 	.word	0x00000c00


	//   ....[1]....
        /*010c*/ 	.word	0x00000c50


	//   ....[2]....
        /*0110*/ 	.word	0x00000cc0


	//   ....[3]....
        /*0114*/ 	.word	0x00000cd0


	//   ....[4]....
        /*0118*/ 	.word	0x00000dd0


	//   ....[5]....
        /*011c*/ 	.word	0x00000df0


	//   ....[6]....
        /*0120*/ 	.word	0x00000e20


	//   ....[7]....
        /*0124*/ 	.word	0x00000e80


	//   ....[8]....
        /*0128*/ 	.word	0x00000ec0


	//   ....[9]....
        /*012c*/ 	.word	0x00000ed0


	//   ....[10]....
        /*0130*/ 	.word	0x00000ef0


	//   ....[11]....
        /*0134*/ 	.word	0x00000f50


	//   ....[12]....
        /*0138*/ 	.word	0x00000f80


	//   ....[13]....
        /*013c*/ 	.word	0x00000f90


	//   ....[14]....
        /*0140*/ 	.word	0x00000fc0


	//----- nvinfo : EIATTR_VRC_CTA_INIT_COUNT
	.align		4
.L_1865:
        /*0144*/ 	.byte	0x02, 0x4a
	.zero		1
	.zero		1


	//----- nvinfo : EIATTR_EXIT_INSTR_OFFSETS
	.align		4
        /*0148*/ 	.byte	0x04, 0x1c
        /*014a*/ 	.short	(.L_1867 - .L_1866)


	//   ....[0]....
.L_1866:
        /*014c*/ 	.word	0x00000080


	//   ....[1]....
        /*0150*/ 	.word	0x000014d0


	//   ....[2]....
        /*0154*/ 	.word	0x000014f0


	//   ....[3]....
        /*0158*/ 	.word	0x00001960


	//   ....[4]....
        /*015c*/ 	.word	0x00001b80


	//   ....[5]....
        /*0160*/ 	.word	0x00001ce0


	//   ....[6]....
        /*0164*/ 	.word	0x00001db0


	//----- nvinfo : EIATTR_MAX_THREADS
	.align		4
.L_1867:
        /*0168*/ 	.byte	0x04, 0x05
        /*016a*/ 	.short	(.L_1869 - .L_1868)
.L_1868:
        /*016c*/ 	.word	0x00000080
        /*0170*/ 	.word	0x00000001
        /*0174*/ 	.word	0x00000001


	//----- nvinfo : EIATTR_CRS_STACK_SIZE
	.align		4
.L_1869:
        /*0178*/ 	.byte	0x04, 0x1e
        /*017a*/ 	.short	(.L_1871 - .L_1870)
.L_1870:
        /*017c*/ 	.word	0x00000000


	//----- nvinfo : EIATTR_CBANK_PARAM_SIZE
	.align		4
.L_1871:
        /*0180*/ 	.byte	0x03, 0x19
        /*0182*/ 	.short	0x0048


	//----- nvinfo : EIATTR_PARAM_CBANK
	.align		4
        /*0184*/ 	.byte	0x04, 0x0a
        /*0186*/ 	.short	(.L_1873 - .L_1872)
	.align		4
.L_1872:
        /*0188*/ 	.word	index@(.nv.constant0._ZN4vllm3moe10topkGatingILi10ELi320ELi4ELi4ELi32El13__nv_bfloat16LNS0_11ScoringFuncE1EEEvPKT5_PKbPfiPT4_PiiiibPKf)
        /*018c*/ 	.short	0x0380
        /*018e*/ 	.short	0x0048


	//----- nvinfo : EIATTR_SW_WAR
	.align		4
.L_1873:
        /*0190*/ 	.byte	0x04, 0x36
        /*0192*/ 	.short	(.L_1875 - .L_1874)
.L_1874:
        /*0194*/ 	.word	0x00000008
.L_1875:


//--------------------- .nv.info._ZN4vllm3moe10topkGatingILi6ELi192ELi4ELi4ELi32El13__nv_bfloat16LNS0_11ScoringFuncE1EEEvPKT5_PKbPfiPT4_PiiiibPKf --------------------------
	.section	.nv.info._ZN4vllm3moe10topkGatingILi6ELi192ELi4ELi4ELi32El13__nv_bfloat16LNS0_11ScoringFuncE1EEEvPKT5_PKbPfiPT4_PiiiibPKf,"",@"SHT_CUDA_INFO"
	.sectionflags	@""
	.align	4


	//----- nvinfo : EIATTR_CUDA_API_VERSION
	.align		4
        /*0000*/ 	.byte	0x04, 0x37
        /*0002*/ 	.short	(.L_1877 - .L_1876)
.L_1876:
        /*0004*/ 	.word	0x00000082


	//----- nvinfo : EIATTR_KPARAM_INFO
	.align		4
.L_1877:
        /*0008*/ 	.byte	0x04, 0x17
        /*000a*/ 	.short	(.L_1879 - .L_1878)
.L_1878:
        /*000c*/ 	.word	0x00000000
        /*0010*/ 	.short	0x000a
        /*0012*/ 	.short	0x0040
        /*0014*/ 	.byte	0x00, 0xf5, 0x21, 0x00


	//----- nvinfo : EIATTR_KPARAM_INFO
	.align		4
.L_1879:
        /*0018*/ 	.byte	0x04, 0x17
        /*001a*/ 	.short	(.L_1881 - .L_1880)
.L_1880:
        /*001c*/ 	.word	0x00000000
        /*0020*/ 	.short	0x0009
        /*0022*/ 	.short	0x003c
        /*0024*/ 	.byte	0x00, 0xf0, 0x05, 0x00


	//----- nvinfo : EIATTR_KPARAM_INFO
	.align		4
.L_1881:
        /*0028*/ 	.byte	0x04, 0x17
        /*002a*/ 	.short	(.L_1883 - .L_1882)
.L_1882:
        /*002c*/ 	.word	0x00000000
        /*0030*/ 	.short	0x0008
        /*0032*/ 	.short	0x0038
        /*0034*/ 	.byte	0x00, 0xf0, 0x11, 0x00


	//----- nvinfo : EIATTR_KPARAM_INFO
	.align		4
.L_1883:
        /*0038*/ 	.byte	0x04, 0x17
        /*003a*/ 	.short	(.L_1885 - .L_1884)
.L_1884:
        /*003c*/ 	.word	0x00000000
        /*0040*/ 	.short	0x0007
        /*0042*/ 	.short	0x0034
        /*0044*/ 	.byte	0x00, 0xf0, 0x11, 0x00


	//----- nvinfo : EIATTR_KPARAM_INFO
	.align		4
.L_1885:
        /*0048*/ 	.byte	0x04, 0x17
        /*004a*/ 	.short	(.L_1887 - .L_1886)
.L_1886:
        /*004c*/ 	.word	0x00000000
        /*0050*/ 	.short	0x0006
        /*0052*/ 	.short	0x0030
        /*0054*/ 	.byte	0x00, 0xf0, 0x11, 0x00


	//----- nvinfo : EIATTR_KPARAM_INFO
	.align		4
.L_1887:
        /*0058*/ 	.byte	0x04, 0x17
        /*005a*/ 	.short	(.L_1889 - .L_1888)
.L_1888:
        /*005c*/ 	.word	0x00000000
        /*0060*/ 	.short	0x0005
        /*0062*/ 	.short	0x0028
        /*0064*/ 	.byte	0x00, 0xf5, 0x21, 0x00


	//----- nvinfo : EIATTR_KPARAM_INFO
	.align		4
.L_1889:
        /*0068*/ 	.byte	0x04, 0x17
        /*006a*/ 	.short	(.L_1891 - .L_1890)
.L_1890:
        /*006c*/ 	.word	0x00000000
        /*0070*/ 	.short	0x0004
        /*0072*/ 	.short	0x0020
        /*0074*/ 	.byte	0x00, 0xf5, 0x21, 0x00


	//----- nvinfo : EIATTR_KPARAM_INFO
	.align		4
.L_1891:
        /*0078*/ 	.byte	0x04, 0x17
        /*007a*/ 	.short	(.L_1893 - .L_1892)
.L_1892:
        /*007c*/ 	.word	0x00000000
        /*0080*/ 	.short	0x0003
        /*0082*/ 	.short	0x0018
        /*0084*/ 	.byte	0x00, 0xf0, 0x11, 0x00


	//----- nvinfo : EIATTR_KPARAM_INFO
	.align		4
.L_1893:
        /*0088*/ 	.byte	0x04, 0x17
        /*008a*/ 	.short	(.L_1895 - .L_1894)
.L_1894:
        /*008c*/ 	.word	0x00000000
        /*0090*/ 	.short	0x0002
        /*0092*/ 	.short	0x0010
        /*0094*/ 	.byte	0x00, 0xf5, 0x21, 0x00


	//----- nvinfo : EIATTR_KPARAM_INFO
	.align		4
.L_1895:
        /*0098*/ 	.byte	0x04, 0x17
        /*009a*/ 	.short	(.L_1897 - .L_1896)
.L_1896:
        /*009c*/ 	.word	0x00000000
        /*00a0*/ 	.short	0x0001
        /*00a2*/ 	.short	0x0008
        /*00a4*/ 	.byte	0x00, 0xf5, 0x21, 0x00


	//----- nvinfo : EIATTR_KPARAM_INFO
	.align		4
.L_1897:
        /*00a8*/ 	.byte	0x04, 0x17
        /*00aa*/ 	.short	(.L_1899 - .L_1898)
.L_1898:
        /*00ac*/ 	.word	0x00000000
        /*00b0*/ 	.short	0x0000
        /*00b2*/ 	.short	0x0000
        /*00b4*/ 	.byte	0x00, 0xf5, 0x21, 0x00


	//----- nvinfo : EIATTR_SPARSE_MMA_MASK
	.align		4
.L_1899:
        /*00b8*/ 	.byte	0x03, 0x50
        /*00ba*/ 	.short	0x0000


	//----- nvinfo : EIATTR_MAXREG_COUNT
	.align		4
        /*00bc*/ 	.byte	0x03, 0x1b
        /*00be*/ 	.short	0x00ff


	//----- nvinfo : EIATTR_MERCURY_ISA_VERSION
	.align		4
        /*00c0*/ 	.byte	0x03, 0x5f
        /*00c2*/ 	.short	0x0101


	//----- nvinfo : EIATTR_COOP_GROUP_MASK_REGIDS
	.align		4
        /*00c4*/ 	.byte	0x04, 0x29
        /*00c6*/ 	.short	(.L_1901 - .L_1900)


	//   ....[0]....
.L_1900:
        /*00c8*/ 	.word	0xffffffff


	//   ....[1]....
        /*00cc*/ 	.word	0xffffffff


	//   ....[2]....
        /*00d0*/ 	.word	0xffffffff


	//   ....[3]....
        /*00d4*/ 	.word	0xffffffff


	//   ....[4]....
        /*00d8*/ 	.word	0xffffffff


	//   ....[5]....
        /*00dc*/ 	.word	0xffffffff


	//   ....[6]....
        /*00e0*/ 	.word	0xffffffff


	//   ....[7]....
        /*00e4*/ 	.word	0xffffffff


	//   ....[8]....
        /*00e8*/ 	.word	0xffffffff


	//   ....[9]....
        /*00ec*/ 	.word	0xffffffff


	//   ....[10]....
        /*00f0*/ 	.word	0xffffffff


	//   ....[11]....
        /*00f4*/ 	.word	0xffffffff


	//   ....[12]....
        /*00f8*/ 	.word	0xffffffff


	//   ....[13]....
        /*00fc*/ 	.word	0xffffffff


	//   ....[14]....
        /*0100*/ 	.word	0xffffffff


	//----- nvinfo : EIATTR_COOP_GROUP_INSTR_OFFSETS
	.align		4
.L_1901:
        /*0104*/ 	.byte	0x04, 0x28
        /*0106*/ 	.short	(.L_1903 - .L_1902)


	//   ....[0]....
.L_1902:
        /*0108*/ 	.word	0x00000800


	//   ....[1]....
        /*010c*/ 	.word	0x00000840


	//   ....[2]....
        /*0110*/ 	.word	0x000008c0


	//   ....[3]....
        /*0114*/ 	.word	0x000008e0


	//   ....[4]....
        /*0118*/ 	.word	0x00000930


	//   ....[5]....
        /*011c*/ 	.word	0x000009a0


	//   ....[6]....
        /*0120*/ 	.word	0x000009c0


	//   ....[7]....
        /*0124*/ 	.word	0x000009d0


	//   ....[8]....
        /*0128*/ 	.word	0x00000a10


	//   ....[9]....
        /*012c*/ 	.word	0x00000a70


	//   ....[10]....
        /*0130*/ 	.word	0x00000a90


	//   ....[11]....
        /*0134*/ 	.word	0x00000aa0


	//   ....[12]....
        /*0138*/ 	.word	0x00000b10


	//   ....[13]....
        /*013c*/ 	.word	0x00000b30


	//   ....[14]....
        /*0140*/ 	.word	0x00000b40


	//----- nvinfo : EIATTR_VRC_CTA_INIT_COUNT
	.align		4
.L_1903:
        /*0144*/ 	.byte	0x02, 0x4a
	.zero		1
	.zero		1


	//----- nvinfo : EIATTR_EXIT_INSTR_OFFSETS
	.align		4
        /*0148*/ 	.byte	0x04, 0x1c
        /*014a*/ 	.short	(.L_1905 - .L_1904)


	//   ....[0]....
.L_1904:
        /*014c*/ 	.word	0x00000080


	//   ....[1]....
        /*0150*/ 	.word	0x00000fd0


	//   ....[2]....
        /*0154*/ 	.word	0x00000ff0


	//   ....[3]....
        /*0158*/ 	.word	0x00001460


	//   ....[4]....
        /*015c*/ 	.word	0x00001680


	//   ....[5]....
        /*0160*/ 	.word	0x000017e0


	//   ....[6]....
        /*0164*/ 	.word	0x000018b0


	//----- nvinfo : EIATTR_MAX_THREADS
	.align		4
.L_1905:
        /*0168*/ 	.byte	0x04, 0x05
        /*016a*/ 	.short	(.L_1907 - .L_1906)
.L_1906:
        /*016c*/ 	.word	0x00000080
        /*0170*/ 	.word	0x00000001
        /*0174*/ 	.word	0x00000001


	//----- nvinfo : EIATTR_CRS_STACK_SIZE
	.align		4
.L_1907:
        /*0178*/ 	.byte	0x04, 0x1e
        /*017a*/ 	.short	(.L_1909 - .L_1908)
.L_1908:
        /*017c*/ 	.word	0x00000000


	//----- nvinfo : EIATTR_CBANK_PARAM_SIZE
	.align		4
.L_1909:
        /*0180*/ 	.byte	0x03, 0x19
        /*0182*/ 	.short	0x0048


	//----- nvinfo : EIATTR_PARAM_CBANK
	.align		4
        /*0184*/ 	.byte	0x04, 0x0a
        /*0186*/ 	.short	(.L_1911 - .L_1910)
	.align		4
.L_1910:
        /*0188*/ 	.word	index@(.nv.constant0._ZN4vllm3moe10topkGatingILi6ELi192ELi4ELi4ELi32El13__nv_bfloat16LNS0_11ScoringFuncE1EEEvPKT5_PKbPfiPT4_PiiiibPKf)
        /*018c*/ 	.short	0x0380
        /*018e*/ 	.short	0x0048


	//----- nvinfo : EIATTR_SW_WAR
	.align		4
.L_1911:
        /*0190*/ 	.byte	0x04, 0x36
        /*0192*/ 	.short	(.L_1913 - .L_1912)
.L_1912:
        /*0194*/ 	.word	0x00000008
.L_1913:


//--------------------- .nv.info._ZN4vllm3moe10topkGatingILi16ELi512ELi4ELi16ELi32El13__nv_bfloat16LNS0_11ScoringFuncE1EEEvPKT5_PKbPfiPT4_PiiiibPKf --------------------------
	.section	.nv.info._ZN4vllm3moe10topkGatingILi16ELi512ELi4ELi16ELi32El13__nv_bfloat16LNS0_11ScoringFuncE1EEEvPKT5_PKbPfiPT4_PiiiibPKf,"",@"SHT_CUDA_INFO"
	.sectionflags	@""
	.align	4


	//----- nvinfo : EIATTR_CUDA_API_VERSION
	.align		4
        /*0000*/ 	.byte	0x04, 0x37
        /*0002*/ 	.short	(.L_1915 - .L_1914)
.L_1914:
        /*0004*/ 	.word	0x00000082


	//----- nvinfo : EIATTR_KPARAM_INFO
	.align		4
.L_1915:
        /*0008*/ 	.byte	0x04, 0x17
        /*000a*/ 	.short	(.L_1917 - .L_1916)
.L_1916:
        /*000c*/ 	.word	0x00000000
        /*0010*/ 	.short	0x000a
        /*0012*/ 	.short	0x0040
        /*0014*/ 	.byte	0x00, 0xf5, 0x21, 0x00


	//----- nvinfo : EIATTR_KPARAM_INFO
	.align		4
.L_1917:
        /*0018*/ 	.byte	0x04, 0x17
        /*001a*/ 	.short	(.L_1919 - .L_1918)
.L_1918:
        /*001c*/ 	.word	0x00000000
        /*0020*/ 	.short	0x0009
        /*0022*/ 	.short	0x003c
        /*0024*/ 	.byte	0x00, 0xf0, 0x05, 0x00


	//----- nvinfo : EIATTR_KPARAM_INFO
	.align		4
.L_1919:
        /*0028*/ 	.byte	0x04, 0x17
        /*002a*/ 	.short	(.L_1921 - .L_1920)
.L_1920:
        /*002c*/ 	.word	0x00000000
        /*0030*/ 	.short	0x0008
        /*0032*/ 	.short	0x0038
        /*0034*/ 	.byte	0x00, 0xf0, 0x11, 0x00


	//----- nvinfo : EIATTR_KPARAM_INFO
	.align		4
.L_1921:
        /*0038*/ 	.byte	0x04, 0x17
        /*003a*/ 	.short	(.L_1923 - .L_1922)
.L_1922:
        /*003c*/ 	.word	0x00000000
        /*0040*/ 	.short	0x0007
        /*0042*/ 	.short	0x0034
        /*0044*/ 	.byte	0x00, 0xf0, 0x11, 0x00


	//----- nvinfo : EIATTR_KPARAM_INFO
	.align		4
.L_1923:
        /*0048*/ 	.byte	0x04, 0x17
        /*004a*/ 	.short	(.L_1925 - .L_1924)
.L_1924:
        /*004c*/ 	.word	0x00000000
        /*0050*/ 	.short	0x0006
        /*0052*/ 	.short	0x0030
        /*0054*/ 	.byte	0x00, 0xf0, 0x11, 0x00


	//----- nvinfo : EIATTR_KPARAM_INFO
	.align		4
.L_1925:
        /*0058*/ 	.byte	0x04, 0x17
        /*005a*/ 	.short	(.L_1927 - .L_1926)
.L_1926:
        /*005c*/ 	.word	0x00000000
        /*0060*/ 	.short	0x0005
        /*0062*/ 	.short	0x0028
        /*0064*/ 	.byte	0x00, 0xf5, 0x21, 0x00


	//----- nvinfo : EIATTR_KPARAM_INFO
	.align		4
.L_1927:
        /*0068*/ 	.byte	0x04, 0x17
        /*006a*/ 	.short	(.L_1929 - .L_1928)
.L_1928:
        /*006c*/ 	.word	0x00000000
        /*0070*/ 	.short	0x0004
        /*0072*/ 	.short	0x0020
        /*0074*/ 	.byte	0x00, 0xf5, 0x21, 0x00


	//----- nvinfo : EIATTR_KPARAM_INFO
	.align		4
.L_1929:
        /*0078*/ 	.byte	0x04, 0x17
        /*007a*/ 	.short	(.L_1931 - .L_1930)
.L_1930:
        /*007c*/ 	.word	0x00000000
        /*0080*/ 	.short	0x0003
        /*0082*/ 	.short	0x0018
        /*0084*/ 	.byte	0x00, 0xf0, 0x11, 0x00


	//----- nvinfo : EIATTR_KPARAM_INFO
	.align		4
.L_1931:
        /*0088*/ 	.byte	0x04, 0x17
        /*008a*/ 	.short	(.L_1933 - .L_1932)
.L_1932:
        /*008c*/ 	.word	0x00000000
        /*0090*/ 	.short	0x0002
        /*0092*/ 	.short	0x0010
        /*0094*/ 	.byte	0x00, 0xf5, 0x21, 0x00


	//----- nvinfo : EIATTR_KPARAM_INFO
	.align		4
.L_1933:
        /*0098*/ 	.byte	0x04, 0x17
        /*009a*/ 	.short	(.L_1935 - .L_1934)
.L_1934:
        /*009c*/ 	.word	0x00000000
        /*00a0*/ 	.short	0x0001
        /*00a2*/ 	.short	0x0008
        /*00a4*/ 	.byte	0x00, 0xf5, 0x21, 0x00


	//----- nvinfo : EIATTR_KPARAM_INFO
	.align		4
.L_1935:
        /*00a8*/ 	.byte	0x04, 0x17
        /*00aa*/ 	.short	(.L_1937 - .L_1936)
.L_1936:
        /*00ac*/ 	.word	0x00000000
        /*00b0*/ 	.short	0x0000
        /*00b2*/ 	.short	0x0000
        /*00b4*/ 	.byte	0x00, 0xf5, 0x21, 0x00


	//----- nvinfo : EIATTR_SPARSE_MMA_MASK
	.align		4
.L_1937:
        /*00b8*/ 	.byte	0x03, 0x50
        /*00ba*/ 	.short	0x0000


	//----- nvinfo : EIATTR_MAXREG_COUNT
	.align		4
        /*00bc*/ 	.byte	0x03, 0x1b
        /*00be*/ 	.short	0x00ff


	//----- nvinfo : EIATTR_MERCURY_ISA_VERSION
	.align		4
        /*00c0*/ 	.byte	0x03, 0x5f
        /*00c2*/ 	.short	0x0101


	//----- nvinfo : EIATTR_COOP_GROUP_MASK_REGIDS
	.align		4
        /*00c4*/ 	.byte	0x04, 0x29
        /*00c6*/ 	.short	(.L_1939 - .L_1938)


	//   ....[0]....
.L_1938:
        /*00c8*/ 	.word	0xffffffff


	//   ....[1]....
        /*00cc*/ 	.word	0xffffffff


	//   ....[2]....
        /*00d0*/ 	.word	0xffffffff


	//   ....[3]....
        /*00d4*/ 	.word	0xffffffff


	//   ....[4]....
        /*00d8*/ 	.word	0xffffffff


	//   ....[5]....
        /*00dc*/ 	.word	0xffffffff


	//   ....[6]....
        /*00e0*/ 	.word	0xffffffff


	//   ....[7]....
        /*00e4*/ 	.word	0xffffffff


	//   ....[8]....
        /*00e8*/ 	.word	0xffffffff


	//   ....[9]....
        /*00ec*/ 	.word	0xffffffff


	//   ....[10]....
        /*00f0*/ 	.word	0xffffffff


	//   ....[11]....
        /*00f4*/ 	.word	0xffffffff


	//   ....[12]....
        /*00f8*/ 	.word	0xffffffff


	//   ....[13]....
        /*00fc*/ 	.word	0xffffffff


	//   ....[14]....
        /*0100*/ 	.word	0xffffffff


	//----- nvinfo : EIATTR_COOP_GROUP_INSTR_OFFSETS
	.align		4
.L_1939:
        /*0104*/ 	.byte	0x04, 0x28
        /*0106*/ 	.short	(.L_1941 - .L_1940)


	//   ....[0]....
.L_1940:
        /*0108*/ 	.word	0x000010f0


	//   ....[1]....
        /*010c*/ 	.word	0x00001130


	//   ....[2]....
        /*0110*/ 	.word	0x00001230


	//   ....[3]....
        /*0114*/ 	.word	0x00001270


	//   ....[4]....
        /*0118*/ 	.word	0x00001360


	//   ....[5]....
        /*011c*/ 	.word	0x000013a0


	//   ....[6]....
        /*0120*/ 	.word	0x000013b0


	//   ....[7]....
        /*0124*/ 	.word	0x000013e0


	//   ....[8]....
        /*0128*/ 	.word	0x00001450


	//   ....[9]....
        /*012c*/ 	.word	0x00001470


	//   ....[10]....
        /*0130*/ 	.word	0x00001480


	//   ....[11]....
        /*0134*/ 	.word	0x000014c0


	//   ....[12]....
        /*0138*/ 	.word	0x00001520


	//   ....[13]....
        /*013c*/ 	.word	0x00001540


	//   ....[14]....
        /*0140*/ 	.word	0x00001550


	//----- nvinfo : EIATTR_VRC_CTA_INIT_COUNT
	.align		4
.L_1941:
        /*0144*/ 	.byte	0x02, 0x4a
	.zero		1
	.zero		1


	//----- nvinfo : EIATTR_EXIT_INSTR_OFFSETS
	.align		4
        /*0148*/ 	.byte	0x04, 0x1c
        /*014a*/ 	.short	(.L_1943 - .L_1942)


	//   ....[0]....
.L_1942:
        /*014c*/ 	.word	0x00000080


	//   ....[1]....
        /*0150*/ 	.word	0x00001b20


	//   ....[2]....
        /*0154*/ 	.word	0x00001b40


	//   ....[3]....
        /*0158*/ 	.word	0x00001fb0


	//   ....[4]....
        /*015c*/ 	.word	0x000021d0


	//   ....[5]....
        /*0160*/ 	.word	0x00002330


	//   ....[6]....
        /*0164*/ 	.word	0x00002400


	//----- nvinfo : EIATTR_MAX_THREADS
	.align		4
.L_1943:
        /*0168*/ 	.byte	0x04, 0x05
        /*016a*/ 	.short	(.L_1945 - .L_1944)
.L_1944:
        /*016c*/ 	.word	0x00000080
        /*0170*/ 	.word	0x00000001
        /*0174*/ 	.word	0x00000001


	//----- nvinfo : EIATTR_CRS_STACK_SIZE
	.align		4
.L_1945:
        /*0178*/ 	.byte	0x04, 0x1e
        /*017a*/ 	.short	(.L_1947 - .L_1946)
.L_1946:
        /*017c*/ 	.word	0x00000000


	//----- nvinfo : EIATTR_CBANK_PARAM_SIZE
	.align		4
.L_1947:
        /*0180*/ 	.byte	0x03, 0x19
        /*0182*/ 	.short	0x0048


	//----- nvinfo : EIATTR_PARAM_CBANK
	.align		4
        /*0184*/ 	.byte	0x04, 0x0a
        /*0186*/ 	.short	(.L_1949 - .L_1948)
	.align		4
.L_1948:
        /*0188*/ 	.word	index@(.nv.constant0._ZN4vllm3moe10topkGatingILi16ELi512ELi4ELi16ELi32El13__nv_bfloat16LNS0_11ScoringFuncE1EEEvPKT5_PKbPfiPT4_PiiiibPKf)
        /*018c*/ 	.short	0x0380
        /*018e*/ 	.short	0x0048


	//----- nvinfo : EIATTR_SW_WAR
	.align		4
.L_1949:
        /*0190*/ 	.byte	0x04, 0x36
        /*0192*/ 	.short	(.L_1951 - .L_1950)
.L_1950:
        /*0194*/ 	.word	0x00000008
.L_1951:


//--------------------- .nv.info._ZN4vllm3moe10topkGatingILi8ELi256ELi4ELi16ELi32El13__nv_bfloat16LNS0_11ScoringFuncE1EEEvPKT5_PKbPfiPT4_PiiiibPKf --------------------------
	.section	.nv.info._ZN4vllm3moe10topkGatingILi8ELi256ELi4ELi16ELi32El13__nv_bfloat16LNS0_11ScoringFuncE1EEEvPKT5_PKbPfiPT4_PiiiibPKf,"",@"SHT_CUDA_INFO"
	.sectionflags	@""
	.align	4


	//----- nvinfo : EIATTR_CUDA_API_VERSION
	.align		4
        /*0000*/ 	.byte	0x04, 0x37
        /*0002*/ 	.short	(.L_1953 - .L_1952)
.L_1952:
        /*0004*/ 	.word	0x00000082


	//----- nvinfo : EIATTR_KPARAM_INFO
	.align		4
.L_1953:
        /*0008*/ 	.byte	0x04, 0x17
        /*000a*/ 	.short	(.L_1955 - .L_1954)
.L_1954:
        /*000c*/ 	.word	0x00000000
        /*0010*/ 	.short	0x000a
        /*0012*/ 	.short	0x0040
        /*0014*/ 	.byte	0x00, 0xf5, 0x21, 0x00


	//----- nvinfo : EIATTR_KPARAM_INFO
	.align		4
.L_1955:
        /*0018*/ 	.byte	0x04, 0x17
        /*001a*/ 	.short	(.L_1957 - .L_1956)
.L_1956:
        /*001c*/ 	.word	0x00000000
        /*0020*/ 	.short	0x0009
        /*0022*/ 	.short	0x003c
        /*0024*/ 	.byte	0x00, 0xf0, 0x05, 0x00


	//----- nvinfo : EIATTR_KPARAM_INFO
	.align		4
.L_1957:
        /*0028*/ 	.byte	0x04, 0x17
        /*002a*/ 	.short	(.L_1959 - .L_1958)
.L_1958:
        /*002c*/ 	.word	0x00000000
        /*0030*/ 	.short	0x0008
        /*0032*/ 	.short	0x0038
        /*0034*/ 	.byte	0x00, 0xf0, 0x11, 0x00


	//----- nvinfo : EIATTR_KPARAM_INFO
	.align		4
.L_1959:
        /*0038*/ 	.byte	0x04, 0x17
        /*003a*/ 	.short	(.L_1961 - .L_1960)
.L_1960:
        /*003c*/ 	.word	0x00000000
        /*0040*/ 	.short	0x0007
        /*0042*/ 	.short	0x0034
        /*0044*/ 	.byte	0x00, 0xf0, 0x11, 0x00


	//----- nvinfo : EIATTR_KPARAM_INFO
	.align		4
.L_1961:
        /*0048*/ 	.byte	0x04, 0x17
        /*004a*/ 	.short	(.L_1963 - .L_1962)
.L_1962:
        /*004c*/ 	.word	0x00000000
        /*0050*/ 	.short	0x0006
        /*0052*/ 	.short	0x0030
        /*0054*/ 	.byte	0x00, 0xf0, 0x11, 0x00


	//----- nvinfo : EIATTR_KPARAM_INFO
	.align		4
.L_1963:
        /*0058*/ 	.byte	0x04, 0x17
        /*005a*/ 	.short	(.L_1965 - .L_1964)
.L_1964:
        /*005c*/ 	.word	0x00000000
        /*0060*/ 	.short	0x0005
        /*0062*/ 	.short	0x0028
        /*0064*/ 	.byte	0x00, 0xf5, 0x21, 0x00


	//----- nvinfo : EIATTR_KPARAM_INFO
	.align		4
.L_1965:
        /*0068*/ 	.byte	0x04, 0x17
        /*006a*/ 	.short	(.L_1967 - .L_1966)
.L_1966:
        /*006c*/ 	.word	0x00000000
        /*0070*/ 	.short	0x0004
        /*0072*/ 	.short	0x0020
        /*0074*/ 	.byte	0x00, 0xf5, 0x21, 0x00


	//----- nvinfo : EIATTR_KPARAM_INFO
	.align		4
.L_1967:
        /*0078*/ 	.byte	0x04, 0x17
        /*007a*/ 	.short	(.L_1969 - .L_1968)
.L_1968:
        /*007c*/ 	.word	0x00000000
        /*0080*/ 	.short	0x0003
        /*0082*/ 	.short	0x0018
        /*0084*/ 	.byte	0x00, 0xf0, 0x11, 0x00


	//----- nvinfo : EIATTR_KPARAM_INFO
	.align		4
.L_1969:
        /*0088*/ 	.byte	0x04, 0x17
        /*008a*/ 	.short	(.L_1971 - .L_1970)
.L_1970:
        /*008c*/ 	.word	0x00000000
        /*0090*/ 	.short	0x0002
        /*0092*/ 	.short	0x0010
        /*0094*/ 	.byte	0x00, 0xf5, 0x21, 0x00


	//----- nvinfo : EIATTR_KPARAM_INFO
	.align		4
.L_1971:
        /*0098*/ 	.byte	0x04, 0x17
        /*009a*/ 	.short	(.L_1973 - .L_1972)
.L_1972:
        /*009c*/ 	.word	0x00000000
        /*00a0*/ 	.short	0x0001
        /*00a2*/ 	.short	0x0008
        /*00a4*/ 	.byte	0x00, 0xf5, 0x21, 0x00


	//----- nvinfo : EIATTR_KPARAM_INFO
	.align		4
.L_1973:
        /*00a8*/ 	.byte	0x04, 0x17
        /*00aa*/ 	.short	(.L_1975 - .L_1974)
.L_1974:
        /*00ac*/ 	.word	0x00000000
        /*00b0*/ 	.short	0x0000
        /*00b2*/ 	.short	0x0000
        /*00b4*/ 	.byte	0x00, 0xf5, 0x21, 0x00


	//----- nvinfo : EIATTR_SPARSE_MMA_MASK
	.align		4
.L_1975:
        /*00b8*/ 	.byte	0x03, 0x50
        /*00ba*/ 	.short	0x0000


	//----- nvinfo : EIATTR_MAXREG_COUNT
	.align		4
        /*00bc*/ 	.byte	0x03, 0x1b
        /*00be*/ 	.short	0x00ff


	//----- nvinfo : EIATTR_MERCURY_ISA_VERSION
	.align		4
        /*00c0*/ 	.byte	0x03, 0x5f
        /*00c2*/ 	.short	0x0101


	//----- nvinfo : EIATTR_COOP_GROUP_MASK_REGIDS
	.align		4
        /*00c4*/ 	.byte	0x04, 0x29
        /*00c6*/ 	.short	(.L_1977 - .L_1976)


	//   ....[0]....
.L_1976:
        /*00c8*/ 	.word	0xffffffff


	//   ....[1]....
        /*00cc*/ 	.word	0xffffffff


	//   ....[2]....
        /*00d0*/ 	.word	0xffffffff


	//   ....[3]....
        /*00d4*/ 	.word	0xffffffff


	//   ....[4]....
        /*00d8*/ 	.word	0xffffffff


	//   ....[5]....
        /*00dc*/ 	.word	0xffffffff


	//   ....[6]....
        /*00e0*/ 	.word	0xffffffff


	//   ....[7]....
        /*00e4*/ 	.word	0xffffffff


	//   ....[8]....
        /*00e8*/ 	.word	0xffffffff


	//   ....[9]....
        /*00ec*/ 	.word	0xffffffff


	//   ....[10]....
        /*00f0*/ 	.word	0xffffffff


	//   ....[11]....
        /*00f4*/ 	.word	0xffffffff


	//   ....[12]....
        /*00f8*/ 	.word	0xffffffff


	//   ....[13]....
        /*00fc*/ 	.word	0xffffffff


	//   ....[14]....
        /*0100*/ 	.word	0xffffffff


	//----- nvinfo : EIATTR_COOP_GROUP_INSTR_OFFSETS
	.align		4
.L_1977:
        /*0104*/ 	.byte	0x04, 0x28
        /*0106*/ 	.short	(.L_1979 - .L_1978)


	//   ....[0]....
.L_1978:
        /*0108*/ 	.word	0x000009d0


	//   ....[1]....
        /*010c*/ 	.word	0x00000a20


	//   ....[2]....
        /*0110*/ 	.word	0x00000a40


	//   ....[3]....
        /*0114*/ 	.word	0x00000ab0


	//   ....[4]....
        /*0118*/ 	.word	0x00000ad0


	//   ....[5]....
        /*011c*/ 	.word	0x00000ae0


	//   ....[6]....
        /*0120*/ 	.word	0x00000b50


	//   ....[7]....
        /*0124*/ 	.word	0x00000b70


	//   ....[8]....
        /*0128*/ 	.word	0x00000bc0


	//   ....[9]....
        /*012c*/ 	.word	0x00000bf0


	//   ....[10]....
        /*0130*/ 	.word	0x00000c10


	//   ....[11]....
        /*0134*/ 	.word	0x00000c20


	//   ....[12]....
        /*0138*/ 	.word	0x00000c90


	//   ....[13]....
        /*013c*/ 	.word	0x00000cb0


	//   ....[14]....
        /*0140*/ 	.word	0x00000cc0


	//----- nvinfo : EIATTR_VRC_CTA_INIT_COUNT
	.align		4
.L_1979:
        /*0144*/ 	.byte	0x02, 0x4a
	.zero		1
	.zero		1


	//----- nvinfo : EIATTR_EXIT_INSTR_OFFSETS
	.align		4
        /*0148*/ 	.byte	0x04, 0x1c
        /*014a*/ 	.short	(.L_1981 - .L_1980)


	//   ....[0]....
.L_1980:
        /*014c*/ 	.word	0x00000080


	//   ....[1]....
        /*0150*/ 	.word	0x00001180


	//   ....[2]....
        /*0154*/ 	.word	0x000011a0


	//   ....[3]....
        /*0158*/ 	.word	0x00001610


	//   ....[4]....
        /*015c*/ 	.word	0x00001830


	//   ....[5]....
        /*0160*/ 	.word	0x00001990


	//   ....[6]....
        /*0164*/ 	.word	0x00001a60


	//----- nvinfo : EIATTR_MAX_THREADS
	.align		4
.L_1981:
        /*0168*/ 	.byte	0x04, 0x05
        /*016a*/ 	.short	(.L_1983 - .L_1982)
.L_1982:
        /*016c*/ 	.word	0x00000080
        /*0170*/ 	.word	0x00000001
        /*0174*/ 	.word	0x00000001


	//----- nvinfo : EIATTR_CRS_STACK_SIZE
	.align		4
.L_1983:
        /*0178*/ 	.byte	0x04, 0x1e
        /*017a*/ 	.short	(.L_1985 - .L_1984)
.L_1984:
        /*017c*/ 	.word	0x00000000


	//----- nvinfo : EIATTR_CBANK_PARAM_SIZE
	.align		4
.L_1985:
        /*0180*/ 	.byte	0x03, 0x19
        /*0182*/ 	.short	0x0048


	//----- nvinfo : EIATTR_PARAM_CBANK
	.align		4
        /*0184*/ 	.byte	0x04, 0x0a
        /*0186*/ 	.short	(.L_1987 - .L_1986)
	.align		4
.L_1986:
        /*0188*/ 	.word	index@(.nv.constant0._ZN4vllm3moe10topkGatingILi8ELi256ELi4ELi16ELi32El13__nv_bfloat16LNS0_11ScoringFuncE1EEEvPKT5_PKbPfiPT4_PiiiibPKf)
        /*018c*/ 	.short	0x0380
        /*018e*/ 	.short	0x0048


	//----- nvinfo : EIATTR_SW_WAR
	.align		4
.L_1987:
        /*0190*/ 	.byte	0x04, 0x36
        /*0192*/ 	.short	(.L_1989 - .L_1988)
.L_1988:
        /*0194*/ 	.word	0x00000008
.L_1989:


//--------------------- .nv.info._ZN4vllm3moe10topkGatingILi8ELi128ELi4ELi16ELi32El13__nv_bfloat16LNS0_11ScoringFuncE1EEEvPKT5_PKbPfiPT4_PiiiibPKf --------------------------
	.section	.nv.info._ZN4vllm3moe10topkGatingILi8ELi128ELi4ELi16ELi32El13__nv_bfloat16LNS0_11ScoringFuncE1EEEvPKT5_PKbPfiPT4_PiiiibPKf,"",@"SHT_CUDA_INFO"
	.sectionflags	@""
	.align	4


	//----- nvinfo : EIATTR_CUDA_API_VERSION
	.align		4
        /*0000*/ 	.byte	0x04, 0x37
        /*0002*/ 	.short	(.L_1991 - .L_1990)
.L_1990:
        /*0004*/ 	.word	0x00000082


	//----- nvinfo : EIATTR_KPARAM_INFO
	.align		4
.L_1991:
        /*0008*/ 	.byte	0x04, 0x17
        /*000a*/ 	.short	(.L_1993 - .L_1992)
.L_1992:
        /*000c*/ 	.word	0x00000000
        /*0010*/ 	.short	0x000a
        /*0012*/ 	.short	0x0040
        /*0014*/ 	.byte	0x00, 0xf5, 0x21, 0x00


	//----- nvinfo : EIATTR_KPARAM_INFO
	.align		4
.L_1993:
        /*0018*/ 	.byte	0x04, 0x17
        /*001a*/ 	.short	(.L_1995 - .L_1994)
.L_1994:
        /*001c*/ 	.word	0x00000000
        /*0020*/ 	.short	0x0009
        /*0022*/ 	.short	0x003c
        /*0024*/ 	.byte	0x00, 0xf0, 0x05, 0x00


	//----- nvinfo : EIATTR_KPARAM_INFO
	.align		4
.L_1995:
        /*0028*/ 	.byte	0x04, 0x17
        /*002a*/ 	.short	(.L_1997 - .L_1996)
.L_1996:
        /*002c*/ 	.word	0x00000000
        /*0030*/ 	.short	0x0008
        /*0032*/ 	.short	0x0038
        /*0034*/ 	.byte	0x00, 0xf0, 0x11, 0x00


	//----- nvinfo : EIATTR_KPARAM_INFO
	.align		4
.L_1997:
        /*0038*/ 	.byte	0x04, 0x17
        /*003a*/ 	.short	(.L_1999 - .L_1998)
.L_1998:
        /*003c*/ 	.word	0x00000000
        /*0040*/ 	.short	0x0007
        /*0042*/ 	.short	0x0034
        /*0044*/ 	.byte	0x00, 0xf0, 0x11, 0x00


	//----- nvinfo : EIATTR_KPARAM_INFO
	.align		4
.L_1999:
        /*0048*/ 	.byte	0x04, 0x17
        /*004a*/ 	.short	(.L_2001 - .L_2000)
.L_2000:
        /*004c*/ 	.word	0x00000000
        /*0050*/ 	.short	0x0006
        /*0052*/ 	.short	0x0030
        /*0054*/ 	.byte	0x00, 0xf0, 0x11, 0x00


	//----- nvinfo : EIATTR_KPARAM_INFO
	.align		4
.L_2001:
        /*0058*/ 	.byte	0x04, 0x17
        /*005a*/ 	.short	(.L_2003 - .L_2002)
.L_2002:
        /*005c*/ 	.word	0x00000000
        /*0060*/ 	.short	0x0005
        /*0062*/ 	.short	0x0028
        /*0064*/ 	.byte	0x00, 0xf5, 0x21, 0x00


	//----- nvinfo : EIATTR_KPARAM_INFO
	.align		4
.L_2003:
        /*0068*/ 	.byte	0x04, 0x17
        /*006a*/ 	.short	(.L_2005 - .L_2004)
.L_2004:
        /*006c*/ 	.word	0x00000000
        /*0070*/ 	.short	0x0004
        /*0072*/ 	.short	0x0020
        /*0074*/ 	.byte	0x00, 0xf5, 0x21, 0x00


	//----- nvinfo : EIATTR_KPARAM_INFO
	.align		4
.L_2005:
        /*0078*/ 	.byte	0x04, 0x17
        /*007a*/ 	.short	(.L_2007 - .L_2006)
.L_2006:
        /*007c*/ 	.word	0x00000000
        /*0080*/ 	.short	0x0003
        /*0082*/ 	.short	0x0018
        /*0084*/ 	.byte	0x00, 0xf0, 0x11, 0x00


	//----- nvinfo : EIATTR_KPARAM_INFO
	.align		4
.L_2007:
        /*0088*/ 	.byte	0x04, 0x17
        /*008a*/ 	.short	(.L_2009 - .L_2008)
.L_2008:
        /*008c*/ 	.word	0x00000000
        /*0090*/ 	.short	0x0002
        /*0092*/ 	.short	0x0010
        /*0094*/ 	.byte	0x00, 0xf5, 0x21, 0x00


	//----- nvinfo : EIATTR_KPARAM_INFO
	.align		4
.L_2009:
        /*0098*/ 	.byte	0x04, 0x17
        /*009a*/ 	.short	(.L_2011 - .L_2010)
.L_2010:
        /*009c*/ 	.word	0x00000000
        /*00a0*/ 	.short	0x0001
        /*00a2*/ 	.short	0x0008
        /*00a4*/ 	.byte	0x00, 0xf5, 0x21, 0x00


	//----- nvinfo : EIATTR_KPARAM_INFO
	.align		4
.L_2011:
        /*00a8*/ 	.byte	0x04, 0x17
        /*00aa*/ 	.short	(.L_2013 - .L_2012)
.L_2012:
        /*00ac*/ 	.word	0x00000000
        /*00b0*/ 	.short	0x0000
        /*00b2*/ 	.short	0x0000
        /*00b4*/ 	.byte	0x00, 0xf5, 0x21, 0x00


	//----- nvinfo : EIATTR_SPARSE_MMA_MASK
	.align		4
.L_2013:
        /*00b8*/ 	.byte	0x03, 0x50
        /*00ba*/ 	.short	0x0000


	//----- nvinfo : EIATTR_MAXREG_COUNT
	.align		4
        /*00bc*/ 	.byte	0x03, 0x1b
        /*00be*/ 	.short	0x00ff


	//----- nvinfo : EIATTR_MERCURY_ISA_VERSION
	.align		4
        /*00c0*/ 	.byte	0x03, 0x5f
        /*00c2*/ 	.short	0x0101


	//----- nvinfo : EIATTR_COOP_GROUP_MASK_REGIDS
	.align		4
        /*00c4*/ 	.byte	0x04, 0x29
        /*00c6*/ 	.short	(.L_2015 - .L_2014)


	//   ....[0]....
.L_2014:
        /*00c8*/ 	.word	0xffffffff


	//   ....[1]....
        /*00cc*/ 	.word	0xffffffff


	//   ....[2]....
        /*00d0*/ 	.word	0xffffffff


	//   ....[3]....
        /*00d4*/ 	.word	0xffffffff


	//   ....[4]....
        /*00d8*/ 	.word	0xffffffff


	//   ....[5]....
        /*00dc*/ 	.word	0xffffffff


	//   ....[6]....
        /*00e0*/ 	.word	0xffffffff


	//   ....[7]....
        /*00e4*/ 	.word	0xffffffff


	//   ....[8]....
        /*00e8*/ 	.word	0xffffffff


	//   ....[9]....
        /*00ec*/ 	.word	0xffffffff


	//   ....[10]....
        /*00f0*/ 	.word	0xffffffff


	//   ....[11]....
        /*00f4*/ 	.word	0xffffffff


	//----- nvinfo : EIATTR_COOP_GROUP_INSTR_OFFSETS
	.align		4
.L_2015:
        /*00f8*/ 	.byte	0x04, 0x28
        /*00fa*/ 	.short	(.L_2017 - .L_2016)


	//   ....[0]....
.L_2016:
        /*00fc*/ 	.word	0x000009e0


	//   ....[1]....
        /*0100*/ 	.word	0x00000a30


	//   ....[2]....
        /*0104*/ 	.word	0x00000a50


	//   ....[3]....
        /*0108*/ 	.word	0x00000ac0


	//   ....[4]....
        /*010c*/ 	.word	0x00000ae0


	//   ....[5]....
        /*0110*/ 	.word	0x00000af0


	//   ....[6]....
        /*0114*/ 	.word	0x00000b60


	//   ....[7]....
        /*0118*/ 	.word	0x00000b80


	//   ....[8]....
        /*011c*/ 	.word	0x00000be0


	//   ....[9]....
        /*0120*/ 	.word	0x00000bf0


	//   ....[10]....
        /*0124*/ 	.word	0x00000c00


	//   ....[11]....
        /*0128*/ 	.word	0x00000c50


	//----- nvinfo : EIATTR_VRC_CTA_INIT_COUNT
	.align		4
.L_2017:
        /*012c*/ 	.byte	0x02, 0x4a
	.zero		1
	.zero		1


	//----- nvinfo : EIATTR_EXIT_INSTR_OFFSETS
	.align		4
        /*0130*/ 	.byte	0x04, 0x1c
        /*0132*/ 	.short	(.L_2019 - .L_2018)


	//   ....[0]....
.L_2018:
        /*0134*/ 	.word	0x00000090


	//   ....[1]....
        /*0138*/ 	.word	0x000010e0


	//   ....[2]....
        /*013c*/ 	.word	0x00001100


	//   ....[3]....
        /*0140*/ 	.word	0x00001570


	//   ....[4]....
        /*0144*/ 	.word	0x00001790


	//   ....[5]....
        /*0148*/ 	.word	0x000018f0


	//   ....[6]....
        /*014c*/ 	.word	0x000019c0


	//----- nvinfo : EIATTR_MAX_THREADS
	.align		4
.L_2019:
        /*0150*/ 	.byte	0x04, 0x05
        /*0152*/ 	.short	(.L_2021 - .L_2020)
.L_2020:
        /*0154*/ 	.word	0x00000080
        /*0158*/ 	.word	0x00000001
        /*015c*/ 	.word	0x00000001


	//----- nvinfo : EIATTR_CRS_STACK_SIZE
	.align		4
.L_2021:
        /*0160*/ 	.byte	0x04, 0x1e
        /*0162*/ 	.short	(.L_2023 - .L_2022)
.L_2022:
        /*0164*/ 	.word	0x00000000


	//----- nvinfo : EIATTR_CBANK_PARAM_SIZE
	.align		4
.L_2023:
        /*0168*/ 	.byte	0x03, 0x19
        /*016a*/ 	.short	0x0048


	//----- nvinfo : EIATTR_PARAM_CBANK
	.align		4
        /*016c*/ 	.byte	0x04, 0x0a
        /*016e*/ 	.short	(.L_2025 - .L_2024)
	.align		4
.L_2024:
        /*0170*/ 	.word	index@(.nv.constant0._ZN4vllm3moe10topkGatingILi8ELi128ELi4ELi16ELi32El13__nv_bfloat16LNS0_11ScoringFuncE1EEEvPKT5_PKbPfiPT4_PiiiibPKf)
        /*0174*/ 	.short	0x0380
        /*0176*/ 	.short	0x0048


	//----- nvinfo : EIATTR_SW_WAR
	.align		4
.L_2025:
        /*0178*/ 	.byte	0x04, 0x36
        /*017a*/ 	.short	(.L_2027 - .L_2026)
.L_2026:
        /*017c*/ 	.word	0x00000008
.L_2027:


//--------------------- .nv.info._ZN4vllm3moe10topkGatingILi8ELi64ELi4ELi16ELi32El13__nv_bfloat16LNS0_11ScoringFuncE1EEEvPKT5_PKbPfiPT4_PiiiibPKf --------------------------
	.section	.nv.info._ZN4vllm3moe10topkGatingILi8ELi64ELi4ELi16ELi32El13__nv_bfloat16LNS0_11ScoringFuncE1EEEvPKT5_PKbPfiPT4_PiiiibPKf,"",@"SHT_CUDA_INFO"
	.sectionflags	@""
	.align	4


	//----- nvinfo : EIATTR_CUDA_API_VERSION
	.align		4
        /*0000*/ 	.byte	0x04, 0x37
        /*0002*/ 	.short	(.L_2029 - .L_2028)
.L_2028:
        /*0004*/ 	.word	0x00000082


	//----- nvinfo : EIATTR_KPARAM_INFO
	.align		4
.L_2029:
        /*0008*/ 	.byte	0x04, 0x17
        /*000a*/ 	.short	(.L_2031 - .L_2030)
.L_2030:
        /*000c*/ 	.word	0x00000000
        /*0010*/ 	.short	0x000a
        /*0012*/ 	.short	0x0040
        /*0014*/ 	.byte	0x00, 0xf5, 0x21, 0x00


	//----- nvinfo : EIATTR_KPARAM_INFO
	.align		4
.L_2031:
        /*0018*/ 	.byte	0x04, 0x17
        /*001a*/ 	.short	(.L_2033 - .L_2032)
.L_2032:
        /*001c*/ 	.word	0x00000000
        /*0020*/ 	.short	0x0009
        /*0022*/ 	.short	0x003c
        /*0024*/ 	.byte	0x00, 0xf0, 0x05, 0x00


	//----- nvinfo : EIATTR_KPARAM_INFO
	.align		4
.L_2033:
        /*0028*/ 	.byte	0x04, 0x17
        /*002a*/ 	.short	(.L_2035 - .L_2034)
.L_2034:
        /*002c*/ 	.word	0x00000000
        /*0030*/ 	.short	0x0008
        /*0032*/ 	.short	0x0038
        /*0034*/ 	.byte	0x00, 0xf0, 0x11, 0x00


	//----- nvinfo : EIATTR_KPARAM_INFO
	.align		4
.L_2035:
        /*0038*/ 	.byte	0x04, 0x17
        /*003a*/ 	.short	(.L_2037 - .L_2036)
.L_2036:
        /*003c*/ 	.word	0x00000000
        /*0040*/ 	.short	0x0007
        /*0042*/ 	.short	0x0034
        /*0044*/ 	.byte	0x00, 0xf0, 0x11, 0x00


	//----- nvinfo : EIATTR_KPARAM_INFO
	.align		4
.L_2037:
        /*0048*/ 	.byte	0x04, 0x17
        /*004a*/ 	.short	(.L_2039 - .L_2038)
.L_2038:
        /*004c*/ 	.word	0x00000000
        /*0050*/ 	.short	0x0006
        /*0052*/ 	.short	0x0030
        /*0054*/ 	.byte	0x00, 0xf0, 0x11, 0x00


	//----- nvinfo : EIATTR_KPARAM_INFO
	.align		4
.L_2039:
        /*0058*/ 	.byte	0x04, 0x17
        /*005a*/ 	.short	(.L_2041 - .L_2040)
.L_2040:
        /*005c*/ 	.word	0x00000000
        /*0060*/ 	.short	0x0005
        /*0062*/ 	.short	0x0028
        /*0064*/ 	.byte	0x00, 0xf5, 0x21, 0x00


	//----- nvinfo : EIATTR_KPARAM_INFO
	.align		4
.L_2041:
        /*0068*/ 	.byte	0x04, 0x17
        /*006a*/ 	.short	(.L_2043 - .L_2042)
.L_2042:
        /*006c*/ 	.word	0x00000000
        /*0070*/ 	.short	0x0004
        /*0072*/ 	.short	0x0020
        /*0074*/ 	.byte	0x00, 0xf5, 0x21, 0x00


	//----- nvinfo : EIATTR_KPARAM_INFO
	.align		4
.L_2043:
        /*0078*/ 	.byte	0x04, 0x17
        /*007a*/ 	.short	(.L_2045 - .L_2044)
.L_2044:
        /*007c*/ 	.word	0x00000000
        /*0080*/ 	.short	0x0003
        /*0082*/ 	.short	0x0018
        /*0084*/ 	.byte	0x00, 0xf0, 0x11, 0x00


	//----- nvinfo : EIATTR_KPARAM_INFO
	.align		4
.L_2045:
        /*0088*/ 	.byte	0x04, 0x17
        /*008a*/ 	.short	(.L_2047 - .L_2046)
.L_2046:
        /*008c*/ 	.word	0x00000000
        /*0090*/ 	.short	0x0002
        /*0092*/ 	.short	0x0010
        /*0094*/ 	.byte	0x00, 0xf5, 0x21, 0x00


	//----- nvinfo : EIATTR_KPARAM_INFO
	.align		4
.L_2047:
        /*0098*/ 	.byte	0x04, 0x17
        /*009a*/ 	.short	(.L_2049 - .L_2048)
.L_2048:
        /*009c*/ 	.word	0x00000000
        /*00a0*/ 	.short	0x0001
        /*00a2*/ 	.short	0x0008
        /*00a4*/ 	.byte	0x00, 0xf5, 0x21, 0x00


	//----- nvinfo : EIATTR_KPARAM_INFO
	.align		4
.L_2049:
        /*00a8*/ 	.byte	0x04, 0x17
        /*00aa*/ 	.short	(.L_2051 - .L_2050)
.L_2050:
        /*00ac*/ 	.word	0x00000000
        /*00b0*/ 	.short	0x0000
        /*00b2*/ 	.short	0x0000
        /*00b4*/ 	.byte	0x00, 0xf5, 0x21, 0x00


	//----- nvinfo : EIATTR_SPARSE_MMA_MASK
	.align		4
.L_2051:
        /*00b8*/ 	.byte	0x03, 0x50
        /*00ba*/ 	.short	0x0000


	//----- nvinfo : EIATTR_MAXREG_COUNT
	.align		4
        /*00bc*/ 	.byte	0x03, 0x1b
        /*00be*/ 	.short	0x00ff


	//----- nvinfo : EIATTR_MERCURY_ISA_VERSION
	.align		4
        /*00c0*/ 	.byte	0x03, 0x5f
        /*00c2*/ 	.short	0x0101


	//----- nvinfo : EIATTR_COOP_GROUP_MASK_REGIDS
	.align		4
        /*00c4*/ 	.byte	0x04, 0x29
        /*00c6*/ 	.short	(.L_2053 - .L_2052)


	//   ....[0]....
.L_2052:
        /*00c8*/ 	.word	0xffffffff


	//   ....[1]....
        /*00cc*/ 	.word	0xffffffff


	//   ....[2]....
        /*00d0*/ 	.word	0xffffffff


	//   ....[3]....
        /*00d4*/ 	.word	0xffffffff


	//   ....[4]....
        /*00d8*/ 	.word	0xffffffff


	//   ....[5]....
        /*00dc*/ 	.word	0xffffffff


	//   ....[6]....
        /*00e0*/ 	.word	0xffffffff


	//   ....[7]....
        /*00e4*/ 	.word	0xffffffff


	//   ....[8]....
        /*00e8*/ 	.word	0xffffffff


	//----- nvinfo : EIATTR_COOP_GROUP_INSTR_OFFSETS
	.align		4
.L_2053:
        /*00ec*/ 	.byte	0x04, 0x28
        /*00ee*/ 	.short	(.L_2055 - .L_2054)


	//   ....[0]....
.L_2054:
        /*00f0*/ 	.word	0x000009e0


	//   ....[1]....
        /*00f4*/ 	.word	0x00000a30


	//   ....[2]....
        /*00f8*/ 	.word	0x00000a50


	//   ....[3]....
        /*00fc*/ 	.word	0x00000ac0


	//   ....[4]....
        /*0100*/ 	.word	0x00000ae0


	//   ....[5]....
        /*0104*/ 	.word	0x00000af0


	//   ....[6]....
        /*0108*/ 	.word	0x00000b60


	//   ....[7]....
        /*010c*/ 	.word	0x00000b80


	//   ....[8]....
        /*0110*/ 	.word	0x00000b90


	//----- nvinfo : EIATTR_VRC_CTA_INIT_COUNT
	.align		4
.L_2055:
        /*0114*/ 	.byte	0x02, 0x4a
	.zero		1
	.zero		1


	//----- nvinfo : EIATTR_EXIT_INSTR_OFFSETS
	.align		4
        /*0118*/ 	.byte	0x04, 0x1c
        /*011a*/ 	.short	(.L_2057 - .L_2056)


	//   ....[0]....
.L_2056:
        /*011c*/ 	.word	0x00000090


	//   ....[1]....
        /*0120*/ 	.word	0x00001040


	//   ....[2]....
        /*0124*/ 	.word	0x00001060


	//   ....[3]....
        /*0128*/ 	.word	0x000014d0


	//   ....[4]....
        /*012c*/ 	.word	0x000016f0


	//   ....[5]....
        /*0130*/ 	.word	0x00001850


	//   ....[6]....
        /*0134*/ 	.word	0x00001920


	//----- nvinfo : EIATTR_MAX_THREADS
	.align		4
.L_2057:
        /*0138*/ 	.byte	0x04, 0x05
        /*013a*/ 	.short	(.L_2059 - .L_2058)
.L_2058:
        /*013c*/ 	.word	0x00000080
        /*0140*/ 	.word	0x00000001
        /*0144*/ 	.word	0x00000001


	//----- nvinfo : EIATTR_CRS_STACK_SIZE
	.align		4
.L_2059:
        /*0148*/ 	.byte	0x04, 0x1e
        /*014a*/ 	.short	(.L_2061 - .L_2060)
.L_2060:
        /*014c*/ 	.word	0x00000000


	//----- nvinfo : EIATTR_CBANK_PARAM_SIZE
	.align		4
.L_2061:
        /*0150*/ 	.byte	0x03, 0x19
        /*0152*/ 	.short	0x0048


	//----- nvinfo : EIATTR_PARAM_CBANK
	.align		4
        /*0154*/ 	.byte	0x04, 0x0a
        /*0156*/ 	.short	(.L_2063 - .L_2062)
	.align		4
.L_2062:
        /*0158*/ 	.word	index@(.nv.constant0._ZN4vllm3moe10topkGatingILi8ELi64ELi4ELi16ELi32El13__nv_bfloat16LNS0_11ScoringFuncE1EEEvPKT5_PKbPfiPT4_PiiiibPKf)
        /*015c*/ 	.short	0x0380
        /*015e*/ 	.short	0x0048


	//----- nvinfo : EIATTR_SW_WAR
	.align		4
.L_2063:
        /*0160*/ 	.byte	0x04, 0x36
        /*0162*/ 	.short	(.L_2065 - .L_2064)
.L_2064:
        /*0164*/ 	.word	0x00000008
.L_2065:


//--------------------- .nv.info._ZN4vllm3moe10topkGatingILi8ELi32ELi4ELi16ELi32El13__nv_bfloat16LNS0_11ScoringFuncE1EEEvPKT5_PKbPfiPT4_PiiiibPKf --------------------------
	.section	.nv.info._ZN4vllm3moe10topkGatingILi8ELi32ELi4ELi16ELi32El13__nv_bfloat16LNS0_11ScoringFuncE1EEEvPKT5_PKbPfiPT4_PiiiibPKf,"",@"SHT_CUDA_INFO"
	.sectionflags	@""
	.align	4


	//----- nvinfo : EIATTR_CUDA_API_VERSION
	.align		4
        /*0000*/ 	.byte	0x04, 0x37
        /*0002*/ 	.short	(.L_2067 - .L_2066)
.L_2066:
        /*0004*/ 	.word	0x00000082


	//----- nvinfo : EIATTR_KPARAM_INFO
	.align		4
.L_2067:
        /*0008*/ 	.byte	0x04, 0x17
        /*000a*/ 	.short	(.L_2069 - .L_2068)
.L_2068:
        /*000c*/ 	.word	0x00000000
        /*0010*/ 	.short	0x000a
        /*0012*/ 	.short	0x0040
        /*0014*/ 	.byte	0x00, 0xf5, 0x21, 0x00


	//----- nvinfo : EIATTR_KPARAM_INFO
	.align		4
.L_2069:
        /*0018*/ 	.byte	0x04, 0x17
        /*001a*/ 	.short	(.L_2071 - .L_2070)
.L_2070:
        /*001c*/ 	.word	0x00000000
        /*0020*/ 	.short	0x0009
        /*0022*/ 	.short	0x003c
        /*0024*/ 	.byte	0x00, 0xf0, 0x05, 0x00


	//----- nvinfo : EIATTR_KPARAM_INFO
	.align		4
.L_2071:
        /*0028*/ 	.byte	0x04, 0x17
        /*002a*/ 	.short	(.L_2073 - .L_2072)
.L_2072:
        /*002c*/ 	.word	0x00000000
        /*0030*/ 	.short	0x0008
        /*0032*/ 	.short	0x0038
        /*0034*/ 	.byte	0x00, 0xf0, 0x11, 0x00


	//----- nvinfo : EIATTR_KPARAM_INFO
	.align		4
.L_2073:
        /*0038*/ 	.byte	0x04, 0x17
        /*003a*/ 	.short	(.L_2075 - .L_2074)
.L_2074:
        /*003c*/ 	.word	0x00000000
        /*0040*/ 	.short	0x0007
        /*0042*/ 	.short	0x0034
        /*0044*/ 	.byte	0x00, 0xf0, 0x11, 0x00


	//----- nvinfo : EIATTR_KPARAM_INFO
	.align		4
.L_2075:
        /*0048*/ 	.byte	0x04, 0x17
        /*004a*/ 	.short	(.L_2077 - .L_2076)
.L_2076:
        /*004c*/ 	.word	0x00000000
        /*0050*/ 	.short	0x0006
        /*0052*/ 	.short	0x0030
        /*0054*/ 	.byte	0x00, 0xf0, 0x11, 0x00


	//----- nvinfo : EIATTR_KPARAM_INFO
	.align		4
.L_2077:
        /*0058*/ 	.byte	0x04, 0x17
        /*005a*/ 	.short	(.L_2079 - .L_2078)
.L_2078:
        /*005c*/ 	.word	0x00000000
        /*0060*/ 	.short	0x0005
        /*0062*/ 	.short	0x0028
        /*0064*/ 	.byte	0x00, 0xf5, 0x21, 0x00


	//----- nvinfo : EIATTR_KPARAM_INFO
	.align		4
.L_2079:
        /*0068*/ 	.byte	0x04, 0x17
        /*006a*/ 	.short	(.L_2081 - .L_2080)
.L_2080:
        /*006c*/ 	.word	0x00000000
        /*0070*/ 	.short	0x0004
        /*0072*/ 	.short	0x0020
        /*0074*/ 	.byte	0x00, 0xf5, 0x21, 0x00


	//----- nvinfo : EIATTR_KPARAM_INFO
	.align		4
.L_2081:
        /*0078*/ 	.byte	0x04, 0x17
        /*007a*/ 	.short	(.L_2083 - .L_2082)
.L_2082:
        /*007c*/ 	.word	0x00000000
        /*0080*/ 	.short	0x0003
        /*0082*/ 	.short	0x0018
        /*0084*/ 	.byte	0x00, 0xf0, 0x11, 0x00


	//----- nvinfo : EIATTR_KPARAM_INFO
	.align		4
.L_2083:
        /*0088*/ 	.byte	0x04, 0x17
        /*008a*/ 	.short	(.L_2085 - .L_2084)
.L_2084:
        /*008c*/ 	.word	0x00000000
        /*0090*/ 	.short	0x0002
        /*0092*/ 	.short	0x0010
        /*0094*/ 	.byte	0x00, 0xf5, 0x21, 0x00


	//----- nvinfo : EIATTR_KPARAM_INFO
	.align		4
.L_2085:
        /*0098*/ 	.byte	0x04, 0x17
        /*009a*/ 	.short	(.L_2087 - .L_2086)
.L_2086:
        /*009c*/ 	.word	0x00000000
        /*00a0*/ 	.short	0x0001
        /*00a2*/ 	.short	0x0008
        /*00a4*/ 	.byte	0x00, 0xf5, 0x21, 0x00


	//----- nvinfo : EIATTR_KPARAM_INFO
	.align		4
.L_2087:
        /*00a8*/ 	.byte	0x04, 0x17
        /*00aa*/ 	.short	(.L_2089 - .L_2088)
.L_2088:
        /*00ac*/ 	.word	0x00000000
        /*00b0*/ 	.short	0x0000
        /*00b2*/ 	.short	0x0000
        /*00b4*/ 	.byte	0x00, 0xf5, 0x21, 0x00


	//----- nvinfo : EIATTR_SPARSE_MMA_MASK
	.align		4
.L_2089:
        /*00b8*/ 	.byte	0x03, 0x50
        /*00ba*/ 	.short	0x0000


	//----- nvinfo : EIATTR_MAXREG_COUNT
	.align		4
        /*00bc*/ 	.byte	0x03, 0x1b
        /*00be*/ 	.short	0x00ff


	//----- nvinfo : EIATTR_MERCURY_ISA_VERSION
	.align		4
        /*00c0*/ 	.byte	0x03, 0x5f
        /*00c2*/ 	.short	0x0101


	//----- nvinfo : EIATTR_COOP_GROUP_MASK_REGIDS
	.align		4
        /*00c4*/ 	.byte	0x04, 0x29
        /*00c6*/ 	.short	(.L_2091 - .L_2090)


	//   ....[0]....
.L_2090:
        /*00c8*/ 	.word	0xffffffff


	//   ....[1]....
        /*00cc*/ 	.word	0xffffffff


	//   ....[2]....
        /*00d0*/ 	.word	0xffffffff


	//   ....[3]....
        /*00d4*/ 	.word	0xffffffff


	//   ....[4]....
        /*00d8*/ 	.word	0xffffffff


	//   ....[5]....
        /*00dc*/ 	.word	0xffffffff


	//----- nvinfo : EIATTR_COOP_GROUP_INSTR_OFFSETS
	.align		4
.L_2091:
        /*00e0*/ 	.byte	0x04, 0x28
        /*00e2*/ 	.short	(.L_2093 - .L_2092)


	//   ....[0]....
.L_2092:
        /*00e4*/ 	.word	0x000009e0


	//   ....[1]....
        /*00e8*/ 	.word	0x00000a30


	//   ....[2]....
        /*00ec*/ 	.word	0x00000a50


	//   ....[3]....
        /*00f0*/ 	.word	0x00000ac0


	//   ....[4]....
        /*00f4*/ 	.word	0x00000ae0


	//   ....[5]....
        /*00f8*/ 	.word	0x00000b10


	//----- nvinfo : EIATTR_VRC_CTA_INIT_COUNT
	.align		4
.L_2093:
        /*00fc*/ 	.byte	0x02, 0x4a
	.zero		1
	.zero		1


	//----- nvinfo : EIATTR_EXIT_INSTR_OFFSETS
	.align		4
        /*0100*/ 	.byte	0x04, 0x1c
        /*0102*/ 	.short	(.L_2095 - .L_2094)


	//   ....[0]....
.L_2094:
        /*0104*/ 	.word	0x00000090


	//   ....[1]....
        /*0108*/ 	.word	0x00000fa0


	//   ....[2]....
        /*010c*/ 	.word	0x00000fc0


	//   ....[3]....
        /*0110*/ 	.word	0x00001430


	//   ....[4]....
        /*0114*/ 	.word	0x00001650


	//   ....[5]....
        /*0118*/ 	.word	0x000017b0


	//   ....[6]....
        /*011c*/ 	.word	0x00001880


	//----- nvinfo : EIATTR_MAX_THREADS
	.align		4
.L_2095:
        /*0120*/ 	.byte	0x04, 0x05
        /*0122*/ 	.short	(.L_2097 - .L_2096)
.L_2096:
        /*0124*/ 	.word	0x00000080
        /*0128*/ 	.word	0x00000001
        /*012c*/ 	.word	0x00000001


	//----- nvinfo : EIATTR_CRS_STACK_SIZE
	.align		4
.L_2097:
        /*0130*/ 	.byte	0x04, 0x1e
        /*0132*/ 	.short	(.L_2099 - .L_2098)
.L_2098:
        /*0134*/ 	.word	0x00000000


	//----- nvinfo : EIATTR_CBANK_PARAM_SIZE
	.align		4
.L_2099:
        /*0138*/ 	.byte	0x03, 0x19
        /*013a*/ 	.short	0x0048


	//----- nvinfo : EIATTR_PARAM_CBANK
	.align		4
        /*013c*/ 	.byte	0x04, 0x0a
        /*013e*/ 	.short	(.L_2101 - .L_2100)
	.align		4
.L_2100:
        /*0140*/ 	.word	index@(.nv.constant0._ZN4vllm3moe10topkGatingILi8ELi32ELi4ELi16ELi32El13__nv_bfloat16LNS0_11ScoringFuncE1EEEvPKT5_PKbPfiPT4_PiiiibPKf)
        /*0144*/ 	.short	0x0380
        /*0146*/ 	.short	0x0048


	//----- nvinfo : EIATTR_SW_WAR
	.align		4
.L_2101:
        /*0148*/ 	.byte	0x04, 0x36
        /*014a*/ 	.short	(.L_2103 - .L_2102)
.L_2102:
        /*014c*/ 	.word	0x00000008
.L_2103:


//--------------------- .nv.info._ZN4vllm3moe10topkGatingILi8ELi16ELi4ELi16ELi32El13__nv_bfloat16LNS0_11ScoringFuncE1EEEvPKT5_PKbPfiPT4_PiiiibPKf --------------------------
	.section	.nv.info._ZN4vllm3moe10topkGatingILi8ELi16ELi4ELi16ELi32El13__nv_bfloat16LNS0_11ScoringFuncE1EEEvPKT5_PKbPfiPT4_PiiiibPKf,"",@"SHT_CUDA_INFO"
	.sectionflags	@""
	.align	4


	//----- nvinfo : EIATTR_CUDA_API_VERSION
	.align		4
        /*0000*/ 	.byte	0x04, 0x37
        /*0002*/ 	.short	(.L_2105 - .L_2104)
.L_2104:
        /*0004*/ 	.word	0x00000082


	//----- nvinfo : EIATTR_KPARAM_INFO
	.align		4
.L_2105:
        /*0008*/ 	.byte	0x04, 0x17
        /*000a*/ 	.short	(.L_2107 - .L_2106)
.L_2106:
        /*000c*/ 	.word	0x00000000
        /*0010*/ 	.short	0x000a
        /*0012*/ 	.short	0x0040
        /*0014*/ 	.byte	0x00, 0xf5, 0x21, 0x00


	//----- nvinfo : EIATTR_KPARAM_INFO
	.align		4
.L_2107:
        /*0018*/ 	.byte	0x04, 0x17
        /*001a*/ 	.short	(.L_2109 - .L_2108)
.L_2108:
        /*001c*/ 	.word	0x00000000
        /*0020*/ 	.short	0x0009
        /*0022*/ 	.short	0x003c
        /*0024*/ 	.byte	0x00, 0xf0, 0x05, 0x00


	//----- nvinfo : EIATTR_KPARAM_INFO
	.align		4
.L_2109:
        /*0028*/ 	.byte	0x04, 0x17
        /*002a*/ 	.short	(.L_2111 - .L_2110)
.L_2110:
        /*002c*/ 	.word	0x00000000
        /*0030*/ 	.short	0x0008
        /*0032*/ 	.short	0x0038
        /*0034*/ 	.byte	0x00, 0xf0, 0x11, 0x00


	//----- nvinfo : EIATTR_KPARAM_INFO
	.align		4
.L_2111:
        /*0038*/ 	.byte	0x04, 0x17
        /*003a*/ 	.short	(.L_2113 - .L_2112)
.L_2112:
        /*003c*/ 	.word	0x00000000
        /*0040*/ 	.short	0x0007
        /*0042*/ 	.short	0x0034
        /*0044*/ 	.byte	0x00, 0xf0, 0x11, 0x00


	//----- nvinfo : EIATTR_KPARAM_INFO
	.align		4
.L_2113:
        /*0048*/ 	.byte	0x04, 0x17
        /*004a*/ 	.short	(.L_2115 - .L_2114)
.L_2114:
        /*004c*/ 	.word	0x00000000
        /*0050*/ 	.short	0x0006
        /*0052*/ 	.short	0x0030
        /*0054*/ 	.byte	0x00, 0xf0, 0x11, 0x00


	//----- nvinfo : EIATTR_KPARAM_INFO
	.align		4
.L_2115:
        /*0058*/ 	.byte	0x04, 0x17
        /*005a*/ 	.short	(.L_2117 - .L_2116)
.L_2116:
        /*005c*/ 	.word	0x00000000
        /*0060*/ 	.short	0x0005
        /*0062*/ 	.short	0x0028
        /*0064*/ 	.byte	0x00, 0xf5, 0x21, 0x00


	//----- nvinfo : EIATTR_KPARAM_INFO
	.align		4
.L_2117:
        /*0068*/ 	.byte	0x04, 0x17
        /*006a*/ 	.short	(.L_2119 - .L_2118)
.L_2118:
        /*006c*/ 	.word	0x00000000
        /*0070*/ 	.short	0x0004
        /*0072*/ 	.short	0x0020
        /*0074*/ 	.byte	0x00, 0xf5, 0x21, 0x00


	//----- nvinfo : EIATTR_KPARAM_INFO
	.align		4
.L_2119:
        /*0078*/ 	.byte	0x04, 0x17
        /*007a*/ 	.short	(.L_2121 - .L_2120)
.L_2120:
        /*007c*/ 	.word	0x00000000
        /*0080*/ 	.short	0x0003
        /*0082*/ 	.short	0x0018
        /*0084*/ 	.byte	0x00, 0xf0, 0x11, 0x00


	//----- nvinfo : EIATTR_KPARAM_INFO
	.align		4
.L_2121:
        /*0088*/ 	.byte	0x04, 0x17
        /*008a*/ 	.short	(.L_2123 - .L_2122)
.L_2122:
        /*008c*/ 	.word	0x00000000
        /*0090*/ 	.short	0x0002
        /*0092*/ 	.short	0x0010
        /*0094*/ 	.byte	0x00, 0xf5, 0x21, 0x00


	//----- nvinfo : EIATTR_KPARAM_INFO
	.align		4
.L_2123:
        /*0098*/ 	.byte	0x04, 0x17
        /*009a*/ 	.short	(.L_2125 - .L_2124)
.L_2124:
        /*009c*/ 	.word	0x00000000
        /*00a0*/ 	.short	0x0001
        /*00a2*/ 	.short	0x0008
        /*00a4*/ 	.byte	0x00, 0xf5, 0x21, 0x00


	//----- nvinfo : EIATTR_KPARAM_INFO
	.align		4
.L_2125:
        /*00a8*/ 	.byte	0x04, 0x17
        /*00aa*/ 	.short	(.L_2127 - .L_2126)
.L_2126:
        /*00ac*/ 	.word	0x00000000
        /*00b0*/ 	.short	0x0000
        /*00b2*/ 	.short	0x0000
        /*00b4*/ 	.byte	0x00, 0xf5, 0x21, 0x00


	//----- nvinfo : EIATTR_SPARSE_MMA_MASK
	.align		4
.L_2127:
        /*00b8*/ 	.byte	0x03, 0x50
        /*00ba*/ 	.short	0x0000


	//----- nvinfo : EIATTR_MAXREG_COUNT
	.align		4
        /*00bc*/ 	.byte	0x03, 0x1b
        /*00be*/ 	.short	0x00ff


	//----- nvinfo : EIATTR_MERCURY_ISA_VERSION
	.align		4
        /*00c0*/ 	.byte	0x03, 0x5f
        /*00c2*/ 	.short	0x0101


	//----- nvinfo : EIATTR_COOP_GROUP_MASK_REGIDS
	.align		4
        /*00c4*/ 	.byte	0x04, 0x29
        /*00c6*/ 	.short	(.L_2129 - .L_2128)


	//   ....[0]....
.L_2128:
        /*00c8*/ 	.word	0xffffffff


	//   ....[1]....
        /*00cc*/ 	.word	0xffffffff


	//   ....[2]....
        /*00d0*/ 	.word	0xffffffff


	//----- nvinfo : EIATTR_COOP_GROUP_INSTR_OFFSETS
	.align		4
.L_2129:
        /*00d4*/ 	.byte	0x04, 0x28
        /*00d6*/ 	.short	(.L_2131 - .L_2130)


	//   ....[0]....
.L_2130:
        /*00d8*/ 	.word	0x000009e0


	//   ....[1]....
        /*00dc*/ 	.word	0x00000a50


	//   ....[2]....
        /*00e0*/ 	.word	0x00000a70


	//----- nvinfo : EIATTR_VRC_CTA_INIT_COUNT
	.align		4
.L_2131:
        /*00e4*/ 	.byte	0x02, 0x4a
	.zero		1
	.zero		1


	//----- nvinfo : EIATTR_EXIT_INSTR_OFFSETS
	.align		4
        /*00e8*/ 	.byte	0x04, 0x1c
        /*00ea*/ 	.short	(.L_2133 - .L_2132)


	//   ....[0]....
.L_2132:
        /*00ec*/ 	.word	0x00000090


	//   ....[1]....
        /*00f0*/ 	.word	0x00000f00


	//   ....[2]....
        /*00f4*/ 	.word	0x00000f20


	//   ....[3]....
        /*00f8*/ 	.word	0x00001390


	//   ....[4]....
        /*00fc*/ 	.word	0x000015b0


	//   ....[5]....
        /*0100*/ 	.word	0x00001710


	//   ....[6]....
        /*0104*/ 	.word	0x000017e0


	//----- nvinfo : EIATTR_MAX_THREADS
	.align		4
.L_2133:
        /*0108*/ 	.byte	0x04, 0x05
        /*010a*/ 	.short	(.L_2135 - .L_2134)
.L_2134:
        /*010c*/ 	.word	0x00000080
        /*0110*/ 	.word	0x00000001
        /*0114*/ 	.word	0x00000001


	//----- nvinfo : EIATTR_CRS_STACK_SIZE
	.align		4
.L_2135:
        /*0118*/ 	.byte	0x04, 0x1e
        /*011a*/ 	.short	(.L_2137 - .L_2136)
.L_2136:
        /*011c*/ 	.word	0x00000000


	//----- nvinfo : EIATTR_CBANK_PARAM_SIZE
	.align		4
.L_2137:
        /*0120*/ 	.byte	0x03, 0x19
        /*0122*/ 	.short	0x0048


	//----- nvinfo : EIATTR_PARAM_CBANK
	.align		4
        /*0124*/ 	.byte	0x04, 0x0a
        /*0126*/ 	.short	(.L_2139 - .L_2138)
	.align		4
.L_2138:
        /*0128*/ 	.word	index@(.nv.constant0._ZN4vllm3moe10topkGatingILi8ELi16ELi4ELi16ELi32El13__nv_bfloat16LNS0_11ScoringFuncE1EEEvPKT5_PKbPfiPT4_PiiiibPKf)
        /*012c*/ 	.short	0x0380
        /*012e*/ 	.short	0x0048


	//----- nvinfo : EIATTR_SW_WAR
	.align		4
.L_2139:
        /*0130*/ 	.byte	0x04, 0x36
        /*0132*/ 	.short	(.L_2141 - .L_2140)
.L_2140:
        /*0134*/ 	.word	0x00000008
.L_2141:


//--------------------- .nv.info._ZN4vllm3moe10topkGatingILi8ELi8ELi4ELi16ELi32El13__nv_bfloat16LNS0_11ScoringFuncE1EEEvPKT5_PKbPfiPT4_PiiiibPKf --------------------------
	.section	.nv.info._ZN4vllm3moe10topkGatingILi8ELi8ELi4ELi16ELi32El13__nv_bfloat16LNS0_11ScoringFuncE1EEEvPKT5_PKbPfiPT4_PiiiibPKf,"",@"SHT_CUDA_INFO"
	.sectionflags	@""
	.align	4


	//----- nvinfo : EIATTR_CUDA_API_VERSION
	.align		4
        /*0000*/ 	.byte	0x04, 0x37
        /*0002*/ 	.short	(.L_2143 - .L_2142)
.L_2142:
        /*0004*/ 	.word	0x00000082


	//----- nvinfo : EIATTR_KPARAM_INFO
	.align		4
.L_2143:
        /*0008*/ 	.byte	0x04, 0x17
        /*000a*/ 	.short	(.L_2145 - .L_2144)
.L_2144:
        /*000c*/ 	.word	0x00000000
        /*0010*/ 	.short	0x000a
        /*0012*/ 	.short	0x0040
        /*0014*/ 	.byte	0x00, 0xf5, 0x21, 0x00


	//----- nvinfo : EIATTR_KPARAM_INFO
	.align		4
.L_2145:
        /*0018*/ 	.byte	0x04, 0x17
        /*001a*/ 	.short	(.L_2147 - .L_2146)
.L_2146:
        /*001c*/ 	.word	0x00000000
        /*0020*/ 	.short	0x0009
        /*0022*/ 	.short	0x003c
        /*0024*/ 	.byte	0x00, 0xf0, 0x05, 0x00


	//----- nvinfo : EIATTR_KPARAM_INFO
	.align		4
.L_2147:
        /*0028*/ 	.byte	0x04, 0x17
        /*002a*/ 	.short	(.L_2149 - .L_2148)
.L_2148:
        /*002c*/ 	.word	0x00000000
        /*0030*/ 	.short	0x0008
        /*0032*/ 	.short	0x0038
        /*0034*/ 	.byte	0x00, 0xf0, 0x11, 0x00


	//----- nvinfo : EIATTR_KPARAM_INFO
	.align		4
.L_2149:
        /*0038*/ 	.byte	0x04, 0x17
        /*003a*/ 	.short	(.L_2151 - .L_2150)
.L_2150:
        /*003c*/ 	.word	0x00000000
        /*0040*/ 	.short	0x0007
        /*0042*/ 	.short	0x0034
        /*0044*/ 	.byte	0x00, 0xf0, 0x11, 0x00


	//----- nvinfo : EIATTR_KPARAM_INFO
	.align		4
.L_2151:
        /*0048*/ 	.byte	0x04, 0x17
        /*004a*/ 	.short	(.L_2153 - .L_2152)
.L_2152:
        /*004c*/ 	.word	0x00000000
        /*0050*/ 	.short	0x0006
        /*0052*/ 	.short	0x0030
        /*0054*/ 	.byte	0x00, 0xf0, 0x11, 0x00


	//----- nvinfo : EIATTR_KPARAM_INFO
	.align		4
.L_2153:
        /*0058*/ 	.byte	0x04, 0x17
        /*005a*/ 	.short	(.L_2155 - .L_2154)
.L_2154:
        /*005c*/ 	.word	0x00000000
        /*0060*/ 	.short	0x0005
        /*0062*/ 	.short	0x0028
        /*0064*/ 	.byte	0x00, 0xf5, 0x21, 0x00


	//----- nvinfo : EIATTR_KPARAM_INFO
	.align		4
.L_2155:
        /*0068*/ 	.byte	0x04, 0x17
        /*006a*/ 	.short	(.L_2157 - .L_2156)
.L_2156:
        /*006c*/ 	.word	0x00000000
        /*0070*/ 	.short	0x0004
        /*0072*/ 	.short	0x0020
        /*0074*/ 	.byte	0x00, 0xf5, 0x21, 0x00


	//----- nvinfo : EIATTR_KPARAM_INFO
	.align		4
.L_2157:
        /*0078*/ 	.byte	0x04, 0x17
        /*007a*/ 	.short	(.L_2159 - .L_2158)
.L_2158:
        /*007c*/ 	.word	0x00000000
        /*0080*/ 	.short	0x0003
        /*0082*/ 	.short	0x0018
        /*0084*/ 	.byte	0x00, 0xf0, 0x11, 0x00


	//----- nvinfo : EIATTR_KPARAM_INFO
	.align		4
.L_2159:
        /*0088*/ 	.byte	0x04, 0x17
        /*008a*/ 	.short	(.L_2161 - .L_2160)
.L_2160:
        /*008c*/ 	.word	0x00000000
        /*0090*/ 	.short	0x0002
        /*0092*/ 	.short	0x0010
        /*0094*/ 	.byte	0x00, 0xf5, 0x21, 0x00


	//----- nvinfo : EIATTR_KPARAM_INFO
	.align		4
.L_2161:
        /*0098*/ 	.byte	0x04, 0x17
        /*009a*/ 	.short	(.L_2163 - .L_2162)
.L_2162:
        /*009c*/ 	.word	0x00000000
        /*00a0*/ 	.short	0x0001
        /*00a2*/ 	.short	0x0008
        /*00a4*/ 	.byte	0x00, 0xf5, 0x21, 0x00


	//----- nvinfo : EIATTR_KPARAM_INFO
	.align		4
.L_2163:
        /*00a8*/ 	.byte	0x04, 0x17
        /*00aa*/ 	.short	(.L_2165 - .L_2164)
.L_2164:
        /*00ac*/ 	.word	0x00000000
        /*00b0*/ 	.short	0x0000
        /*00b2*/ 	.short	0x0000
        /*00b4*/ 	.byte	0x00, 0xf5, 0x21, 0x00


	//----- nvinfo : EIATTR_SPARSE_MMA_MASK
	.align		4
.L_2165:
        /*00b8*/ 	.byte	0x03, 0x50
        /*00ba*/ 	.short	0x0000


	//----- nvinfo : EIATTR_MAXREG_COUNT
	.align		4
        /*00bc*/ 	.byte	0x03, 0x1b
        /*00be*/ 	.short	0x00ff


	//----- nvinfo : EIATTR_MERCURY_ISA_VERSION
	.align		4
        /*00c0*/ 	.byte	0x03, 0x5f
        /*00c2*/ 	.short	0x0101


	//----- nvinfo : EIATTR_VRC_CTA_INIT_COUNT
	.align		4
        /*00c4*/ 	.byte	0x02, 0x4a
	.zero		1
	.zero		1


	//----- nvinfo : EIATTR_EXIT_INSTR_OFFSETS
	.align		4
        /*00c8*/ 	.byte	0x04, 0x1c
        /*00ca*/ 	.short	(.L_2167 - .L_2166)


	//   ....[0]....
.L_2166:
        /*00cc*/ 	.word	0x00000090


	//   ....[1]....
        /*00d0*/ 	.word	0x00001430


	//   ....[2]....
        /*00d4*/ 	.word	0x00001450


	//   ....[3]....
        /*00d8*/ 	.word	0x000018c0


	//   ....[4]....
        /*00dc*/ 	.word	0x00001ae0


	//   ....[5]....
        /*00e0*/ 	.word	0x00001c40


	//   ....[6]....
        /*00e4*/ 	.word	0x00001d10


	//----- nvinfo : EIATTR_MAX_THREADS
	.align		4
.L_2167:
        /*00e8*/ 	.byte	0x04, 0x05
        /*00ea*/ 	.short	(.L_2169 - .L_2168)
.L_2168:
        /*00ec*/ 	.word	0x00000080
        /*00f0*/ 	.word	0x00000001
        /*00f4*/ 	.word	0x00000001


	//----- nvinfo : EIATTR_CBANK_PARAM_SIZE
	.align		4
.L_2169:
        /*00f8*/ 	.byte	0x03, 0x19
        /*00fa*/ 	.short	0x0048


	//----- nvinfo : EIATTR_PARAM_CBANK
	.align		4
        /*00fc*/ 	.byte	0x04, 0x0a
        /*00fe*/ 	.short	(.L_2171 - .L_2170)
	.align		4
.L_2170:
        /*0100*/ 	.word	index@(.nv.constant0._ZN4vllm3moe10topkGatingILi8ELi8ELi4ELi16ELi32El13__nv_bfloat16LNS0_11ScoringFuncE1EEEvPKT5_PKbPfiPT4_PiiiibPKf)
        /*0104*/ 	.short	0x0380
        /*0106*/ 	.short	0x0048


	//----- nvinfo : EIATTR_SW_WAR
	.align		4
.L_2171:
        /*0108*/ 	.byte	0x04, 0x36
        /*010a*/ 	.short	(.L_2173 - .L_2172)
.L_2172:
        /*010c*/ 	.word	0x00000008
.L_2173:


//--------------------- .nv.info._ZN4vllm3moe10topkGatingILi4ELi4ELi4ELi8ELi32El13__nv_bfloat16LNS0_11ScoringFuncE1EEEvPKT5_PKbPfiPT4_PiiiibPKf --------------------------
	.section	.nv.info._ZN4vllm3moe10topkGatingILi4ELi4ELi4ELi8ELi32El13__nv_bfloat16LNS0_11ScoringFuncE1EEEvPKT5_PKbPfiPT4_PiiiibPKf,"",@"SHT_CUDA_INFO"
	.sectionflags	@""
	.align	4


	//----- nvinfo : EIATTR_CUDA_API_VERSION
	.align		4
        /*0000*/ 	.byte	0x04, 0x37
        /*0002*/ 	.short	(.L_2175 - .L_2174)
.L_2174:
        /*0004*/ 	.word	0x00000082


	//----- nvinfo : EIATTR_KPARAM_INFO
	.align		4
.L_2175:
        /*0008*/ 	.byte	0x04, 0x17
        /*000a*/ 	.short	(.L_2177 - .L_2176)
.L_2176:
        /*000c*/ 	.word	0x00000000
        /*0010*/ 	.short	0x000a
        /*0012*/ 	.short	0x0040
        /*0014*/ 	.byte	0x00, 0xf5, 0x21, 0x00


	//----- nvinfo : EIATTR_KPARAM_INFO
	.align		4
.L_2177:
        /*0018*/ 	.byte	0x04, 0x17
        /*001a*/ 	.short	(.L_2179 - .L_2178)
.L_2178:
        /*001c*/ 	.word	0x00000000
        /*0020*/ 	.short	0x0009
        /*0022*/ 	.short	0x003c
        /*0024*/ 	.byte	0x00, 0xf0, 0x05, 0x00


	//----- nvinfo : EIATTR_KPARAM_INFO
	.align		4
.L_2179:
        /*0028*/ 	.byte	0x04, 0x17
        /*002a*/ 	.short	(.L_2181 - .L_2180)
.L_2180:
        /*002c*/ 	.word	0x00000000
        /*0030*/ 	.short	0x0008
        /*0032*/ 	.short	0x0038
        /*0034*/ 	.byte	0x00, 0xf0, 0x11, 0x00


	//----- nvinfo : EIATTR_KPARAM_INFO
	.align		4
.L_2181:
        /*0038*/ 	.byte	0x04, 0x17
        /*003a*/ 	.short	(.L_2183 - .L_2182)
.L_2182:
        /*003c*/ 	.word	0x00000000
        /*0040*/ 	.short	0x0007
        /*0042*/ 	.short	0x0034
        /*0044*/ 	.byte	0x00, 0xf0, 0x11, 0x00


	//----- nvinfo : EIATTR_KPARAM_INFO
	.align		4
.L_2183:
        /*0048*/ 	.byte	0x04, 0x17
        /*004a*/ 	.short	(.L_2185 - .L_2184)
.L_2184:
        /*004c*/ 	.word	0x00000000
        /*0050*/ 	.short	0x0006
        /*0052*/ 	.short	0x0030
        /*0054*/ 	.byte	0x00, 0xf0, 0x11, 0x00


	//----- nvinfo : EIATTR_KPARAM_INFO
	.align		4
.L_2185:
        /*0058*/ 	.byte	0x04, 0x17
        /*005a*/ 	.short	(.L_2187 - .L_2186)
.L_2186:
        /*005c*/ 	.word	0x00000000
        /*0060*/ 	.short	0x0005
        /*0062*/ 	.short	0x0028
        /*0064*/ 	.byte	0x00, 0xf5, 0x21, 0x00


	//----- nvinfo : EIATTR_KPARAM_INFO
	.align		4
.L_2187:
        /*0068*/ 	.byte	0x04, 0x17
        /*006a*/ 	.short	(.L_2189 - .L_2188)
.L_2188:
        /*006c*/ 	.word	0x00000000
        /*0070*/ 	.short	0x0004
        /*0072*/ 	.short	0x0020
        /*0074*/ 	.byte	0x00, 0xf5, 0x21, 0x00


	//----- nvinfo : EIATTR_KPARAM_INFO
	.align		4
.L_2189:
        /*0078*/ 	.byte	0x04, 0x17
        /*007a*/ 	.short	(.L_2191 - .L_2190)
.L_2190:
        /*007c*/ 	.word	0x00000000
        /*0080*/ 	.short	0x0003
        /*0082*/ 	.short	0x0018
        /*0084*/ 	.byte	0x00, 0xf0, 0x11, 0x00


	//----- nvinfo : EIATTR_KPARAM_INFO
	.align		4
.L_2191:
        /*0088*/ 	.byte	0x04, 0x17
        /*008a*/ 	.short	(.L_2193 - .L_2192)
.L_2192:
        /*008c*/ 	.word	0x00000000
        /*0090*/ 	.short	0x0002
        /*0092*/ 	.short	0x0010
        /*0094*/ 	.byte	0x00, 0xf5, 0x21, 0x00


	//----- nvinfo : EIATTR_KPARAM_INFO
	.align		4
.L_2193:
        /*0098*/ 	.byte	0x04, 0x17
        /*009a*/ 	.short	(.L_2195 - .L_2194)
.L_2194:
        /*009c*/ 	.word	0x00000000
        /*00a0*/ 	.short	0x0001
        /*00a2*/ 	.short	0x0008
        /*00a4*/ 	.byte	0x00, 0xf5, 0x21, 0x00


	//----- nvinfo : EIATTR_KPARAM_INFO
	.align		4
.L_2195:
        /*00a8*/ 	.byte	0x04, 0x17
        /*00aa*/ 	.short	(.L_2197 - .L_2196)
.L_2196:
        /*00ac*/ 	.word	0x00000000
        /*00b0*/ 	.short	0x0000
        /*00b2*/ 	.short	0x0000
        /*00b4*/ 	.byte	0x00, 0xf5, 0x21, 0x00


	//----- nvinfo : EIATTR_SPARSE_MMA_MASK
	.align		4
.L_2197:
        /*00b8*/ 	.byte	0x03, 0x50
        /*00ba*/ 	.short	0x0000


	//----- nvinfo : EIATTR_MAXREG_COUNT
	.align		4
        /*00bc*/ 	.byte	0x03, 0x1b
        /*00be*/ 	.short	0x00ff


	//----- nvinfo : EIATTR_MERCURY_ISA_VERSION
	.align		4
        /*00c0*/ 	.byte	0x03, 0x5f
        /*00c2*/ 	.short	0x0101


	//----- nvinfo : EIATTR_VRC_CTA_INIT_COUNT
	.align		4
        /*00c4*/ 	.byte	0x02, 0x4a
	.zero		1
	.zero		1


	//----- nvinfo : EIATTR_EXIT_INSTR_OFFSETS
	.align		4
        /*00c8*/ 	.byte	0x04, 0x1c
        /*00ca*/ 	.short	(.L_2199 - .L_2198)


	//   ....[0]....
.L_2198:
        /*00cc*/ 	.word	0x00000080


	//   ....[1]....
        /*00d0*/ 	.word	0x00001700


	//   ....[2]....
        /*00d4*/ 	.word	0x00001720


	//   ....[3]....
        /*00d8*/ 	.word	0x00001b90


	//   ....[4]....
        /*00dc*/ 	.word	0x00001db0


	//   ....[5]....
        /*00e0*/ 	.word	0x00001f10


	//   ....[6]....
        /*00e4*/ 	.word	0x00001fe0


	//----- nvinfo : EIATTR_MAX_THREADS
	.align		4
.L_2199:
        /*00e8*/ 	.byte	0x04, 0x05
        /*00ea*/ 	.short	(.L_2201 - .L_2200)
.L_2200:
        /*00ec*/ 	.word	0x00000080
        /*00f0*/ 	.word	0x00000001
        /*00f4*/ 	.word	0x00000001


	//----- nvinfo : EIATTR_CBANK_PARAM_SIZE
	.align		4
.L_2201:
        /*00f8*/ 	.byte	0x03, 0x19
        /*00fa*/ 	.short	0x0048


	//----- nvinfo : EIATTR_PARAM_CBANK
	.align		4
        /*00fc*/ 	.byte	0x04, 0x0a
        /*00fe*/ 	.short	(.L_2203 - .L_2202)
	.align		4
.L_2202:
        /*0100*/ 	.word	index@(.nv.constant0._ZN4vllm3moe10topkGatingILi4ELi4ELi4ELi8ELi32El13__nv_bfloat16LNS0_11ScoringFuncE1EEEvPKT5_PKbPfiPT4_PiiiibPKf)
        /*0104*/ 	.short	0x0380
        /*0106*/ 	.short	0x0048


	//----- nvinfo : EIATTR_SW_WAR
	.align		4
.L_2203:
        /*0108*/ 	.byte	0x04, 0x36
        /*010a*/ 	.short	(.L_2205 - .L_2204)
.L_2204:
        /*010c*/ 	.word	0x00000008
.L_2205:


//--------------------- .nv.info._ZN4vllm3moe10topkGatingILi2ELi2ELi4ELi4ELi32El13__nv_bfloat16LNS0_11ScoringFuncE1EEEvPKT5_PKbPfiPT4_PiiiibPKf --------------------------
	.section	.nv.info._ZN4vllm3moe10topkGatingILi2ELi2ELi4ELi4ELi32El13__nv_bfloat16LNS0_11ScoringFuncE1EEEvPKT5_PKbPfiPT4_PiiiibPKf,"",@"SHT_CUDA_INFO"
	.sectionflags	@""
	.align	4


	//----- nvinfo : EIATTR_CUDA_API_VERSION
	.align		4
        /*0000*/ 	.byte	0x04, 0x37
        /*0002*/ 	.short	(.L_2207 - .L_2206)
.L_2206:
        /*0004*/ 	.word	0x00000082


	//----- nvinfo : EIATTR_KPARAM_INFO
	.align		4
.L_2207:
        /*0008*/ 	.byte	0x04, 0x17
        /*000a*/ 	.short	(.L_2209 - .L_2208)
.L_2208:
        /*000c*/ 	.word	0x00000000
        /*0010*/ 	.short	0x000a
        /*0012*/ 	.short	0x0040
        /*0014*/ 	.byte	0x00, 0xf5, 0x21, 0x00


	//----- nvinfo : EIATTR_KPARAM_INFO
	.align		4
.L_2209:
        /*0018*/ 	.byte	0x04, 0x17
        /*001a*/ 	.short	(.L_2211 - .L_2210)
.L_2210:
        /*001c*/ 	.word	0x00000000
        /*0020*/ 	.short	0x0009
        /*0022*/ 	.short	0x003c
        /*0024*/ 	.byte	0x00, 0xf0, 0x05, 0x00


	//----- nvinfo : EIATTR_KPARAM_INFO
	.align		4
.L_2211:
        /*0028*/ 	.byte	0x04, 0x17
        /*002a*/ 	.short	(.L_2213 - .L_2212)
.L_2212:
        /*002c*/ 	.word	0x00000000
        /*0030*/ 	.short	0x0008
        /*0032*/ 	.short	0x0038
        /*0034*/ 	.byte	0x00, 0xf0, 0x11, 0x00


	//----- nvinfo : EIATTR_KPARAM_INFO
	.align		4
.L_2213:
        /*0038*/ 	.byte	0x04, 0x17
        /*003a*/ 	.short	(.L_2215 - .L_2214)
.L_2214:
        /*003c*/ 	.word	0x00000000
        /*0040*/ 	.short	0x0007
        /*0042*/ 	.short	0x0034
        /*0044*/ 	.byte	0x00, 0xf0, 0x11, 0x00


	//----- nvinfo : EIATTR_KPARAM_INFO
	.align		4
.L_2215:
        /*0048*/ 	.byte	0x04, 0x17
        /*004a*/ 	.short	(.L_2217 - .L_2216)
.L_2216:
        /*004c*/ 	.word	0x00000000
        /*0050*/ 	.short	0x0006
        /*0052*/ 	.short	0x0030
        /*0054*/ 	.byte	0x00, 0xf0, 0x11, 0x00


	//----- nvinfo : EIATTR_KPARAM_INFO
	.align		4
.L_2217:
        /*0058*/ 	.byte	0x04, 0x17
        /*005a*/ 	.short	(.L_2219 - .L_2218)
.L_2218:
        /*005c*/ 	.word	0x00000000
        /*0060*/ 	.short	0x0005
        /*0062*/ 	.short	0x0028
        /*0064*/ 	.byte	0x00, 0xf5, 0x21, 0x00


	//----- nvinfo : EIATTR_KPARAM_INFO
	.align		4
.L_2219:
        /*0068*/ 	.byte	0x04, 0x17
        /*006a*/ 	.short	(.L_2221 - .L_2220)
.L_2220:
        /*006c*/ 	.word	0x00000000
        /*0070*/ 	.short	0x0004
        /*0072*/ 	.short	0x0020
        /*0074*/ 	.byte	0x00, 0xf5, 0x21, 0x00


	//----- nvinfo : EIATTR_KPARAM_INFO
	.align		4
.L_2221:
        /*0078*/ 	.byte	0x04, 0x17
        /*007a*/ 	.short	(.L_2223 - .L_2222)
.L_2222:
        /*007c*/ 	.word	0x00000000
        /*0080*/ 	.short	0x0003
        /*0082*/ 	.short	0x0018
        /*0084*/ 	.byte	0x00, 0xf0, 0x11, 0x00


	//----- nvinfo : EIATTR_KPARAM_INFO
	.align		4
.L_2223:
        /*0088*/ 	.byte	0x04, 0x17
        /*008a*/ 	.short	(.L_2225 - .L_2224)
.L_2224:
        /*008c*/ 	.word	0x00000000
        /*0090*/ 	.short	0x0002
        /*0092*/ 	.short	0x0010
        /*0094*/ 	.byte	0x00, 0xf5, 0x21, 0x00


	//----- nvinfo : EIATTR_KPARAM_INFO
	.align		4
.L_2225:
        /*0098*/ 	.byte	0x04, 0x17
        /*009a*/ 	.short	(.L_2227 - .L_2226)
.L_2226:
        /*009c*/ 	.word	0x00000000
        /*00a0*/ 	.short	0x0001
        /*00a2*/ 	.short	0x0008
        /*00a4*/ 	.byte	0x00, 0xf5, 0x21, 0x00


	//----- nvinfo : EIATTR_KPARAM_INFO
	.align		4
.L_2227:
        /*00a8*/ 	.byte	0x04, 0x17
        /*00aa*/ 	.short	(.L_2229 - .L_2228)
.L_2228:
        /*00ac*/ 	.word	0x00000000
        /*00b0*/ 	.short	0x0000
        /*00b2*/ 	.short	0x0000
        /*00b4*/ 	.byte	0x00, 0xf5, 0x21, 0x00


	//----- nvinfo : EIATTR_SPARSE_MMA_MASK
	.align		4
.L_2229:
        /*00b8*/ 	.byte	0x03, 0x50
        /*00ba*/ 	.short	0x0000


	//----- nvinfo : EIATTR_MAXREG_COUNT
	.align		4
        /*00bc*/ 	.byte	0x03, 0x1b
        /*00be*/ 	.short	0x00ff


	//----- nvinfo : EIATTR_MERCURY_ISA_VERSION
	.align		4
        /*00c0*/ 	.byte	0x03, 0x5f
        /*00c2*/ 	.short	0x0101


	//----- nvinfo : EIATTR_VRC_CTA_INIT_COUNT
	.align		4
        /*00c4*/ 	.byte	0x02, 0x4a
	.zero		1
	.zero		1


	//----- nvinfo : EIATTR_EXIT_INSTR_OFFSETS
	.align		4
        /*00c8*/ 	.byte	0x04, 0x1c
        /*00ca*/ 	.short	(.L_2231 - .L_2230)


	//   ....[0]....
.L_2230:
        /*00cc*/ 	.word	0x00000080


	//   ....[1]....
        /*00d0*/ 	.word	0x000011b0


	//   ....[2]....
        /*00d4*/ 	.word	0x000011d0


	//   ....[3]....
        /*00d8*/ 	.word	0x00001640


	//   ....[4]....
        /*00dc*/ 	.word	0x00001860


	//   ....[5]....
        /*00e0*/ 	.word	0x000019c0


	//   ....[6]....
        /*00e4*/ 	.word	0x00001a90


	//----- nvinfo : EIATTR_MAX_THREADS
	.align		4
.L_2231:
        /*00e8*/ 	.byte	0x04, 0x05
        /*00ea*/ 	.short	(.L_2233 - .L_2232)
.L_2232:
        /*00ec*/ 	.word	0x00000080
        /*00f0*/ 	.word	0x00000001
        /*00f4*/ 	.word	0x00000001


	//----- nvinfo : EIATTR_CBANK_PARAM_SIZE
	.align		4
.L_2233:
        /*00f8*/ 	.byte	0x03, 0x19
        /*00fa*/ 	.short	0x0048


	//----- nvinfo : EIATTR_PARAM_CBANK
	.align		4
        /*00fc*/ 	.byte	0x04, 0x0a
        /*00fe*/ 	.short	(.L_2235 - .L_2234)
	.align		4
.L_2234:
        /*0100*/ 	.word	index@(.nv.constant0._ZN4vllm3moe10topkGatingILi2ELi2ELi4ELi4ELi32El13__nv_bfloat16LNS0_11ScoringFuncE1EEEvPKT5_PKbPfiPT4_PiiiibPKf)
        /*0104*/ 	.short	0x0380
        /*0106*/ 	.short	0x0048


	//----- nvinfo : EIATTR_SW_WAR
	.align		4
.L_2235:
        /*0108*/ 	.byte	0x04, 0x36
        /*010a*/ 	.short	(.L_2237 - .L_2236)
.L_2236:
        /*010c*/ 	.word	0x00000008
.L_2237:


//--------------------- .nv.info._ZN4vllm3moe10topkGatingILi1ELi1ELi4ELi2ELi32El13__nv_bfloat16LNS0_11ScoringFuncE1EEEvPKT5_PKbPfiPT4_PiiiibPKf --------------------------
	.section	.nv.info._ZN4vllm3moe10topkGatingILi1ELi1ELi4ELi2ELi32El13__nv_bfloat16LNS0_11ScoringFuncE1EEEvPKT5_PKbPfiPT4_PiiiibPKf,"",@"SHT_CUDA_INFO"
	.sectionflags	@""
	.align	4


	//----- nvinfo : EIATTR_CUDA_API_VERSION
	.align		4
        /*0000*/ 	.byte	0x04, 0x37
        /*0002*/ 	.short	(.L_2239 - .L_2238)
.L_2238:
        /*0004*/ 	.word	0x00000082


	//----- nvinfo : EIATTR_KPARAM_INFO
	.align		4
.L_2239:
        /*0008*/ 	.byte	0x04, 0x17
        /*000a*/ 	.short	(.L_2241 - .L_2240)
.L_2240:
        /*000c*/ 	.word	0x00000000
        /*0010*/ 	.short	0x000a
        /*0012*/ 	.short	0x0040
        /*0014*/ 	.byte	0x00, 0xf5, 0x21, 0x00


	//----- nvinfo : EIATTR_KPARAM_INFO
	.align		4
.L_2241:
        /*0018*/ 	.byte	0x04, 0x17
        /*001a*/ 	.short	(.L_2243 - .L_2242)
.L_2242:
        /*001c*/ 	.word	0x00000000
        /*0020*/ 	.short	0x0009
        /*0022*/ 	.short	0x003c
        /*0024*/ 	.byte	0x00, 0xf0, 0x05, 0x00


	//----- nvinfo : EIATTR_KPARAM_INFO
	.align		4
.L_2243:
        /*0028*/ 	.byte	0x04, 0x17
        /*002a*/ 	.short	(.L_2245 - .L_2244)
.L_2244:
        /*002c*/ 	.word	0x00000000
        /*0030*/ 	.short	0x0008
        /*0032*/ 	.short	0x0038
        /*0034*/ 	.byte	0x00, 0xf0, 0x11, 0x00


	//----- nvinfo : EIATTR_KPARAM_INFO
	.align		4
.L_2245:
        /*0038*/ 	.byte	0x04, 0x17
        /*003a*/ 	.short	(.L_2247 - .L_2246)
.L_2246:
        /*003c*/ 	.word	0x00000000
        /*0040*/ 	.short	0x0007
        /*0042*/ 	.short	0x0034
        /*0044*/ 	.byte	0x00, 0xf0, 0x11, 0x00


	//----- nvinfo : EIATTR_KPARAM_INFO
	.align		4
.L_2247:
        /*0048*/ 	.byte	0x04, 0x17
        /*004a*/ 	.short	(.L_2249 - .L_2248)
.L_2248:
        /*004c*/ 	.word	0x00000000
        /*0050*/ 	.short	0x0006
        /*0052*/ 	.short	0x0030
        /*0054*/ 	.byte	0x00, 0xf0, 0x11, 0x00


	//----- nvinfo : EIATTR_KPARAM_INFO
	.align		4
.L_2249:
        /*0058*/ 	.byte	0x04, 0x17
        /*005a*/ 	.short	(.L_2251 - .L_2250)
.L_2250:
        /*005c*/ 	.word	0x00000000
        /*0060*/ 	.short	0x0005
        /*0062*/ 	.short	0x0028
        /*0064*/ 	.byte	0x00, 0xf5, 0x21, 0x00


	//----- nvinfo : EIATTR_KPARAM_INFO
	.align		4
.L_2251:
        /*0068*/ 	.byte	0x04, 0x17
        /*006a*/ 	.short	(.L_2253 - .L_2252)
.L_2252:
        /*006c*/ 	.word	0x00000000
        /*0070*/ 	.short	0x0004
        /*0072*/ 	.short	0x0020
        /*0074*/ 	.byte	0x00, 0xf5, 0x21, 0x00


	//----- nvinfo : EIATTR_KPARAM_INFO
	.align		4
.L_2253:
        /*0078*/ 	.byte	0x04, 0x17
        /*007a*/ 	.short	(.L_2255 - .L_2254)
.L_2254:
        /*007c*/ 	.word	0x00000000
        /*0080*/ 	.short	0x0003
        /*0082*/ 	.short	0x0018
        /*0084*/ 	.byte	0x00, 0xf0, 0x11, 0x00


	//----- nvinfo : EIATTR_KPARAM_INFO
	.align		4
.L_2255:
        /*0088*/ 	.byte	0x04, 0x17
        /*008a*/ 	.short	(.L_2257 - .L_2256)
.L_2256:
        /*008c*/ 	.word	0x00000000
        /*0090*/ 	.short	0x0002
        /*0092*/ 	.short	0x0010
        /*0094*/ 	.byte	0x00, 0xf5, 0x21, 0x00


	//----- nvinfo : EIATTR_KPARAM_INFO
	.align		4
.L_2257:
        /*0098*/ 	.byte	0x04, 0x17
        /*009a*/ 	.short	(.L_2259 - .L_2258)
.L_2258:
        /*009c*/ 	.word	0x00000000
        /*00a0*/ 	.short	0x0001
        /*00a2*/ 	.short	0x0008
        /*00a4*/ 	.byte	0x00, 0xf5, 0x21, 0x00


	//----- nvinfo : EIATTR_KPARAM_INFO
	.align		4
.L_2259:
        /*00a8*/ 	.byte	0x04, 0x17
        /*00aa*/ 	.short	(.L_2261 - .L_2260)
.L_2260:
        /*00ac*/ 	.word	0x00000000
        /*00b0*/ 	.short	0x0000
        /*00b2*/ 	.short	0x0000
        /*00b4*/ 	.byte	0x00, 0xf5, 0x21, 0x00


	//----- nvinfo : EIATTR_SPARSE_MMA_MASK
	.align		4
.L_2261:
        /*00b8*/ 	.byte	0x03, 0x50
        /*00ba*/ 	.short	0x0000


	//----- nvinfo : EIATTR_MAXREG_COUNT
	.align		4
        /*00bc*/ 	.byte	0x03, 0x1b
        /*00be*/ 	.short	0x00ff


	//----- nvinfo : EIATTR_MERCURY_ISA_VERSION
	.align		4
        /*00c0*/ 	.byte	0x03, 0x5f
        /*00c2*/ 	.short	0x0101


	//----- nvinfo : EIATTR_VRC_CTA_INIT_COUNT
	.align		4
        /*00c4*/ 	.byte	0x02, 0x4a
	.zero		1
	.zero		1


	//----- nvinfo : EIATTR_EXIT_INSTR_OFFSETS
	.align		4
        /*00c8*/ 	.byte	0x04, 0x1c
        /*00ca*/ 	.short	(.L_2263 - .L_2262)


	//   ....[0]....
.L_2262:
        /*00cc*/ 	.word	0x00000080


	//   ....[1]....
        /*00d0*/ 	.word	0x000008a0


	//   ....[2]....
        /*00d4*/ 	.word	0x000008b0


	//   ....[3]....
        /*00d8*/ 	.word	0x00000d20


	//   ....[4]....
        /*00dc*/ 	.word	0x00000f40


	//   ....[5]....
        /*00e0*/ 	.word	0x000010a0


	//   ....[6]....
        /*00e4*/ 	.word	0x00001170


	//----- nvinfo : EIATTR_MAX_THREADS
	.align		4
.L_2263:
        /*00e8*/ 	.byte	0x04, 0x05
        /*00ea*/ 	.short	(.L_2265 - .L_2264)
.L_2264:
        /*00ec*/ 	.word	0x00000080
        /*00f0*/ 	.word	0x00000001
        /*00f4*/ 	.word	0x00000001


	//----- nvinfo : EIATTR_CBANK_PARAM_SIZE
	.align		4
.L_2265:
        /*00f8*/ 	.byte	0x03, 0x19
        /*00fa*/ 	.short	0x0048


	//----- nvinfo : EIATTR_PARAM_CBANK
	.align		4
        /*00fc*/ 	.byte	0x04, 0x0a
        /*00fe*/ 	.short	(.L_2267 - .L_2266)
	.align		4
.L_2266:
        /*0100*/ 	.word	index@(.nv.constant0._ZN4vllm3moe10topkGatingILi1ELi1ELi4ELi2ELi32El13__nv_bfloat16LNS0_11ScoringFuncE1EEEvPKT5_PKbPfiPT4_PiiiibPKf)
        /*0104*/ 	.short	0x0380
        /*0106*/ 	.short	0x0048


	//----- nvinfo : EIATTR_SW_WAR
	.align		4
.L_2267:
        /*0108*/ 	.byte	0x04, 0x36
        /*010a*/ 	.short	(.L_2269 - .L_2268)
.L_2268:
        /*010c*/ 	.word	0x00000008
.L_2269:


//--------------------- .nv.info._ZN4vllm3moe10topkGatingILi18ELi576ELi4ELi4ELi32Ej13__nv_bfloat16LNS0_11ScoringFuncE1EEEvPKT5_PKbPfiPT4_PiiiibPKf --------------------------
	.section	.nv.info._ZN4vllm3moe10topkGatingILi18ELi576ELi4ELi4ELi32Ej13__nv_bfloat16LNS0_11ScoringFuncE1EEEvPKT5_PKbPfiPT4_PiiiibPKf,"",@"SHT_CUDA_INFO"
	.sectionflags	@""
	.align	4


	//----- nvinfo : EIATTR_CUDA_API_VERSION
	.align		4
        /*0000*/ 	.byte	0x04, 0x37
        /*0002*/ 	.short	(.L_2271 - .L_2270)
.L_2270:
        /*0004*/ 	.word	0x00000082


	//----- nvinfo : EIATTR_KPARAM_INFO
	.align		4
.L_2271:
        /*0008*/ 	.byte	0x04, 0x17
        /*000a*/ 	.short	(.L_2273 - .L_2272)
.L_2272:
        /*000c*/ 	.word	0x00000000
        /*0010*/ 	.short	0x000a
        /*0012*/ 	.short	0x0040
        /*0014*/ 	.byte	0x00, 0xf5, 0x21, 0x00


	//----- nvinfo : EIATTR_KPARAM_INFO
	.align		4
.L_2273:
        /*0018*/ 	.byte	0x04, 0x17
        /*001a*/ 	.short	(.L_2275 - .L_2274)
.L_2274:
        /*001c*/ 	.word	0x00000000
        /*0020*/ 	.short	0x0009
        /*0022*/ 	.short	0x003c
        /*0024*/ 	.byte	0x00, 0xf0, 0x05, 0x00


	//----- nvinfo : EIATTR_KPARAM_INFO
	.align		4
.L_2275:
        /*0028*/ 	.byte	0x04, 0x17
        /*002a*/ 	.short	(.L_2277 - .L_2276)
.L_2276:
        /*002c*/ 	.word	0x00000000
        /*0030*/ 	.short	0x0008
        /*0032*/ 	.short	0x0038
        /*0034*/ 	.byte	0x00, 0xf0, 0x11, 0x00


	//----- nvinfo : EIATTR_KPARAM_INFO
	.align		4
.L_2277:
        /*0038*/ 	.byte	0x04, 0x17
        /*003a*/ 	.short	(.L_2279 - .L_2278)
.L_2278:
        /*003c*/ 	.word	0x00000000
        /*0040*/ 	.short	0x0007
        /*0042*/ 	.short	0x0034
        /*0044*/ 	.byte	0x00, 0xf0, 0x11, 0x00


	//----- nvinfo : EIATTR_KPARAM_INFO
	.align		4
.L_2279:
        /*0048*/ 	.byte	0x04, 0x17
        /*004a*/ 	.short	(.L_2281 - .L_2280)
.L_2280:
        /*004c*/ 	.word	0x00000000
        /*0050*/ 	.short	0x0006
        /*0052*/ 	.short	0x0030
        /*0054*/ 	.byte	0x00, 0xf0, 0x11, 0x00


	//----- nvinfo : EIATTR_KPARAM_INFO
	.align		4
.L_2281:
        /*0058*/ 	.byte	0x04, 0x17
        /*005a*/ 	.short	(.L_2283 - .L_2282)
.L_2282:
        /*005c*/ 	.word	0x00000000
        /*0060*/ 	.short	0x0005
        /*0062*/ 	.short	0x0028
        /*0064*/ 	.byte	0x00, 0xf5, 0x21, 0x00


	//----- nvinfo : EIATTR_KPARAM_INFO
	.align		4
.L_2283:
        /*0068*/ 	.byte	0x04, 0x17
        /*006a*/ 	.short	(.L_2285 - .L_2284)
.L_2284:
        /*006c*/ 	.word	0x00000000
        /*0070*/ 	.short	0x0004
        /*0072*/ 	.short	0x0020
        /*0074*/ 	.byte	0x00, 0xf5, 0x21, 0x00


	//----- nvinfo : EIATTR_KPARAM_INFO
	.align		4
.L_2285:
        /*0078*/ 	.byte	0x04, 0x17
        /*007a*/ 	.short	(.L_2287 - .L_2286)
.L_2286:
        /*007c*/ 	.word	0x00000000
        /*0080*/ 	.short	0x0003
        /*0082*/ 	.short	0x0018
        /*0084*/ 	.byte	0x00, 0xf0, 0x11, 0x00


	//----- nvinfo : EIATTR_KPARAM_INFO
	.align		4
.L_2287:
        /*0088*/ 	.byte	0x04, 0x17
        /*008a*/ 	.short	(.L_2289 - .L_2288)
.L_2288:
        /*008c*/ 	.word	0x00000000
        /*0090*/ 	.short	0x0002
        /*0092*/ 	.short	0x0010
        /*0094*/ 	.byte	0x00, 0xf5, 0x21, 0x00


	//----- nvinfo : EIATTR_KPARAM_INFO
	.align		4
.L_2289:
        /*0098*/ 	.byte	0x04, 0x17
        /*009a*/ 	.short	(.L_2291 - .L_2290)
.L_2290:
        /*009c*/ 	.word	0x00000000
        /*00a0*/ 	.short	0x0001
        /*00a2*/ 	.short	0x0008
        /*00a4*/ 	.byte	0x00, 0xf5, 0x21, 0x00


	//----- nvinfo : EIATTR_KPARAM_INFO
	.align		4
.L_2291:
        /*00a8*/ 	.byte	0x04, 0x17
        /*00aa*/ 	.short	(.L_2293 - .L_2292)
.L_2292:
        /*00ac*/ 	.word	0x00000000
        /*00b0*/ 	.short	0x0000
        /*00b2*/ 	.short	0x0000
        /*00b4*/ 	.byte	0x00, 0xf5, 0x21, 0x00


	//----- nvinfo : EIATTR_SPARSE_MMA_MASK
	.align		4
.L_2293:
        /*00b8*/ 	.byte	0x03, 0x50
        /*00ba*/ 	.short	0x0000


	//----- nvinfo : EIATTR_MAXREG_COUNT
	.align		4
        /*00bc*/ 	.byte	0x03, 0x1b
        /*00be*/ 	.short	0x00ff


	//----- nvinfo : EIATTR_MERCURY_ISA_VERSION
	.align		4
        /*00c0*/ 	.byte	0x03, 0x5f
        /*00c2*/ 	.short	0x0101


	//----- nvinfo : EIATTR_COOP_GROUP_MASK_REGIDS
	.align		4
        /*00c4*/ 	.byte	0x04, 0x29
        /*00c6*/ 	.short	(.L_2295 - .L_2294)


	//   ....[0]....
.L_2294:
        /*00c8*/ 	.word	0xffffffff


	//   ....[1]....
        /*00cc*/ 	.word	0xffffffff


	//   ....[2]....
        /*00d0*/ 	.word	0xffffffff


	//   ....[3]....
        /*00d4*/ 	.word	0xffffffff


	//   ....[4]....
        /*00d8*/ 	.word	0xffffffff


	//   ....[5]....
        /*00dc*/ 	.word	0xffffffff


	//   ....[6]....
        /*00e0*/ 	.word	0xffffffff


	//   ....[7]....
        /*00e4*/ 	.word	0xffffffff


	//   ....[8]....
        /*00e8*/ 	.word	0xffffffff


	//   ....[9]....
        /*00ec*/ 	.word	0xffffffff


	//   ....[10]....
        /*00f0*/ 	.word	0xffffffff


	//   ....[11]....
        /*00f4*/ 	.word	0xffffffff


	//   ....[12]....
        /*00f8*/ 	.word	0xffffffff


	//   ....[13]....
        /*00fc*/ 	.word	0xffffffff


	//   ....[14]....
        /*0100*/ 	.word	0xffffffff


	//----- nvinfo : EIATTR_COOP_GROUP_INSTR_OFFSETS
	.align		4
.L_2295:
        /*0104*/ 	.byte	0x04, 0x28
        /*0106*/ 	.short	(.L_2297 - .L_2296)


	//   ....[0]....
.L_2296:
        /*0108*/ 	.word	0x00001340


	//   ....[1]....
        /*010c*/ 	.word	0x00001390


	//   ....[2]....
        /*0110*/ 	.word	0x00001400


	//   ....[3]....
        /*0114*/ 	.word	0x00001410


	//   ....[4]....
        /*0118*/ 	.word	0x00001610


	//   ....[5]....
        /*011c*/ 	.word	0x00001630


	//   ....[6]....
        /*0120*/ 	.word	0x00001660


	//   ....[7]....
        /*0124*/ 	.word	0x000016c0


	//   ....[8]....
        /*0128*/ 	.word	0x00001700


	//   ....[9]....
        /*012c*/ 	.word	0x00001710


	//   ....[10]....
        /*0130*/ 	.word	0x00001730


	//   ....[11]....
        /*0134*/ 	.word	0x00001790


	//   ....[12]....
        /*0138*/ 	.word	0x000017c0


	//   ....[13]....
        /*013c*/ 	.word	0x000017d0


	//   ....[14]....
        /*0140*/ 	.word	0x00001800


	//----- nvinfo : EIATTR_VRC_CTA_INIT_COUNT
	.align		4
.L_2297:
        /*0144*/ 	.byte	0x02, 0x4a
	.zero		1
	.zero		1


	//----- nvinfo : EIATTR_EXIT_INSTR_OFFSETS
	.align		4
        /*0148*/ 	.byte	0x04, 0x1c
        /*014a*/ 	.short	(.L_2299 - .L_2298)


	//   ....[0]....
.L_2298:
        /*014c*/ 	.word	0x00000080


	//   ....[1]....
        /*0150*/ 	.word	0x00001d90


	//   ....[2]....
        /*0154*/ 	.word	0x00001dd0


	//   ....[3]....
        /*0158*/ 	.word	0x00002230


	//   ....[4]....
        /*015c*/ 	.word	0x00002450


	//   ....[5]....
        /*0160*/ 	.word	0x000025b0


	//   ....[6]....
        /*0164*/ 	.word	0x00002680


	//----- nvinfo : EIATTR_MAX_THREADS
	.align		4
.L_2299:
        /*0168*/ 	.byte	0x04, 0x05
        /*016a*/ 	.short	(.L_2301 - .L_2300)
.L_2300:
        /*016c*/ 	.word	0x00000080
        /*0170*/ 	.word	0x00000001
        /*0174*/ 	.word	0x00000001


	//----- nvinfo : EIATTR_CRS_STACK_SIZE
	.align		4
.L_2301:
        /*0178*/ 	.byte	0x04, 0x1e
        /*017a*/ 	.short	(.L_2303 - .L_2302)
.L_2302:
        /*017c*/ 	.word	0x00000000


	//----- nvinfo : EIATTR_CBANK_PARAM_SIZE
	.align		4
.L_2303:
        /*0180*/ 	.byte	0x03, 0x19
        /*0182*/ 	.short	0x0048


	//----- nvinfo : EIATTR_PARAM_CBANK
	.align		4
        /*0184*/ 	.byte	0x04, 0x0a
        /*0186*/ 	.short	(.L_2305 - .L_2304)
	.align		4
.L_2304:
        /*0188*/ 	.word	index@(.nv.constant0._ZN4vllm3moe10topkGatingILi18ELi576ELi4ELi4ELi32Ej13__nv_bfloat16LNS0_11ScoringFuncE1EEEvPKT5_PKbPfiPT4_PiiiibPKf)
        /*018c*/ 	.short	0x0380
        /*018e*/ 	.short	0x0048


	//----- nvinfo : EIATTR_SW_WAR
	.align		4
.L_2305:
        /*0190*/ 	.byte	0x04, 0x36
        /*0192*/ 	.short	(.L_2307 - .L_2306)
.L_2306:
        /*0194*/ 	.word	0x00000008
.L_2307:


//--------------------- .nv.info._ZN4vllm3moe10topkGatingILi14ELi448ELi4ELi4ELi32Ej13__nv_bfloat16LNS0_11ScoringFuncE1EEEvPKT5_PKbPfiPT4_PiiiibPKf --------------------------
	.section	.nv.info._ZN4vllm3moe10topkGatingILi14ELi448ELi4ELi4ELi32Ej13__nv_bfloat16LNS0_11ScoringFuncE1EEEvPKT5_PKbPfiPT4_PiiiibPKf,"",@"SHT_CUDA_INFO"
	.sectionflags	@""
	.align	4


	//----- nvinfo : EIATTR_CUDA_API_VERSION
	.align		4
        /*0000*/ 	.byte	0x04, 0x37
        /*0002*/ 	.short	(.L_2309 - .L_2308)
.L_2308:
        /*0004*/ 	.word	0x00000082


	//----- nvinfo : EIATTR_KPARAM_INFO
	.align		4
.L_2309:
        /*0008*/ 	.byte	0x04, 0x17
        /*000a*/ 	.short	(.L_2311 - .L_2310)
.L_2310:
        /*000c*/ 	.word	0x00000000
        /*0010*/ 	.short	0x000a
        /*0012*/ 	.short	0x0040
        /*0014*/ 	.byte	0x00, 0xf5, 0x21, 0x00


	//----- nvinfo : EIATTR_KPARAM_INFO
	.align		4
.L_2311:
        /*0018*/ 	.byte	0x04, 0x17
        /*001a*/ 	.short	(.L_2313 - .L_2312)
.L_2312:
        /*001c*/ 	.word	0x00000000
        /*0020*/ 	.short	0x0009
        /*0022*/ 	.short	0x003c
        /*0024*/ 	.byte	0x00, 0xf0, 0x05, 0x00


	//----- nvinfo : EIATTR_KPARAM_INFO
	.align		4
.L_2313:
        /*0028*/ 	.byte	0x04, 0x17
        /*002a*/ 	.short	(.L_2315 - .L_2314)
.L_2314:
        /*002c*/ 	.word	0x00000000
        /*0030*/ 	.short	0x0008
        /*0032*/ 	.short	0x0038
        /*0034*/ 	.byte	0x00, 0xf0, 0x11, 0x00


	//----- nvinfo : EIATTR_KPARAM_INFO
	.align		4
.L_2315:
        /*0038*/ 	.byte	0x04, 0x17
        /*003a*/ 	.short	(.L_2317 - .L_2316)
.L_2316:
        /*003c*/ 	.word	0x00000000
        /*0040*/ 	.short	0x0007
        /*0042*/ 	.short	0x0034
        /*0044*/ 	.byte	0x00, 0xf0, 0x11, 0x00


	//----- nvinfo : EIATTR_KPARAM_INFO
	.align		4
.L_2317:
        /*0048*/ 	.byte	0x04, 0x17
        /*004a*/ 	.short	(.L_2319 - .L_2318)
.L_2318:
        /*004c*/ 	.word	0x00000000
        /*0050*/ 	.short	0x0006
        /*0052*/ 	.short	0x0030
        /*0054*/ 	.byte	0x00, 0xf0, 0x11, 0x00


	//----- nvinfo : EIATTR_KPARAM_INFO
	.align		4
.L_2319:
        /*0058*/ 	.byte	0x04, 0x17
        /*005a*/ 	.short	(.L_2321 - .L_2320)
.L_2320:
        /*005c*/ 	.word	0x00000000
        /*0060*/ 	.short	0x0005
        /*0062*/ 	.short	0x0028
        /*0064*/ 	.byte	0x00, 0xf5, 0x21, 0x00


	//----- nvinfo : EIATTR_KPARAM_INFO
	.align		4
.L_2321:
        /*0068*/ 	.byte	0x04, 0x17
        /*006a*/ 	.short	(.L_2323 - .L_2322)
.L_2322:
        /*006c*/ 	.word	0x00000000
        /*0070*/ 	.short	0x0004
        /*0072*/ 	.short	0x0020
        /*0074*/ 	.byte	0x00, 0xf5, 0x21, 0x00


	//----- nvinfo : EIATTR_KPARAM_INFO
	.align		4
.L_2323:
        /*0078*/ 	.byte	0x04, 0x17
        /*007a*/ 	.short	(.L_2325 - .L_2324)
.L_2324:
        /*007c*/ 	.word	0x00000000
        /*0080*/ 	.short	0x0003
        /*0082*/ 	.short	0x0018
        /*0084*/ 	.byte	0x00, 0xf0, 0x11, 0x00


	//----- nvinfo : EIATTR_KPARAM_INFO
	.align		4
.L_2325:
        /*0088*/ 	.byte	0x04, 0x17
        /*008a*/ 	.short	(.L_2327 - .L_2326)
.L_2326:
        /*008c*/ 	.word	0x00000000
        /*0090*/ 	.short	0x0002
        /*0092*/ 	.short	0x0010
        /*0094*/ 	.byte	0x00, 0xf5, 0x21, 0x00


	//----- nvinfo : EIATTR_KPARAM_INFO
	.align		4
.L_2327:
        /*0098*/ 	.byte	0x04, 0x17
        /*009a*/ 	.short	(.L_2329 - .L_2328)
.L_2328:
        /*009c*/ 	.word	0x00000000
        /*00a0*/ 	.short	0x0001
        /*00a2*/ 	.short	0x0008
        /*00a4*/ 	.byte	0x00, 0xf5, 0x21, 0x00


	//----- nvinfo : EIATTR_KPARAM_INFO
	.align		4
.L_2329:
        /*00a8*/ 	.byte	0x04, 0x17
        /*00aa*/ 	.short	(.L_2331 - .L_2330)
.L_2330:
        /*00ac*/ 	.word	0x00000000
        /*00b0*/ 	.short	0x0000
        /*00b2*/ 	.short	0x0000
        /*00b4*/ 	.byte	0x00, 0xf5, 0x21, 0x00


	//----- nvinfo : EIATTR_SPARSE_MMA_MASK
	.align		4
.L_2331:
        /*00b8*/ 	.byte	0x03, 0x50
        /*00ba*/ 	.short	0x0000


	//----- nvinfo : EIATTR_MAXREG_COUNT
	.align		4
        /*00bc*/ 	.byte	0x03, 0x1b
        /*00be*/ 	.short	0x00ff


	//----- nvinfo : EIATTR_MERCURY_ISA_VERSION
	.align		4
        /*00c0*/ 	.byte	0x03, 0x5f
        /*00c2*/ 	.short	0x0101


	//----- nvinfo : EIATTR_COOP_GROUP_MASK_REGIDS
	.align		4
        /*00c4*/ 	.byte	0x04, 0x29
        /*00c6*/ 	.short	(.L_2333 - .L_2332)


	//   ....[0]....
.L_2332:
        /*00c8*/ 	.word	0xffffffff


	//   ....[1]....
        /*00cc*/ 	.word	0xffffffff


	//   ....[2]....
        /*00d0*/ 	.word	0xffffffff


	//   ....[3]....
        /*00d4*/ 	.word	0xffffffff


	//   ....[4]....
        /*00d8*/ 	.word	0xffffffff


	//   ....[5]....
        /*00dc*/ 	.word	0xffffffff


	//   ....[6]....
        /*00e0*/ 	.word	0xffffffff


	//   ....[7]....
        /*00e4*/ 	.word	0xffffffff


	//   ....[8]....
        /*00e8*/ 	.word	0xffffffff


	//   ....[9]....
        /*00ec*/ 	.word	0xffffffff


	//   ....[10]....
        /*00f0*/ 	.word	0xffffffff


	//   ....[11]....
        /*00f4*/ 	.word	0xffffffff


	//   ....[12]....
        /*00f8*/ 	.word	0xffffffff


	//   ....[13]....
        /*00fc*/ 	.word	0xffffffff


	//   ....[14]....
        /*0100*/ 	.word	0xffffffff


	//----- nvinfo : EIATTR_COOP_GROUP_INSTR_OFFSETS
	.align		4
.L_2333:
        /*0104*/ 	.byte	0x04, 0x28
        /*0106*/ 	.short	(.L_2335 - .L_2334)


	//   ....[0]....
.L_2334:
        /*0108*/ 	.word	0x00000f60


	//   ....[1]....
        /*010c*/ 	.word	0x00000fd0


	//   ....[2]....
        /*0110*/ 	.word	0x00001040


	//   ....[3]....
        /*0114*/ 	.word	0x00001050


	//   ....[4]....
        /*0118*/ 	.word	0x000011d0


	//   ....[5]....
        /*011c*/ 	.word	0x000011f0


	//   ....[6]....
        /*0120*/ 	.word	0x00001220


	//   ....[7]....
        /*0124*/ 	.word	0x00001280


	//   ....[8]....
        /*0128*/ 	.word	0x000012c0


	//   ....[9]....
        /*012c*/ 	.word	0x000012d0


	//   ....[10]....
        /*0130*/ 	.word	0x000012f0


	//   ....[11]....
        /*0134*/ 	.word	0x00001350


	//   ....[12]....
        /*0138*/ 	.word	0x00001380


	//   ....[13]....
        /*013c*/ 	.word	0x00001390


	//   ....[14]....
        /*0140*/ 	.word	0x000013c0


	//----- nvinfo : EIATTR_VRC_CTA_INIT_COUNT
	.align		4
.L_2335:
        /*0144*/ 	.byte	0x02, 0x4a
	.zero		1
	.zero		1


	//----- nvinfo : EIATTR_EXIT_INSTR_OFFSETS
	.align		4
        /*0148*/ 	.byte	0x04, 0x1c
        /*014a*/ 	.short	(.L_2337 - .L_2336)


	//   ....[0]....
.L_2336:
        /*014c*/ 	.word	0x00000080


	//   ....[1]....
        /*0150*/ 	.word	0x00001910


	//   ....[2]....
        /*0154*/ 	.word	0x00001930


	//   ....[3]....
        /*0158*/ 	.word	0x00001da0


	//   ....[4]....
        /*015c*/ 	.word	0x00001fc0


	//   ....[5]....
        /*0160*/ 	.word	0x00002120


	//   ....[6]....
        /*0164*/ 	.word	0x000021f0


	//----- nvinfo : EIATTR_MAX_THREADS
	.align		4
.L_2337:
        /*0168*/ 	.byte	0x04, 0x05
        /*016a*/ 	.short	(.L_2339 - .L_2338)
.L_2338:
        /*016c*/ 	.word	0x00000080
        /*0170*/ 	.word	0x00000001
        /*0174*/ 	.word	0x00000001


	//----- nvinfo : EIATTR_CRS_STACK_SIZE
	.align		4
.L_2339:
        /*0178*/ 	.byte	0x04, 0x1e
        /*017a*/ 	.short	(.L_2341 - .L_2340)
.L_2340:
        /*017c*/ 	.word	0x00000000


	//----- nvinfo : EIATTR_CBANK_PARAM_SIZE
	.align		4
.L_2341:
        /*0180*/ 	.byte	0x03, 0x19
        /*0182*/ 	.short	0x0048


	//----- nvinfo : EIATTR_PARAM_CBANK
	.align		4
        /*0184*/ 	.byte	0x04, 0x0a
        /*0186*/ 	.short	(.L_2343 - .L_2342)
	.align		4
.L_2342:
        /*0188*/ 	.word	index@(.nv.constant0._ZN4vllm3moe10topkGatingILi14ELi448ELi4ELi4ELi32Ej13__nv_bfloat16LNS0_11ScoringFuncE1EEEvPKT5_PKbPfiPT4_PiiiibPKf)
        /*018c*/ 	.short	0x0380
        /*018e*/ 	.short	0x0048


	//----- nvinfo : EIATTR_SW_WAR
	.align		4
.L_2343:
        /*0190*/ 	.byte	0x04, 0x36
        /*0192*/ 	.short	(.L_2345 - .L_2344)
.L_2344:
        /*0194*/ 	.word	0x00000008
.L_2345:


//--------------------- .nv.info._ZN4vllm3moe10topkGatingILi12ELi384ELi4ELi4ELi32Ej13__nv_bfloat16LNS0_11ScoringFuncE1EEEvPKT5_PKbPfiPT4_PiiiibPKf --------------------------
	.section	.nv.info._ZN4vllm3moe10topkGatingILi12ELi384ELi4ELi4ELi32Ej13__nv_bfloat16LNS0_11ScoringFuncE1EEEvPKT5_PKbPfiPT4_PiiiibPKf,"",@"SHT_CUDA_INFO"
	.sectionflags	@""
	.align	4


	//----- nvinfo : EIATTR_CUDA_API_VERSION
	.align		4
        /*0000*/ 	.byte	0x04, 0x37
        /*0002*/ 	.short	(.L_2347 - .L_2346)
.L_2346:
        /*0004*/ 	.word	0x00000082


	//----- nvinfo : EIATTR_KPARAM_INFO
	.align		4
.L_2347:
        /*0008*/ 	.byte	0x04, 0x17
        /*000a*/ 	.short	(.L_2349 - .L_2348)
.L_2348:
        /*000c*/ 	.word	0x00000000
        /*0010*/ 	.short	0x000a
        /*0012*/ 	.short	0x0040
        /*0014*/ 	.byte	0x00, 0xf5, 0x21, 0x00


	//----- nvinfo : EIATTR_KPARAM_INFO
	.align		4
.L_2349:
        /*0018*/ 	.byte	0x04, 0x17
        /*001a*/ 	.short	(.L_2351 - .L_2350)
.L_2350:
        /*001c*/ 	.word	0x00000000
        /*0020*/ 	.short	0x0009
        /*0022*/ 	.short	0x003c
        /*0024*/ 	.byte	0x00, 0xf0, 0x05, 0x00


	//----- nvinfo : EIATTR_KPARAM_INFO
	.align		4
.L_2351:
        /*0028*/ 	.byte	0x04, 0x17
        /*002a*/ 	.short	(.L_2353 - .L_2352)
.L_2352:
        /*002c*/ 	.word	0x00000000
        /*0030*/ 	.short	0x0008
        /*0032*/ 	.short	0x0038
        /*0034*/ 	.byte	0x00, 0xf0, 0x11, 0x00


	//----- nvinfo : EIATTR_KPARAM_INFO
	.align		4
.L_2353:
        /*0038*/ 	.byte	0x04, 0x17
        /*003a*/ 	.short	(.L_2355 - .L_2354)
.L_2354:
        /*003c*/ 	.word	0x00000000
        /*0040*/ 	.short	0x0007
        /*0042*/ 	.short	0x0034
        /*0044*/ 	.byte	0x00, 0xf0, 0x11, 0x00


	//----- nvinfo : EIATTR_KPARAM_INFO
	.align		4
.L_2355:
        /*0048*/ 	.byte	0x04, 0x17
        /*004a*/ 	.short	(.L_2357 - .L_2356)
.L_2356:
        /*004c*/ 	.word	0x00000000
        /*0050*/ 	.short	0x0006
        /*0052*/ 	.short	0x0030
        /*0054*/ 	.byte	0x00, 0xf0, 0x11, 0x00


	//----- nvinfo : EIATTR_KPARAM_INFO
	.align		4
.L_2357:
        /*0058*/ 	.byte	0x04, 0x17
        /*005a*/ 	.short	(.L_2359 - .L_2358)
.L_2358:
        /*005c*/ 	.word	0x00000000
        /*0060*/ 	.short	0x0005
        /*0062*/ 	.short	0x0028
        /*0064*/ 	.byte	0x00, 0xf5, 0x21, 0x00


	//----- nvinfo : EIATTR_KPARAM_INFO
	.align		4
.L_2359:
        /*0068*/ 	.byte	0x04, 0x17
        /*006a*/ 	.short	(.L_2361 - .L_2360)
.L_2360:
        /*006c*/ 	.word	0x00000000
        /*0070*/ 	.short	0x0004
        /*0072*/ 	.short	0x0020
        /*0074*/ 	.byte	0x00, 0xf5, 0x21, 0x00


	//----- nvinfo : EIATTR_KPARAM_INFO
	.align		4
.L_2361:
        /*0078*/ 	.byte	0x04, 0x17
        /*007a*/ 	.short	(.L_2363 - .L_2362)
.L_2362:
        /*007c*/ 	.word	0x00000000
        /*0080*/ 	.short	0x0003
        /*0082*/ 	.short	0x0018
        /*0084*/ 	.byte	0x00, 0xf0, 0x11, 0x00


	//----- nvinfo : EIATTR_KPARAM_INFO
	.align		4
.L_2363:
        /*0088*/ 	.byte	0x04, 0x17
        /*008a*/ 	.short	(.L_2365 - .L_2364)
.L_2364:
        /*008c*/ 	.word	0x00000000
        /*0090*/ 	.short	0x0002
        /*0092*/ 	.short	0x0010
        /*0094*/ 	.byte	0x00, 0xf5, 0x21, 0x00


	//----- nvinfo : EIATTR_KPARAM_INFO
	.align		4
.L_2365:
        /*0098*/ 	.byte	0x04, 0x17
        /*009a*/ 	.short	(.L_2367 - .L_2366)
.L_2366:
        /*009c*/ 	.word	0x00000000
        /*00a0*/ 	.short	0x0001
        /*00a2*/ 	.short	0x0008
        /*00a4*/ 	.byte	0x00, 0xf5, 0x21, 0x00


	//----- nvinfo : EIATTR_KPARAM_INFO
	.align		4
.L_2367:
        /*00a8*/ 	.byte	0x04, 0x17
        /*00aa*/ 	.short	(.L_2369 - .L_2368)
.L_2368:
        /*00ac*/ 	.word	0x00000000
        /*00b0*/ 	.short	0x0000
        /*00b2*/ 	.short	0x0000
        /*00b4*/ 	.byte	0x00, 0xf5, 0x21, 0x00


	//----- nvinfo : EIATTR_SPARSE_MMA_MASK
	.align		4
.L_2369:
        /*00b8*/ 	.byte	0x03, 0x50
        /*00ba*/ 	.short	0x0000


	//----- nvinfo : EIATTR_MAXREG_COUNT
	.align		4
        /*00bc*/ 	.byte	0x03, 0x1b
        /*00be*/ 	.short	0x00ff


	//----- nvinfo : EIATTR_MERCURY_ISA_VERSION
	.align		4
        /*00c0*/ 	.byte	0x03, 0x5f
        /*00c2*/ 	.short	0x0101


	//----- nvinfo : EIATTR_COOP_GROUP_MASK_REGIDS
	.align		4
        /*00c4*/ 	.byte	0x04, 0x29
        /*00c6*/ 	.short	(.L_2371 - .L_2370)


	//   ....[0]....
.L_2370:
        /*00c8*/ 	.word	0xffffffff


	//   ....[1]....
        /*00cc*/ 	.word	0xffffffff


	//   ....[2]....
        /*00d0*/ 	.word	0xffffffff


	//   ....[3]....
        /*00d4*/ 	.word	0xffffffff


	//   ....[4]....
        /*00d8*/ 	.word	0xffffffff


	//   ....[5]....
        /*00dc*/ 	.word	0xffffffff


	//   ....[6]....
        /*00e0*/ 	.word	0xffffffff


	//   ....[7]....
        /*00e4*/ 	.word	0xffffffff


	//   ....[8]....
        /*00e8*/ 	.word	0xffffffff


	//   ....[9]....
        /*00ec*/ 	.word	0xffffffff


	//   ....[10]....
        /*00f0*/ 	.word	0xffffffff


	//   ....[11]....
        /*00f4*/ 	.word	0xffffffff


	//   ....[12]....
        /*00f8*/ 	.word	0xffffffff


	//   ....[13]....
        /*00fc*/ 	.word	0xffffffff


	//   ....[14]....
        /*0100*/ 	.word	0xffffffff


	//----- nvinfo : EIATTR_COOP_GROUP_INSTR_OFFSETS
	.align		4
.L_2371:
        /*0104*/ 	.byte	0x04, 0x28
        /*0106*/ 	.short	(.L_2373 - .L_2372)


	//   ....[0]....
.L_2372:
        /*0108*/ 	.word	0x00000dd0


	//   ....[1]....
        /*010c*/ 	.word	0x00000e30


	//   ....[2]....
        /*0110*/ 	.word	0x00000eb0


	//   ....[3]....
        /*0114*/ 	.word	0x00000ef0


	//   ....[4]....
        /*0118*/ 	.word	0x00000fc0


	//   ....[5]....
        /*011c*/ 	.word	0x00001000


	//   ....[6]....
        /*0120*/ 	.word	0x00001010


	//   ....[7]....
        /*0124*/ 	.word	0x00001040


	//   ....[8]....
        /*0128*/ 	.word	0x000010b0


	//   ....[9]....
        /*012c*/ 	.word	0x000010d0


	//   ....[10]....
        /*0130*/ 	.word	0x000010e0


	//   ....[11]....
        /*0134*/ 	.word	0x00001120


	//   ....[12]....
        /*0138*/ 	.word	0x00001180


	//   ....[13]....
        /*013c*/ 	.word	0x000011a0


	//   ....[14]....
        /*0140*/ 	.word	0x000011b0


	//----- nvinfo : EIATTR_VRC_CTA_INIT_COUNT
	.align		4
.L_2373:
        /*0144*/ 	.byte	0x02, 0x4a
	.zero		1
	.zero		1


	//----- nvinfo : EIATTR_EXIT_INSTR_OFFSETS
	.align		4
        /*0148*/ 	.byte	0x04, 0x1c
        /*014a*/ 	.short	(.L_2375 - .L_2374)


	//   ....[0]....
.L_2374:
        /*014c*/ 	.word	0x00000080


	//   ....[1]....
        /*0150*/ 	.word	0x000016c0


	//   ....[2]....
        /*0154*/ 	.word	0x000016e0


	//   ....[3]....
        /*0158*/ 	.word	0x00001b50


	//   ....[4]....
        /*015c*/ 	.word	0x00001d70


	//   ....[5]....
        /*0160*/ 	.word	0x00001ed0


	//   ....[6]....
        /*0164*/ 	.word	0x00001fa0


	//----- nvinfo : EIATTR_MAX_THREADS
	.align		4
.L_2375:
        /*0168*/ 	.byte	0x04, 0x05
        /*016a*/ 	.short	(.L_2377 - .L_2376)
.L_2376:
        /*016c*/ 	.word	0x00000080
        /*0170*/ 	.word	0x00000001
        /*0174*/ 	.word	0x00000001


	//----- nvinfo : EIATTR_CRS_STACK_SIZE
	.align		4
.L_2377:
        /*0178*/ 	.byte	0x04, 0x1e
        /*017a*/ 	.short	(.L_2379 - .L_2378)
.L_2378:
        /*017c*/ 	.word	0x00000000


	//----- nvinfo : EIATTR_CBANK_PARAM_SIZE
	.align		4
.L_2379:
        /*0180*/ 	.byte	0x03, 0x19
        /*0182*/ 	.short	0x0048


	//----- nvinfo : EIATTR_PARAM_CBANK
	.align		4
        /*0184*/ 	.byte	0x04, 0x0a
        /*0186*/ 	.short	(.L_2381 - .L_2380)
	.align		4
.L_2380:
        /*0188*/ 	.word	index@(.nv.constant0._ZN4vllm3moe10topkGatingILi12ELi384ELi4ELi4ELi32Ej13__nv_bfloat16LNS0_11ScoringFuncE1EEEvPKT5_PKbPfiPT4_PiiiibPKf)
        /*018c*/ 	.short	0x0380
        /*018e*/ 	.short	0x0048


	//----- nvinfo : EIATTR_SW_WAR
	.align		4
.L_2381:
        /*0190*/ 	.byte	0x04, 0x36
        /*0192*/ 	.short	(.L_2383 - .L_2382)
.L_2382:
        /*0194*/ 	.word	0x00000008
.L_2383:


//--------------------- .nv.info._ZN4vllm3moe10topkGatingILi10ELi320ELi4ELi4ELi32Ej13__nv_bfloat16LNS0_11ScoringFuncE1EEEvPKT5_PKbPfiPT4_PiiiibPKf --------------------------
	.section	.nv.info._ZN4vllm3moe10topkGatingILi10ELi320ELi4ELi4ELi32Ej13__nv_bfloat16LNS0_11ScoringFuncE1EEEvPKT5_PKbPfiPT4_PiiiibPKf,"",@"SHT_CUDA_INFO"
	.sectionflags	@""
	.align	4


	//----- nvinfo : EIATTR_CUDA_API_VERSION
	.align		4
        /*0000*/ 	.byte	0x04, 0x37
        /*0002*/ 	.short	(.L_2385 - .L_2384)
.L_2384:
        /*0004*/ 	.word	0x00000082


	//----- nvinfo : EIATTR_KPARAM_INFO
	.align		4
.L_2385:
        /*0008*/ 	.byte	0x04, 0x17
        /*000a*/ 	.short	(.L_2387 - .L_2386)
.L_2386:
        /*000c*/ 	.word	0x00000000
        /*0010*/ 	.short	0x000a
        /*0012*/ 	.short	0x0040
        /*0014*/ 	.byte	0x00, 0xf5, 0x21, 0x00


	//----- nvinfo : EIATTR_KPARAM_INFO
	.align		4
.L_2387:
        /*0018*/ 	.byte	0x04, 0x17
        /*001a*/ 	.short	(.L_2389 - .L_2388)
.L_2388:
        /*001c*/ 	.word	0x00000000
        /*0020*/ 	.short	0x0009
        /*0022*/ 	.short	0x003c
        /*0024*/ 	.byte	0x00, 0xf0, 0x05, 0x00


	//----- nvinfo : EIATTR_KPARAM_INFO
	.align		4
.L_2389:
        /*0028*/ 	.byte	0x04, 0x17
        /*002a*/ 	.short	(.L_2391 - .L_2390)
.L_2390:
        /*002c*/ 	.word	0x00000000
        /*0030*/ 	.short	0x0008
        /*0032*/ 	.short	0x0038
        /*0034*/ 	.byte	0x00, 0xf0, 0x11, 0x00


	//----- nvinfo : EIATTR_KPARAM_INFO
	.align		4
.L_2391:
        /*0038*/ 	.byte	0x04, 0x17
        /*003a*/ 	.short	(.L_2393 - .L_2392)
.L_2392:
        /*003c*/ 	.word	0x00000000
        /*0040*/ 	.short	0x0007
        /*0042*/ 	.short	0x0034
        /*0044*/ 	.byte	0x00, 0xf0, 0x11, 0x00


	//----- nvinfo : EIATTR_KPARAM_INFO
	.align		4
.L_2393:
        /*0048*/ 	.byte	0x04, 0x17
        /*004a*/ 	.short	(.L_2395 - .L_2394)
.L_2394:
        /*004c*/ 	.word	0x00000000
        /*0050*/ 	.short	0x0006
        /*0052*/ 	.short	0x0030
        /*0054*/ 	.byte	0x00, 0xf0, 0x11, 0x00


	//----- nvinfo : EIATTR_KPARAM_INFO
	.align		4
.L_2395:
        /*0058*/ 	.byte	0x04, 0x17
        /*005a*/ 	.short	(.L_2397 - .L_2396)
.L_2396:
        /*005c*/ 	.word	0x00000000
        /*0060*/ 	.short	0x0005
        /*0062*/ 	.short	0x0028
        /*0064*/ 	.byte	0x00, 0xf5, 0x21, 0x00


	//----- nvinfo : EIATTR_KPARAM_INFO
	.align		4
.L_2397:
        /*0068*/ 	.byte	0x04, 0x17
        /*006a*/ 	.short	(.L_2399 - .L_2398)
.L_2398:
        /*006c*/ 	.word	0x00000000
        /*0070*/ 	.short	0x0004
        /*0072*/ 	.short	0x0020
        /*0074*/ 	.byte	0x00, 0xf5, 0x21, 0x00


	//----- nvinfo : EIATTR_KPARAM_INFO
	.align		4
.L_2399:
        /*0078*/ 	.byte	0x04, 0x17
        /*007a*/ 	.short	(.L_2401 - .L_2400)
.L_2400:
        /*007c*/ 	.word	0x00000000
        /*0080*/ 	.short	0x0003
        /*0082*/ 	.short	0x0018
        /*0084*/ 	.byte	0x00, 0xf0, 0x11, 0x00


	//----- nvinfo : EIATTR_KPARAM_INFO
	.align		4
.L_2401:
        /*0088*/ 	.byte	0x04, 0x17
        /*008a*/ 	.short	(.L_2403 - .L_2402)
.L_2402:
        /*008c*/ 	.word	0x00000000
        /*0090*/ 	.short	0x0002
        /*0092*/ 	.short	0x0010
        /*0094*/ 	.byte	0x00, 0xf5, 0x21, 0x00


	//----- nvinfo : EIATTR_KPARAM_INFO
	.align		4
.L_2403:
        /*0098*/ 	.byte	0x04, 0x17
        /*009a*/ 	.short	(.L_2405 - .L_2404)
.L_2404:
        /*009c*/ 	.word	0x00000000
        /*00a0*/ 	.short	0x0001
        /*00a2*/ 	.short	0x0008
        /*00a4*/ 	.byte	0x00, 0xf5, 0x21, 0x00


	//----- nvinfo : EIATTR_KPARAM_INFO
	.align		4
.L_2405:
        /*00a8*/ 	.byte	0x04, 0x17
        /*00aa*/ 	.short	(.L_2407 - .L_2406)
.L_2406:
        /*00ac*/ 	.word	0x00000000
        /*00b0*/ 	.short	0x0000
        /*00b2*/ 	.short	0x0000
        /*00b4*/ 	.byte	0x00, 0xf5, 0x21, 0x00


	//----- nvinfo : EIATTR_SPARSE_MMA_MASK
	.align		4
.L_2407:
        /*00b8*/ 	.byte	0x03, 0x50
        /*00ba*/ 	.short	0x0000


	//----- nvinfo : EIATTR_MAXREG_COUNT
	.align		4
        /*00bc*/ 	.byte	0x03, 0x1b
        /*00be*/ 	.short	0x00ff


	//----- nvinfo : EIATTR_MERCURY_ISA_VERSION
	.align		4
        /*00c0*/ 	.byte	0x03, 0x5f
        /*00c2*/ 	.short	0x0101


	//----- nvinfo : EIATTR_COOP_GROUP_MASK_REGIDS
	.align		4
        /*00c4*/ 	.byte	0x04, 0x29
        /*00c6*/ 	.short	(.L_2409 - .L_2408)


	//   ....[0]....
.L_2408:
        /*00c8*/ 	.word	0xffffffff


	//   ....[1]....
        /*00cc*/ 	.word	0xffffffff


	//   ....[2]....
        /*00d0*/ 	.word	0xffffffff


	//   ....[3]....
        /*00d4*/ 	.word	0xffffffff


	//   ....[4]....
        /*00d8*/ 	.word	0xffffffff


	//   ....[5]....
        /*00dc*/ 	.word	0xffffffff


	//   ....[6]....
        /*00e0*/ 	.word	0xffffffff


	//   ....[7]....
        /*00e4*/ 	.word	0xffffffff


	//   ....[8]....
        /*00e8*/ 	.word	0xffffffff


	//   ....[9]....
        /*00ec*/ 	.word	0xffffffff


	//   ....[10]....
        /*00f0*/ 	.word	0xffffffff


	//   ....[11]....
        /*00f4*/ 	.word	0xffffffff


	//   ....[12]....
        /*00f8*/ 	.word	0xffffffff


	//   ....[13]....
        /*00fc*/ 	.word	0xffffffff


	//   ....[14]....
        /*0100*/ 	.word	0xffffffff


	//----- nvinfo : EIATTR_COOP_GROUP_INSTR_OFFSETS
	.align		4
.L_2409:
        /*0104*/ 	.byte	0x04, 0x28
        /*0106*/ 	.short	(.L_2411 - .L_2410)


	//   ....[0]....
.L_2410:
        /*0108*/ 	.word	0x00000c00


	//   ....[1]....
        /*010c*/ 	.word	0x00000c50


	//   ....[2]....
        /*0110*/ 	.word	0x00000cc0


	//   ....[3]....
        /*0114*/ 	.word	0x00000cd0


	//   ....[4]....
        /*0118*/ 	.word	0x00000dd0


	//   ....[5]....
        /*011c*/ 	.word	0x00000df0


	//   ....[6]....
        /*0120*/ 	.word	0x00000e20


	//   ....[7]....
        /*0124*/ 	.word	0x00000e80


	//   ....[8]....
        /*0128*/ 	.word	0x00000ec0


	//   ....[9]....
        /*012c*/ 	.word	0x00000ed0


	//   ....[10]....
        /*0130*/ 	.word	0x00000ef0


	//   ....[11]....
        /*0134*/ 	.word	0x00000f50


	//   ....[12]....
        /*0138*/ 	.word	0x00000f80


	//   ....[13]....
        /*013c*/ 	.word	0x00000f90


	//   ....[14]....
        /*0140*/ 	.word	0x00000fc0


	//----- nvinfo : EIATTR_VRC_CTA_INIT_COUNT
	.align		4
.L_2411:
        /*0144*/ 	.byte	0x02, 0x4a
	.zero		1
	.zero		1


	//----- nvinfo : EIATTR_EXIT_INSTR_OFFSETS
	.align		4
        /*0148*/ 	.byte	0x04, 0x1c
        /*014a*/ 	.short	(.L_2413 - .L_2412)


	//   ....[0]....
.L_2412:
        /*014c*/ 	.word	0x00000080


	//   ....[1]....
        /*0150*/ 	.word	0x00001490


	//   ....[2]....
        /*0154*/ 	.word	0x000014b0


	//   ....[3]....
        /*0158*/ 	.word	0x00001920


	//   ....[4]....
        /*015c*/ 	.word	0x00001b40


	//   ....[5]....
        /*0160*/ 	.word	0x00001ca0


	//   ....[6]....
        /*0164*/ 	.word	0x00001d70


	//----- nvinfo : EIATTR_MAX_THREADS
	.align		4
.L_2413:
        /*0168*/ 	.byte	0x04, 0x05
        /*016a*/ 	.short	(.L_2415 - .L_2414)
.L_2414:
        /*016c*/ 	.word	0x00000080
        /*0170*/ 	.word	0x00000001
        /*0174*/ 	.word	0x00000001


	//----- nvinfo : EIATTR_CRS_STACK_SIZE
	.align		4
.L_2415:
        /*0178*/ 	.byte	0x04, 0x1e
        /*017a*/ 	.short	(.L_2417 - .L_2416)
.L_2416:
        /*017c*/ 	.word	0x00000000


	//----- nvinfo : EIATTR_CBANK_PARAM_SIZE
	.align		4
.L_2417:
        /*0180*/ 	.byte	0x03, 0x19
        /*0182*/ 	.short	0x0048


	//----- nvinfo : EIATTR_PARAM_CBANK
	.align		4
        /*0184*/ 	.byte	0x04, 0x0a
        /*0186*/ 	.short	(.L_2419 - .L_2418)
	.align		4
.L_2418:
        /*0188*/ 	.word	index@(.nv.constant0._ZN4vllm3moe10topkGatingILi10ELi320ELi4ELi4ELi32Ej13__nv_bfloat16LNS0_11ScoringFuncE1EEEvPKT5_PKbPfiPT4_PiiiibPKf)
        /*018c*/ 	.short	0x0380
        /*018e*/ 	.short	0x0048


	//----- nvinfo : EIATTR_SW_WAR
	.align		4
.L_2419:
        /*0190*/ 	.byte	0x04, 0x36
        /*0192*/ 	.short	(.L_2421 - .L_2420)
.L_2420:
        /*0194*/ 	.word	0x00000008
.L_2421:


//--------------------- .nv.info._ZN4vllm3moe10topkGatingILi6ELi192ELi4ELi4ELi32Ej13__nv_bfloat16LNS0_11ScoringFuncE1EEEvPKT5_PKbPfiPT4_PiiiibPKf --------------------------
	.section	.nv.info._ZN4vllm3moe10topkGatingILi6ELi192ELi4ELi4ELi32Ej13__nv_bfloat16LNS0_11ScoringFuncE1EEEvPKT5_PKbPfiPT4_PiiiibPKf,"",@"SHT_CUDA_INFO"
	.sectionflags	@""
	.align	4


	//----- nvinfo : EIATTR_CUDA_API_VERSION
	.align		4
        /*0000*/ 	.byte	0x04, 0x37
        /*0002*/ 	.short	(.L_2423 - .L_2422)
.L_2422:
        /*0004*/ 	.word	0x00000082


	//----- nvinfo : EIATTR_KPARAM_INFO
	.align		4
.L_2423:
        /*0008*/ 	.byte	0x04, 0x17
        /*000a*/ 	.short	(.L_2425 - .L_2424)
.L_2424:
        /*000c*/ 	.word	0x00000000
        /*0010*/ 	.short	0x000a
        /*0012*/ 	.short	0x0040
        /*0014*/ 	.byte	0x00, 0xf5, 0x21, 0x00


	//----- nvinfo : EIATTR_KPARAM_INFO
	.align		4
.L_2425:
        /*0018*/ 	.byte	0x04, 0x17
        /*001a*/ 	.short	(.L_2427 - .L_2426)
.L_2426:
        /*001c*/ 	.word	0x00000000
        /*0020*/ 	.short	0x0009
        /*0022*/ 	.short	0x003c
        /*0024*/ 	.byte	0x00, 0xf0, 0x05, 0x00


	//----- nvinfo : EIATTR_KPARAM_INFO
	.align		4
.L_2427:
        /*0028*/ 	.byte	0x04, 0x17
        /*002a*/ 	.short	(.L_2429 - .L_2428)
.L_2428:
        /*002c*/ 	.word	0x00000000
        /*0030*/ 	.short	0x0008
        /*0032*/ 	.short	0x0038
        /*0034*/ 	.byte	0x00, 0xf0, 0x11, 0x00


	//----- nvinfo : EIATTR_KPARAM_INFO
	.align		4
.L_2429:
        /*0038*/ 	.byte	0x04, 0x17
        /*003a*/ 	.short	(.L_2431 - .L_2430)
.L_2430:
        /*003c*/ 	.word	0x00000000
        /*0040*/ 	.short	0x0007
        /*0042*/ 	.short	0x0034
        /*0044*/ 	.byte	0x00, 0xf0, 0x11, 0x00


	//----- nvinfo : EIATTR_KPARAM_INFO
	.align		4
.L_2431:
        /*0048*/ 	.byte	0x04, 0x17
        /*004a*/ 	.short	(.L_2433 - .L_2432)
.L_2432:
        /*004c*/ 	.word	0x00000000
        /*0050*/ 	.short	0x0006
        /*0052*/ 	.short	0x0030
        /*0054*/ 	.byte	0x00, 0xf0, 0x11, 0x00


	//----- nvinfo : EIATTR_KPARAM_INFO
	.align		4
.L_2433:
        /*0058*/ 	.byte	0x04, 0x17
        /*005a*/ 	.short	(.L_2435 - .L_2434)
.L_2434:
        /*005c*/ 	.word	0x00000000
        /*0060*/ 	.short	0x0005
        /*0062*/ 	.short	0x0028
        /*0064*/ 	.byte	0x00, 0xf5, 0x21, 0x00


	//----- nvinfo : EIATTR_KPARAM_INFO
	.align		4
.L_2435:
        /*0068*/ 	.byte	0x04, 0x17
        /*006a*/ 	.short	(.L_2437 - .L_2436)
.L_2436:
        /*006c*/ 	.word	0x00000000
        /*0070*/ 	.short	0x0004
        /*0072*/ 	.short	0x0020
        /*0074*/ 	.byte	0x00, 0xf5, 0x21, 0x00


	//----- nvinfo : EIATTR_KPARAM_INFO
	.align		4
.L_2437:
        /*0078*/ 	.byte	0x04, 0x17
        /*007a*/ 	.short	(.L_2439 - .L_2438)
.L_2438:
        /*007c*/ 	.word	0x00000000
        /*0080*/ 	.short	0x0003
        /*0082*/ 	.short	0x0018
        /*0084*/ 	.byte	0x00, 0xf0, 0x11, 0x00


	//----- nvinfo : EIATTR_KPARAM_INFO
	.align		4
.L_2439:
        /*0088*/ 	.byte	0x04, 0x17
        /*008a*/ 	.short	(.L_2441 - .L_2440)
.L_2440:
        /*008c*/ 	.word	0x00000000
        /*0090*/ 	.short	0x0002
        /*0092*/ 	.short	0x0010
        /*0094*/ 	.byte	0x00, 0xf5, 0x21, 0x00


	//----- nvinfo : EIATTR_KPARAM_INFO
	.align		4
.L_2441:
        /*0098*/ 	.byte	0x04, 0x17
        /*009a*/ 	.short	(.L_2443 - .L_2442)
.L_2442:
        /*009c*/ 	.word	0x00000000
        /*00a0*/ 	.short	0x0001
        /*00a2*/ 	.short	0x0008
        /*00a4*/ 	.byte	0x00, 0xf5, 0x21, 0x00


	//----- nvinfo : EIATTR_KPARAM_INFO
	.align		4
.L_2443:
        /*00a8*/ 	.byte	0x04, 0x17
        /*00aa*/ 	.short	(.L_2445 - .L_2444)
.L_2444:
        /*00ac*/ 	.word	0x00000000
        /*00b0*/ 	.short	0x0000
        /*00b2*/ 	.short	0x0000
        /*00b4*/ 	.byte	0x00, 0xf5, 0x21, 0x00


	//----- nvinfo : EIATTR_SPARSE_MMA_MASK
	.align		4
.L_2445:
        /*00b8*/ 	.byte	0x03, 0x50
        /*00ba*/ 	.short	0x0000


	//----- nvinfo : EIATTR_MAXREG_COUNT
	.align		4
        /*00bc*/ 	.byte	0x03, 0x1b
        /*00be*/ 	.short	0x00ff


	//----- nvinfo : EIATTR_MERCURY_ISA_VERSION
	.align		4
        /*00c0*/ 	.byte	0x03, 0x5f
        /*00c2*/ 	.short	0x0101


	//----- nvinfo : EIATTR_COOP_GROUP_MASK_REGIDS
	.align		4
        /*00c4*/ 	.byte	0x04, 0x29
        /*00c6*/ 	.short	(.L_2447 - .L_2446)


	//   ....[0]....
.L_2446:
        /*00c8*/ 	.word	0xffffffff


	//   ....[1]....
        /*00cc*/ 	.word	0xffffffff


	//   ....[2]....
        /*00d0*/ 	.word	0xffffffff


	//   ....[3]....
        /*00d4*/ 	.word	0xffffffff


	//   ....[4]....
        /*00d8*/ 	.word	0xffffffff


	//   ....[5]....
        /*00dc*/ 	.word	0xffffffff


	//   ....[6]....
        /*00e0*/ 	.word	0xffffffff


	//   ....[7]....
        /*00e4*/ 	.word	0xffffffff


	//   ....[8]....
        /*00e8*/ 	.word	0xffffffff


	//   ....[9]....
        /*00ec*/ 	.word	0xffffffff


	//   ....[10]....
        /*00f0*/ 	.word	0xffffffff


	//   ....[11]....
        /*00f4*/ 	.word	0xffffffff


	//   ....[12]....
        /*00f8*/ 	.word	0xffffffff


	//   ....[13]....
        /*00fc*/ 	.word	0xffffffff


	//   ....[14]....
        /*0100*/ 	.word	0xffffffff


	//----- nvinfo : EIATTR_COOP_GROUP_INSTR_OFFSETS
	.align		4
.L_2447:
        /*0104*/ 	.byte	0x04, 0x28
        /*0106*/ 	.short	(.L_2449 - .L_2448)


	//   ....[0]....
.L_2448:
        /*0108*/ 	.word	0x00000800


	//   ....[1]....
        /*010c*/ 	.word	0x00000840


	//   ....[2]....
        /*0110*/ 	.word	0x000008c0


	//   ....[3]....
        /*0114*/ 	.word	0x000008e0


	//   ....[4]....
        /*0118*/ 	.word	0x00000940


	//   ....[5]....
        /*011c*/ 	.word	0x000009b0


	//   ....[6]....
        /*0120*/ 	.word	0x000009d0


	//   ....[7]....
        /*0124*/ 	.word	0x000009e0


	//   ....[8]....
        /*0128*/ 	.word	0x00000a10


	//   ....[9]....
        /*012c*/ 	.word	0x00000a70


	//   ....[10]....
        /*0130*/ 	.word	0x00000a90


	//   ....[11]....
        /*0134*/ 	.word	0x00000aa0


	//   ....[12]....
        /*0138*/ 	.word	0x00000b10


	//   ....[13]....
        /*013c*/ 	.word	0x00000b30


	//   ....[14]....
        /*0140*/ 	.word	0x00000b40


	//----- nvinfo : EIATTR_VRC_CTA_INIT_COUNT
	.align		4
.L_2449:
        /*0144*/ 	.byte	0x02, 0x4a
	.zero		1
	.zero		1


	//----- nvinfo : EIATTR_EXIT_INSTR_OFFSETS
	.align		4
        /*0148*/ 	.byte	0x04, 0x1c
        /*014a*/ 	.short	(.L_2451 - .L_2450)


	//   ....[0]....
.L_2450:
        /*014c*/ 	.word	0x00000080


	//   ....[1]....
        /*0150*/ 	.word	0x00000f90


	//   ....[2]....
        /*0154*/ 	.word	0x00000fb0


	//   ....[3]....
        /*0158*/ 	.word	0x00001420


	//   ....[4]....
        /*015c*/ 	.word	0x00001640


	//   ....[5]....
        /*0160*/ 	.word	0x000017a0


	//   ....[6]....
        /*0164*/ 	.word	0x00001870


	//----- nvinfo : EIATTR_MAX_THREADS
	.align		4
.L_2451:
        /*0168*/ 	.byte	0x04, 0x05
        /*016a*/ 	.short	(.L_2453 - .L_2452)
.L_2452:
        /*016c*/ 	.word	0x00000080
        /*0170*/ 	.word	0x00000001
        /*0174*/ 	.word	0x00000001


	//----- nvinfo : EIATTR_CRS_STACK_SIZE
	.align		4
.L_2453:
        /*0178*/ 	.byte	0x04, 0x1e
        /*017a*/ 	.short	(.L_2455 - .L_2454)
.L_2454:
        /*017c*/ 	.word	0x00000000


	//----- nvinfo : EIATTR_CBANK_PARAM_SIZE
	.align		4
.L_2455:
        /*0180*/ 	.byte	0x03, 0x19
        /*0182*/ 	.short	0x0048


	//----- nvinfo : EIATTR_PARAM_CBANK
	.align		4
        /*0184*/ 	.byte	0x04, 0x0a
        /*0186*/ 	.short	(.L_2457 - .L_2456)
	.align		4
.L_2456:
        /*0188*/ 	.word	index@(.nv.constant0._ZN4vllm3moe10topkGatingILi6ELi192ELi4ELi4ELi32Ej13__nv_bfloat16LNS0_11ScoringFuncE1EEEvPKT5_PKbPfiPT4_PiiiibPKf)
        /*018c*/ 	.short	0x0380
        /*018e*/ 	.short	0x0048


	//----- nvinfo : EIATTR_SW_WAR
	.align		4
.L_2457:
        /*0190*/ 	.byte	0x04, 0x36
        /*0192*/ 	.short	(.L_2459 - .L_2458)
.L_2458:
        /*0194*/ 	.word	0x00000008
.L_2459:


//--------------------- .nv.info._ZN4vllm3moe10topkGatingILi16ELi512ELi4ELi16ELi32Ej13__nv_bfloat16LNS0_11ScoringFuncE1EEEvPKT5_PKbPfiPT4_PiiiibPKf --------------------------
	.section	.nv.info._ZN4vllm3moe10topkGatingILi16ELi512ELi4ELi16ELi32Ej13__nv_bfloat16LNS0_11ScoringFuncE1EEEvPKT5_PKbPfiPT4_PiiiibPKf,"",@"SHT_CUDA_INFO"
	.sectionflags	@""
	.align	4


	//----- nvinfo : EIATTR_CUDA_API_VERSION
	.align		4
        /*0000*/ 	.byte	0x04, 0x37
        /*0002*/ 	.short	(.L_2461 - .L_2460)
.L_2460:
        /*0004*/ 	.word	0x00000082


	//----- nvinfo : EIATTR_KPARAM_INFO
	.align		4
.L_2461:
        /*0008*/ 	.byte	0x04, 0x17
        /*000a*/ 	.short	(.L_2463 - .L_2462)
.L_2462:
        /*000c*/ 	.word	0x00000000
        /*0010*/ 	.short	0x000a
        /*0012*/ 	.short	0x0040
        /*0014*/ 	.byte	0x00, 0xf5, 0x21, 0x00


	//----- nvinfo : EIATTR_KPARAM_INFO
	.align		4
.L_2463:
        /*0018*/ 	.byte	0x04, 0x17
        /*001a*/ 	.short	(.L_2465 - .L_2464)
.L_2464:
        /*001c*/ 	.word	0x00000000
        /*0020*/ 	.short	0x0009
        /*0022*/ 	.short	0x003c
        /*0024*/ 	.byte	0x00, 0xf0, 0x05, 0x00


	//----- nvinfo : EIATTR_KPARAM_INFO
	.align		4
.L_2465:
        /*0028*/ 	.byte	0x04, 0x17
        /*002a*/ 	.short	(.L_2467 - .L_2466)
.L_2466:
        /*002c*/ 	.word	0x00000000
        /*0030*/ 	.short	0x0008
        /*0032*/ 	.short	0x0038
        /*0034*/ 	.byte	0x00, 0xf0, 0x11, 0x00


	//----- nvinfo : EIATTR_KPARAM_INFO
	.align		4
.L_2467:
        /*0038*/ 	.byte	0x04, 0x17
        /*003a*/ 	.short	(.L_2469 - .L_2468)
.L_2468:
        /*003c*/ 	.word	0x00000000
        /*0040*/ 	.short	0x0007
        /*0042*/ 	.short	0x0034
        /*0044*/ 	.byte	0x00, 0xf0, 0x11, 0x00


	//----- nvinfo : EIATTR_KPARAM_INFO
	.align		4
.L_2469:
        /*0048*/ 	.byte	0x04, 0x17
        /*004a*/ 	.short	(.L_2471 - .L_2470)
.L_2470:
        /*004c*/ 	.word	0x00000000
        /*0050*/ 	.short	0x0006
        /*0052*/ 	.short	0x0030
        /*0054*/ 	.byte	0x00, 0xf0, 0x11, 0x00


	//----- nvinfo : EIATTR_KPARAM_INFO
	.align		4
.L_2471:
        /*0058*/ 	.byte	0x04, 0x17
        /*005a*/ 	.short	(.L_2473 - .L_2472)
.L_2472:
        /*005c*/ 	.word	0x00000000
        /*0060*/ 	.short	0x0005
        /*0062*/ 	.short	0x0028
        /*0064*/ 	.byte	0x00, 0xf5, 0x21, 0x00


	//----- nvinfo : EIATTR_KPARAM_INFO
	.align		4
.L_2473:
        /*0068*/ 	.byte	0x04, 0x17
        /*006a*/ 	.short	(.L_2475 - .L_2474)
.L_2474:
        /*006c*/ 	.word	0x00000000
        /*0070*/ 	.short	0x0004
        /*0072*/ 	.short	0x0020
        /*0074*/ 	.byte	0x00, 0xf5, 0x21, 0x00


	//----- nvinfo : EIATTR_KPARAM_INFO
	.align		4
.L_2475:
        /*0078*/ 	.byte	0x04, 0x17
        /*007a*/ 	.short	(.L_2477 - .L_2476)
.L_2476:
        /*007c*/ 	.word	0x00000000
        /*0080*/ 	.short	0x0003
        /*0082*/ 	.short	0x0018
        /*0084*/ 	.byte	0x00, 0xf0, 0x11, 0x00


	//----- nvinfo : EIATTR_KPARAM_INFO
	.align		4
.L_2477:
        /*0088*/ 	.byte	0x04, 0x17
        /*008a*/ 	.short	(.L_2479 - .L_2478)
.L_2478:
        /*008c*/ 	.word	0x00000000
        /*0090*/ 	.short	0x0002
        /*0092*/ 	.short	0x0010
        /*0094*/ 	.byte	0x00, 0xf5, 0x21, 0x00


	//----- nvinfo : EIATTR_KPARAM_INFO
	.align		4
.L_2479:
        /*0098*/ 	.byte	0x04, 0x17
        /*009a*/ 	.short	(.L_2481 - .L_2480)
.L_2480:
        /*009c*/ 	.word	0x00000000
        /*00a0*/ 	.short	0x0001
        /*00a2*/ 	.short	0x0008
        /*00a4*/ 	.byte	0x00, 0xf5, 0x21, 0x00


	//----- nvinfo : EIATTR_KPARAM_INFO
	.align		4
.L_2481:
        /*00a8*/ 	.byte	0x04, 0x17
        /*00aa*/ 	.short	(.L_2483 - .L_2482)
.L_2482:
        /*00ac*/ 	.word	0x00000000
        /*00b0*/ 	.short	0x0000
        /*00b2*/ 	.short	0x0000
        /*00b4*/ 	.byte	0x00, 0xf5, 0x21, 0x00


	//----- nvinfo : EIATTR_SPARSE_MMA_MASK
	.align		4
.L_2483:
        /*00b8*/ 	.byte	0x03, 0x50
        /*00ba*/ 	.short	0x0000


	//----- nvinfo : EIATTR_MAXREG_COUNT
	.align		4
        /*00bc*/ 	.byte	0x03, 0x1b
        /*00be*/ 	.short	0x00ff


	//----- nvinfo : EIATTR_MERCURY_ISA_VERSION
	.align		4
        /*00c0*/ 	.byte	0x03, 0x5f
        /*00c2*/ 	.short	0x0101


	//----- nvinfo : EIATTR_COOP_GROUP_MASK_REGIDS
	.align		4
        /*00c4*/ 	.byte	0x04, 0x29
        /*00c6*/ 	.short	(.L_2485 - .L_2484)


	//   ....[0]....
.L_2484:
        /*00c8*/ 	.word	0xffffffff


	//   ....[1]....
        /*00cc*/ 	.word	0xffffffff


	//   ....[2]....
        /*00d0*/ 	.word	0xffffffff


	//   ....[3]....
        /*00d4*/ 	.word	0xffffffff


	//   ....[4]....
        /*00d8*/ 	.word	0xffffffff


	//   ....[5]....
        /*00dc*/ 	.word	0xffffffff


	//   ....[6]....
        /*00e0*/ 	.word	0xffffffff


	//   ....[7]....
        /*00e4*/ 	.word	0xffffffff


	//   ....[8]....
        /*00e8*/ 	.word	0xffffffff


	//   ....[9]....
        /*00ec*/ 	.word	0xffffffff


	//   ....[10]....
        /*00f0*/ 	.word	0xffffffff


	//   ....[11]....
        /*00f4*/ 	.word	0xffffffff


	//   ....[12]....
        /*00f8*/ 	.word	0xffffffff


	//   ....[13]....
        /*00fc*/ 	.word	0xffffffff


	//   ....[14]....
        /*0100*/ 	.word	0xffffffff


	//----- nvinfo : EIATTR_COOP_GROUP_INSTR_OFFSETS
	.align		4
.L_2485:
        /*0104*/ 	.byte	0x04, 0x28
        /*0106*/ 	.short	(.L_2487 - .L_2486)


	//   ....[0]....
.L_2486:
        /*0108*/ 	.word	0x000010f0


	//   ....[1]....
        /*010c*/ 	.word	0x00001130


	//   ....[2]....
        /*0110*/ 	.word	0x00001230


	//   ....[3]....
        /*0114*/ 	.word	0x00001270


	//   ....[4]....
        /*0118*/ 	.word	0x00001360


	//   ....[5]....
        /*011c*/ 	.word	0x000013a0


	//   ....[6]....
        /*0120*/ 	.word	0x000013b0


	//   ....[7]....
        /*0124*/ 	.word	0x000013e0


	//   ....[8]....
        /*0128*/ 	.word	0x00001450


	//   ....[9]....
        /*012c*/ 	.word	0x00001470


	//   ....[10]....
        /*0130*/ 	.word	0x00001480


	//   ....[11]....
        /*0134*/ 	.word	0x000014c0


	//   ....[12]....
        /*0138*/ 	.word	0x00001520


	//   ....[13]....
        /*013c*/ 	.word	0x00001540


	//   ....[14]....
        /*0140*/ 	.word	0x00001550


	//----- nvinfo : EIATTR_VRC_CTA_INIT_COUNT
	.align		4
.L_2487:
        /*0144*/ 	.byte	0x02, 0x4a
	.zero		1
	.zero		1


	//----- nvinfo : EIATTR_EXIT_INSTR_OFFSETS
	.align		4
        /*0148*/ 	.byte	0x04, 0x1c
        /*014a*/ 	.short	(.L_2489 - .L_2488)


	//   ....[0]....
.L_2488:
        /*014c*/ 	.word	0x00000080


	//   ....[1]....
        /*0150*/ 	.word	0x00001ae0


	//   ....[2]....
        /*0154*/ 	.word	0x00001b00


	//   ....[3]....
        /*0158*/ 	.word	0x00001f70


	//   ....[4]....
        /*015c*/ 	.word	0x00002190


	//   ....[5]....
        /*0160*/ 	.word	0x000022f0


	//   ....[6]....
        /*0164*/ 	.word	0x000023c0


	//----- nvinfo : EIATTR_MAX_THREADS
	.align		4
.L_2489:
        /*0168*/ 	.byte	0x04, 0x05
        /*016a*/ 	.short	(.L_2491 - .L_2490)
.L_2490:
        /*016c*/ 	.word	0x00000080
        /*0170*/ 	.word	0x00000001
        /*0174*/ 	.word	0x00000001


	//----- nvinfo : EIATTR_CRS_STACK_SIZE
	.align		4
.L_2491:
        /*0178*/ 	.byte	0x04, 0x1e
        /*017a*/ 	.short	(.L_2493 - .L_2492)
.L_2492:
        /*017c*/ 	.word	0x00000000


	//----- nvinfo : EIATTR_CBANK_PARAM_SIZE
	.align		4
.L_2493:
        /*0180*/ 	.byte	0x03, 0x19
        /*0182*/ 	.short	0x0048


	//----- nvinfo : EIATTR_PARAM_CBANK
	.align		4
        /*0184*/ 	.byte	0x04, 0x0a
        /*0186*/ 	.short	(.L_2495 - .L_2494)
	.align		4
.L_2494:
        /*0188*/ 	.word	index@(.nv.constant0._ZN4vllm3moe10topkGatingILi16ELi512ELi4ELi16ELi32Ej13__nv_bfloat16LNS0_11ScoringFuncE1EEEvPKT5_PKbPfiPT4_PiiiibPKf)
        /*018c*/ 	.short	0x0380
        /*018e*/ 	.short	0x0048


	//----- nvinfo : EIATTR_SW_WAR
	.align		4
.L_2495:
        /*0190*/ 	.byte	0x04, 0x36
        /*0192*/ 	.short	(.L_2497 - .L_2496)
.L_2496:
        /*0194*/ 	.word	0x00000008
.L_2497:


//--------------------- .nv.info._ZN4vllm3moe10topkGatingILi8ELi256ELi4ELi16ELi32Ej13__nv_bfloat16LNS0_11ScoringFuncE1EEEvPKT5_PKbPfiPT4_PiiiibPKf --------------------------
	.section	.nv.info._ZN4vllm3moe10topkGatingILi8ELi256ELi4ELi16ELi32Ej13__nv_bfloat16LNS0_11ScoringFuncE1EEEvPKT5_PKbPfiPT4_PiiiibPKf,"",@"SHT_CUDA_INFO"
	.sectionflags	@""
	.align	4


	//----- nvinfo : EIATTR_CUDA_API_VERSION
	.align		4
        /*0000*/ 	.byte	0x04, 0x37
        /*0002*/ 	.short	(.L_2499 - .L_2498)
.L_2498:
        /*0004*/ 	.word	0x00000082


	//----- nvinfo : EIATTR_KPARAM_INFO
	.align		4
.L_2499:
        /*0008*/ 	.byte	0x04, 0x17
        /*000a*/ 	.short	(.L_2501 - .L_2500)
.L_2500:
        /*000c*/ 	.word	0x00000000
        /*0010*/ 	.short	0x000a
        /*0012*/ 	.short	0x0040
        /*0014*/ 	.byte	0x00, 0xf5, 0x21, 0x00


	//----- nvinfo : EIATTR_KPARAM_INFO
	.align		4
.L_2501:
        /*0018*/ 	.byte	0x04, 0x17
        /*001a*/ 	.short	(.L_2503 - .L_2502)
.L_2502:
        /*001c*/ 	.word	0x00000000
        /*0020*/ 	.short	0x0009
        /*0022*/ 	.short	0x003c
        /*0024*/ 	.byte	0x00, 0xf0, 0x05, 0x00


	//----- nvinfo : EIATTR_KPARAM_INFO
	.align		4
.L_2503:
        /*0028*/ 	.byte	0x04, 0x17
        /*002a*/ 	.short	(.L_2505 - .L_2504)
.L_2504:
        /*002c*/ 	.word	0x00000000
        /*0030*/ 	.short	0x0008
        /*0032*/ 	.short	0x0038
        /*0034*/ 	.byte	0x00, 0xf0, 0x11, 0x00


	//----- nvinfo : EIATTR_KPARAM_INFO
	.align		4
.L_2505:
        /*0038*/ 	.byte	0x04, 0x17
        /*003a*/ 	.short	(.L_2507 - .L_2506)
.L_2506:
        /*003c*/ 	.word	0x00000000
        /*0040*/ 	.short	0x0007
        /*0042*/ 	.short	0x0034
        /*0044*/ 	.byte	0x00, 0xf0, 0x11, 0x00


	//----- nvinfo : EIATTR_KPARAM_INFO
	.align		4
.L_2507:
        /*0048*/ 	.byte	0x04, 0x17
        /*004a*/ 	.short	(.L_2509 - .L_2508)
.L_2508:
        /*004c*/ 	.word	0x00000000
        /*0050*/ 	.short	0x0006
        /*0052*/ 	.short	0x0030
        /*0054*/ 	.byte	0x00, 0xf0, 0x11, 0x00


	//----- nvinfo : EIATTR_KPARAM_INFO
	.align		4
.L_2509:
        /*0058*/ 	.byte	0x04, 0x17
        /*005a*/ 	.short	(.L_2511 - .L_2510)
.L_2510:
        /*005c*/ 	.word	0x00000000
        /*0060*/ 	.short	0x0005
        /*0062*/ 	.short	0x0028
        /*0064*/ 	.byte	0x00, 0xf5, 0x21, 0x00


	//----- nvinfo : EIATTR_KPARAM_INFO
	.align		4
.L_2511:
        /*0068*/ 	.byte	0x04, 0x17
        /*006a*/ 	.short	(.L_2513 - .L_2512)
.L_2512:
        /*006c*/ 	.word	0x00000000
        /*0070*/ 	.short	0x0004
        /*0072*/ 	.short	0x0020
        /*0074*/ 	.byte	0x00, 0xf5, 0x21, 0x00


	//----- nvinfo : EIATTR_KPARAM_INFO
	.align		4
.L_2513:
        /*0078*/ 	.byte	0x04, 0x17
        /*007a*/ 	.short	(.L_2515 - .L_2514)
.L_2514:
        /*007c*/ 	.word	0x00000000
        /*0080*/ 	.short	0x0003
        /*0082*/ 	.short	0x0018
        /*0084*/ 	.byte	0x00, 0xf0, 0x11, 0x00


	//----- nvinfo : EIATTR_KPARAM_INFO
	.align		4
.L_2515:
        /*0088*/ 	.byte	0x04, 0x17
        /*008a*/ 	.short	(.L_2517 - .L_2516)
.L_2516:
        /*008c*/ 	.word	0x00000000
        /*0090*/ 	.short	0x0002
        /*0092*/ 	.short	0x0010
        /*0094*/ 	.byte	0x00, 0xf5, 0x21, 0x00


	//----- nvinfo : EIATTR_KPARAM_INFO
	.align		4
.L_2517:
        /*0098*/ 	.byte	0x04, 0x17
        /*009a*/ 	.short	(.L_2519 - .L_2518)
.L_2518:
        /*009c*/ 	.word	0x00000000
        /*00a0*/ 	.short	0x0001
        /*00a2*/ 	.short	0x0008
        /*00a4*/ 	.byte	0x00, 0xf5, 0x21, 0x00


	//----- nvinfo : EIATTR_KPARAM_INFO
	.align		4
.L_2519:
        /*00a8*/ 	.byte	0x04, 0x17
        /*00aa*/ 	.short	(.L_2521 - .L_2520)
.L_2520:
        /*00ac*/ 	.word	0x00000000
        /*00b0*/ 	.short	0x0000
        /*00b2*/ 	.short	0x0000
        /*00b4*/ 	.byte	0x00, 0xf5, 0x21, 0x00


	//----- nvinfo : EIATTR_SPARSE_MMA_MASK
	.align		4
.L_2521:
        /*00b8*/ 	.byte	0x03, 0x50
        /*00ba*/ 	.short	0x0000


	//----- nvinfo : EIATTR_MAXREG_COUNT
	.align		4
        /*00bc*/ 	.byte	0x03, 0x1b
        /*00be*/ 	.short	0x00ff


	//----- nvinfo : EIATTR_MERCURY_ISA_VERSION
	.align		4
        /*00c0*/ 	.byte	0x03, 0x5f
        /*00c2*/ 	.short	0x0101


	//----- nvinfo : EIATTR_COOP_GROUP_MASK_REGIDS
	.align		4
        /*00c4*/ 	.byte	0x04, 0x29
        /*00c6*/ 	.short	(.L_2523 - .L_2522)


	//   ....[0]....
.L_2522:
        /*00c8*/ 	.word	0xffffffff


	//   ....[1]....
        /*00cc*/ 	.word	0xffffffff


	//   ....[2]....
        /*00d0*/ 	.word	0xffffffff


	//   ....[3]....
        /*00d4*/ 	.word	0xffffffff


	//   ....[4]....
        /*00d8*/ 	.word	0xffffffff


	//   ....[5]....
        /*00dc*/ 	.word	0xffffffff


	//   ....[6]....
        /*00e0*/ 	.word	0xffffffff


	//   ....[7]....
        /*00e4*/ 	.word	0xffffffff


	//   ....[8]....
        /*00e8*/ 	.word	0xffffffff


	//   ....[9]....
        /*00ec*/ 	.word	0xffffffff


	//   ....[10]....
        /*00f0*/ 	.word	0xffffffff


	//   ....[11]....
        /*00f4*/ 	.word	0xffffffff


	//   ....[12]....
        /*00f8*/ 	.word	0xffffffff


	//   ....[13]....
        /*00fc*/ 	.word	0xffffffff


	//   ....[14]....
        /*0100*/ 	.word	0xffffffff


	//----- nvinfo : EIATTR_COOP_GROUP_INSTR_OFFSETS
	.align		4
.L_2523:
        /*0104*/ 	.byte	0x04, 0x28
        /*0106*/ 	.short	(.L_2525 - .L_2524)


	//   ....[0]....
.L_2524:
        /*0108*/ 	.word	0x000009b0


	//   ....[1]....
        /*010c*/ 	.word	0x00000a20


	//   ....[2]....
        /*0110*/ 	.word	0x00000a30


	//   ....[3]....
        /*0114*/ 	.word	0x00000aa0


	//   ....[4]....
        /*0118*/ 	.word	0x00000ac0


	//   ....[5]....
        /*011c*/ 	.word	0x00000b10


	//   ....[6]....
        /*0120*/ 	.word	0x00000b30


	//   ....[7]....
        /*0124*/ 	.word	0x00000b50


	//   ....[8]....
        /*0128*/ 	.word	0x00000bb0


	//   ....[9]....
        /*012c*/ 	.word	0x00000bd0


	//   ....[10]....
        /*0130*/ 	.word	0x00000bf0


	//   ....[11]....
        /*0134*/ 	.word	0x00000c60


	//   ....[12]....
        /*0138*/ 	.word	0x00000c70


	//   ....[13]....
        /*013c*/ 	.word	0x00000cb0


	//   ....[14]....
        /*0140*/ 	.word	0x00000cd0


	//----- nvinfo : EIATTR_VRC_CTA_INIT_COUNT
	.align		4
.L_2525:
        /*0144*/ 	.byte	0x02, 0x4a
	.zero		1
	.zero		1


	//----- nvinfo : EIATTR_EXIT_INSTR_OFFSETS
	.align		4
        /*0148*/ 	.byte	0x04, 0x1c
        /*014a*/ 	.short	(.L_2527 - .L_2526)


	//   ....[0]....
.L_2526:
        /*014c*/ 	.word	0x00000080


	//   ....[1]....
        /*0150*/ 	.word	0x00001140


	//   ....[2]....
        /*0154*/ 	.word	0x00001160


	//   ....[3]....
        /*0158*/ 	.word	0x000015d0


	//   ....[4]....
        /*015c*/ 	.word	0x000017f0


	//   ....[5]....
        /*0160*/ 	.word	0x00001950


	//   ....[6]....
        /*0164*/ 	.word	0x00001a20


	//----- nvinfo : EIATTR_MAX_THREADS
	.align		4
.L_2527:
        /*0168*/ 	.byte	0x04, 0x05
        /*016a*/ 	.short	(.L_2529 - .L_2528)
.L_2528:
        /*016c*/ 	.word	0x00000080
        /*0170*/ 	.word	0x00000001
        /*0174*/ 	.word	0x00000001


	//----- nvinfo : EIATTR_CRS_STACK_SIZE
	.align		4
.L_2529:
        /*0178*/ 	.byte	0x04, 0x1e
        /*017a*/ 	.short	(.L_2531 - .L_2530)
.L_2530:
        /*017c*/ 	.word	0x00000000


	//----- nvinfo : EIATTR_CBANK_PARAM_SIZE
	.align		4
.L_2531:
        /*0180*/ 	.byte	0x03, 0x19
        /*0182*/ 	.short	0x0048


	//----- nvinfo : EIATTR_PARAM_CBANK
	.align		4
        /*0184*/ 	.byte	0x04, 0x0a
        /*0186*/ 	.short	(.L_2533 - .L_2532)
	.align		4
.L_2532:
        /*0188*/ 	.word	index@(.nv.constant0._ZN4vllm3moe10topkGatingILi8ELi256ELi4ELi16ELi32Ej13__nv_bfloat16LNS0_11ScoringFuncE1EEEvPKT5_PKbPfiPT4_PiiiibPKf)
        /*018c*/ 	.short	0x0380
        /*018e*/ 	.short	0x0048


	//----- nvinfo : EIATTR_SW_WAR
	.align		4
.L_2533:
        /*0190*/ 	.byte	0x04, 0x36
        /*0192*/ 	.short	(.L_2535 - .L_2534)
.L_2534:
        /*0194*/ 	.word	0x00000008
.L_2535:


//--------------------- .nv.info._ZN4vllm3moe10topkGatingILi8ELi128ELi4ELi16ELi32Ej13__nv_bfloat16LNS0_11ScoringFuncE1EEEvPKT5_PKbPfiPT4_PiiiibPKf --------------------------
	.section	.nv.info._ZN4vllm3moe10topkGatingILi8ELi128ELi4ELi16ELi32Ej13__nv_bfloat16LNS0_11ScoringFuncE1EEEvPKT5_PKbPfiPT4_PiiiibPKf,"",@"SHT_CUDA_INFO"
	.sectionflags	@""
	.align	4


	//----- nvinfo : EIATTR_CUDA_API_VERSION
	.align		4
        /*0000*/ 	.byte	0x04, 0x37
        /*0002*/ 	.short	(.L_2537 - .L_2536)
.L_2536:
        /*0004*/ 	.word	0x00000082


	//----- nvinfo : EIATTR_KPARAM_INFO
	.align		4
.L_2537:
        /*0008*/ 	.byte	0x04, 0x17
        /*000a*/ 	.short	(.L_2539 - .L_2538)
.L_2538:
        /*000c*/ 	.word	0x00000000
        /*0010*/ 	.short	0x000a
        /*0012*/ 	.short	0x0040
        /*0014*/ 	.byte	0x00, 0xf5, 0x21, 0x00


	//----- nvinfo : EIATTR_KPARAM_INFO
	.align		4
.L_2539:
        /*0018*/ 	.byte	0x04, 0x17
        /*001a*/ 	.short	(.L_2541 - .L_2540)
.L_2540:
        /*001c*/ 	.word	0x00000000
        /*0020*/ 	.short	0x0009
        /*0022*/ 	.short	0x003c
        /*0024*/ 	.byte	0x00, 0xf0, 0x05, 0x00


	//----- nvinfo : EIATTR_KPARAM_INFO
	.align		4
.L_2541:
        /*0028*/ 	.byte	0x04, 0x17
        /*002a*/ 	.short	(.L_2543 - .L_2542)
.L_2542:
        /*002c*/ 	.word	0x00000000
        /*0030*/ 	.short	0x0008
        /*0032*/ 	.short	0x0038
        /*0034*/ 	.byte	0x00, 0xf0, 0x11, 0x00


	//----- nvinfo : EIATTR_KPARAM_INFO
	.align		4
.L_2543:
        /*0038*/ 	.byte	0x04, 0x17
        /*003a*/ 	.short	(.L_2545 - .L_2544)
.L_2544:
        /*003c*/ 	.word	0x00000000
        /*0040*/ 	.short	0x0007
        /*0042*/ 	.short	0x0034
        /*0044*/ 	.byte	0x00, 0xf0, 0x11, 0x00


	//----- nvinfo : EIATTR_KPARAM_INFO
	.align		4
.L_2545:
        /*0048*/ 	.byte	0x04, 0x17
        /*004a*/ 	.short	(.L_2547 - .L_2546)
.L_2546:
        /*004c*/ 	.word	0x00000000
        /*0050*/ 	.short	0x0006
        /*0052*/ 	.short	0x0030
        /*0054*/ 	.byte	0x00, 0xf0, 0x11, 0x00


	//----- nvinfo : EIATTR_KPARAM_INFO
	.align		4
.L_2547:
        /*0058*/ 	.byte	0x04, 0x17
        /*005a*/ 	.short	(.L_2549 - .L_2548)
.L_2548:
        /*005c*/ 	.word	0x00000000
        /*0060*/ 	.short	0x0005
        /*0062*/ 	.short	0x0028
        /*0064*/ 	.byte	0x00, 0xf5, 0x21, 0x00


	//----- nvinfo : EIATTR_KPARAM_INFO
	.align		4
.L_2549:
        /*0068*/ 	.byte	0x04, 0x17
        /*006a*/ 	.short	(.L_2551 - .L_2550)
.L_2550:
        /*006c*/ 	.word	0x00000000
        /*0070*/ 	.short	0x0004
        /*0072*/ 	.short	0x0020
        /*0074*/ 	.byte	0x00, 0xf5, 0x21, 0x00


	//----- nvinfo : EIATTR_KPARAM_INFO
	.align		4
.L_2551:
        /*0078*/ 	.byte	0x04, 0x17
        /*007a*/ 	.short	(.L_2553 - .L_2552)
.L_2552:
        /*007c*/ 	.word	0x00000000
        /*0080*/ 	.short	0x0003
        /*0082*/ 	.short	0x0018
        /*0084*/ 	.byte	0x00, 0xf0, 0x11, 0x00


	//----- nvinfo : EIATTR_KPARAM_INFO
	.align		4
.L_2553:
        /*0088*/ 	.byte	0x04, 0x17
        /*008a*/ 	.short	(.L_2555 - .L_2554)
.L_2554:
        /*008c*/ 	.word	0x00000000
        /*0090*/ 	.short	0x0002
        /*0092*/ 	.short	0x0010
        /*0094*/ 	.byte	0x00, 0xf5, 0x21, 0x00


	//----- nvinfo : EIATTR_KPARAM_INFO
	.align		4
.L_2555:
        /*0098*/ 	.byte	0x04, 0x17
        /*009a*/ 	.short	(.L_2557 - .L_2556)
.L_2556:
        /*009c*/ 	.word	0x00000000
        /*00a0*/ 	.short	0x0001
        /*00a2*/ 	.short	0x0008
        /*00a4*/ 	.byte	0x00, 0xf5, 0x21, 0x00


	//----- nvinfo : EIATTR_KPARAM_INFO
	.align		4
.L_2557:
        /*00a8*/ 	.byte	0x04, 0x17
        /*00aa*/ 	.short	(.L_2559 - .L_2558)
.L_2558:
        /*00ac*/ 	.word	0x00000000
        /*00b0*/ 	.short	0x0000
        /*00b2*/ 	.short	0x0000
        /*00b4*/ 	.byte	0x00, 0xf5, 0x21, 0x00


	//----- nvinfo : EIATTR_SPARSE_MMA_MASK
	.align		4
.L_2559:
        /*00b8*/ 	.byte	0x03, 0x50
        /*00ba*/ 	.short	0x0000


	//----- nvinfo : EIATTR_MAXREG_COUNT
	.align		4
        /*00bc*/ 	.byte	0x03, 0x1b
        /*00be*/ 	.short	0x00ff


	//----- nvinfo : EIATTR_MERCURY_ISA_VERSION
	.align		4
        /*00c0*/ 	.byte	0x03, 0x5f
        /*00c2*/ 	.short	0x0101


	//----- nvinfo : EIATTR_COOP_GROUP_MASK_REGIDS
	.align		4
        /*00c4*/ 	.byte	0x04, 0x29
        /*00c6*/ 	.short	(.L_2561 - .L_2560)


	//   ....[0]....
.L_2560:
        /*00c8*/ 	.word	0xffffffff


	//   ....[1]....
        /*00cc*/ 	.word	0xffffffff


	//   ....[2]....
        /*00d0*/ 	.word	0xffffffff


	//   ....[3]....
        /*00d4*/ 	.word	0xffffffff


	//   ....[4]....
        /*00d8*/ 	.word	0xffffffff


	//   ....[5]....
        /*00dc*/ 	.word	0xffffffff


	//   ....[6]....
        /*00e0*/ 	.word	0xffffffff


	//   ....[7]....
        /*00e4*/ 	.word	0xffffffff


	//   ....[8]....
        /*00e8*/ 	.word	0xffffffff


	//   ....[9]....
        /*00ec*/ 	.word	0xffffffff


	//   ....[10]....
        /*00f0*/ 	.word	0xffffffff


	//   ....[11]....
        /*00f4*/ 	.word	0xffffffff


	//----- nvinfo : EIATTR_COOP_GROUP_INSTR_OFFSETS
	.align		4
.L_2561:
        /*00f8*/ 	.byte	0x04, 0x28
        /*00fa*/ 	.short	(.L_2563 - .L_2562)


	//   ....[0]....
.L_2562:
        /*00fc*/ 	.word	0x000009c0


	//   ....[1]....
        /*0100*/ 	.word	0x00000a30


	//   ....[2]....
        /*0104*/ 	.word	0x00000a40


	//   ....[3]....
        /*0108*/ 	.word	0x00000ab0


	//   ....[4]....
        /*010c*/ 	.word	0x00000ad0


	//   ....[5]....
        /*0110*/ 	.word	0x00000ae0


	//   ....[6]....
        /*0114*/ 	.word	0x00000b50


	//   ....[7]....
        /*0118*/ 	.word	0x00000b70


	//   ....[8]....
        /*011c*/ 	.word	0x00000bd0


	//   ....[9]....
        /*0120*/ 	.word	0x00000be0


	//   ....[10]....
        /*0124*/ 	.word	0x00000c20


	//   ....[11]....
        /*0128*/ 	.word	0x00000c40


	//----- nvinfo : EIATTR_VRC_CTA_INIT_COUNT
	.align		4
.L_2563:
        /*012c*/ 	.byte	0x02, 0x4a
	.zero		1
	.zero		1


	//----- nvinfo : EIATTR_EXIT_INSTR_OFFSETS
	.align		4
        /*0130*/ 	.byte	0x04, 0x1c
        /*0132*/ 	.short	(.L_2565 - .L_2564)


	//   ....[0]....
.L_2564:
        /*0134*/ 	.word	0x00000090


	//   ....[1]....
        /*0138*/ 	.word	0x000010a0


	//   ....[2]....
        /*013c*/ 	.word	0x000010c0


	//   ....[3]....
        /*0140*/ 	.word	0x00001530


	//   ....[4]....
        /*0144*/ 	.word	0x00001750


	//   ....[5]....
        /*0148*/ 	.word	0x000018b0


	//   ....[6]....
        /*014c*/ 	.word	0x00001980


	//----- nvinfo : EIATTR_MAX_THREADS
	.align		4
.L_2565:
        /*0150*/ 	.byte	0x04, 0x05
        /*0152*/ 	.short	(.L_2567 - .L_2566)
.L_2566:
        /*0154*/ 	.word	0x00000080
        /*0158*/ 	.word	0x00000001
        /*015c*/ 	.word	0x00000001


	//----- nvinfo : EIATTR_CRS_STACK_SIZE
	.align		4
.L_2567:
        /*0160*/ 	.byte	0x04, 0x1e
        /*0162*/ 	.short	(.L_2569 - .L_2568)
.L_2568:
        /*0164*/ 	.word	0x00000000


	//----- nvinfo : EIATTR_CBANK_PARAM_SIZE
	.align		4
.L_2569:
        /*0168*/ 	.byte	0x03, 0x19
        /*016a*/ 	.short	0x0048


	//----- nvinfo : EIATTR_PARAM_CBANK
	.align		4
        /*016c*/ 	.byte	0x04, 0x0a
        /*016e*/ 	.short	(.L_2571 - .L_2570)
	.align		4
.L_2570:
        /*0170*/ 	.word	index@(.nv.constant0._ZN4vllm3moe10topkGatingILi8ELi128ELi4ELi16ELi32Ej13__nv_bfloat16LNS0_11ScoringFuncE1EEEvPKT5_PKbPfiPT4_PiiiibPKf)
        /*0174*/ 	.short	0x0380
        /*0176*/ 	.short	0x0048


	//----- nvinfo : EIATTR_SW_WAR
	.align		4
.L_2571:
        /*0178*/ 	.byte	0x04, 0x36
        /*017a*/ 	.short	(.L_2573 - .L_2572)
.L_2572:
        /*017c*/ 	.word	0x00000008
.L_2573:


//--------------------- .nv.info._ZN4vllm3moe10topkGatingILi8ELi64ELi4ELi16ELi32Ej13__nv_bfloat16LNS0_11ScoringFuncE1EEEvPKT5_PKbPfiPT4_PiiiibPKf --------------------------
	.section	.nv.info._ZN4vllm3moe10topkGatingILi8ELi64ELi4ELi16ELi32Ej13__nv_bfloat16LNS0_11ScoringFuncE1EEEvPKT5_PKbPfiPT4_PiiiibPKf,"",@"SHT_CUDA_INFO"
	.sectionflags	@""
	.align	4


	//----- nvinfo : EIATTR_CUDA_API_VERSION
	.align		4
        /*0000*/ 	.byte	0x04, 0x37
        /*0002*/ 	.short	(.L_2575 - .L_2574)
.L_2574:
        /*0004*/ 	.word	0x00000082


	//----- nvinfo : EIATTR_KPARAM_INFO
	.align		4
.L_2575:
        /*0008*/ 	.byte	0x04, 0x17
        /*000a*/ 	.short	(.L_2577 - .L_2576)
.L_2576:
        /*000c*/ 	.word	0x00000000
        /*0010*/ 	.short	0x000a
        /*0012*/ 	.short	0x0040
        /*0014*/ 	.byte	0x00, 0xf5, 0x21, 0x00


	//----- nvinfo : EIATTR_KPARAM_INFO
	.align		4
.L_2577:
        /*0018*/ 	.byte	0x04, 0x17
        /*001a*/ 	.short	(.L_2579 - .L_2578)
.L_2578:
        /*001c*/ 	.word	0x00000000
        /*0020*/ 	.short	0x0009
        /*0022*/ 	.short	0x003c
        /*0024*/ 	.byte	0x00, 0xf0, 0x05, 0x00


	//----- nvinfo : EIATTR_KPARAM_INFO
	.align		4
.L_2579:
        /*0028*/ 	.byte	0x04, 0x17
        /*002a*/ 	.short	(.L_2581 - .L_2580)
.L_2580:
        /*002c*/ 	.word	0x00000000
        /*0030*/ 	.short	0x0008
        /*0032*/ 	.short	0x0038
        /*0034*/ 	.byte	0x00, 0xf0, 0x11, 0x00


	//----- nvinfo : EIATTR_KPARAM_INFO
	.align		4
.L_2581:
        /*0038*/ 	.byte	0x04, 0x17
        /*003a*/ 	.short	(.L_2583 - .L_2582)
.L_2582:
        /*003c*/ 	.word	0x00000000
        /*0040*/ 	.short	0x0007
        /*0042*/ 	.short	0x0034
        /*0044*/ 	.byte	0x00, 0xf0, 0x11, 0x00


	//----- nvinfo : EIATTR_KPARAM_INFO
	.align		4
.L_2583:
        /*0048*/ 	.byte	0x04, 0x17
        /*004a*/ 	.short	(.L_2585 - .L_2584)
.L_2584:
        /*004c*/ 	.word	0x00000000
        /*0050*/ 	.short	0x0006
        /*0052*/ 	.short	0x0030
        /*0054*/ 	.byte	0x00, 0xf0, 0x11, 0x00


	//----- nvinfo : EIATTR_KPARAM_INFO
	.align		4
.L_2585:
        /*0058*/ 	.byte	0x04, 0x17
        /*005a*/ 	.short	(.L_2587 - .L_2586)
.L_2586:
        /*005c*/ 	.word	0x00000000
        /*0060*/ 	.short	0x0005
        /*0062*/ 	.short	0x0028
        /*0064*/ 	.byte	0x00, 0xf5, 0x21, 0x00


	//----- nvinfo : EIATTR_KPARAM_INFO
	.align		4
.L_2587:
        /*0068*/ 	.byte	0x04, 0x17
        /*006a*/ 	.short	(.L_2589 - .L_2588)
.L_2588:
        /*006c*/ 	.word	0x00000000
        /*0070*/ 	.short	0x0004
        /*0072*/ 	.short	0x0020
        /*0074*/ 	.byte	0x00, 0xf5, 0x21, 0x00


	//----- nvinfo : EIATTR_KPARAM_INFO
	.align		4
.L_2589:
        /*0078*/ 	.byte	0x04, 0x17
        /*007a*/ 	.short	(.L_2591 - .L_2590)
.L_2590:
        /*007c*/ 	.word	0x00000000
        /*0080*/ 	.short	0x0003
        /*0082*/ 	.short	0x0018
        /*0084*/ 	.byte	0x00, 0xf0, 0x11, 0x00


	//----- nvinfo : EIATTR_KPARAM_INFO
	.align		4
.L_2591:
        /*0088*/ 	.byte	0x04, 0x17
        /*008a*/ 	.short	(.L_2593 - .L_2592)
.L_2592:
        /*008c*/ 	.word	0x00000000
        /*0090*/ 	.short	0x0002
        /*0092*/ 	.short	0x0010
        /*0094*/ 	.byte	0x00, 0xf5, 0x21, 0x00


	//----- nvinfo : EIATTR_KPARAM_INFO
	.align		4
.L_2593:
        /*0098*/ 	.byte	0x04, 0x17
        /*009a*/ 	.short	(.L_2595 - .L_2594)
.L_2594:
        /*009c*/ 	.word	0x00000000
        /*00a0*/ 	.short	0x0001
        /*00a2*/ 	.short	0x0008
        /*00a4*/ 	.byte	0x00, 0xf5, 0x21, 0x00


	//----- nvinfo : EIATTR_KPARAM_INFO
	.align		4
.L_2595:
        /*00a8*/ 	.byte	0x04, 0x17
        /*00aa*/ 	.short	(.L_2597 - .L_2596)
.L_2596:
        /*00ac*/ 	.word	0x00000000
        /*00b0*/ 	.short	0x0000
        /*00b2*/ 	.short	0x0000
        /*00b4*/ 	.byte	0x00, 0xf5, 0x21, 0x00


	//----- nvinfo : EIATTR_SPARSE_MMA_MASK
	.align		4
.L_2597:
        /*00b8*/ 	.byte	0x03, 0x50
        /*00ba*/ 	.short	0x0000


	//----- nvinfo : EIATTR_MAXREG_COUNT
	.align		4
        /*00bc*/ 	.byte	0x03, 0x1b
        /*00be*/ 	.short	0x00ff


	//----- nvinfo : EIATTR_MERCURY_ISA_VERSION
	.align		4
        /*00c0*/ 	.byte	0x03, 0x5f
        /*00c2*/ 	.short	0x0101


	//----- nvinfo : EIATTR_COOP_GROUP_MASK_REGIDS
	.align		4
        /*00c4*/ 	.byte	0x04, 0x29
        /*00c6*/ 	.short	(.L_2599 - .L_2598)


	//   ....[0]....
.L_2598:
        /*00c8*/ 	.word	0xffffffff


	//   ....[1]....
        /*00cc*/ 	.word	0xffffffff


	//   ....[2]....
        /*00d0*/ 	.word	0xffffffff


	//   ....[3]....
        /*00d4*/ 	.word	0xffffffff


	//   ....[4]....
        /*00d8*/ 	.word	0xffffffff


	//   ....[5]....
        /*00dc*/ 	.word	0xffffffff


	//   ....[6]....
        /*00e0*/ 	.word	0xffffffff


	//   ....[7]....
        /*00e4*/ 	.word	0xffffffff


	//   ....[8]....
        /*00e8*/ 	.word	0xffffffff


	//----- nvinfo : EIATTR_COOP_GROUP_INSTR_OFFSETS
	.align		4
.L_2599:
        /*00ec*/ 	.byte	0x04, 0x28
        /*00ee*/ 	.short	(.L_2601 - .L_2600)


	//   ....[0]....
.L_2600:
        /*00f0*/ 	.word	0x000009c0


	//   ....[1]....
        /*00f4*/ 	.word	0x00000a30


	//   ....[2]....
        /*00f8*/ 	.word	0x00000a90


	//   ....[3]....
        /*00fc*/ 	.word	0x00000aa0


	//   ....[4]....
        /*0100*/ 	.word	0x00000ab0


	//   ....[5]....
        /*0104*/ 	.word	0x00000af0


	//   ....[6]....
        /*0108*/ 	.word	0x00000b50


	//   ....[7]....
        /*010c*/ 	.word	0x00000b70


	//   ....[8]....
        /*0110*/ 	.word	0x00000ba0


	//----- nvinfo : EIATTR_VRC_CTA_INIT_COUNT
	.align		4
.L_2601:
        /*0114*/ 	.byte	0x02, 0x4a
	.zero		1
	.zero		1


	//----- nvinfo : EIATTR_EXIT_INSTR_OFFSETS
	.align		4
        /*0118*/ 	.byte	0x04, 0x1c
        /*011a*/ 	.short	(.L_2603 - .L_2602)


	//   ....[0]....
.L_2602:
        /*011c*/ 	.word	0x00000090


	//   ....[1]....
        /*0120*/ 	.word	0x00001000


	//   ....[2]....
        /*0124*/ 	.word	0x00001020


	//   ....[3]....
        /*0128*/ 	.word	0x00001490


	//   ....[4]....
        /*012c*/ 	.word	0x000016b0


	//   ....[5]....
        /*0130*/ 	.word	0x00001810


	//   ....[6]....
        /*0134*/ 	.word	0x000018e0


	//----- nvinfo : EIATTR_MAX_THREADS
	.align		4
.L_2603:
        /*0138*/ 	.byte	0x04, 0x05
        /*013a*/ 	.short	(.L_2605 - .L_2604)
.L_2604:
        /*013c*/ 	.word	0x00000080
        /*0140*/ 	.word	0x00000001
        /*0144*/ 	.word	0x00000001


	//----- nvinfo : EIATTR_CRS_STACK_SIZE
	.align		4
.L_2605:
        /*0148*/ 	.byte	0x04, 0x1e
        /*014a*/ 	.short	(.L_2607 - .L_2606)
.L_2606:
        /*014c*/ 	.word	0x00000000


	//----- nvinfo : EIATTR_CBANK_PARAM_SIZE
	.align		4
.L_2607:
        /*0150*/ 	.byte	0x03, 0x19
        /*0152*/ 	.short	0x0048


	//----- nvinfo : EIATTR_PARAM_CBANK
	.align		4
        /*0154*/ 	.byte	0x04, 0x0a
        /*0156*/ 	.short	(.L_2609 - .L_2608)
	.align		4
.L_2608:
        /*0158*/ 	.word	index@(.nv.constant0._ZN4vllm3moe10topkGatingILi8ELi64ELi4ELi16ELi32Ej13__nv_bfloat16LNS0_11ScoringFuncE1EEEvPKT5_PKbPfiPT4_PiiiibPKf)
        /*015c*/ 	.short	0x0380
        /*015e*/ 	.short	0x0048


	//----- nvinfo : EIATTR_SW_WAR
	.align		4
.L_2609:
        /*0160*/ 	.byte	0x04, 0x36
        /*0162*/ 	.short	(.L_2611 - .L_2610)
.L_2610:
        /*0164*/ 	.word	0x00000008
.L_2611:


//--------------------- .nv.info._ZN4vllm3moe10topkGatingILi8ELi32ELi4ELi16ELi32Ej13__nv_bfloat16LNS0_11ScoringFuncE1EEEvPKT5_PKbPfiPT4_PiiiibPKf --------------------------
	.section	.nv.info._ZN4vllm3moe10topkGatingILi8ELi32ELi4ELi16ELi32Ej13__nv_bfloat16LNS0_11ScoringFuncE1EEEvPKT5_PKbPfiPT4_PiiiibPKf,"",@"SHT_CUDA_INFO"
	.sectionflags	@""
	.align	4


	//----- nvinfo : EIATTR_CUDA_API_VERSION
	.align		4
        /*0000*/ 	.byte	0x04, 0x37
        /*0002*/ 	.short	(.L_2613 - .L_2612)
.L_2612:
        /*0004*/ 	.word	0x00000082


	//----- nvinfo : EIATTR_KPARAM_INFO
	.align		4
.L_2613:
        /*0008*/ 	.byte	0x04, 0x17
        /*000a*/ 	.short	(.L_2615 - .L_2614)
.L_2614:
        /*000c*/ 	.word	0x00000000
        /*0010*/ 	.short	0x000a
        /*0012*/ 	.short	0x0040
        /*0014*/ 	.byte	0x00, 0xf5, 0x21, 0x00


	//----- nvinfo : EIATTR_KPARAM_INFO
	.align		4
.L_2615:
        /*0018*/ 	.byte	0x04, 0x17
        /*001a*/ 	.short	(.L_2617 - .L_2616)
.L_2616:
        /*001c*/ 	.word	0x00000000
        /*0020*/ 	.short	0x0009
        /*0022*/ 	.short	0x003c
        /*0024*/ 	.byte	0x00, 0xf0, 0x05, 0x00


	//----- nvinfo : EIATTR_KPARAM_INFO
	.align		4
.L_2617:
        /*0028*/ 	.byte	0x04, 0x17
        /*002a*/ 	.short	(.L_2619 - .L_2618)
.L_2618:
        /*002c*/ 	.word	0x00000000
        /*0030*/ 	.short	0x0008
        /*0032*/ 	.short	0x0038
        /*0034*/ 	.byte	0x00, 0xf0, 0x11, 0x00


	//----- nvinfo : EIATTR_KPARAM_INFO
	.align		4
.L_2619:
        /*0038*/ 	.byte	0x04, 0x17
        /*003a*/ 	.short	(.L_2621 - .L_2620)
.L_2620:
        /*003c*/ 	.word	0x00000000
        /*0040*/ 	.short	0x0007
        /*0042*/ 	.short	0x0034
        /*0044*/ 	.byte	0x00, 0xf0, 0x11, 0x00


	//----- nvinfo : EIATTR_KPARAM_INFO
	.align		4
.L_2621:
        /*0048*/ 	.byte	0x04, 0x17
        /*004a*/ 	.short	(.L_2623 - .L_2622)
.L_2622:
        /*004c*/ 	.word	0x00000000
        /*0050*/ 	.short	0x0006
        /*0052*/ 	.short	0x0030
        /*0054*/ 	.byte	0x00, 0xf0, 0x11, 0x00


	//----- nvinfo : EIATTR_KPARAM_INFO
	.align		4
.L_2623:
        /*0058*/ 	.byte	0x04, 0x17
        /*005a*/ 	.short	(.L_2625 - .L_2624)
.L_2624:
        /*005c*/ 	.word	0x00000000
        /*0060*/ 	.short	0x0005
        /*0062*/ 	.short	0x0028
        /*0064*/ 	.byte	0x00, 0xf5, 0x21, 0x00


	//----- nvinfo : EIATTR_KPARAM_INFO
	.align		4
.L_2625:
        /*0068*/ 	.byte	0x04, 0x17
        /*006a*/ 	.short	(.L_2627 - .L_2626)
.L_2626:
        /*006c*/ 	.word	0x00000000
        /*0070*/ 	.short	0x0004
        /*0072*/ 	.short	0x0020
        /*0074*/ 	.byte	0x00, 0xf5, 0x21, 0x00


	//----- nvinfo : EIATTR_KPARAM_INFO
	.align		4
.L_2627:
        /*0078*/ 	.byte	0x04, 0x17
        /*007a*/ 	.short	(.L_2629 - .L_2628)
.L_2628:
        /*007c*/ 	.word	0x00000000
        /*0080*/ 	.short	0x0003
        /*0082*/ 	.short	0x0018
        /*0084*/ 	.byte	0x00, 0xf0, 0x11, 0x00


	//----- nvinfo : EIATTR_KPARAM_INFO
	.align		4
.L_2629:
        /*0088*/ 	.byte	0x04, 0x17
        /*008a*/ 	.short	(.L_2631 - .L_2630)
.L_2630:
        /*008c*/ 	.word	0x00000000
        /*0090*/ 	.short	0x0002
        /*0092*/ 	.short	0x0010
        /*0094*/ 	.byte	0x00, 0xf5, 0x21, 0x00


	//----- nvinfo : EIATTR_KPARAM_INFO
	.align		4
.L_2631:
        /*0098*/ 	.byte	0x04, 0x17
        /*009a*/ 	.short	(.L_2633 - .L_2632)
.L_2632:
        /*009c*/ 	.word	0x00000000
        /*00a0*/ 	.short	0x0001
        /*00a2*/ 	.short	0x0008
        /*00a4*/ 	.byte	0x00, 0xf5, 0x21, 0x00


	//----- nvinfo : EIATTR_KPARAM_INFO
	.align		4
.L_2633:
        /*00a8*/ 	.byte	0x04, 0x17
        /*00aa*/ 	.short	(.L_2635 - .L_2634)
.L_2634:
        /*00ac*/ 	.word	0x00000000
        /*00b0*/ 	.short	0x0000
        /*00b2*/ 	.short	0x0000
        /*00b4*/ 	.byte	0x00, 0xf5, 0x21, 0x00


	//----- nvinfo : EIATTR_SPARSE_MMA_MASK
	.align		4
.L_2635:
        /*00b8*/ 	.byte	0x03, 0x50
        /*00ba*/ 	.short	0x0000


	//----- nvinfo : EIATTR_MAXREG_COUNT
	.align		4
        /*00bc*/ 	.byte	0x03, 0x1b
        /*00be*/ 	.short	0x00ff


	//----- nvinfo : EIATTR_MERCURY_ISA_VERSION
	.align		4
        /*00c0*/ 	.byte	0x03, 0x5f
        /*00c2*/ 	.short	0x0101


	//----- nvinfo : EIATTR_COOP_GROUP_MASK_REGIDS
	.align		4
        /*00c4*/ 	.byte	0x04, 0x29
        /*00c6*/ 	.short	(.L_2637 - .L_2636)


	//   ....[0]....
.L_2636:
        /*00c8*/ 	.word	0xffffffff


	//   ....[1]....
        /*00cc*/ 	.word	0xffffffff


	//   ....[2]....
        /*00d0*/ 	.word	0xffffffff


	//   ....[3]....
        /*00d4*/ 	.word	0xffffffff


	//   ....[4]....
        /*00d8*/ 	.word	0xffffffff


	//   ....[5]....
        /*00dc*/ 	.word	0xffffffff


	//----- nvinfo : EIATTR_COOP_GROUP_INSTR_OFFSETS
	.align		4
.L_2637:
        /*00e0*/ 	.byte	0x04, 0x28
        /*00e2*/ 	.short	(.L_2639 - .L_2638)


	//   ....[0]....
.L_2638:
        /*00e4*/ 	.word	0x000009c0


	//   ....[1]....
        /*00e8*/ 	.word	0x00000a30


	//   ....[2]....
        /*00ec*/ 	.word	0x00000a80


	//   ....[3]....
        /*00f0*/ 	.word	0x00000aa0


	//   ....[4]....
        /*00f4*/ 	.word	0x00000ae0


	//   ....[5]....
        /*00f8*/ 	.word	0x00000b00


	//----- nvinfo : EIATTR_VRC_CTA_INIT_COUNT
	.align		4
.L_2639:
        /*00fc*/ 	.byte	0x02, 0x4a
	.zero		1
	.zero		1


	//----- nvinfo : EIATTR_EXIT_INSTR_OFFSETS
	.align		4
        /*0100*/ 	.byte	0x04, 0x1c
        /*0102*/ 	.short	(.L_2641 - .L_2640)


	//   ....[0]....
.L_2640:
        /*0104*/ 	.word	0x00000090


	//   ....[1]....
        /*0108*/ 	.word	0x00000f60


	//   ....[2]....
        /*010c*/ 	.word	0x00000f80


	//   ....[3]....
        /*0110*/ 	.word	0x000013f0


	//   ....[4]....
        /*0114*/ 	.word	0x00001610


	//   ....[5]....
        /*0118*/ 	.word	0x00001770


	//   ....[6]....
        /*011c*/ 	.word	0x00001840


	//----- nvinfo : EIATTR_MAX_THREADS
	.align		4
.L_2641:
        /*0120*/ 	.byte	0x04, 0x05
        /*0122*/ 	.short	(.L_2643 - .L_2642)
.L_2642:
        /*0124*/ 	.word	0x00000080
        /*0128*/ 	.word	0x00000001
        /*012c*/ 	.word	0x00000001


	//----- nvinfo : EIATTR_CRS_STACK_SIZE
	.align		4
.L_2643:
        /*0130*/ 	.byte	0x04, 0x1e
        /*0132*/ 	.short	(.L_2645 - .L_2644)
.L_2644:
        /*0134*/ 	.word	0x00000000


	//----- nvinfo : EIATTR_CBANK_PARAM_SIZE
	.align		4
.L_2645:
        /*0138*/ 	.byte	0x03, 0x19
        /*013a*/ 	.short	0x0048


	//----- nvinfo : EIATTR_PARAM_CBANK
	.align		4
        /*013c*/ 	.byte	0x04, 0x0a
        /*013e*/ 	.short	(.L_2647 - .L_2646)
	.align		4
.L_2646:
        /*0140*/ 	.word	index@(.nv.constant0._ZN4vllm3moe10topkGatingILi8ELi32ELi4ELi16ELi32Ej13__nv_bfloat16LNS0_11ScoringFuncE1EEEvPKT5_PKbPfiPT4_PiiiibPKf)
        /*0144*/ 	.short	0x0380
        /*0146*/ 	.short	0x0048


	//----- nvinfo : EIATTR_SW_WAR
	.align		4
.L_2647:
        /*0148*/ 	.byte	0x04, 0x36
        /*014a*/ 	.short	(.L_2649 - .L_2648)
.L_2648:
        /*014c*/ 	.word	0x00000008
.L_2649:


//--------------------- .nv.info._ZN4vllm3moe10topkGatingILi8ELi16ELi4ELi16ELi32Ej13__nv_bfloat16LNS0_11ScoringFuncE1EEEvPKT5_PKbPfiPT4_PiiiibPKf --------------------------
	.section	.nv.info._ZN4vllm3moe10topkGatingILi8ELi16ELi4ELi16ELi32Ej13__nv_bfloat16LNS0_11ScoringFuncE1EEEvPKT5_PKbPfiPT4_PiiiibPKf,"",@"SHT_CUDA_INFO"
	.sectionflags	@""
	.align	4


	//----- nvinfo : EIATTR_CUDA_API_VERSION
	.align		4
        /*0000*/ 	.byte	0x04, 0x37
        /*0002*/ 	.short	(.L_2651 - .L_2650)
.L_2650:
        /*0004*/ 	.word	0x00000082


	//----- nvinfo : EIATTR_KPARAM_INFO
	.align		4
.L_2651:
        /*0008*/ 	.byte	0x04, 0x17
        /*000a*/ 	.short	(.L_2653 - .L_2652)
.L_2652:
        /*000c*/ 	.word	0x00000000
        /*0010*/ 	.short	0x000a
        /*0012*/ 	.short	0x0040
        /*0014*/ 	.byte	0x00, 0xf5, 0x21, 0x00


	//----- nvinfo : EIATTR_KPARAM_INFO
	.align		4
.L_2653:
        /*0018*/ 	.byte	0x04, 0x17
        /*001a*/ 	.short	(.L_2655 - .L_2654)
.L_2654:
        /*001c*/ 	.word	0x00000000
        /*0020*/ 	.short	0x0009
        /*0022*/ 	.short	0x003c
        /*0024*/ 	.byte	0x00, 0xf0, 0x05, 0x00


	//----- nvinfo : EIATTR_KPARAM_INFO
	.align		4
.L_2655:
        /*0028*/ 	.byte	0x04, 0x17
        /*002a*/ 	.short	(.L_2657 - .L_2656)
.L_2656:
        /*002c*/ 	.word	0x00000000
        /*0030*/ 	.short	0x0008
        /*0032*/ 	.short	0x0038
        /*0034*/ 	.byte	0x00, 0xf0, 0x11, 0x00


	//----- nvinfo : EIATTR_KPARAM_INFO
	.align		4
.L_2657:
        /*0038*/ 	.byte	0x04, 0x17
        /*003a*/ 	.short	(.L_2659 - .L_2658)
.L_2658:
        /*003c*/ 	.word	0x00000000
        /*0040*/ 	.short	0x0007
        /*0042*/ 	.short	0x0034
        /*0044*/ 	.byte	0x00, 0xf0, 0x11, 0x00


	//----- nvinfo : EIATTR_KPARAM_INFO
	.align		4
.L_2659:
        /*0048*/ 	.byte	0x04, 0x17
        /*004a*/ 	.short	(.L_2661 - .L_2660)
.L_2660:
        /*004c*/ 	.word	0x00000000
        /*0050*/ 	.short	0x0006
        /*0052*/ 	.short	0x0030
        /*0054*/ 	.byte	0x00, 0xf0, 0x11, 0x00


	//----- nvinfo : EIATTR_KPARAM_INFO
	.align		4
.L_2661:
        /*0058*/ 	.byte	0x04, 0x17
        /*005a*/ 	.short	(.L_2663 - .L_2662)
.L_2662:
        /*005c*/ 	.word	0x00000000
        /*0060*/ 	.short	0x0005
        /*0062*/ 	.short	0x0028
        /*0064*/ 	.byte	0x00, 0xf5, 0x21, 0x00


	//----- nvinfo : EIATTR_KPARAM_INFO
	.align		4
.L_2663:
        /*0068*/ 	.byte	0x04, 0x17
        /*006a*/ 	.short	(.L_2665 - .L_2664)
.L_2664:
        /*006c*/ 	.word	0x00000000
        /*0070*/ 	.short	0x0004
        /*0072*/ 	.short	0x0020
        /*0074*/ 	.byte	0x00, 0xf5, 0x21, 0x00


	//----- nvinfo : EIATTR_KPARAM_INFO
	.align		4
.L_2665:
        /*0078*/ 	.byte	0x04, 0x17
        /*007a*/ 	.short	(.L_2667 - .L_2666)
.L_2666:
        /*007c*/ 	.word	0x00000000
        /*0080*/ 	.short	0x0003
        /*0082*/ 	.short	0x0018
        /*0084*/ 	.byte	0x00, 0xf0, 0x11, 0x00


	//----- nvinfo : EIATTR_KPARAM_INFO
	.align		4
.L_2667:
        /*0088*/ 	.byte	0x04, 0x17
        /*008a*/ 	.short	(.L_2669 - .L_2668)
.L_2668:
        /*008c*/ 	.word	0x00000000
        /*0090*/ 	.short	0x0002
        /*0092*/ 	.short	0x0010
        /*0094*/ 	.byte	0x00, 0xf5, 0x21, 0x00


	//----- nvinfo : EIATTR_KPARAM_INFO
	.align		4
.L_2669:
        /*0098*/ 	.byte	0x04, 0x17
        /*009a*/ 	.short	(.L_2671 - .L_2670)
.L_2670:
        /*009c*/ 	.word	0x00000000
        /*00a0*/ 	.short	0x0001
        /*00a2*/ 	.short	0x0008
        /*00a4*/ 	.byte	0x00, 0xf5, 0x21, 0x00


	//----- nvinfo : EIATTR_KPARAM_INFO
	.align		4
.L_2671:
        /*00a8*/ 	.byte	0x04, 0x17
        /*00aa*/ 	.short	(.L_2673 - .L_2672)
.L_2672:
        /*00ac*/ 	.word	0x00000000
        /*00b0*/ 	.short	0x0000
        /*00b2*/ 	.short	0x0000
        /*00b4*/ 	.byte	0x00, 0xf5, 0x21, 0x00


	//----- nvinfo : EIATTR_SPARSE_MMA_MASK
	.align		4
.L_2673:
        /*00b8*/ 	.byte	0x03, 0x50
        /*00ba*/ 	.short	0x0000


	//----- nvinfo : EIATTR_MAXREG_COUNT
	.align		4
        /*00bc*/ 	.byte	0x03, 0x1b
        /*00be*/ 	.short	0x00ff


	//----- nvinfo : EIATTR_MERCURY_ISA_VERSION
	.align		4
        /*00c0*/ 	.byte	0x03, 0x5f
        /*00c2*/ 	.short	0x0101


	//----- nvinfo : EIATTR_COOP_GROUP_MASK_REGIDS
	.align		4
        /*00c4*/ 	.byte	0x04, 0x29
        /*00c6*/ 	.short	(.L_2675 - .L_2674)


	//   ....[0]....
.L_2674:
        /*00c8*/ 	.word	0xffffffff


	//   ....[1]....
        /*00cc*/ 	.word	0xffffffff


	//   ....[2]....
        /*00d0*/ 	.word	0xffffffff


	//----- nvinfo : EIATTR_COOP_GROUP_INSTR_OFFSETS
	.align		4
.L_2675:
        /*00d4*/ 	.byte	0x04, 0x28
        /*00d6*/ 	.short	(.L_2677 - .L_2676)


	//   ....[0]....
.L_2676:
        /*00d8*/ 	.word	0x000009e0


	//   ....[1]....
        /*00dc*/ 	.word	0x00000a30


	//   ....[2]....
        /*00e0*/ 	.word	0x00000a60


	//----- nvinfo : EIATTR_VRC_CTA_INIT_COUNT
	.align		4
.L_2677:
        /*00e4*/ 	.byte	0x02, 0x4a
	.zero		1
	.zero		1


	//----- nvinfo : EIATTR_EXIT_INSTR_OFFSETS
	.align		4
        /*00e8*/ 	.byte	0x04, 0x1c
        /*00ea*/ 	.short	(.L_2679 - .L_2678)


	//   ....[0]....
.L_2678:
        /*00ec*/ 	.word	0x00000090


	//   ....[1]....
        /*00f0*/ 	.word	0x00000ec0


	//   ....[2]....
        /*00f4*/ 	.word	0x00000ee0


	//   ....[3]....
        /*00f8*/ 	.word	0x00001350


	//   ....[4]....
        /*00fc*/ 	.word	0x00001570


	//   ....[5]....
        /*0100*/ 	.word	0x000016d0


	//   ....[6]....
        /*0104*/ 	.word	0x000017a0


	//----- nvinfo : EIATTR_MAX_THREADS
	.align		4
.L_2679:
        /*0108*/ 	.byte	0x04, 0x05
        /*010a*/ 	.short	(.L_2681 - .L_2680)
.L_2680:
        /*010c*/ 	.word	0x00000080
        /*0110*/ 	.word	0x00000001
        /*0114*/ 	.word	0x00000001


	//----- nvinfo : EIATTR_CRS_STACK_SIZE
	.align		4
.L_2681:
        /*0118*/ 	.byte	0x04, 0x1e
        /*011a*/ 	.short	(.L_2683 - .L_2682)
.L_2682:
        /*011c*/ 	.word	0x00000000


	//----- nvinfo : EIATTR_CBANK_PARAM_SIZE
	.align		4
.L_2683:
        /*0120*/ 	.byte	0x03, 0x19
        /*0122*/ 	.short	0x0048


	//----- nvinfo : EIATTR_PARAM_CBANK
	.align		4
        /*0124*/ 	.byte	0x04, 0x0a
        /*0126*/ 	.short	(.L_2685 - .L_2684)
	.align		4
.L_2684:
        /*0128*/ 	.word	index@(.nv.constant0._ZN4vllm3moe10topkGatingILi8ELi16ELi4ELi16ELi32Ej13__nv_bfloat16LNS0_11ScoringFuncE1EEEvPKT5_PKbPfiPT4_PiiiibPKf)
        /*012c*/ 	.short	0x0380
        /*012e*/ 	.short	0x0048


	//----- nvinfo : EIATTR_SW_WAR
	.align		4
.L_2685:
        /*0130*/ 	.byte	0x04, 0x36
        /*0132*/ 	.short	(.L_2687 - .L_2686)
.L_2686:
        /*0134*/ 	.word	0x00000008
.L_2687:


//--------------------- .nv.info._ZN4vllm3moe10topkGatingILi8ELi8ELi4ELi16ELi32Ej13__nv_bfloat16LNS0_11ScoringFuncE1EEEvPKT5_PKbPfiPT4_PiiiibPKf --------------------------
	.section	.nv.info._ZN4vllm3moe10topkGatingILi8ELi8ELi4ELi16ELi32Ej13__nv_bfloat16LNS0_11ScoringFuncE1EEEvPKT5_PKbPfiPT4_PiiiibPKf,"",@"SHT_CUDA_INFO"
	.sectionflags	@""
	.align	4


	//----- nvinfo : EIATTR_CUDA_API_VERSION
	.align		4
        /*0000*/ 	.byte	0x04, 0x37
        /*0002*/ 	.short	(.L_2689 - .L_2688)
.L_2688:
        /*0004*/ 	.word	0x00000082


	//----- nvinfo : EIATTR_KPARAM_INFO
	.align		4
.L_2689:
        /*0008*/ 	.byte	0x04, 0x17
        /*000a*/ 	.short	(.L_2691 - .L_2690)
.L_2690:
        /*000c*/ 	.word	0x00000000
        /*0010*/ 	.short	0x000a
        /*0012*/ 	.short	0x0040
        /*0014*/ 	.byte	0x00, 0xf5, 0x21, 0x00


	//----- nvinfo : EIATTR_KPARAM_INFO
	.align		4
.L_2691:
        /*0018*/ 	.byte	0x04, 0x17
        /*001a*/ 	.short	(.L_2693 - .L_2692)
.L_2692:
        /*001c*/ 	.word	0x00000000
        /*0020*/ 	.short	0x0009
        /*0022*/ 	.short	0x003c
        /*0024*/ 	.byte	0x00, 0xf0, 0x05, 0x00


	//----- nvinfo : EIATTR_KPARAM_INFO
	.align		4
.L_2693:
        /*0028*/ 	.byte	0x04, 0x17
        /*002a*/ 	.short	(.L_2695 - .L_2694)
.L_2694:
        /*002c*/ 	.word	0x00000000
        /*0030*/ 	.short	0x0008
        /*0032*/ 	.short	0x0038
        /*0034*/ 	.byte	0x00, 0xf0, 0x11, 0x00


	//----- nvinfo : EIATTR_KPARAM_INFO
	.align		4
.L_2695:
        /*0038*/ 	.byte	0x04, 0x17
        /*003a*/ 	.short	(.L_2697 - .L_2696)
.L_2696:
        /*003c*/ 	.word	0x00000000
        /*0040*/ 	.short	0x0007
        /*0042*/ 	.short	0x0034
        /*0044*/ 	.byte	0x00, 0xf0, 0x11, 0x00


	//----- nvinfo : EIATTR_KPARAM_INFO
	.align		4
.L_2697:
        /*0048*/ 	.byte	0x04, 0x17
        /*004a*/ 	.short	(.L_2699 - .L_2698)
.L_2698:
        /*004c*/ 	.word	0x00000000
        /*0050*/ 	.short	0x0006
        /*0052*/ 	.short	0x0030
        /*0054*/ 	.byte	0x00, 0xf0, 0x11, 0x00


	//----- nvinfo : EIATTR_KPARAM_INFO
	.align		4
.L_2699:
        /*0058*/ 	.byte	0x04, 0x17
        /*005a*/ 	.short	(.L_2701 - .L_2700)
.L_2700:
        /*005c*/ 	.word	0x00000000
        /*0060*/ 	.short	0x0005
        /*0062*/ 	.short	0x0028
        /*0064*/ 	.byte	0x00, 0xf5, 0x21, 0x00


	//----- nvinfo : EIATTR_KPARAM_INFO
	.align		4
.L_2701:
        /*0068*/ 	.byte	0x04, 0x17
        /*006a*/ 	.short	(.L_2703 - .L_2702)
.L_2702:
        /*006c*/ 	.word	0x00000000
        /*0070*/ 	.short	0x0004
        /*0072*/ 	.short	0x0020
        /*0074*/ 	.byte	0x00, 0xf5, 0x21, 0x00


	//----- nvinfo : EIATTR_KPARAM_INFO
	.align		4
.L_2703:
        /*0078*/ 	.byte	0x04, 0x17
        /*007a*/ 	.short	(.L_2705 - .L_2704)
.L_2704:
        /*007c*/ 	.word	0x00000000
        /*0080*/ 	.short	0x0003
        /*0082*/ 	.short	0x0018
        /*0084*/ 	.byte	0x00, 0xf0, 0x11, 0x00


	//----- nvinfo : EIATTR_KPARAM_INFO
	.align		4
.L_2705:
        /*0088*/ 	.byte	0x04, 0x17
        /*008a*/ 	.short	(.L_2707 - .L_2706)
.L_2706:
        /*008c*/ 	.word	0x00000000
        /*0090*/ 	.short	0x0002
        /*0092*/ 	.short	0x0010
        /*0094*/ 	.byte	0x00, 0xf5, 0x21, 0x00


	//----- nvinfo : EIATTR_KPARAM_INFO
	.align		4
.L_2707:
        /*0098*/ 	.byte	0x04, 0x17
        /*009a*/ 	.short	(.L_2709 - .L_2708)
.L_2708:
        /*009c*/ 	.word	0x00000000
        /*00a0*/ 	.short	0x0001
        /*00a2*/ 	.short	0x0008
        /*00a4*/ 	.byte	0x00, 0xf5, 0x21, 0x00


	//----- nvinfo : EIATTR_KPARAM_INFO
	.align		4
.L_2709:
        /*00a8*/ 	.byte	0x04, 0x17
        /*00aa*/ 	.short	(.L_2711 - .L_2710)
.L_2710:
        /*00ac*/ 	.word	0x00000000
        /*00b0*/ 	.short	0x0000
        /*00b2*/ 	.short	0x0000
        /*00b4*/ 	.byte	0x00, 0xf5, 0x21, 0x00


	//----- nvinfo : EIATTR_SPARSE_MMA_MASK
	.align		4
.L_2711:
        /*00b8*/ 	.byte	0x03, 0x50
        /*00ba*/ 	.short	0x0000


	//----- nvinfo : EIATTR_MAXREG_COUNT
	.align		4
        /*00bc*/ 	.byte	0x03, 0x1b
        /*00be*/ 	.short	0x00ff


	//----- nvinfo : EIATTR_MERCURY_ISA_VERSION
	.align		4
        /*00c0*/ 	.byte	0x03, 0x5f
        /*00c2*/ 	.short	0x0101


	//----- nvinfo : EIATTR_VRC_CTA_INIT_COUNT
	.align		4
        /*00c4*/ 	.byte	0x02, 0x4a
	.zero		1
	.zero		1


	//----- nvinfo : EIATTR_EXIT_INSTR_OFFSETS
	.align		4
        /*00c8*/ 	.byte	0x04, 0x1c
        /*00ca*/ 	.short	(.L_2713 - .L_2712)


	//   ....[0]....
.L_2712:
        /*00cc*/ 	.word	0x00000090


	//   ....[1]....
        /*00d0*/ 	.word	0x00001390


	//   ....[2]....
        /*00d4*/ 	.word	0x000013b0


	//   ....[3]....
        /*00d8*/ 	.word	0x00001820


	//   ....[4]....
        /*00dc*/ 	.word	0x00001a40


	//   ....[5]....
        /*00e0*/ 	.word	0x00001ba0


	//   ....[6]....
        /*00e4*/ 	.word	0x00001c70


	//----- nvinfo : EIATTR_MAX_THREADS
	.align		4
.L_2713:
        /*00e8*/ 	.byte	0x04, 0x05
        /*00ea*/ 	.short	(.L_2715 - .L_2714)
.L_2714:
        /*00ec*/ 	.word	0x00000080
        /*00f0*/ 	.word	0x00000001
        /*00f4*/ 	.word	0x00000001


	//----- nvinfo : EIATTR_CBANK_PARAM_SIZE
	.align		4
.L_2715:
        /*00f8*/ 	.byte	0x03, 0x19
        /*00fa*/ 	.short	0x0048


	//----- nvinfo : EIATTR_PARAM_CBANK
	.align		4
        /*00fc*/ 	.byte	0x04, 0x0a
        /*00fe*/ 	.short	(.L_2717 - .L_2716)
	.align		4
.L_2716:
        /*0100*/ 	.word	index@(.nv.constant0._ZN4vllm3moe10topkGatingILi8ELi8ELi4ELi16ELi32Ej13__nv_bfloat16LNS0_11ScoringFuncE1EEEvPKT5_PKbPfiPT4_PiiiibPKf)
        /*0104*/ 	.short	0x0380
        /*0106*/ 	.short	0x0048


	//----- nvinfo : EIATTR_SW_WAR
	.align		4
.L_2717:
        /*0108*/ 	.byte	0x04, 0x36
        /*010a*/ 	.short	(.L_2719 - .L_2718)
.L_2718:
        /*010c*/ 	.word	0x00000008
.L_2719:


//--------------------- .nv.info._ZN4vllm3moe10topkGatingILi4ELi4ELi4ELi8ELi32Ej13__nv_bfloat16LNS0_11ScoringFuncE1EEEvPKT5_PKbPfiPT4_PiiiibPKf --------------------------
	.section	.nv.info._ZN4vllm3moe10topkGatingILi4ELi4ELi4ELi8ELi32Ej13__nv_bfloat16LNS0_11ScoringFuncE1EEEvPKT5_PKbPfiPT4_PiiiibPKf,"",@"SHT_CUDA_INFO"
	.sectionflags	@""
	.align	4


	//----- nvinfo : EIATTR_CUDA_API_VERSION
	.align		4
        /*0000*/ 	.byte	0x04, 0x37
        /*0002*/ 	.short	(.L_2721 - .L_2720)
.L_2720:
        /*0004*/ 	.word	0x00000082


	//----- nvinfo : EIATTR_KPARAM_INFO
	.align		4
.L_2721:
        /*0008*/ 	.byte	0x04, 0x17
        /*000a*/ 	.short	(.L_2723 - .L_2722)
.L_2722:
        /*000c*/ 	.word	0x00000000
        /*0010*/ 	.short	0x000a
        /*0012*/ 	.short	0x0040
        /*0014*/ 	.byte	0x00, 0xf5, 0x21, 0x00


	//----- nvinfo : EIATTR_KPARAM_INFO
	.align		4
.L_2723:
        /*0018*/ 	.byte	0x04, 0x17
        /*001a*/ 	.short	(.L_2725 - .L_2724)
.L_2724:
        /*001c*/ 	.word	0x00000000
        /*0020*/ 	.short	0x0009
        /*0022*/ 	.short	0x003c
        /*0024*/ 	.byte	0x00, 0xf0, 0x05, 0x00


	//----- nvinfo : EIATTR_KPARAM_INFO
	.align		4
.L_2725:
        /*0028*/ 	.byte	0x04, 0x17
        /*002a*/ 	.short	(.L_2727 - .L_2726)
.L_2726:
        /*002c*/ 	.word	0x00000000
        /*0030*/ 	.short	0x0008
        /*0032*/ 	.short	0x0038
        /*0034*/ 	.byte	0x00, 0xf0, 0x11, 0x00


	//----- nvinfo : EIATTR_KPARAM_INFO
	.align		4
.L_2727:
        /*0038*/ 	.byte	0x04, 0x17
        /*003a*/ 	.short	(.L_2729 - .L_2728)
.L_2728:
        /*003c*/ 	.word	0x00000000
        /*0040*/ 	.short	0x0007
        /*0042*/ 	.short	0x0034
        /*0044*/ 	.byte	0x00, 0xf0, 0x11, 0x00


	//----- nvinfo : EIATTR_KPARAM_INFO
	.align		4
.L_2729:
        /*0048*/ 	.byte	0x04, 0x17
        /*004a*/ 	.short	(.L_2731 - .L_2730)
.L_2730:
        /*004c*/ 	.word	0x00000000
        /*0050*/ 	.short	0x0006
        /*0052*/ 	.short	0x0030
        /*0054*/ 	.byte	0x00, 0xf0, 0x11, 0x00


	//----- nvinfo : EIATTR_KPARAM_INFO
	.align		4
.L_2731:
        /*0058*/ 	.byte	0x04, 0x17
        /*005a*/ 	.short	(.L_2733 - .L_2732)
.L_2732:
        /*005c*/ 	.word	0x00000000
        /*0060*/ 	.short	0x0005
        /*0062*/ 	.short	0x0028
        /*0064*/ 	.byte	0x00, 0xf5, 0x21, 0x00


	//----- nvinfo : EIATTR_KPARAM_INFO
	.align		4
.L_2733:
        /*0068*/ 	.byte	0x04, 0x17
        /*006a*/ 	.short	(.L_2735 - .L_2734)
.L_2734:
        /*006c*/ 	.word	0x00000000
        /*0070*/ 	.short	0x0004
        /*0072*/ 	.short	0x0020
        /*0074*/ 	.byte	0x00, 0xf5, 0x21, 0x00


	//----- nvinfo : EIATTR_KPARAM_INFO
	.align		4
.L_2735:
        /*0078*/ 	.byte	0x04, 0x17
        /*007a*/ 	.short	(.L_2737 - .L_2736)
.L_2736:
        /*007c*/ 	.word	0x00000000
        /*0080*/ 	.short	0x0003
        /*0082*/ 	.short	0x0018
        /*0084*/ 	.byte	0x00, 0xf0, 0x11, 0x00


	//----- nvinfo : EIATTR_KPARAM_INFO
	.align		4
.L_2737:
        /*0088*/ 	.byte	0x04, 0x17
        /*008a*/ 	.short	(.L_2739 - .L_2738)
.L_2738:
        /*008c*/ 	.word	0x00000000
        /*0090*/ 	.short	0x0002
        /*0092*/ 	.short	0x0010
        /*0094*/ 	.byte	0x00, 0xf5, 0x21, 0x00


	//----- nvinfo : EIATTR_KPARAM_INFO
	.align		4
.L_2739:
        /*0098*/ 	.byte	0x04, 0x17
        /*009a*/ 	.short	(.L_2741 - .L_2740)
.L_2740:
        /*009c*/ 	.word	0x00000000
        /*00a0*/ 	.short	0x0001
        /*00a2*/ 	.short	0x0008
        /*00a4*/ 	.byte	0x00, 0xf5, 0x21, 0x00


	//----- nvinfo : EIATTR_KPARAM_INFO
	.align		4
.L_2741:
        /*00a8*/ 	.byte	0x04, 0x17
        /*00aa*/ 	.short	(.L_2743 - .L_2742)
.L_2742:
        /*00ac*/ 	.word	0x00000000
        /*00b0*/ 	.short	0x0000
        /*00b2*/ 	.short	0x0000
        /*00b4*/ 	.byte	0x00, 0xf5, 0x21, 0x00


	//----- nvinfo : EIATTR_SPARSE_MMA_MASK
	.align		4
.L_2743:
        /*00b8*/ 	.byte	0x03, 0x50
        /*00ba*/ 	.short	0x0000


	//----- nvinfo : EIATTR_MAXREG_COUNT
	.align		4
        /*00bc*/ 	.byte	0x03, 0x1b
        /*00be*/ 	.short	0x00ff


	//----- nvinfo : EIATTR_MERCURY_ISA_VERSION
	.align		4
        /*00c0*/ 	.byte	0x03, 0x5f
        /*00c2*/ 	.short	0x0101


	//----- nvinfo : EIATTR_VRC_CTA_INIT_COUNT
	.align		4
        /*00c4*/ 	.byte	0x02, 0x4a
	.zero		1
	.zero		1


	//----- nvinfo : EIATTR_EXIT_INSTR_OFFSETS
	.align		4
        /*00c8*/ 	.byte	0x04, 0x1c
        /*00ca*/ 	.short	(.L_2745 - .L_2744)


	//   ....[0]....
.L_2744:
        /*00cc*/ 	.word	0x00000080


	//   ....[1]....
        /*00d0*/ 	.word	0x000015b0


	//   ....[2]....
        /*00d4*/ 	.word	0x000015d0


	//   ....[3]....
        /*00d8*/ 	.word	0x00001a40


	//   ....[4]....
        /*00dc*/ 	.word	0x00001c60


	//   ....[5]....
        /*00e0*/ 	.word	0x00001dc0


	//   ....[6]....
        /*00e4*/ 	.word	0x00001e90


	//----- nvinfo : EIATTR_MAX_THREADS
	.align		4
.L_2745:
        /*00e8*/ 	.byte	0x04, 0x05
        /*00ea*/ 	.short	(.L_2747 - .L_2746)
.L_2746:
        /*00ec*/ 	.word	0x00000080
        /*00f0*/ 	.word	0x00000001
        /*00f4*/ 	.word	0x00000001


	//----- nvinfo : EIATTR_CBANK_PARAM_SIZE
	.align		4
.L_2747:
        /*00f8*/ 	.byte	0x03, 0x19
        /*00fa*/ 	.short	0x0048


	//----- nvinfo : EIATTR_PARAM_CBANK
	.align		4
        /*00fc*/ 	.byte	0x04, 0x0a
        /*00fe*/ 	.short	(.L_2749 - .L_2748)
	.align		4
.L_2748:
        /*0100*/ 	.word	index@(.nv.constant0._ZN4vllm3moe10topkGatingILi4ELi4ELi4ELi8ELi32Ej13__nv_bfloat16LNS0_11ScoringFuncE1EEEvPKT5_PKbPfiPT4_PiiiibPKf)
        /*0104*/ 	.short	0x0380
        /*0106*/ 	.short	0x0048


	//----- nvinfo : EIATTR_SW_WAR
	.align		4
.L_2749:
        /*0108*/ 	.byte	0x04, 0x36
        /*010a*/ 	.short	(.L_2751 - .L_2750)
.L_2750:
        /*010c*/ 	.word	0x00000008
.L_2751:


//--------------------- .nv.info._ZN4vllm3moe10topkGatingILi2ELi2ELi4ELi4ELi32Ej13__nv_bfloat16LNS0_11ScoringFuncE1EEEvPKT5_PKbPfiPT4_PiiiibPKf --------------------------
	.section	.nv.info._ZN4vllm3moe10topkGatingILi2ELi2ELi4ELi4ELi32Ej13__nv_bfloat16LNS0_11ScoringFuncE1EEEvPKT5_PKbPfiPT4_PiiiibPKf,"",@"SHT_CUDA_INFO"
	.sectionflags	@""
	.align	4


	//----- nvinfo : EIATTR_CUDA_API_VERSION
	.align		4
        /*0000*/ 	.byte	0x04, 0x37
        /*0002*/ 	.short	(.L_2753 - .L_2752)
.L_2752:
        /*0004*/ 	.word	0x00000082


	//----- nvinfo : EIATTR_KPARAM_INFO
	.align		4
.L_2753:
        /*0008*/ 	.byte	0x04, 0x17
        /*000a*/ 	.short	(.L_2755 - .L_2754)
.L_2754:
        /*000c*/ 	.word	0x00000000
        /*0010*/ 	.short	0x000a
        /*0012*/ 	.short	0x0040
        /*0014*/ 	.byte	0x00, 0xf5, 0x21, 0x00


	//----- nvinfo : EIATTR_KPARAM_INFO
	.align		4
.L_2755:
        /*0018*/ 	.byte	0x04, 0x17
        /*001a*/ 	.short	(.L_2757 - .L_2756)
.L_2756:
        /*001c*/ 	.word	0x00000000
        /*0020*/ 	.short	0x0009
        /*0022*/ 	.short	0x003c
        /*0024*/ 	.byte	0x00, 0xf0, 0x05, 0x00


	//----- nvinfo : EIATTR_KPARAM_INFO
	.align		4
.L_2757:
        /*0028*/ 	.byte	0x04, 0x17
        /*002a*/ 	.short	(.L_2759 - .L_2758)
.L_2758:
        /*002c*/ 	.word	0x00000000
        /*0030*/ 	.short	0x0008
        /*0032*/ 	.short	0x0038
        /*0034*/ 	.byte	0x00, 0xf0, 0x11, 0x00


	//----- nvinfo : EIATTR_KPARAM_INFO
	.align		4
.L_2759:
        /*0038*/ 	.byte	0x04, 0x17
        /*003a*/ 	.short	(.L_2761 - .L_2760)
.L_2760:
        /*003c*/ 	.word	0x00000000
        /*0040*/ 	.short	0x0007
        /*0042*/ 	.short	0x0034
        /*0044*/ 	.byte	0x00, 0xf0, 0x11, 0x00


	//----- nvinfo : EIATTR_KPARAM_INFO
	.align		4
.L_2761:
        /*0048*/ 	.byte	0x04, 0x17
        /*004a*/ 	.short	(.L_2763 - .L_2762)
.L_2762:
        /*004c*/ 	.word	0x00000000
        /*0050*/ 	.short	0x0006
        /*0052*/ 	.short	0x0030
        /*0054*/ 	.byte	0x00, 0xf0, 0x11, 0x00


	//----- nvinfo : EIATTR_KPARAM_INFO
	.align		4
.L_2763:
        /*0058*/ 	.byte	0x04, 0x17
        /*005a*/ 	.short	(.L_2765 - .L_2764)
.L_2764:
        /*005c*/ 	.word	0x00000000
        /*0060*/ 	.short	0x0005
        /*0062*/ 	.short	0x0028
        /*0064*/ 	.byte	0x00, 0xf5, 0x21, 0x00


	//----- nvinfo : EIATTR_KPARAM_INFO
	.align		4
.L_2765:
        /*0068*/ 	.byte	0x04, 0x17
        /*006a*/ 	.short	(.L_2767 - .L_2766)
.L_2766:
        /*006c*/ 	.word	0x00000000
        /*0070*/ 	.short	0x0004
        /*0072*/ 	.short	0x0020
        /*0074*/ 	.byte	0x00, 0xf5, 0x21, 0x00


	//----- nvinfo : EIATTR_KPARAM_INFO
	.align		4
.L_2767:
        /*0078*/ 	.byte	0x04, 0x17
        /*007a*/ 	.short	(.L_2769 - .L_2768)
.L_2768:
        /*007c*/ 	.word	0x00000000
        /*0080*/ 	.short	0x0003
        /*0082*/ 	.short	0x0018
        /*0084*/ 	.byte	0x00, 0xf0, 0x11, 0x00


	//----- nvinfo : EIATTR_KPARAM_INFO
	.align		4
.L_2769:
        /*0088*/ 	.byte	0x04, 0x17
        /*008a*/ 	.short	(.L_2771 - .L_2770)
.L_2770:
        /*008c*/ 	.word	0x00000000
        /*0090*/ 	.short	0x0002
        /*0092*/ 	.short	0x0010
        /*0094*/ 	.byte	0x00, 0xf5, 0x21, 0x00


	//----- nvinfo : EIATTR_KPARAM_INFO
	.align		4
.L_2771:
        /*0098*/ 	.byte	0x04, 0x17
        /*009a*/ 	.short	(.L_2773 - .L_2772)
.L_2772:
        /*009c*/ 	.word	0x00000000
        /*00a0*/ 	.short	0x0001
        /*00a2*/ 	.short	0x0008
        /*00a4*/ 	.byte	0x00, 0xf5, 0x21, 0x00


	//----- nvinfo : EIATTR_KPARAM_INFO
	.align		4
.L_2773:
        /*00a8*/ 	.byte	0x04, 0x17
        /*00aa*/ 	.short	(.L_2775 - .L_2774)
.L_2774:
        /*00ac*/ 	.word	0x00000000
        /*00b0*/ 	.short	0x0000
        /*00b2*/ 	.short	0x0000
        /*00b4*/ 	.byte	0x00, 0xf5, 0x21, 0x00


	//----- nvinfo : EIATTR_SPARSE_MMA_MASK
	.align		4
.L_2775:
        /*00b8*/ 	.byte	0x03, 0x50
        /*00ba*/ 	.short	0x0000


	//----- nvinfo : EIATTR_MAXREG_COUNT
	.align		4
        /*00bc*/ 	.byte	0x03, 0x1b
        /*00be*/ 	.short	0x00ff


	//----- nvinfo : EIATTR_MERCURY_ISA_VERSION
	.align		4
        /*00c0*/ 	.byte	0x03, 0x5f
        /*00c2*/ 	.short	0x0101


	//----- nvinfo : EIATTR_VRC_CTA_INIT_COUNT
	.align		4
        /*00c4*/ 	.byte	0x02, 0x4a
	.zero		1
	.zero		1


	//----- nvinfo : EIATTR_EXIT_INSTR_OFFSETS
	.align		4
        /*00c8*/ 	.byte	0x04, 0x1c
        /*00ca*/ 	.short	(.L_2777 - .L_2776)


	//   ....[0]....
.L_2776:
        /*00cc*/ 	.word	0x00000080


	//   ....[1]....
        /*00d0*/ 	.word	0x00001030


	//   ....[2]....
        /*00d4*/ 	.word	0x00001050


	//   ....[3]....
        /*00d8*/ 	.word	0x000014c0


	//   ....[4]....
        /*00dc*/ 	.word	0x000016e0


	//   ....[5]....
        /*00e0*/ 	.word	0x00001840


	//   ....[6]....
        /*00e4*/ 	.word	0x00001910


	//----- nvinfo : EIATTR_MAX_THREADS
	.align		4
.L_2777:
        /*00e8*/ 	.byte	0x04, 0x05
        /*00ea*/ 	.short	(.L_2779 - .L_2778)
.L_2778:
        /*00ec*/ 	.word	0x00000080
        /*00f0*/ 	.word	0x00000001
        /*00f4*/ 	.word	0x00000001


	//----- nvinfo : EIATTR_CBANK_PARAM_SIZE
	.align		4
.L_2779:
        /*00f8*/ 	.byte	0x03, 0x19
        /*00fa*/ 	.short	0x0048


	//----- nvinfo : EIATTR_PARAM_CBANK
	.align		4
        /*00fc*/ 	.byte	0x04, 0x0a
        /*00fe*/ 	.short	(.L_2781 - .L_2780)
	.align		4
.L_2780:
        /*0100*/ 	.word	index@(.nv.constant0._ZN4vllm3moe10topkGatingILi2ELi2ELi4ELi4ELi32Ej13__nv_bfloat16LNS0_11ScoringFuncE1EEEvPKT5_PKbPfiPT4_PiiiibPKf)
        /*0104*/ 	.short	0x0380
        /*0106*/ 	.short	0x0048


	//----- nvinfo : EIATTR_SW_WAR
	.align		4
.L_2781:
        /*0108*/ 	.byte	0x04, 0x36
        /*010a*/ 	.short	(.L_2783 - .L_2782)
.L_2782:
        /*010c*/ 	.word	0x00000008
.L_2783:


//--------------------- .nv.info._ZN4vllm3moe10topkGatingILi1ELi1ELi4ELi2ELi32Ej13__nv_bfloat16LNS0_11ScoringFuncE1EEEvPKT5_PKbPfiPT4_PiiiibPKf --------------------------
	.section	.nv.info._ZN4vllm3moe10topkGatingILi1ELi1ELi4ELi2ELi32Ej13__nv_bfloat16LNS0_11ScoringFuncE1EEEvPKT5_PKbPfiPT4_PiiiibPKf,"",@"SHT_CUDA_INFO"
	.sectionflags	@""
	.align	4


	//----- nvinfo : EIATTR_CUDA_API_VERSION
	.align		4
        /*0000*/ 	.byte	0x04, 0x37
        /*0002*/ 	.short	(.L_2785 - .L_2784)
.L_2784:
        /*0004*/ 	.word	0x00000082


	//----- nvinfo : EIATTR_KPARAM_INFO
	.align		4
.L_2785:
        /*0008*/ 	.byte	0x04, 0x17
        /*000a*/ 	.short	(.L_2787 - .L_2786)
.L_2786:
        /*000c*/ 	.word	0x00000000
        /*0010*/ 	.short	0x000a
        /*0012*/ 	.short	0x0040
        /*0014*/ 	.byte	0x00, 0xf5, 0x21, 0x00


	//----- nvinfo : EIATTR_KPARAM_INFO
	.align		4
.L_2787:
        /*0018*/ 	.byte	0x04, 0x17
        /*001a*/ 	.short	(.L_2789 - .L_2788)
.L_2788:
        /*001c*/ 	.word	0x00000000
        /*0020*/ 	.short	0x0009
        /*0022*/ 	.short	0x003c
        /*0024*/ 	.byte	0x00, 0xf0, 0x05, 0x00


	//----- nvinfo : EIATTR_KPARAM_INFO
	.align		4
.L_2789:
        /*0028*/ 	.byte	0x04, 0x17
        /*002a*/ 	.short	(.L_2791 - .L_2790)
.L_2790:
        /*002c*/ 	.word	0x00000000
        /*0030*/ 	.short	0x0008
        /*0032*/ 	.short	0x0038
        /*0034*/ 	.byte	0x00, 0xf0, 0x11, 0x00


	//----- nvinfo : EIATTR_KPARAM_INFO
	.align		4
.L_2791:
        /*0038*/ 	.byte	0x04, 0x17
        /*003a*/ 	.short	(.L_2793 - .L_2792)
.L_2792:
        /*003c*/ 	.word	0x00000000
        /*0040*/ 	.short	0x0007
        /*0042*/ 	.short	0x0034
        /*0044*/ 	.byte	0x00, 0xf0, 0x11, 0x00


	//----- nvinfo : EIATTR_KPARAM_INFO
	.align		4
.L_2793:
        /*0048*/ 	.byte	0x04, 0x17
        /*004a*/ 	.short	(.L_2795 - .L_2794)
.L_2794:
        /*004c*/ 	.word	0x00000000
        /*0050*/ 	.short	0x0006
        /*0052*/ 	.short	0x0030
        /*0054*/ 	.byte	0x00, 0xf0, 0x11, 0x00


	//----- nvinfo : EIATTR_KPARAM_INFO
	.align		4
.L_2795:
        /*0058*/ 	.byte	0x04, 0x17
        /*005a*/ 	.short	(.L_2797 - .L_2796)
.L_2796:
        /*005c*/ 	.word	0x00000000
        /*0060*/ 	.short	0x0005
        /*0062*/ 	.short	0x0028
        /*0064*/ 	.byte	0x00, 0xf5, 0x21, 0x00


	//----- nvinfo : EIATTR_KPARAM_INFO
	.align		4
.L_2797:
        /*0068*/ 	.byte	0x04, 0x17
        /*006a*/ 	.short	(.L_2799 - .L_2798)
.L_2798:
        /*006c*/ 	.word	0x00000000
        /*0070*/ 	.short	0x0004
        /*0072*/ 	.short	0x0020
        /*0074*/ 	.byte	0x00, 0xf5, 0x21, 0x00


	//----- nvinfo : EIATTR_KPARAM_INFO
	.align		4
.L_2799:
        /*0078*/ 	.byte	0x04, 0x17
        /*007a*/ 	.short	(.L_2801 - .L_2800)
.L_2800:
        /*007c*/ 	.word	0x00000000
        /*0080*/ 	.short	0x0003
        /*0082*/ 	.short	0x0018
        /*0084*/ 	.byte	0x00, 0xf0, 0x11, 0x00


	//----- nvinfo : EIATTR_KPARAM_INFO
	.align		4
.L_2801:
        /*0088*/ 	.byte	0x04, 0x17
        /*008a*/ 	.short	(.L_2803 - .L_2802)
.L_2802:
        /*008c*/ 	.word	0x00000000
        /*0090*/ 	.short	0x0002
        /*0092*/ 	.short	0x0010
        /*0094*/ 	.byte	0x00, 0xf5, 0x21, 0x00


	//----- nvinfo : EIATTR_KPARAM_INFO
	.align		4
.L_2803:
        /*0098*/ 	.byte	0x04, 0x17
        /*009a*/ 	.short	(.L_2805 - .L_2804)
.L_2804:
        /*009c*/ 	.word	0x00000000
        /*00a0*/ 	.short	0x0001
        /*00a2*/ 	.short	0x0008
        /*00a4*/ 	.byte	0x00, 0xf5, 0x21, 0x00


	//----- nvinfo : EIATTR_KPARAM_INFO
	.align		4
.L_2805:
        /*00a8*/ 	.byte	0x04, 0x17
        /*00aa*/ 	.short	(.L_2807 - .L_2806)
.L_2806:
        /*00ac*/ 	.word	0x00000000
        /*00b0*/ 	.short	0x0000
        /*00b2*/ 	.short	0x0000
        /*00b4*/ 	.byte	0x00, 0xf5, 0x21, 0x00


	//----- nvinfo : EIATTR_SPARSE_MMA_MASK
	.align		4
.L_2807:
        /*00b8*/ 	.byte	0x03, 0x50
        /*00ba*/ 	.short	0x0000


	//----- nvinfo : EIATTR_MAXREG_COUNT
	.align		4
        /*00bc*/ 	.byte	0x03, 0x1b
        /*00be*/ 	.short	0x00ff


	//----- nvinfo : EIATTR_MERCURY_ISA_VERSION
	.align		4
        /*00c0*/ 	.byte	0x03, 0x5f
        /*00c2*/ 	.short	0x0101


	//----- nvinfo : EIATTR_VRC_CTA_INIT_COUNT
	.align		4
        /*00c4*/ 	.byte	0x02, 0x4a
	.zero		1
	.zero		1


	//----- nvinfo : EIATTR_EXIT_INSTR_OFFSETS
	.align		4
        /*00c8*/ 	.byte	0x04, 0x1c
        /*00ca*/ 	.short	(.L_2809 - .L_2808)


	//   ....[0]....
.L_2808:
        /*00cc*/ 	.word	0x00000080


	//   ....[1]....
        /*00d0*/ 	.word	0x00000860


	//   ....[2]....
        /*00d4*/ 	.word	0x00000870


	//   ....[3]....
        /*00d8*/ 	.word	0x00000ce0


	//   ....[4]....
        /*00dc*/ 	.word	0x00000f00


	//   ....[5]....
        /*00e0*/ 	.word	0x00001060


	//   ....[6]....
        /*00e4*/ 	.word	0x00001130


	//----- nvinfo : EIATTR_MAX_THREADS
	.align		4
.L_2809:
        /*00e8*/ 	.byte	0x04, 0x05
        /*00ea*/ 	.short	(.L_2811 - .L_2810)
.L_2810:
        /*00ec*/ 	.word	0x00000080
        /*00f0*/ 	.word	0x00000001
        /*00f4*/ 	.word	0x00000001


	//----- nvinfo : EIATTR_CBANK_PARAM_SIZE
	.align		4
.L_2811:
        /*00f8*/ 	.byte	0x03, 0x19
        /*00fa*/ 	.short	0x0048


	//----- nvinfo : EIATTR_PARAM_CBANK
	.align		4
        /*00fc*/ 	.byte	0x04, 0x0a
        /*00fe*/ 	.short	(.L_2813 - .L_2812)
	.align		4
.L_2812:
        /*0100*/ 	.word	index@(.nv.constant0._ZN4vllm3moe10topkGatingILi1ELi1ELi4ELi2ELi32Ej13__nv_bfloat16LNS0_11ScoringFuncE1EEEvPKT5_PKbPfiPT4_PiiiibPKf)
        /*0104*/ 	.short	0x0380
        /*0106*/ 	.short	0x0048


	//----- nvinfo : EIATTR_SW_WAR
	.align		4
.L_2813:
        /*0108*/ 	.byte	0x04, 0x36
        /*010a*/ 	.short	(.L_2815 - .L_2814)
.L_2814:
        /*010c*/ 	.word	0x00000008
.L_2815:


//--------------------- .nv.info._ZN4vllm3moe10moeSigmoidILi256E13__nv_bfloat16EEvPKT0_PKbPfi --------------------------
	.section	.nv.info._ZN4vllm3moe10moeSigmoidILi256E13__nv_bfloat16EEvPKT0_PKbPfi,"",@"SHT_CUDA_INFO"
	.sectionflags	@""
	.align	4


	//----- nvinfo : EIATTR_CUDA_API_VERSION
	.align		4
        /*0000*/ 	.byte	0x04, 0x37
        /*0002*/ 	.short	(.L_2817 - .L_2816)
.L_2816:
        /*0004*/ 	.word	0x00000082


	//----- nvinfo : EIATTR_KPARAM_INFO
	.align		4
.L_2817:
        /*0008*/ 	.byte	0x04, 0x17
        /*000a*/ 	.short	(.L_2819 - .L_2818)
.L_2818:
        /*000c*/ 	.word	0x00000000
        /*0010*/ 	.short	0x0003
        /*0012*/ 	.short	0x0018
        /*0014*/ 	.byte	0x00, 0xf0, 0x11, 0x00


	//----- nvinfo : EIATTR_KPARAM_INFO
	.align		4
.L_2819:
        /*0018*/ 	.byte	0x04, 0x17
        /*001a*/ 	.short	(.L_2821 - .L_2820)
.L_2820:
        /*001c*/ 	.word	0x00000000
        /*0020*/ 	.short	0x0002
        /*0022*/ 	.short	0x0010
        /*0024*/ 	.byte	0x00, 0xf5, 0x21, 0x00


	//----- nvinfo : EIATTR_KPARAM_INFO
	.align		4
.L_2821:
        /*0028*/ 	.byte	0x04, 0x17
        /*002a*/ 	.short	(.L_2823 - .L_2822)
.L_2822:
        /*002c*/ 	.word	0x00000000
        /*0030*/ 	.short	0x0001
        /*0032*/ 	.short	0x0008
        /*0034*/ 	.byte	0x00, 0xf5, 0x21, 0x00


	//----- nvinfo : EIATTR_KPARAM_INFO
	.align		4
.L_2823:
        /*0038*/ 	.byte	0x04, 0x17
        /*003a*/ 	.short	(.L_2825 - .L_2824)
.L_2824:
        /*003c*/ 	.word	0x00000000
        /*0040*/ 	.short	0x0000
        /*0042*/ 	.short	0x0000
        /*0044*/ 	.byte	0x00, 0xf5, 0x21, 0x00


	//----- nvinfo : EIATTR_SPARSE_MMA_MASK
	.align		4
.L_2825:
        /*0048*/ 	.byte	0x03, 0x50
        /*004a*/ 	.short	0x0000


	//----- nvinfo : EIATTR_MAXREG_COUNT
	.align		4
        /*004c*/ 	.byte	0x03, 0x1b
        /*004e*/ 	.short	0x00ff


	//----- nvinfo : EIATTR_MERCURY_ISA_VERSION
	.align		4
        /*0050*/ 	.byte	0x03, 0x5f
        /*0052*/ 	.short	0x0101


	//----- nvinfo : EIATTR_VRC_CTA_INIT_COUNT
	.align		4
        /*0054*/ 	.byte	0x02, 0x4a
	.zero		1
	.zero		1


	//----- nvinfo : EIATTR_EXIT_INSTR_OFFSETS
	.align		4
        /*0058*/ 	.byte	0x04, 0x1c
        /*005a*/ 	.short	(.L_2827 - .L_2826)


	//   ....[0]....
.L_2826:
        /*005c*/ 	.word	0x00000120


	//   ....[1]....
        /*0060*/ 	.word	0x00000160


	//   ....[2]....
        /*0064*/ 	.word	0x00000380


	//   ....[3]....
        /*0068*/ 	.word	0x000006a0


	//----- nvinfo : EIATTR_MAX_THREADS
	.align		4
.L_2827:
        /*006c*/ 	.byte	0x04, 0x05
        /*006e*/ 	.short	(.L_2829 - .L_2828)
.L_2828:
        /*0070*/ 	.word	0x00000100
        /*0074*/ 	.word	0x00000001
        /*0078*/ 	.word	0x00000001


	//----- nvinfo : EIATTR_CRS_STACK_SIZE
	.align		4
.L_2829:
        /*007c*/ 	.byte	0x04, 0x1e
        /*007e*/ 	.short	(.L_2831 - .L_2830)
.L_2830:
        /*0080*/ 	.word	0x00000000


	//----- nvinfo : EIATTR_CBANK_PARAM_SIZE
	.align		4
.L_2831:
        /*0084*/ 	.byte	0x03, 0x19
        /*0086*/ 	.short	0x001c


	//----- nvinfo : EIATTR_PARAM_CBANK
	.align		4
        /*0088*/ 	.byte	0x04, 0x0a
        /*008a*/ 	.short	(.L_2833 - .L_2832)
	.align		4
.L_2832:
        /*008c*/ 	.word	index@(.nv.constant0._ZN4vllm3moe10moeSigmoidILi256E13__nv_bfloat16EEvPKT0_PKbPfi)
        /*0090*/ 	.short	0x0380
        /*0092*/ 	.short	0x001c


	//----- nvinfo : EIATTR_SW_WAR
	.align		4
.L_2833:
        /*0094*/ 	.byte	0x04, 0x36
        /*0096*/ 	.short	(.L_2835 - .L_2834)
.L_2834:
        /*0098*/ 	.word	0x00000008
.L_2835:


//--------------------- .nv.info._ZN4vllm3moe10topkGatingILi18ELi576ELi4ELi4ELi32Ei13__nv_bfloat16LNS0_11ScoringFuncE1EEEvPKT5_PKbPfiPT4_PiiiibPKf --------------------------
	.section	.nv.info._ZN4vllm3moe10topkGatingILi18ELi576ELi4ELi4ELi32Ei13__nv_bfloat16LNS0_11ScoringFuncE1EEEvPKT5_PKbPfiPT4_PiiiibPKf,"",@"SHT_CUDA_INFO"
	.sectionflags	@""
	.align	4


	//----- nvinfo : EIATTR_CUDA_API_VERSION
	.align		4
        /*0000*/ 	.byte	0x04, 0x37
        /*0002*/ 	.short	(.L_2837 - .L_2836)
.L_2836:
        /*0004*/ 	.word	0x00000082


	//----- nvinfo : EIATTR_KPARAM_INFO
	.align		4
.L_2837:
        /*0008*/ 	.byte	0x04, 0x17
        /*000a*/ 	.short	(.L_2839 - .L_2838)
.L_2838:
        /*000c*/ 	.word	0x00000000
        /*0010*/ 	.short	0x000a
        /*0012*/ 	.short	0x0040
        /*0014*/ 	.byte	0x00, 0xf5, 0x21, 0x00


	//----- nvinfo : EIATTR_KPARAM_INFO
	.align		4
.L_2839:
        /*0018*/ 	.byte	0x04, 0x17
        /*001a*/ 	.short	(.L_2841 - .L_2840)
.L_2840:
        /*001c*/ 	.word	0x00000000
        /*0020*/ 	.short	0x0009
        /*0022*/ 	.short	0x003c
        /*0024*/ 	.byte	0x00, 0xf0, 0x05, 0x00


	//----- nvinfo : EIATTR_KPARAM_INFO
	.align		4
.L_2841:
        /*0028*/ 	.byte	0x04, 0x17
        /*002a*/ 	.short	(.L_2843 - .L_2842)
.L_2842:
        /*002c*/ 	.word	0x00000000
        /*0030*/ 	.short	0x0008
        /*0032*/ 	.short	0x0038
        /*0034*/ 	.byte	0x00, 0xf0, 0x11, 0x00


	//----- nvinfo : EIATTR_KPARAM_INFO
	.align		4
.L_2843:
        /*0038*/ 	.byte	0x04, 0x17
        /*003a*/ 	.short	(.L_2845 - .L_2844)
.L_2844:
        /*003c*/ 	.word	0x00000000
        /*0040*/ 	.short	0x0007
        /*0042*/ 	.short	0x0034
        /*0044*/ 	.byte	0x00, 0xf0, 0x11, 0x00


	//----- nvinfo : EIATTR_KPARAM_INFO
	.align		4
.L_2845:
        /*0048*/ 	.byte	0x04, 0x17
        /*004a*/ 	.short	(.L_2847 - .L_2846)
.L_2846:
        /*004c*/ 	.word	0x00000000
        /*0050*/ 	.short	0x0006
        /*0052*/ 	.short	0x0030
        /*0054*/ 	.byte	0x00, 0xf0, 0x11, 0x00


	//----- nvinfo : EIATTR_KPARAM_INFO
	.align		4
.L_2847:
        /*0058*/ 	.byte	0x04, 0x17
        /*005a*/ 	.short	(.L_2849 - .L_2848)
.L_2848:
        /*005c*/ 	.word	0x00000000
        /*0060*/ 	.short	0x0005
        /*0062*/ 	.short	0x0028
        /*0064*/ 	.byte	0x00, 0xf5, 0x21, 0x00


	//----- nvinfo : EIATTR_KPARAM_INFO
	.align		4
.L_2849:
        /*0068*/ 	.byte	0x04, 0x17
        /*006a*/ 	.short	(.L_2851 - .L_2850)
.L_2850:
        /*006c*/ 	.word	0x00000000
        /*0070*/ 	.short	0x0004
        /*0072*/ 	.short	0x0020
        /*0074*/ 	.byte	0x00, 0xf5, 0x21, 0x00


	//----- nvinfo : EIATTR_KPARAM_INFO
	.align		4
.L_2851:
        /*0078*/ 	.byte	0x04, 0x17
        /*007a*/ 	.short	(.L_2853 - .L_2852)
.L_2852:
        /*007c*/ 	.word	0x00000000
        /*0080*/ 	.short	0x0003
        /*0082*/ 	.short	0x0018
        /*0084*/ 	.byte	0x00, 0xf0, 0x11, 0x00


	//----- nvinfo : EIATTR_KPARAM_INFO
	.align		4
.L_2853:
        /*0088*/ 	.byte	0x04, 0x17
        /*008a*/ 	.short	(.L_2855 - .L_2854)
.L_2854:
        /*008c*/ 	.word	0x00000000
        /*0090*/ 	.short	0x0002
        /*0092*/ 	.short	0x0010
        /*0094*/ 	.byte	0x00, 0xf5, 0x21, 0x00


	//----- nvinfo : EIATTR_KPARAM_INFO
	.align		4
.L_2855:
        /*0098*/ 	.byte	0x04, 0x17
        /*009a*/ 	.short	(.L_2857 - .L_2856)
.L_2856:
        /*009c*/ 	.word	0x00000000
        /*00a0*/ 	.short	0x0001
        /*00a2*/ 	.short	0x0008
        /*00a4*/ 	.byte	0x00, 0xf5, 0x21, 0x00


	//----- nvinfo : EIATTR_KPARAM_INFO
	.align		4
.L_2857:
        /*00a8*/ 	.byte	0x04, 0x17
        /*00aa*/ 	.short	(.L_2859 - .L_2858)
.L_2858:
        /*00ac*/ 	.word	0x00000000
        /*00b0*/ 	.short	0x0000
        /*00b2*/ 	.short	0x0000
        /*00b4*/ 	.byte	0x00, 0xf5, 0x21, 0x00


	//----- nvinfo : EIATTR_SPARSE_MMA_MASK
	.align		4
.L_2859:
        /*00b8*/ 	.byte	0x03, 0x50
        /*00ba*/ 	.short	0x0000


	//----- nvinfo : EIATTR_MAXREG_COUNT
	.align		4
        /*00bc*/ 	.byte	0x03, 0x1b
        /*00be*/ 	.short	0x00ff


	//----- nvinfo : EIATTR_MERCURY_ISA_VERSION
	.align		4
        /*00c0*/ 	.byte	0x03, 0x5f
        /*00c2*/ 	.short	0x0101


	//----- nvinfo : EIATTR_COOP_GROUP_MASK_REGIDS
	.align		4
        /*00c4*/ 	.byte	0x04, 0x29
        /*00c6*/ 	.short	(.L_2861 - .L_2860)


	//   ....[0]....
.L_2860:
        /*00c8*/ 	.word	0xffffffff


	//   ....[1]....
        /*00cc*/ 	.word	0xffffffff


	//   ....[2]....
        /*00d0*/ 	.word	0xffffffff


	//   ....[3]....
        /*00d4*/ 	.word	0xffffffff


	//   ....[4]....
        /*00d8*/ 	.word	0xffffffff


	//   ....[5]....
        /*00dc*/ 	.word	0xffffffff


	//   ....[6]....
        /*00e0*/ 	.word	0xffffffff


	//   ....[7]....
        /*00e4*/ 	.word	0xffffffff


	//   ....[8]....
        /*00e8*/ 	.word	0xffffffff


	//   ....[9]....
        /*00ec*/ 	.word	0xffffffff


	//   ....[10]....
        /*00f0*/ 	.word	0xffffffff


	//   ....[11]....
        /*00f4*/ 	.word	0xffffffff


	//   ....[12]....
        /*00f8*/ 	.word	0xffffffff


	//   ....[13]....
        /*00fc*/ 	.word	0xffffffff


	//   ....[14]....
        /*0100*/ 	.word	0xffffffff


	//----- nvinfo : EIATTR_COOP_GROUP_INSTR_OFFSETS
	.align		4
.L_2861:
        /*0104*/ 	.byte	0x04, 0x28
        /*0106*/ 	.short	(.L_2863 - .L_2862)


	//   ....[0]....
.L_2862:
        /*0108*/ 	.word	0x00001340


	//   ....[1]....
        /*010c*/ 	.word	0x00001390


	//   ....[2]....
        /*0110*/ 	.word	0x00001400


	//   ....[3]....
        /*0114*/ 	.word	0x00001410


	//   ....[4]....
        /*0118*/ 	.word	0x00001610


	//   ....[5]....
        /*011c*/ 	.word	0x00001630


	//   ....[6]....
        /*0120*/ 	.word	0x00001660


	//   ....[7]....
        /*0124*/ 	.word	0x000016c0


	//   ....[8]....
        /*0128*/ 	.word	0x00001700


	//   ....[9]....
        /*012c*/ 	.word	0x00001710


	//   ....[10]....
        /*0130*/ 	.word	0x00001730


	//   ....[11]....
        /*0134*/ 	.word	0x00001790


	//   ....[12]....
        /*0138*/ 	.word	0x000017c0


	//   ....[13]....
        /*013c*/ 	.word	0x000017d0


	//   ....[14]....
        /*0140*/ 	.word	0x00001800


	//----- nvinfo : EIATTR_VRC_CTA_INIT_COUNT
	.align		4
.L_2863:
        /*0144*/ 	.byte	0x02, 0x4a
	.zero		1
	.zero		1


	//----- nvinfo : EIATTR_EXIT_INSTR_OFFSETS
	.align		4
        /*0148*/ 	.byte	0x04, 0x1c
        /*014a*/ 	.short	(.L_2865 - .L_2864)


	//   ....[0]....
.L_2864:
        /*014c*/ 	.word	0x00000080


	//   ....[1]....
        /*0150*/ 	.word	0x00001d90


	//   ....[2]....
        /*0154*/ 	.word	0x00001dd0


	//   ....[3]....
        /*0158*/ 	.word	0x00002230


	//   ....[4]....
        /*015c*/ 	.word	0x00002450


	//   ....[5]....
        /*0160*/ 	.word	0x000025b0


	//   ....[6]....
        /*0164*/ 	.word	0x00002680


	//----- nvinfo : EIATTR_MAX_THREADS
	.align		4
.L_2865:
        /*0168*/ 	.byte	0x04, 0x05
        /*016a*/ 	.short	(.L_2867 - .L_2866)
.L_2866:
        /*016c*/ 	.word	0x00000080
        /*0170*/ 	.word	0x00000001
        /*0174*/ 	.word	0x00000001


	//----- nvinfo : EIATTR_CRS_STACK_SIZE
	.align		4
.L_2867:
        /*0178*/ 	.byte	0x04, 0x1e
        /*017a*/ 	.short	(.L_2869 - .L_2868)
.L_2868:
        /*017c*/ 	.word	0x00000000


	//----- nvinfo : EIATTR_CBANK_PARAM_SIZE
	.align		4
.L_2869:
        /*0180*/ 	.byte	0x03, 0x19
        /*0182*/ 	.short	0x0048


	//----- nvinfo : EIATTR_PARAM_CBANK
	.align		4
        /*0184*/ 	.byte	0x04, 0x0a
        /*0186*/ 	.short	(.L_2871 - .L_2870)
	.align		4
.L_2870:
        /*0188*/ 	.word	index@(.nv.constant0._ZN4vllm3moe10topkGatingILi18ELi576ELi4ELi4ELi32Ei13__nv_bfloat16LNS0_11ScoringFuncE1EEEvPKT5_PKbPfiPT4_PiiiibPKf)
        /*018c*/ 	.short	0x0380
        /*018e*/ 	.short	0x0048


	//----- nvinfo : EIATTR_SW_WAR
	.align		4
.L_2871:
        /*0190*/ 	.byte	0x04, 0x36
        /*0192*/ 	.short	(.L_2873 - .L_2872)
.L_2872:
        /*0194*/ 	.word	0x00000008
.L_2873:


//--------------------- .nv.info._ZN4vllm3moe10topkGatingILi14ELi448ELi4ELi4ELi32Ei13__nv_bfloat16LNS0_11ScoringFuncE1EEEvPKT5_PKbPfiPT4_PiiiibPKf --------------------------
	.section	.nv.info._ZN4vllm3moe10topkGatingILi14ELi448ELi4ELi4ELi32Ei13__nv_bfloat16LNS0_11ScoringFuncE1EEEvPKT5_PKbPfiPT4_PiiiibPKf,"",@"SHT_CUDA_INFO"
	.sectionflags	@""
	.align	4


	//----- nvinfo : EIATTR_CUDA_API_VERSION
	.align		4
        /*0000*/ 	.byte	0x04, 0x37
        /*0002*/ 	.short	(.L_2875 - .L_2874)
.L_2874:
        /*0004*/ 	.word	0x00000082


	//----- nvinfo : EIATTR_KPARAM_INFO
	.align		4
.L_2875:
        /*0008*/ 	.byte	0x04, 0x17
        /*000a*/ 	.short	(.L_2877 - .L_2876)
.L_2876:
        /*000c*/ 	.word	0x00000000
        /*0010*/ 	.short	0x000a
        /*0012*/ 	.short	0x0040
        /*0014*/ 	.byte	0x00, 0xf5, 0x21, 0x00


	//----- nvinfo : EIATTR_KPARAM_INFO
	.align		4
.L_2877:
        /*0018*/ 	.byte	0x04, 0x17
        /*001a*/ 	.short	(.L_2879 - .L_2878)
.L_2878:
        /*001c*/ 	.word	0x00000000
        /*0020*/ 	.short	0x0009
        /*0022*/ 	.short	0x003c
        /*0024*/ 	.byte	0x00, 0xf0, 0x05, 0x00


	//----- nvinfo : EIATTR_KPARAM_INFO
	.align		4
.L_2879:
        /*0028*/ 	.byte	0x04, 0x17
        /*002a*/ 	.short	(.L_2881 - .L_2880)
.L_2880:
        /*002c*/ 	.word	0x00000000
        /*0030*/ 	.short	0x0008
        /*0032*/ 	.short	0x0038
        /*0034*/ 	.byte	0x00, 0xf0, 0x11, 0x00


	//----- nvinfo : EIATTR_KPARAM_INFO
	.align		4
.L_2881:
        /*0038*/ 	.byte	0x04, 0x17
        /*003a*/ 	.short	(.L_2883 - .L_2882)
.L_2882:
        /*003c*/ 	.word	0x00000000
        /*0040*/ 	.short	0x0007
        /*0042*/ 	.short	0x0034
        /*0044*/ 	.byte	0x00, 0xf0, 0x11, 0x00


	//----- nvinfo : EIATTR_KPARAM_INFO
	.align		4
.L_2883:
        /*0048*/ 	.byte	0x04, 0x17
        /*004a*/ 	.short	(.L_2885 - .L_2884)
.L_2884:
        /*004c*/ 	.word	0x00000000
        /*0050*/ 	.short	0x0006
        /*0052*/ 	.short	0x0030
        /*0054*/ 	.byte	0x00, 0xf0, 0x11, 0x00


	//----- nvinfo : EIATTR_KPARAM_INFO
	.align		4
.L_2885:
        /*0058*/ 	.byte	0x04, 0x17
        /*005a*/ 	.short	(.L_2887 - .L_2886)
.L_2886:
        /*005c*/ 	.word	0x00000000
        /*0060*/ 	.short	0x0005
        /*0062*/ 	.short	0x0028
        /*0064*/ 	.byte	0x00, 0xf5, 0x21, 0x00


	//----- nvinfo : EIATTR_KPARAM_INFO
	.align		4
.L_2887:
        /*0068*/ 	.byte	0x04, 0x17
        /*006a*/ 	.short	(.L_2889 - .L_2888)
.L_2888:
        /*006c*/ 	.word	0x00000000
        /*0070*/ 	.short	0x0004
        /*0072*/ 	.short	0x0020
        /*0074*/ 	.byte	0x00, 0xf5, 0x21, 0x00


	//----- nvinfo : EIATTR_KPARAM_INFO
	.align		4
.L_2889:
        /*0078*/ 	.byte	0x04, 0x17
        /*007a*/ 	.short	(.L_2891 - .L_2890)
.L_2890:
        /*007c*/ 	.word	0x00000000
        /*0080*/ 	.short	0x0003
        /*0082*/ 	.short	0x0018
        /*0084*/ 	.byte	0x00, 0xf0, 0x11, 0x00


	//----- nvinfo : EIATTR_KPARAM_INFO
	.align		4
.L_2891:
        /*0088*/ 	.byte	0x04, 0x17
        /*008a*/ 	.short	(.L_2893 - .L_2892)
.L_2892:
        /*008c*/ 	.word	0x00000000
        /*0090*/ 	.short	0x0002
        /*0092*/ 	.short	0x0010
        /*0094*/ 	.byte	0x00, 0xf5, 0x21, 0x00


	//----- nvinfo : EIATTR_KPARAM_INFO
	.align		4
.L_2893:
        /*0098*/ 	.byte	0x04, 0x17
        /*009a*/ 	.short	(.L_2895 - .L_2894)
.L_2894:
        /*009c*/ 	.word	0x00000000
        /*00a0*/ 	.short	0x0001
        /*00a2*/ 	.short	0x0008
        /*00a4*/ 	.byte	0x00, 0xf5, 0x21, 0x00


	//----- nvinfo : EIATTR_KPARAM_INFO
	.align		4
.L_2895:
        /*00a8*/ 	.byte	0x04, 0x17
        /*00aa*/ 	.short	(.L_2897 - .L_2896)
.L_2896:
        /*00ac*/ 	.word	0x00000000
        /*00b0*/ 	.short	0x0000
        /*00b2*/ 	.short	0x0000
        /*00b4*/ 	.byte	0x00, 0xf5, 0x21, 0x00


	//----- nvinfo : EIATTR_SPARSE_MMA_MASK
	.align		4
.L_2897:
        /*00b8*/ 	.byte	0x03, 0x50
        /*00ba*/ 	.short	0x0000


	//----- nvinfo : EIATTR_MAXREG_COUNT
	.align		4
        /*00bc*/ 	.byte	0x03, 0x1b
        /*00be*/ 	.short	0x00ff


	//----- nvinfo : EIATTR_MERCURY_ISA_VERSION
	.align		4
        /*00c0*/ 	.byte	0x03, 0x5f
        /*00c2*/ 	.short	0x0101


	//----- nvinfo : EIATTR_COOP_GROUP_MASK_REGIDS
	.align		4
        /*00c4*/ 	.byte	0x04, 0x29
        /*00c6*/ 	.short	(.L_2899 - .L_2898)


	//   ....[0]....
.L_2898:
        /*00c8*/ 	.word	0xffffffff


	//   ....[1]....
        /*00cc*/ 	.word	0xffffffff


	//   ....[2]....
        /*00d0*/ 	.word	0xffffffff


	//   ....[3]....
        /*00d4*/ 	.word	0xffffffff


	//   ....[4]....
        /*00d8*/ 	.word	0xffffffff


	//   ....[5]....
        /*00dc*/ 	.word	0xffffffff


	//   ....[6]....
        /*00e0*/ 	.word	0xffffffff


	//   ....[7]....
        /*00e4*/ 	.word	0xffffffff


	//   ....[8]....
        /*00e8*/ 	.word	0xffffffff


	//   ....[9]....
        /*00ec*/ 	.word	0xffffffff


	//   ....[10]....
        /*00f0*/ 	.word	0xffffffff


	//   ....[11]....
        /*00f4*/ 	.word	0xffffffff


	//   ....[12]....
        /*00f8*/ 	.word	0xffffffff


	//   ....[13]....
        /*00fc*/ 	.word	0xffffffff


	//   ....[14]....
        /*0100*/ 	.word	0xffffffff


	//----- nvinfo : EIATTR_COOP_GROUP_INSTR_OFFSETS
	.align		4
.L_2899:
        /*0104*/ 	.byte	0x04, 0x28
        /*0106*/ 	.short	(.L_2901 - .L_2900)


	//   ....[0]....
.L_2900:
        /*0108*/ 	.word	0x00000f60


	//   ....[1]....
        /*010c*/ 	.word	0x00000fd0


	//   ....[2]....
        /*0110*/ 	.word	0x00001040


	//   ....[3]....
        /*0114*/ 	.word	0x00001050


	//   ....[4]....
        /*0118*/ 	.word	0x000011d0


	//   ....[5]....
        /*011c*/ 	.word	0x000011f0


	//   ....[6]....
        /*0120*/ 	.word	0x00001220


	//   ....[7]....
        /*0124*/ 	.word	0x00001280


	//   ....[8]....
        /*0128*/ 	.word	0x000012c0


	//   ....[9]....
        /*012c*/ 	.word	0x000012d0


	//   ....[10]....
        /*0130*/ 	.word	0x000012f0


	//   ....[11]....
        /*0134*/ 	.word	0x00001350


	//   ....[12]....
        /*0138*/ 	.word	0x00001380


	//   ....[13]....
        /*013c*/ 	.word	0x00001390


	//   ....[14]....
        /*0140*/ 	.word	0x000013c0


	//----- nvinfo : EIATTR_VRC_CTA_INIT_COUNT
	.align		4
.L_2901:
        /*0144*/ 	.byte	0x02, 0x4a
	.zero		1
	.zero		1


	//----- nvinfo : EIATTR_EXIT_INSTR_OFFSETS
	.align		4
        /*0148*/ 	.byte	0x04, 0x1c
        /*014a*/ 	.short	(.L_2903 - .L_2902)


	//   ....[0]....
.L_2902:
        /*014c*/ 	.word	0x00000080


	//   ....[1]....
        /*0150*/ 	.word	0x00001910


	//   ....[2]....
        /*0154*/ 	.word	0x00001930


	//   ....[3]....
        /*0158*/ 	.word	0x00001da0


	//   ....[4]....
        /*015c*/ 	.word	0x00001fc0


	//   ....[5]....
        /*0160*/ 	.word	0x00002120


	//   ....[6]....
        /*0164*/ 	.word	0x000021f0


	//----- nvinfo : EIATTR_MAX_THREADS
	.align		4
.L_2903:
        /*0168*/ 	.byte	0x04, 0x05
        /*016a*/ 	.short	(.L_2905 - .L_2904)
.L_2904:
        /*016c*/ 	.word	0x00000080
        /*0170*/ 	.word	0x00000001
        /*0174*/ 	.word	0x00000001


	//----- nvinfo : EIATTR_CRS_STACK_SIZE
	.align		4
.L_2905:
        /*0178*/ 	.byte	0x04, 0x1e
        /*017a*/ 	.short	(.L_2907 - .L_2906)
.L_2906:
        /*017c*/ 	.word	0x00000000


	//----- nvinfo : EIATTR_CBANK_PARAM_SIZE
	.align		4
.L_2907:
        /*0180*/ 	.byte	0x03, 0x19
        /*0182*/ 	.short	0x0048


	//----- nvinfo : EIATTR_PARAM_CBANK
	.align		4
        /*0184*/ 	.byte	0x04, 0x0a
        /*0186*/ 	.short	(.L_2909 - .L_2908)
	.align		4
.L_2908:
        /*0188*/ 	.word	index@(.nv.constant0._ZN4vllm3moe10topkGatingILi14ELi448ELi4ELi4ELi32Ei13__nv_bfloat16LNS0_11ScoringFuncE1EEEvPKT5_PKbPfiPT4_PiiiibPKf)
        /*018c*/ 	.short	0x0380
        /*018e*/ 	.short	0x0048


	//----- nvinfo : EIATTR_SW_WAR
	.align		4
.L_2909:
        /*0190*/ 	.byte	0x04, 0x36
        /*0192*/ 	.short	(.L_2911 - .L_2910)
.L_2910:
        /*0194*/ 	.word	0x00000008
.L_2911:


//--------------------- .nv.info._ZN4vllm3moe10topkGatingILi12ELi384ELi4ELi4ELi32Ei13__nv_bfloat16LNS0_11ScoringFuncE1EEEvPKT5_PKbPfiPT4_PiiiibPKf --------------------------
	.section	.nv.info._ZN4vllm3moe10topkGatingILi12ELi384ELi4ELi4ELi32Ei13__nv_bfloat16LNS0_11ScoringFuncE1EEEvPKT5_PKbPfiPT4_PiiiibPKf,"",@"SHT_CUDA_INFO"
	.sectionflags	@""
	.align	4


	//----- nvinfo : EIATTR_CUDA_API_VERSION
	.align		4
        /*0000*/ 	.byte	0x04, 0x37
        /*0002*/ 	.short	(.L_2913 - .L_2912)
.L_2912:
        /*0004*/ 	.word	0x00000082


	//----- nvinfo : EIATTR_KPARAM_INFO
	.align		4
.L_2913:
        /*0008*/ 	.byte	0x04, 0x17
        /*000a*/ 	.short	(.L_2915 - .L_2914)
.L_2914:
        /*000c*/ 	.word	0x00000000
        /*0010*/ 	.short	0x000a
        /*0012*/ 	.short	0x0040
        /*0014*/ 	.byte	0x00, 0xf5, 0x21, 0x00


	//----- nvinfo : EIATTR_KPARAM_INFO
	.align		4
.L_2915:
        /*0018*/ 	.byte	0x04, 0x17
        /*001a*/ 	.short	(.L_2917 - .L_2916)
.L_2916:
        /*001c*/ 	.word	0x00000000
        /*0020*/ 	.short	0x0009
        /*0022*/ 	.short	0x003c
        /*0024*/ 	.byte	0x00, 0xf0, 0x05, 0x00


	//----- nvinfo : EIATTR_KPARAM_INFO
	.align		4
.L_2917:
        /*0028*/ 	.byte	0x04, 0x17
        /*002a*/ 	.short	(.L_2919 - .L_2918)
.L_2918:
        /*002c*/ 	.word	0x00000000
        /*0030*/ 	.short	0x0008
        /*0032*/ 	.short	0x0038
        /*0034*/ 	.byte	0x00, 0xf0, 0x11, 0x00


	//----- nvinfo : EIATTR_KPARAM_INFO
	.align		4
.L_2919:
        /*0038*/ 	.byte	0x04, 0x17
        /*003a*/ 	.short	(.L_2921 - .L_2920)
.L_2920:
        /*003c*/ 	.word	0x00000000
        /*0040*/ 	.short	0x0007
        /*0042*/ 	.short	0x0034
        /*0044*/ 	.byte	0x00, 0xf0, 0x11, 0x00


	//----- nvinfo : EIATTR_KPARAM_INFO
	.align		4
.L_2921:
        /*0048*/ 	.byte	0x04, 0x17
        /*004a*/ 	.short	(.L_2923 - .L_2922)
.L_2922:
        /*004c*/ 	.word	0x00000000
        /*0050*/ 	.short	0x0006
        /*0052*/ 	.short	0x0030
        /*0054*/ 	.byte	0x00, 0xf0, 0x11, 0x00


	//----- nvinfo : EIATTR_KPARAM_INFO
	.align		4
.L_2923:
        /*0058*/ 	.byte	0x04, 0x17
        /*005a*/ 	.short	(.L_2925 - .L_2924)
.L_2924:
        /*005c*/ 	.word	0x00000000
        /*0060*/ 	.short	0x0005
        /*0062*/ 	.short	0x0028
        /*0064*/ 	.byte	0x00, 0xf5, 0x21, 0x00


	//----- nvinfo : EIATTR_KPARAM_INFO
	.align		4
.L_2925:
        /*0068*/ 	.byte	0x04, 0x17
        /*006a*/ 	.short	(.L_2927 - .L_2926)
.L_2926:
        /*006c*/ 	.word	0x00000000
        /*0070*/ 	.short	0x0004
        /*0072*/ 	.short	0x0020
        /*0074*/ 	.byte	0x00, 0xf5, 0x21, 0x00


	//----- nvinfo : EIATTR_KPARAM_INFO
	.align		4
.L_2927:
        /*0078*/ 	.byte	0x04, 0x17
        /*007a*/ 	.short	(.L_2929 - .L_2928)
.L_2928:
        /*007c*/ 	.word	0x00000000
        /*0080*/ 	.short	0x0003
        /*0082*/ 	.short	0x0018
        /*0084*/ 	.byte	0x00, 0xf0, 0x11, 0x00


	//----- nvinfo : EIATTR_KPARAM_INFO
	.align		4
.L_2929:
        /*0088*/ 	.byte	0x04, 0x17
        /*008a*/ 	.short	(.L_2931 - .L_2930)
.L_2930:
        /*008c*/ 	.word	0x00000000
        /*0090*/ 	.short	0x0002
        /*0092*/ 	.short	0x0010
        /*0094*/ 	.byte	0x00, 0xf5, 0x21, 0x00


	//----- nvinfo : EIATTR_KPARAM_INFO
	.align		4
.L_2931:
        /*0098*/ 	.byte	0x04, 0x17
        /*009a*/ 	.short	(.L_2933 - .L_2932)
.L_2932:
        /*009c*/ 	.word	0x00000000
        /*00a0*/ 	.short	0x0001
        /*00a2*/ 	.short	0x0008
        /*00a4*/ 	.byte	0x00, 0xf5, 0x21, 0x00


	//----- nvinfo : EIATTR_KPARAM_INFO
	.align		4
.L_2933:
        /*00a8*/ 	.byte	0x04, 0x17
        /*00aa*/ 	.short	(.L_2935 - .L_2934)
.L_2934:
        /*00ac*/ 	.word	0x00000000
        /*00b0*/ 	.short	0x0000
        /*00b2*/ 	.short	0x0000
        /*00b4*/ 	.byte	0x00, 0xf5, 0x21, 0x00


	//----- nvinfo : EIATTR_SPARSE_MMA_MASK
	.align		4
.L_2935:
        /*00b8*/ 	.byte	0x03, 0x50
        /*00ba*/ 	.short	0x0000


	//----- nvinfo : EIATTR_MAXREG_COUNT
	.align		4
        /*00bc*/ 	.byte	0x03, 0x1b
        /*00be*/ 	.short	0x00ff


	//----- nvinfo : EIATTR_MERCURY_ISA_VERSION
	.align		4
        /*00c0*/ 	.byte	0x03, 0x5f
        /*00c2*/ 	.short	0x0101


	//----- nvinfo : EIATTR_COOP_GROUP_MASK_REGIDS
	.align		4
        /*00c4*/ 	.byte	0x04, 0x29
        /*00c6*/ 	.short	(.L_2937 - .L_2936)


	//   ....[0]....
.L_2936:
        /*00c8*/ 	.word	0xffffffff


	//   ....[1]....
        /*00cc*/ 	.word	0xffffffff


	//   ....[2]....
        /*00d0*/ 	.word	0xffffffff


	//   ....[3]....
        /*00d4*/ 	.word	0xffffffff


	//   ....[4]....
        /*00d8*/ 	.word	0xffffffff


	//   ....[5]....
        /*00dc*/ 	.word	0xffffffff


	//   ....[6]....
        /*00e0*/ 	.word	0xffffffff


	//   ....[7]....
        /*00e4*/ 	.word	0xffffffff


	//   ....[8]....
        /*00e8*/ 	.word	0xffffffff


	//   ....[9]....
        /*00ec*/ 	.word	0xffffffff


	//   ....[10]....
        /*00f0*/ 	.word	0xffffffff


	//   ....[11]....
        /*00f4*/ 	.word	0xffffffff


	//   ....[12]....
        /*00f8*/ 	.word	0xffffffff


	//   ....[13]....
        /*00fc*/ 	.word	0xffffffff


	//   ....[14]....
        /*0100*/ 	.word	0xffffffff


	//----- nvinfo : EIATTR_COOP_GROUP_INSTR_OFFSETS
	.align		4
.L_2937:
        /*0104*/ 	.byte	0x04, 0x28
        /*0106*/ 	.short	(.L_2939 - .L_2938)


	//   ....[0]....
.L_2938:
        /*0108*/ 	.word	0x00000dd0


	//   ....[1]....
        /*010c*/ 	.word	0x00000e30


	//   ....[2]....
        /*0110*/ 	.word	0x00000eb0


	//   ....[3]....
        /*0114*/ 	.word	0x00000ef0


	//   ....[4]....
        /*0118*/ 	.word	0x00000fc0


	//   ....[5]....
        /*011c*/ 	.word	0x00001000


	//   ....[6]....
        /*0120*/ 	.word	0x00001010


	//   ....[7]....
        /*0124*/ 	.word	0x00001040


	//   ....[8]....
        /*0128*/ 	.word	0x000010b0


	//   ....[9]....
        /*012c*/ 	.word	0x000010d0


	//   ....[10]....
        /*0130*/ 	.word	0x000010e0


	//   ....[11]....
        /*0134*/ 	.word	0x00001120


	//   ....[12]....
        /*0138*/ 	.word	0x00001180


	//   ....[13]....
        /*013c*/ 	.word	0x000011a0


	//   ....[14]....
        /*0140*/ 	.word	0x000011b0


	//----- nvinfo : EIATTR_VRC_CTA_INIT_COUNT
	.align		4
.L_2939:
        /*0144*/ 	.byte	0x02, 0x4a
	.zero		1
	.zero		1


	//----- nvinfo : EIATTR_EXIT_INSTR_OFFSETS
	.align		4
        /*0148*/ 	.byte	0x04, 0x1c
        /*014a*/ 	.short	(.L_2941 - .L_2940)


	//   ....[0]....
.L_2940:
        /*014c*/ 	.word	0x00000080


	//   ....[1]....
        /*0150*/ 	.word	0x000016c0


	//   ....[2]....
        /*0154*/ 	.word	0x000016e0


	//   ....[3]....
        /*0158*/ 	.word	0x00001b50


	//   ....[4]....
        /*015c*/ 	.word	0x00001d70


	//   ....[5]....
        /*0160*/ 	.word	0x00001ed0


	//   ....[6]....
        /*0164*/ 	.word	0x00001fa0


	//----- nvinfo : EIATTR_MAX_THREADS
	.align		4
.L_2941:
        /*0168*/ 	.byte	0x04, 0x05
        /*016a*/ 	.short	(.L_2943 - .L_2942)
.L_2942:
        /*016c*/ 	.word	0x00000080
        /*0170*/ 	.word	0x00000001
        /*0174*/ 	.word	0x00000001


	//----- nvinfo : EIATTR_CRS_STACK_SIZE
	.align		4
.L_2943:
        /*0178*/ 	.byte	0x04, 0x1e
        /*017a*/ 	.short	(.L_2945 - .L_2944)
.L_2944:
        /*017c*/ 	.word	0x00000000


	//----- nvinfo : EIATTR_CBANK_PARAM_SIZE
	.align		4
.L_2945:
        /*0180*/ 	.byte	0x03, 0x19
        /*0182*/ 	.short	0x0048


	//----- nvinfo : EIATTR_PARAM_CBANK
	.align		4
        /*0184*/ 	.byte	0x04, 0x0a
        /*0186*/ 	.short	(.L_2947 - .L_2946)
	.align		4
.L_2946:
        /*0188*/ 	.word	index@(.nv.constant0._ZN4vllm3moe10topkGatingILi12ELi384ELi4ELi4ELi32Ei13__nv_bfloat16LNS0_11ScoringFuncE1EEEvPKT5_PKbPfiPT4_PiiiibPKf)
        /*018c*/ 	.short	0x0380
        /*018e*/ 	.short	0x0048


	//----- nvinfo : EIATTR_SW_WAR
	.align		4
.L_2947:
        /*0190*/ 	.byte	0x04, 0x36
        /*0192*/ 	.short	(.L_2949 - .L_2948)
.L_2948:
        /*0194*/ 	.word	0x00000008
.L_2949:


//--------------------- .nv.info._ZN4vllm3moe10topkGatingILi10ELi320ELi4ELi4ELi32Ei13__nv_bfloat16LNS0_11ScoringFuncE1EEEvPKT5_PKbPfiPT4_PiiiibPKf --------------------------
	.section	.nv.info._ZN4vllm3moe10topkGatingILi10ELi320ELi4ELi4ELi32Ei13__nv_bfloat16LNS0_11ScoringFuncE1EEEvPKT5_PKbPfiPT4_PiiiibPKf,"",@"SHT_CUDA_INFO"
	.sectionflags	@""
	.align	4


	//----- nvinfo : EIATTR_CUDA_API_VERSION
	.align		4
        /*0000*/ 	.byte	0x04, 0x37
        /*0002*/ 	.short	(.L_2951 - .L_2950)
.L_2950:
        /*0004*/ 	.word	0x00000082


	//----- nvinfo : EIATTR_KPARAM_INFO
	.align		4
.L_2951:
        /*0008*/ 	.byte	0x04, 0x17
        /*000a*/ 	.short	(.L_2953 - .L_2952)
.L_2952:
        /*000c*/ 	.word	0x00000000
        /*0010*/ 	.short	0x000a
        /*0012*/ 	.short	0x0040
        /*0014*/ 	.byte	0x00, 0xf5, 0x21, 0x00


	//----- nvinfo : EIATTR_KPARAM_INFO
	.align		4
.L_2953:
        /*0018*/ 	.byte	0x04, 0x17
        /*001a*/ 	.short	(.L_2955 - .L_2954)
.L_2954:
        /*001c*/ 	.word	0x00000000
        /*0020*/ 	.short	0x0009
        /*0022*/ 	.short	0x003c
        /*0024*/ 	.byte	0x00, 0xf0, 0x05, 0x00


	//----- nvinfo : EIATTR_KPARAM_INFO
	.align		4
.L_2955:
        /*0028*/ 	.byte	0x04, 0x17
        /*002a*/ 	.short	(.L_2957 - .L_2956)
.L_2956:
        /*002c*/ 	.word	0x00000000
        /*0030*/ 	.short	0x0008
        /*0032*/ 	.short	0x0038
        /*0034*/ 	.byte	0x00, 0xf0, 0x11, 0x00


	//----- nvinfo : EIATTR_KPARAM_INFO
	.align		4
.L_2957:
        /*0038*/ 	.byte	0x04, 0x17
        /*003a*/ 	.short	(.L_2959 - .L_2958)
.L_2958:
        /*003c*/ 	.word	0x00000000
        /*0040*/ 	.short	0x0007
        /*0042*/ 	.short	0x0034
        /*0044*/ 	.byte	0x00, 0xf0, 0x11, 0x00


	//----- nvinfo : EIATTR_KPARAM_INFO
	.align		4
.L_2959:
        /*0048*/ 	.byte	0x04, 0x17
        /*004a*/ 	.short	(.L_2961 - .L_2960)
.L_2960:
        /*004c*/ 	.word	0x00000000
        /*0050*/ 	.short	0x0006
        /*0052*/ 	.short	0x0030
        /*0054*/ 	.byte	0x00, 0xf0, 0x11, 0x00


	//----- nvinfo : EIATTR_KPARAM_INFO
	.align		4
.L_2961:
        /*0058*/ 	.byte	0x04, 0x17
        /*005a*/ 	.short	(.L_2963 - .L_2962)
.L_2962:
        /*005c*/ 	.word	0x00000000
        /*0060*/ 	.short	0x0005
        /*0062*/ 	.short	0x0028
        /*0064*/ 	.byte	0x00, 0xf5, 0x21, 0x00


	//----- nvinfo : EIATTR_KPARAM_INFO
	.align		4
.L_2963:
        /*0068*/ 	.byte	0x04, 0x17
        /*006a*/ 	.short	(.L_2965 - .L_2964)
.L_2964:
        /*006c*/ 	.word	0x00000000
        /*0070*/ 	.short	0x0004
        /*0072*/ 	.short	0x0020
        /*0074*/ 	.byte	0x00, 0xf5, 0x21, 0x00


	//----- nvinfo : EIATTR_KPARAM_INFO
	.align		4
.L_2965:
        /*0078*/ 	.byte	0x04, 0x17
        /*007a*/ 	.short	(.L_2967 - .L_2966)
.L_2966:
        /*007c*/ 	.word	0x00000000
        /*0080*/ 	.short	0x0003
        /*0082*/ 	.short	0x0018
        /*0084*/ 	.byte	0x00, 0xf0, 0x11, 0x00


	//----- nvinfo : EIATTR_KPARAM_INFO
	.align		4
.L_2967:
        /*0088*/ 	.byte	0x04, 0x17
        /*008a*/ 	.short	(.L_2969 - .L_2968)
.L_2968:
        /*008c*/ 	.word	0x00000000
        /*0090*/ 	.short	0x0002
        /*0092*/ 	.short	0x0010
        /*0094*/ 	.byte	0x00, 0xf5, 0x21, 0x00


	//----- nvinfo : EIATTR_KPARAM_INFO
	.align		4
.L_2969:
        /*0098*/ 	.byte	0x04, 0x17
        /*009a*/ 	.short	(.L_2971 - .L_2970)
.L_2970:
        /*009c*/ 	.word	0x00000000
        /*00a0*/ 	.short	0x0001
        /*00a2*/ 	.short	0x0008
        /*00a4*/ 	.byte	0x00, 0xf5, 0x21, 0x00


	//----- nvinfo : EIATTR_KPARAM_INFO
	.align		4
.L_2971:
        /*00a8*/ 	.byte	0x04, 0x17
        /*00aa*/ 	.short	(.L_2973 - .L_2972)
.L_2972:
        /*00ac*/ 	.word	0x00000000
        /*00b0*/ 	.short	0x0000
        /*00b2*/ 	.short	0x0000
        /*00b4*/ 	.byte	0x00, 0xf5, 0x21, 0x00


	//----- nvinfo : EIATTR_SPARSE_MMA_MASK
	.align		4
.L_2973:
        /*00b8*/ 	.byte	0x03, 0x50
        /*00ba*/ 	.short	0x0000


	//----- nvinfo : EIATTR_MAXREG_COUNT
	.align		4
        /*00bc*/ 	.byte	0x03, 0x1b
        /*00be*/ 	.short	0x00ff


	//----- nvinfo : EIATTR_MERCURY_ISA_VERSION
	.align		4
        /*00c0*/ 	.byte	0x03, 0x5f
        /*00c2*/ 	.short	0x0101


	//----- nvinfo : EIATTR_COOP_GROUP_MASK_REGIDS
	.align		4
        /*00c4*/ 	.byte	0x04, 0x29
        /*00c6*/ 	.short	(.L_2975 - .L_2974)


	//   ....[0]....
.L_2974:
        /*00c8*/ 	.word	0xffffffff


	//   ....[1]....
        /*00cc*/ 	.word	0xffffffff


	//   ....[2]....
        /*00d0*/ 	.word	0xffffffff


	//   ....[3]....
        /*00d4*/ 	.word	0xffffffff


	//   ....[4]....
        /*00d8*/ 	.word	0xffffffff


	//   ....[5]....
        /*00dc*/ 	.word	0xffffffff


	//   ....[6]....
        /*00e0*/ 	.word	0xffffffff


	//   ....[7]....
        /*00e4*/ 	.word	0xffffffff


	//   ....[8]....
        /*00e8*/ 	.word	0xffffffff


	//   ....[9]....
        /*00ec*/ 	.word	0xffffffff


	//   ....[10]....
        /*00f0*/ 	.word	0xffffffff


	//   ....[11]....
        /*00f4*/ 	.word	0xffffffff


	//   ....[12]....
        /*00f8*/ 	.word	0xffffffff


	//   ....[13]....
        /*00fc*/ 	.word	0xffffffff


	//   ....[14]....
        /*0100*/ 	.word	0xffffffff


	//----- nvinfo : EIATTR_COOP_GROUP_INSTR_OFFSETS
	.align		4
.L_2975:
        /*0104*/ 	.byte	0x04, 0x28
        /*0106*/ 	.short	(.L_2977 - .L_2976)


	//   ....[0]....
.L_2976:
        /*0108*/ 	.word	0x00000c00


	//   ....[1]....
        /*010c*/ 	.word	0x00000c50


	//   ....[2]....
        /*0110*/ 	.word	0x00000cc0


	//   ....[3]....
        /*0114*/ 	.word	0x00000cd0


	//   ....[4]....
        /*0118*/ 	.word	0x00000dd0


	//   ....[5]....
        /*011c*/ 	.word	0x00000df0


	//   ....[6]....
        /*0120*/ 	.word	0x00000e20


	//   ....[7]....
        /*0124*/ 	.word	0x00000e80


	//   ....[8]....
        /*0128*/ 	.word	0x00000ec0


	//   ....[9]....
        /*012c*/ 	.word	0x00000ed0


	//   ....[10]....
        /*0130*/ 	.word	0x00000ef0


	//   ....[11]....
        /*0134*/ 	.word	0x00000f50


	//   ....[12]....
        /*0138*/ 	.word	0x00000f80


	//   ....[13]....
        /*013c*/ 	.word	0x00000f90


	//   ....[14]....
        /*0140*/ 	.word	0x00000fc0


	//----- nvinfo : EIATTR_VRC_CTA_INIT_COUNT
	.align		4
.L_2977:
        /*0144*/ 	.byte	0x02, 0x4a
	.zero		1
	.zero		1


	//----- nvinfo : EIATTR_EXIT_INSTR_OFFSETS
	.align		4
        /*0148*/ 	.byte	0x04, 0x1c
        /*014a*/ 	.short	(.L_2979 - .L_2978)


	//   ....[0]....
.L_2978:
        /*014c*/ 	.word	0x00000080


	//   ....[1]....
        /*0150*/ 	.word	0x00001490


	//   ....[2]....
        /*0154*/ 	.word	0x000014b0


	//   ....[3]....
        /*0158*/ 	.word	0x00001920


	//   ....[4]....
        /*015c*/ 	.word	0x00001b40


	//   ....[5]....
        /*0160*/ 	.word	0x00001ca0


	//   ....[6]....
        /*0164*/ 	.word	0x00001d70


	//----- nvinfo : EIATTR_MAX_THREADS
	.align		4
.L_2979:
        /*0168*/ 	.byte	0x04, 0x05
        /*016a*/ 	.short	(.L_2981 - .L_2980)
.L_2980:
        /*016c*/ 	.word	0x00000080
        /*0170*/ 	.word	0x00000001
        /*0174*/ 	.word	0x00000001


	//----- nvinfo : EIATTR_CRS_STACK_SIZE
	.align		4
.L_2981:
        /*0178*/ 	.byte	0x04, 0x1e
        /*017a*/ 	.short	(.L_2983 - .L_2982)
.L_2982:
        /*017c*/ 	.word	0x00000000


	//----- nvinfo : EIATTR_CBANK_PARAM_SIZE
	.align		4
.L_2983:
        /*0180*/ 	.byte	0x03, 0x19
        /*0182*/ 	.short	0x0048


	//----- nvinfo : EIATTR_PARAM_CBANK
	.align		4
        /*0184*/ 	.byte	0x04, 0x0a
        /*0186*/ 	.short	(.L_2985 - .L_2984)
	.align		4
.L_2984:
        /*0188*/ 	.word	index@(.nv.constant0._ZN4vllm3moe10topkGatingILi10ELi320ELi4ELi4ELi32Ei13__nv_bfloat16LNS0_11ScoringFuncE1EEEvPKT5_PKbPfiPT4_PiiiibPKf)
        /*018c*/ 	.short	0x0380
        /*018e*/ 	.short	0x0048


	//----- nvinfo : EIATTR_SW_WAR
	.align		4
.L_2985:
        /*0190*/ 	.byte	0x04, 0x36
        /*0192*/ 	.short	(.L_2987 - .L_2986)
.L_2986:
        /*0194*/ 	.word	0x00000008
.L_2987:


//--------------------- .nv.info._ZN4vllm3moe10topkGatingILi6ELi192ELi4ELi4ELi32Ei13__nv_bfloat16LNS0_11ScoringFuncE1EEEvPKT5_PKbPfiPT4_PiiiibPKf --------------------------
	.section	.nv.info._ZN4vllm3moe10topkGatingILi6ELi192ELi4ELi4ELi32Ei13__nv_bfloat16LNS0_11ScoringFuncE1EEEvPKT5_PKbPfiPT4_PiiiibPKf,"",@"SHT_CUDA_INFO"
	.sectionflags	@""
	.align	4


	//----- nvinfo : EIATTR_CUDA_API_VERSION
	.align		4
        /*0000*/ 	.byte	0x04, 0x37
        /*0002*/ 	.short	(.L_2989 - .L_2988)
.L_2988:
        /*0004*/ 	.word	0x00000082


	//----- nvinfo : EIATTR_KPARAM_INFO
	.align		4
.L_2989:
        /*0008*/ 	.byte	0x04, 0x17
        /*000a*/ 	.short	(.L_2991 - .L_2990)
.L_2990:
        /*000c*/ 	.word	0x00000000
        /*0010*/ 	.short	0x000a
        /*0012*/ 	.short	0x0040
        /*0014*/ 	.byte	0x00, 0xf5, 0x21, 0x00


	//----- nvinfo : EIATTR_KPARAM_INFO
	.align		4
.L_2991:
        /*0018*/ 	.byte	0x04, 0x17
        /*001a*/ 	.short	(.L_2993 - .L_2992)
.L_2992:
        /*001c*/ 	.word	0x00000000
        /*0020*/ 	.short	0x0009
        /*0022*/ 	.short	0x003c
        /*0024*/ 	.byte	0x00, 0xf0, 0x05, 0x00


	//----- nvinfo : EIATTR_KPARAM_INFO
	.align		4
.L_2993:
        /*0028*/ 	.byte	0x04, 0x17
        /*002a*/ 	.short	(.L_2995 - .L_2994)
.L_2994:
        /*002c*/ 	.word	0x00000000
        /*0030*/ 	.short	0x0008
        /*0032*/ 	.short	0x0038
        /*0034*/ 	.byte	0x00, 0xf0, 0x11, 0x00


	//----- nvinfo : EIATTR_KPARAM_INFO
	.align		4
.L_2995:
        /*0038*/ 	.byte	0x04, 0x17
        /*003a*/ 	.short	(.L_2997 - .L_2996)
.L_2996:
        /*003c*/ 	.word	0x00000000
        /*0040*/ 	.short	0x0007
        /*0042*/ 	.short	0x0034
        /*0044*/ 	.byte	0x00, 0xf0, 0x11, 0x00


	//----- nvinfo : EIATTR_KPARAM_INFO
	.align		4
.L_2997:
        /*0048*/ 	.byte	0x04, 0x17
        /*004a*/ 	.short	(.L_2999 - .L_2998)
.L_2998:
        /*004c*/ 	.word	0x00000000
        /*0050*/ 	.short	0x0006
        /*0052*/ 	.short	0x0030
        /*0054*/ 	.byte	0x00, 0xf0, 0x11, 0x00


	//----- nvinfo : EIATTR_KPARAM_INFO
	.align		4
.L_2999:
        /*0058*/ 	.byte	0x04, 0x17
        /*005a*/ 	.short	(.L_3001 - .L_3000)
.L_3000:
        /*005c*/ 	.word	0x00000000
        /*0060*/ 	.short	0x0005
        /*0062*/ 	.short	0x0028
        /*0064*/ 	.byte	0x00, 0xf5, 0x21, 0x00


	//----- nvinfo : EIATTR_KPARAM_INFO
	.align		4
.L_3001:
        /*0068*/ 	.byte	0x04, 0x17
        /*006a*/ 	.short	(.L_3003 - .L_3002)
.L_3002:
        /*006c*/ 	.word	0x00000000
        /*0070*/ 	.short	0x0004
        /*0072*/ 	.short	0x0020
        /*0074*/ 	.byte	0x00, 0xf5, 0x21, 0x00


	//----- nvinfo : EIATTR_KPARAM_INFO
	.align		4
.L_3003:
        /*0078*/ 	.byte	0x04, 0x17
        /*007a*/ 	.short	(.L_3005 - .L_3004)
.L_3004:
        /*007c*/ 	.word	0x00000000
        /*0080*/ 	.short	0x0003
        /*0082*/ 	.short	0x0018
        /*0084*/ 	.byte	0x00, 0xf0, 0x11, 0x00


	//----- nvinfo : EIATTR_KPARAM_INFO
	.align		4
.L_3005:
        /*0088*/ 	.byte	0x04, 0x17
        /*008a*/ 	.short	(.L_3007 - .L_3006)
.L_3006:
        /*008c*/ 	.word	0x00000000
        /*0090*/ 	.short	0x0002
        /*0092*/ 	.short	0x0010
        /*0094*/ 	.byte	0x00, 0xf5, 0x21, 0x00


	//----- nvinfo : EIATTR_KPARAM_INFO
	.align		4
.L_3007:
        /*0098*/ 	.byte	0x04, 0x17
        /*009a*/ 	.short	(.L_3009 - .L_3008)
.L_3008:
        /*009c*/ 	.word	0x00000000
        /*00a0*/ 	.short	0x0001
        /*00a2*/ 	.short	0x0008
        /*00a4*/ 	.byte	0x00, 0xf5, 0x21, 0x00


	//----- nvinfo : EIATTR_KPARAM_INFO
	.align		4
.L_3009:
        /*00a8*/ 	.byte	0x04, 0x17
        /*00aa*/ 	.short	(.L_3011 - .L_3010)
.L_3010:
        /*00ac*/ 	.word	0x00000000
        /*00b0*/ 	.short	0x0000
        /*00b2*/ 	.short	0x0000
        /*00b4*/ 	.byte	0x00, 0xf5, 0x21, 0x00


	//----- nvinfo : EIATTR_SPARSE_MMA_MASK
	.align		4
.L_3011:
        /*00b8*/ 	.byte	0x03, 0x50
        /*00ba*/ 	.short	0x0000


	//----- nvinfo : EIATTR_MAXREG_COUNT
	.align		4
        /*00bc*/ 	.byte	0x03, 0x1b
        /*00be*/ 	.short	0x00ff


	//----- nvinfo : EIATTR_MERCURY_ISA_VERSION
	.align		4
        /*00c0*/ 	.byte	0x03, 0x5f
        /*00c2*/ 	.short	0x0101


	//----- nvinfo : EIATTR_COOP_GROUP_MASK_REGIDS
	.align		4
        /*00c4*/ 	.byte	0x04, 0x29
        /*00c6*/ 	.short	(.L_3013 - .L_3012)


	//   ....[0]....
.L_3012:
        /*00c8*/ 	.word	0xffffffff


	//   ....[1]....
        /*00cc*/ 	.word	0xffffffff


	//   ....[2]....
        /*00d0*/ 	.word	0xffffffff


	//   ....[3]....
        /*00d4*/ 	.word	0xffffffff


	//   ....[4]....
        /*00d8*/ 	.word	0xffffffff


	//   ....[5]....
        /*00dc*/ 	.word	0xffffffff


	//   ....[6]....
        /*00e0*/ 	.word	0xffffffff


	//   ....[7]....
        /*00e4*/ 	.word	0xffffffff


	//   ....[8]....
        /*00e8*/ 	.word	0xffffffff


	//   ....[9]....
        /*00ec*/ 	.word	0xffffffff


	//   ....[10]....
        /*00f0*/ 	.word	0xffffffff


	//   ....[11]....
        /*00f4*/ 	.word	0xffffffff


	//   ....[12]....
        /*00f8*/ 	.word	0xffffffff


	//   ....[13]....
        /*00fc*/ 	.word	0xffffffff


	//   ....[14]....
        /*0100*/ 	.word	0xffffffff


	//----- nvinfo : EIATTR_COOP_GROUP_INSTR_OFFSETS
	.align		4
.L_3013:
        /*0104*/ 	.byte	0x04, 0x28
        /*0106*/ 	.short	(.L_3015 - .L_3014)


	//   ....[0]....
.L_3014:
        /*0108*/ 	.word	0x00000800


	//   ....[1]....
        /*010c*/ 	.word	0x00000840


	//   ....[2]....
        /*0110*/ 	.word	0x000008c0


	//   ....[3]....
        /*0114*/ 	.word	0x000008e0


	//   ....[4]....
        /*0118*/ 	.word	0x00000940


	//   ....[5]....
        /*011c*/ 	.word	0x000009b0


	//   ....[6]....
        /*0120*/ 	.word	0x000009d0


	//   ....[7]....
        /*0124*/ 	.word	0x000009e0


	//   ....[8]....
        /*0128*/ 	.word	0x00000a10


	//   ....[9]....
        /*012c*/ 	.word	0x00000a70


	//   ....[10]....
        /*0130*/ 	.word	0x00000a90


	//   ....[11]....
        /*0134*/ 	.word	0x00000aa0


	//   ....[12]....
        /*0138*/ 	.word	0x00000b10


	//   ....[13]....
        /*013c*/ 	.word	0x00000b30


	//   ....[14]....
        /*0140*/ 	.word	0x00000b40


	//----- nvinfo : EIATTR_VRC_CTA_INIT_COUNT
	.align		4
.L_3015:
        /*0144*/ 	.byte	0x02, 0x4a
	.zero		1
	.zero		1


	//----- nvinfo : EIATTR_EXIT_INSTR_OFFSETS
	.align		4
        /*0148*/ 	.byte	0x04, 0x1c
        /*014a*/ 	.short	(.L_3017 - .L_3016)


	//   ....[0]....
.L_3016:
        /*014c*/ 	.word	0x00000080


	//   ....[1]....
        /*0150*/ 	.word	0x00000f90


	//   ....[2]....
        /*0154*/ 	.word	0x00000fb0


	//   ....[3]....
        /*0158*/ 	.word	0x00001420


	//   ....[4]....
        /*015c*/ 	.word	0x00001640


	//   ....[5]....
        /*0160*/ 	.word	0x000017a0


	//   ....[6]....
        /*0164*/ 	.word	0x00001870


	//----- nvinfo : EIATTR_MAX_THREADS
	.align		4
.L_3017:
        /*0168*/ 	.byte	0x04, 0x05
        /*016a*/ 	.short	(.L_3019 - .L_3018)
.L_3018:
        /*016c*/ 	.word	0x00000080
        /*0170*/ 	.word	0x00000001
        /*0174*/ 	.word	0x00000001


	//----- nvinfo : EIATTR_CRS_STACK_SIZE
	.align		4
.L_3019:
        /*0178*/ 	.byte	0x04, 0x1e
        /*017a*/ 	.short	(.L_3021 - .L_3020)
.L_3020:
        /*017c*/ 	.word	0x00000000


	//----- nvinfo : EIATTR_CBANK_PARAM_SIZE
	.align		4
.L_3021:
        /*0180*/ 	.byte	0x03, 0x19
        /*0182*/ 	.short	0x0048


	//----- nvinfo : EIATTR_PARAM_CBANK
	.align		4
        /*0184*/ 	.byte	0x04, 0x0a
        /*0186*/ 	.short	(.L_3023 - .L_3022)
	.align		4
.L_3022:
        /*0188*/ 	.word	index@(.nv.constant0._ZN4vllm3moe10topkGatingILi6ELi192ELi4ELi4ELi32Ei13__nv_bfloat16LNS0_11ScoringFuncE1EEEvPKT5_PKbPfiPT4_PiiiibPKf)
        /*018c*/ 	.short	0x0380
        /*018e*/ 	.short	0x0048


	//----- nvinfo : EIATTR_SW_WAR
	.align		4
.L_3023:
        /*0190*/ 	.byte	0x04, 0x36
        /*0192*/ 	.short	(.L_3025 - .L_3024)
.L_3024:
        /*0194*/ 	.word	0x00000008
.L_3025:


//--------------------- .nv.info._ZN4vllm3moe10topkGatingILi16ELi512ELi4ELi16ELi32Ei13__nv_bfloat16LNS0_11ScoringFuncE1EEEvPKT5_PKbPfiPT4_PiiiibPKf --------------------------
	.section	.nv.info._ZN4vllm3moe10topkGatingILi16ELi512ELi4ELi16ELi32Ei13__nv_bfloat16LNS0_11ScoringFuncE1EEEvPKT5_PKbPfiPT4_PiiiibPKf,"",@"SHT_CUDA_INFO"
	.sectionflags	@""
	.align	4


	//----- nvinfo : EIATTR_CUDA_API_VERSION
	.align		4
        /*0000*/ 	.byte	0x04, 0x37
        /*0002*/ 	.short	(.L_3027 - .L_3026)
.L_3026:
        /*0004*/ 	.word	0x00000082


	//----- nvinfo : EIATTR_KPARAM_INFO
	.align		4
.L_3027:
        /*0008*/ 	.byte	0x04, 0x17
        /*000a*/ 	.short	(.L_3029 - .L_3028)
.L_3028:
        /*000c*/ 	.word	0x00000000
        /*0010*/ 	.short	0x000a
        /*0012*/ 	.short	0x0040
        /*0014*/ 	.byte	0x00, 0xf5, 0x21, 0x00


	//----- nvinfo : EIATTR_KPARAM_INFO
	.align		4
.L_3029:
        /*0018*/ 	.byte	0x04, 0x17
        /*001a*/ 	.short	(.L_3031 - .L_3030)
.L_3030:
        /*001c*/ 	.word	0x00000000
        /*0020*/ 	.short	0x0009
        /*0022*/ 	.short	0x003c
        /*0024*/ 	.byte	0x00, 0xf0, 0x05, 0x00


	//----- nvinfo : EIATTR_KPARAM_INFO
	.align		4
.L_3031:
        /*0028*/ 	.byte	0x04, 0x17
        /*002a*/ 	.short	(.L_3033 - .L_3032)
.L_3032:
        /*002c*/ 	.word	0x00000000
        /*0030*/ 	.short	0x0008
        /*0032*/ 	.short	0x0038
        /*0034*/ 	.byte	0x00, 0xf0, 0x11, 0x00


	//----- nvinfo : EIATTR_KPARAM_INFO
	.align		4
.L_3033:
        /*0038*/ 	.byte	0x04, 0x17
        /*003a*/ 	.short	(.L_3035 - .L_3034)
.L_3034:
        /*003c*/ 	.word	0x00000000
        /*0040*/ 	.short	0x0007
        /*0042*/ 	.short	0x0034
        /*0044*/ 	.byte	0x00, 0xf0, 0x11, 0x00


	//----- nvinfo : EIATTR_KPARAM_INFO
	.align		4
.L_3035:
        /*0048*/ 	.byte	0x04, 0x17
        /*004a*/ 	.short	(.L_3037 - .L_3036)
.L_3036:
        /*004c*/ 	.word	0x00000000
        /*0050*/ 	.short	0x0006
        /*0052*/ 	.short	0x0030
        /*0054*/ 	.byte	0x00, 0xf0, 0x11, 0x00


	//----- nvinfo : EIATTR_KPARAM_INFO
	.align		4
.L_3037:
        /*0058*/ 	.byte	0x04, 0x17
        /*005a*/ 	.short	(.L_3039 - .L_3038)
.L_3038:
        /*005c*/ 	.word	0x00000000
        /*0060*/ 	.short	0x0005
        /*0062*/ 	.short	0x0028
        /*0064*/ 	.byte	0x00, 0xf5, 0x21, 0x00


	//----- nvinfo : EIATTR_KPARAM_INFO
	.align		4
.L_3039:
        /*0068*/ 	.byte	0x04, 0x17
        /*006a*/ 	.short	(.L_3041 - .L_3040)
.L_3040:
        /*006c*/ 	.word	0x00000000
        /*0070*/ 	.short	0x0004
        /*0072*/ 	.short	0x0020
        /*0074*/ 	.byte	0x00, 0xf5, 0x21, 0x00


	//----- nvinfo : EIATTR_KPARAM_INFO
	.align		4
.L_3041:
        /*0078*/ 	.byte	0x04, 0x17
        /*007a*/ 	.short	(.L_3043 - .L_3042)
.L_3042:
        /*007c*/ 	.word	0x00000000
        /*0080*/ 	.short	0x0003
        /*0082*/ 	.short	0x0018
        /*0084*/ 	.byte	0x00, 0xf0, 0x11, 0x00


	//----- nvinfo : EIATTR_KPARAM_INFO
	.align		4
.L_3043:
        /*0088*/ 	.byte	0x04, 0x17
        /*008a*/ 	.short	(.L_3045 - .L_3044)
.L_3044:
        /*008c*/ 	.word	0x00000000
        /*0090*/ 	.short	0x0002
        /*0092*/ 	.short	0x0010
        /*0094*/ 	.byte	0x00, 0xf5, 0x21, 0x00


	//----- nvinfo : EIATTR_KPARAM_INFO
	.align		4
.L_3045:
        /*0098*/ 	.byte	0x04, 0x17
        /*009a*/ 	.short	(.L_3047 - .L_3046)
.L_3046:
        /*009c*/ 	.word	0x00000000
        /*00a0*/ 	.short	0x0001
        /*00a2*/ 	.short	0x0008
        /*00a4*/ 	.byte	0x00, 0xf5, 0x21, 0x00


	//----- nvinfo : EIATTR_KPARAM_INFO
	.align		4
.L_3047:
        /*00a8*/ 	.byte	0x04, 0x17
        /*00aa*/ 	.short	(.L_3049 - .L_3048)
.L_3048:
        /*00ac*/ 	.word	0x00000000
        /*00b0*/ 	.short	0x0000
        /*00b2*/ 	.short	0x0000
        /*00b4*/ 	.byte	0x00, 0xf5, 0x21, 0x00


	//----- nvinfo : EIATTR_SPARSE_MMA_MASK
	.align		4
.L_3049:
        /*00b8*/ 	.byte	0x03, 0x50
        /*00ba*/ 	.short	0x0000


	//----- nvinfo : EIATTR_MAXREG_COUNT
	.align		4
        /*00bc*/ 	.byte	0x03, 0x1b
        /*00be*/ 	.short	0x00ff


	//----- nvinfo : EIATTR_MERCURY_ISA_VERSION
	.align		4
        /*00c0*/ 	.byte	0x03, 0x5f
        /*00c2*/ 	.short	0x0101


	//----- nvinfo : EIATTR_COOP_GROUP_MASK_REGIDS
	.align		4
        /*00c4*/ 	.byte	0x04, 0x29
        /*00c6*/ 	.short	(.L_3051 - .L_3050)


	//   ....[0]....
.L_3050:
        /*00c8*/ 	.word	0xffffffff


	//   ....[1]....
        /*00cc*/ 	.word	0xffffffff


	//   ....[2]....
        /*00d0*/ 	.word	0xffffffff


	//   ....[3]....
        /*00d4*/ 	.word	0xffffffff


	//   ....[4]....
        /*00d8*/ 	.word	0xffffffff


	//   ....[5]....
        /*00dc*/ 	.word	0xffffffff


	//   ....[6]....
        /*00e0*/ 	.word	0xffffffff


	//   ....[7]....
        /*00e4*/ 	.word	0xffffffff


	//   ....[8]....
        /*00e8*/ 	.word	0xffffffff


	//   ....[9]....
        /*00ec*/ 	.word	0xffffffff


	//   ....[10]....
        /*00f0*/ 	.word	0xffffffff


	//   ....[11]....
        /*00f4*/ 	.word	0xffffffff


	//   ....[12]....
        /*00f8*/ 	.word	0xffffffff


	//   ....[13]....
        /*00fc*/ 	.word	0xffffffff


	//   ....[14]....
        /*0100*/ 	.word	0xffffffff


	//----- nvinfo : EIATTR_COOP_GROUP_INSTR_OFFSETS
	.align		4
.L_3051:
        /*0104*/ 	.byte	0x04, 0x28
        /*0106*/ 	.short	(.L_3053 - .L_3052)


	//   ....[0]....
.L_3052:
        /*0108*/ 	.word	0x000010f0


	//   ....[1]....
        /*010c*/ 	.word	0x00001130


	//   ....[2]....
        /*0110*/ 	.word	0x00001230


	//   ....[3]....
        /*0114*/ 	.word	0x00001270


	//   ....[4]....
        /*0118*/ 	.word	0x00001360


	//   ....[5]....
        /*011c*/ 	.word	0x000013a0


	//   ....[6]....
        /*0120*/ 	.word	0x000013b0


	//   ....[7]....
        /*0124*/ 	.word	0x000013e0


	//   ....[8]....
        /*0128*/ 	.word	0x00001450


	//   ....[9]....
        /*012c*/ 	.word	0x00001470


	//   ....[10]....
        /*0130*/ 	.word	0x00001480


	//   ....[11]....
        /*0134*/ 	.word	0x000014c0


	//   ....[12]....
        /*0138*/ 	.word	0x00001520


	//   ....[13]....
        /*013c*/ 	.word	0x00001540


	//   ....[14]....
        /*0140*/ 	.word	0x00001550


	//----- nvinfo : EIATTR_VRC_CTA_INIT_COUNT
	.align		4
.L_3053:
        /*0144*/ 	.byte	0x02, 0x4a
	.zero		1
	.zero		1


	//----- nvinfo : EIATTR_EXIT_INSTR_OFFSETS
	.align		4
        /*0148*/ 	.byte	0x04, 0x1c
        /*014a*/ 	.short	(.L_3055 - .L_3054)


	//   ....[0]....
.L_3054:
        /*014c*/ 	.word	0x00000080


	//   ....[1]....
        /*0150*/ 	.word	0x00001ae0


	//   ....[2]....
        /*0154*/ 	.word	0x00001b00


	//   ....[3]....
        /*0158*/ 	.word	0x00001f70


	//   ....[4]....
        /*015c*/ 	.word	0x00002190


	//   ....[5]....
        /*0160*/ 	.word	0x000022f0


	//   ....[6]....
        /*0164*/ 	.word	0x000023c0


	//----- nvinfo : EIATTR_MAX_THREADS
	.align		4
.L_3055:
        /*0168*/ 	.byte	0x04, 0x05
        /*016a*/ 	.short	(.L_3057 - .L_3056)
.L_3056:
        /*016c*/ 	.word	0x00000080
        /*0170*/ 	.word	0x00000001
        /*0174*/ 	.word	0x00000001


	//----- nvinfo : EIATTR_CRS_STACK_SIZE
	.align		4
.L_3057:
        /*0178*/ 	.byte	0x04, 0x1e
        /*017a*/ 	.short	(.L_3059 - .L_3058)
.L_3058:
        /*017c*/ 	.word	0x00000000


	//----- nvinfo : EIATTR_CBANK_PARAM_SIZE
	.align		4
.L_3059:
        /*0180*/ 	.byte	0x03, 0x19
        /*0182*/ 	.short	0x0048


	//----- nvinfo : EIATTR_PARAM_CBANK
	.align		4
        /*0184*/ 	.byte	0x04, 0x0a
        /*0186*/ 	.short	(.L_3061 - .L_3060)
	.align		4
.L_3060:
        /*0188*/ 	.word	index@(.nv.constant0._ZN4vllm3moe10topkGatingILi16ELi512ELi4ELi16ELi32Ei13__nv_bfloat16LNS0_11ScoringFuncE1EEEvPKT5_PKbPfiPT4_PiiiibPKf)
        /*018c*/ 	.short	0x0380
        /*018e*/ 	.short	0x0048


	//----- nvinfo : EIATTR_SW_WAR
	.align		4
.L_3061:
        /*0190*/ 	.byte	0x04, 0x36
        /*0192*/ 	.short	(.L_3063 - .L_3062)
.L_3062:
        /*0194*/ 	.word	0x00000008
.L_3063:


//--------------------- .nv.info._ZN4vllm3moe10topkGatingILi8ELi256ELi4ELi16ELi32Ei13__nv_bfloat16LNS0_11ScoringFuncE1EEEvPKT5_PKbPfiPT4_PiiiibPKf --------------------------
	.section	.nv.info._ZN4vllm3moe10topkGatingILi8ELi256ELi4ELi16ELi32Ei13__nv_bfloat16LNS0_11ScoringFuncE1EEEvPKT5_PKbPfiPT4_PiiiibPKf,"",@"SHT_CUDA_INFO"
	.sectionflags	@""
	.align	4


	//----- nvinfo : EIATTR_CUDA_API_VERSION
	.align		4
        /*0000*/ 	.byte	0x04, 0x37
        /*0002*/ 	.short	(.L_3065 - .L_3064)
.L_3064:
        /*0004*/ 	.word	0x00000082


	//----- nvinfo : EIATTR_KPARAM_INFO
	.align		4
.L_3065:
        /*0008*/ 	.byte	0x04, 0x17
        /*000a*/ 	.short	(.L_3067 - .L_3066)
.L_3066:
        /*000c*/ 	.word	0x00000000
        /*0010*/ 	.short	0x000a
        /*0012*/ 	.short	0x0040
        /*0014*/ 	.byte	0x00, 0xf5, 0x21, 0x00


	//----- nvinfo : EIATTR_KPARAM_INFO
	.align		4
.L_3067:
        /*0018*/ 	.byte	0x04, 0x17
        /*001a*/ 	.short	(.L_3069 - .L_3068)
.L_3068:
        /*001c*/ 	.word	0x00000000
        /*0020*/ 	.short	0x0009
        /*0022*/ 	.short	0x003c
        /*0024*/ 	.byte	0x00, 0xf0, 0x05, 0x00


	//----- nvinfo : EIATTR_KPARAM_INFO
	.align		4
.L_3069:
        /*0028*/ 	.byte	0x04, 0x17
        /*002a*/ 	.short	(.L_3071 - .L_3070)
.L_3070:
        /*002c*/ 	.word	0x00000000
        /*0030*/ 	.short	0x0008
        /*0032*/ 	.short	0x0038
        /*0034*/ 	.byte	0x00, 0xf0, 0x11, 0x00


	//----- nvinfo : EIATTR_KPARAM_INFO
	.align		4
.L_3071:
        /*0038*/ 	.byte	0x04, 0x17
        /*003a*/ 	.short	(.L_3073 - .L_3072)
.L_3072:
        /*003c*/ 	.word	0x00000000
        /*0040*/ 	.short	0x0007
        /*0042*/ 	.short	0x0034
        /*0044*/ 	.byte	0x00, 0xf0, 0x11, 0x00


	//----- nvinfo : EIATTR_KPARAM_INFO
	.align		4
.L_3073:
        /*0048*/ 	.byte	0x04, 0x17
        /*004a*/ 	.short	(.L_3075 - .L_3074)
.L_3074:
        /*004c*/ 	.word	0x00000000
        /*0050*/ 	.short	0x0006
        /*0052*/ 	.short	0x0030
        /*0054*/ 	.byte	0x00, 0xf0, 0x11, 0x00


	//----- nvinfo : EIATTR_KPARAM_INFO
	.align		4
.L_3075:
        /*0058*/ 	.byte	0x04, 0x17
        /*005a*/ 	.short	(.L_3077 - .L_3076)
.L_3076:
        /*005c*/ 	.word	0x00000000
        /*0060*/ 	.short	0x0005
        /*0062*/ 	.short	0x0028
        /*0064*/ 	.byte	0x00, 0xf5, 0x21, 0x00


	//----- nvinfo : EIATTR_KPARAM_INFO
	.align		4
.L_3077:
        /*0068*/ 	.byte	0x04, 0x17
        /*006a*/ 	.short	(.L_3079 - .L_3078)
.L_3078:
        /*006c*/ 	.word	0x00000000
        /*0070*/ 	.short	0x0004
        /*0072*/ 	.short	0x0020
        /*0074*/ 	.byte	0x00, 0xf5, 0x21, 0x00


	//----- nvinfo : EIATTR_KPARAM_INFO
	.align		4
.L_3079:
        /*0078*/ 	.byte	0x04, 0x17
        /*007a*/ 	.short	(.L_3081 - .L_3080)
.L_3080:
        /*007c*/ 	.word	0x00000000
        /*0080*/ 	.short	0x0003
        /*0082*/ 	.short	0x0018
        /*0084*/ 	.byte	0x00, 0xf0, 0x11, 0x00


	//----- nvinfo : EIATTR_KPARAM_INFO
	.align		4
.L_3081:
        /*0088*/ 	.byte	0x04, 0x17
        /*008a*/ 	.short	(.L_3083 - .L_3082)
.L_3082:
        /*008c*/ 	.word	0x00000000
        /*0090*/ 	.short	0x0002
        /*0092*/ 	.short	0x0010
        /*0094*/ 	.byte	0x00, 0xf5, 0x21, 0x00


	//----- nvinfo : EIATTR_KPARAM_INFO
	.align		4
.L_3083:
        /*0098*/ 	.byte	0x04, 0x17
        /*009a*/ 	.short	(.L_3085 - .L_3084)
.L_3084:
        /*009c*/ 	.word	0x00000000
        /*00a0*/ 	.short	0x0001
        /*00a2*/ 	.short	0x0008
        /*00a4*/ 	.byte	0x00, 0xf5, 0x21, 0x00


	//----- nvinfo : EIATTR_KPARAM_INFO
	.align		4
.L_3085:
        /*00a8*/ 	.byte	0x04, 0x17
        /*00aa*/ 	.short	(.L_3087 - .L_3086)
.L_3086:
        /*00ac*/ 	.word	0x00000000
        /*00b0*/ 	.short	0x0000
        /*00b2*/ 	.short	0x0000
        /*00b4*/ 	.byte	0x00, 0xf5, 0x21, 0x00


	//----- nvinfo : EIATTR_SPARSE_MMA_MASK
	.align		4
.L_3087:
        /*00b8*/ 	.byte	0x03, 0x50
        /*00ba*/ 	.short	0x0000


	//----- nvinfo : EIATTR_MAXREG_COUNT
	.align		4
        /*00bc*/ 	.byte	0x03, 0x1b
        /*00be*/ 	.short	0x00ff


	//----- nvinfo : EIATTR_MERCURY_ISA_VERSION
	.align		4
        /*00c0*/ 	.byte	0x03, 0x5f
        /*00c2*/ 	.short	0x0101


	//----- nvinfo : EIATTR_COOP_GROUP_MASK_REGIDS
	.align		4
        /*00c4*/ 	.byte	0x04, 0x29
        /*00c6*/ 	.short	(.L_3089 - .L_3088)


	//   ....[0]....
.L_3088:
        /*00c8*/ 	.word	0xffffffff


	//   ....[1]....
        /*00cc*/ 	.word	0xffffffff


	//   ....[2]....
        /*00d0*/ 	.word	0xffffffff


	//   ....[3]....
        /*00d4*/ 	.word	0xffffffff


	//   ....[4]....
        /*00d8*/ 	.word	0xffffffff


	//   ....[5]....
        /*00dc*/ 	.word	0xffffffff


	//   ....[6]....
        /*00e0*/ 	.word	0xffffffff


	//   ....[7]....
        /*00e4*/ 	.word	0xffffffff


	//   ....[8]....
        /*00e8*/ 	.word	0xffffffff


	//   ....[9]....
        /*00ec*/ 	.word	0xffffffff


	//   ....[10]....
        /*00f0*/ 	.word	0xffffffff


	//   ....[11]....
        /*00f4*/ 	.word	0xffffffff


	//   ....[12]....
        /*00f8*/ 	.word	0xffffffff


	//   ....[13]....
        /*00fc*/ 	.word	0xffffffff


	//   ....[14]....
        /*0100*/ 	.word	0xffffffff


	//----- nvinfo : EIATTR_COOP_GROUP_INSTR_OFFSETS
	.align		4
.L_3089:
        /*0104*/ 	.byte	0x04, 0x28
        /*0106*/ 	.short	(.L_3091 - .L_3090)


	//   ....[0]....
.L_3090:
        /*0108*/ 	.word	0x000009b0


	//   ....[1]....
        /*010c*/ 	.word	0x00000a20


	//   ....[2]....
        /*0110*/ 	.word	0x00000a30


	//   ....[3]....
        /*0114*/ 	.word	0x00000aa0


	//   ....[4]....
        /*0118*/ 	.word	0x00000ac0


	//   ....[5]....
        /*011c*/ 	.word	0x00000b10


	//   ....[6]....
        /*0120*/ 	.word	0x00000b30


	//   ....[7]....
        /*0124*/ 	.word	0x00000b50


	//   ....[8]....
        /*0128*/ 	.word	0x00000bb0


	//   ....[9]....
        /*012c*/ 	.word	0x00000bd0


	//   ....[10]....
        /*0130*/ 	.word	0x00000bf0


	//   ....[11]....
        /*0134*/ 	.word	0x00000c60


	//   ....[12]....
        /*0138*/ 	.word	0x00000c70


	//   ....[13]....
        /*013c*/ 	.word	0x00000cb0


	//   ....[14]....
        /*0140*/ 	.word	0x00000cd0


	//----- nvinfo : EIATTR_VRC_CTA_INIT_COUNT
	.align		4
.L_3091:
        /*0144*/ 	.byte	0x02, 0x4a
	.zero		1
	.zero		1


	//----- nvinfo : EIATTR_EXIT_INSTR_OFFSETS
	.align		4
        /*0148*/ 	.byte	0x04, 0x1c
        /*014a*/ 	.short	(.L_3093 - .L_3092)


	//   ....[0]....
.L_3092:
        /*014c*/ 	.word	0x00000080


	//   ....[1]....
        /*0150*/ 	.word	0x00001140


	//   ....[2]....
        /*0154*/ 	.word	0x00001160


	//   ....[3]....
        /*0158*/ 	.word	0x000015d0


	//   ....[4]....
        /*015c*/ 	.word	0x000017f0


	//   ....[5]....
        /*0160*/ 	.word	0x00001950


	//   ....[6]....
        /*0164*/ 	.word	0x00001a20


	//----- nvinfo : EIATTR_MAX_THREADS
	.align		4
.L_3093:
        /*0168*/ 	.byte	0x04, 0x05
        /*016a*/ 	.short	(.L_3095 - .L_3094)
.L_3094:
        /*016c*/ 	.word	0x00000080
        /*0170*/ 	.word	0x00000001
        /*0174*/ 	.word	0x00000001


	//----- nvinfo : EIATTR_CRS_STACK_SIZE
	.align		4
.L_3095:
        /*0178*/ 	.byte	0x04, 0x1e
        /*017a*/ 	.short	(.L_3097 - .L_3096)
.L_3096:
        /*017c*/ 	.word	0x00000000


	//----- nvinfo : EIATTR_CBANK_PARAM_SIZE
	.align		4
.L_3097:
        /*0180*/ 	.byte	0x03, 0x19
        /*0182*/ 	.short	0x0048


	//----- nvinfo : EIATTR_PARAM_CBANK
	.align		4
        /*0184*/ 	.byte	0x04, 0x0a
        /*0186*/ 	.short	(.L_3099 - .L_3098)
	.align		4
.L_3098:
        /*0188*/ 	.word	index@(.nv.constant0._ZN4vllm3moe10topkGatingILi8ELi256ELi4ELi16ELi32Ei13__nv_bfloat16LNS0_11ScoringFuncE1EEEvPKT5_PKbPfiPT4_PiiiibPKf)
        /*018c*/ 	.short	0x0380
        /*018e*/ 	.short	0x0048


	//----- nvinfo : EIATTR_SW_WAR
	.align		4
.L_3099:
        /*0190*/ 	.byte	0x04, 0x36
        /*0192*/ 	.short	(.L_3101 - .L_3100)
.L_3100:
        /*0194*/ 	.word	0x00000008
.L_3101:


//--------------------- .nv.info._ZN4vllm3moe10topkGatingILi8ELi128ELi4ELi16ELi32Ei13__nv_bfloat16LNS0_11ScoringFuncE1EEEvPKT5_PKbPfiPT4_PiiiibPKf --------------------------
	.section	.nv.info._ZN4vllm3moe10topkGatingILi8ELi128ELi4ELi16ELi32Ei13__nv_bfloat16LNS0_11ScoringFuncE1EEEvPKT5_PKbPfiPT4_PiiiibPKf,"",@"SHT_CUDA_INFO"
	.sectionflags	@""
	.align	4


	//----- nvinfo : EIATTR_CUDA_API_VERSION
	.align		4
        /*0000*/ 	.byte	0x04, 0x37
        /*0002*/ 	.short	(.L_3103 - .L_3102)
.L_3102:
        /*0004*/ 	.word	0x00000082


	//----- nvinfo : EIATTR_KPARAM_INFO
	.align		4
.L_3103:
        /*0008*/ 	.byte	0x04, 0x17
        /*000a*/ 	.short	(.L_3105 - .L_3104)
.L_3104:
        /*000c*/ 	.word	0x00000000
        /*0010*/ 	.short	0x000a
        /*0012*/ 	.short	0x0040
        /*0014*/ 	.byte	0x00, 0xf5, 0x21, 0x00


	//----- nvinfo : EIATTR_KPARAM_INFO
	.align		4
.L_3105:
        /*0018*/ 	.byte	0x04, 0x17
        /*001a*/ 	.short	(.L_3107 - .L_3106)
.L_3106:
        /*001c*/ 	.word	0x00000000
        /*0020*/ 	.short	0x0009
        /*0022*/ 	.short	0x003c
        /*0024*/ 	.byte	0x00, 0xf0, 0x05, 0x00


	//----- nvinfo : EIATTR_KPARAM_INFO
	.align		4
.L_3107:
        /*0028*/ 	.byte	0x04, 0x17
        /*002a*/ 	.short	(.L_3109 - .L_3108)
.L_3108:
        /*002c*/ 	.word	0x00000000
        /*0030*/ 	.short	0x0008
        /*0032*/ 	.short	0x0038
        /*0034*/ 	.byte	0x00, 0xf0, 0x11, 0x00


	//----- nvinfo : EIATTR_KPARAM_INFO
	.align		4
.L_3109:
        /*0038*/ 	.byte	0x04, 0x17
        /*003a*/ 	.short	(.L_3111 - .L_3110)
.L_3110:
        /*003c*/ 	.word	0x00000000
        /*0040*/ 	.short	0x0007
        /*0042*/ 	.short	0x0034
        /*0044*/ 	.byte	0x00, 0xf0, 0x11, 0x00


	//----- nvinfo : EIATTR_KPARAM_INFO
	.align		4
.L_3111:
        /*0048*/ 	.byte	0x04, 0x17
        /*004a*/ 	.short	(.L_3113 - .L_3112)
.L_3112:
        /*004c*/ 	.word	0x00000000
        /*0050*/ 	.short	0x0006
        /*0052*/ 	.short	0x0030
        /*0054*/ 	.byte	0x00, 0xf0, 0x11, 0x00


	//----- nvinfo : EIATTR_KPARAM_INFO
	.align		4
.L_3113:
        /*0058*/ 	.byte	0x04, 0x17
        /*005a*/ 	.short	(.L_3115 - .L_3114)
.L_3114:
        /*005c*/ 	.word	0x00000000
        /*0060*/ 	.short	0x0005
        /*0062*/ 	.short	0x0028
        /*0064*/ 	.byte	0x00, 0xf5, 0x21, 0x00


	//----- nvinfo : EIATTR_KPARAM_INFO
	.align		4
.L_3115:
        /*0068*/ 	.byte	0x04, 0x17
        /*006a*/ 	.short	(.L_3117 - .L_3116)
.L_3116:
        /*006c*/ 	.word	0x00000000
        /*0070*/ 	.short	0x0004
        /*0072*/ 	.short	0x0020
        /*0074*/ 	.byte	0x00, 0xf5, 0x21, 0x00


	//----- nvinfo : EIATTR_KPARAM_INFO
	.align		4
.L_3117:
        /*0078*/ 	.byte	0x04, 0x17
        /*007a*/ 	.short	(.L_3119 - .L_3118)
.L_3118:
        /*007c*/ 	.word	0x00000000
        /*0080*/ 	.short	0x0003
        /*0082*/ 	.short	0x0018
        /*0084*/ 	.byte	0x00, 0xf0, 0x11, 0x00


	//----- nvinfo : EIATTR_KPARAM_INFO
	.align		4
.L_3119:
        /*0088*/ 	.byte	0x04, 0x17
        /*008a*/ 	.short	(.L_3121 - .L_3120)
.L_3120:
        /*008c*/ 	.word	0x00000000
        /*0090*/ 	.short	0x0002
        /*0092*/ 	.short	0x0010
        /*0094*/ 	.byte	0x00, 0xf5, 0x21, 0x00


	//----- nvinfo : EIATTR_KPARAM_INFO
	.align		4
.L_3121:
        /*0098*/ 	.byte	0x04, 0x17
        /*009a*/ 	.short	(.L_3123 - .L_3122)
.L_3122:
        /*009c*/ 	.word	0x00000000
        /*00a0*/ 	.short	0x0001
        /*00a2*/ 	.short	0x0008
        /*00a4*/ 	.byte	0x00, 0xf5, 0x21, 0x00


	//----- nvinfo : EIATTR_KPARAM_INFO
	.align		4
.L_3123:
        /*00a8*/ 	.byte	0x04, 0x17
        /*00aa*/ 	.short	(.L_3125 - .L_3124)
.L_3124:
        /*00ac*/ 	.word	0x00000000
        /*00b0*/ 	.short	0x0000
        /*00b2*/ 	.short	0x0000
        /*00b4*/ 	.byte	0x00, 0xf5, 0x21, 0x00


	//----- nvinfo : EIATTR_SPARSE_MMA_MASK
	.align		4
.L_3125:
        /*00b8*/ 	.byte	0x03, 0x50
        /*00ba*/ 	.short	0x0000


	//----- nvinfo : EIATTR_MAXREG_COUNT
	.align		4
        /*00bc*/ 	.byte	0x03, 0x1b
        /*00be*/ 	.short	0x00ff


	//----- nvinfo : EIATTR_MERCURY_ISA_VERSION
	.align		4
        /*00c0*/ 	.byte	0x03, 0x5f
        /*00c2*/ 	.short	0x0101


	//----- nvinfo : EIATTR_COOP_GROUP_MASK_REGIDS
	.align		4
        /*00c4*/ 	.byte	0x04, 0x29
        /*00c6*/ 	.short	(.L_3127 - .L_3126)


	//   ....[0]....
.L_3126:
        /*00c8*/ 	.word	0xffffffff


	//   ....[1]....
        /*00cc*/ 	.word	0xffffffff


	//   ....[2]....
        /*00d0*/ 	.word	0xffffffff


	//   ....[3]....
        /*00d4*/ 	.word	0xffffffff


	//   ....[4]....
        /*00d8*/ 	.word	0xffffffff


	//   ....[5]....
        /*00dc*/ 	.word	0xffffffff


	//   ....[6]....
        /*00e0*/ 	.word	0xffffffff


	//   ....[7]....
        /*00e4*/ 	.word	0xffffffff


	//   ....[8]....
        /*00e8*/ 	.word	0xffffffff


	//   ....[9]....
        /*00ec*/ 	.word	0xffffffff


	//   ....[10]....
        /*00f0*/ 	.word	0xffffffff


	//   ....[11]....
        /*00f4*/ 	.word	0xffffffff


	//----- nvinfo : EIATTR_COOP_GROUP_INSTR_OFFSETS
	.align		4
.L_3127:
        /*00f8*/ 	.byte	0x04, 0x28
        /*00fa*/ 	.short	(.L_3129 - .L_3128)


	//   ....[0]....
.L_3128:
        /*00fc*/ 	.word	0x000009c0


	//   ....[1]....
        /*0100*/ 	.word	0x00000a30


	//   ....[2]....
        /*0104*/ 	.word	0x00000a40


	//   ....[3]....
        /*0108*/ 	.word	0x00000ab0


	//   ....[4]....
        /*010c*/ 	.word	0x00000ad0


	//   ....[5]....
        /*0110*/ 	.word	0x00000ae0


	//   ....[6]....
        /*0114*/ 	.word	0x00000b50


	//   ....[7]....
        /*0118*/ 	.word	0x00000b70


	//   ....[8]....
        /*011c*/ 	.word	0x00000bd0


	//   ....[9]....
        /*0120*/ 	.word	0x00000be0


	//   ....[10]....
        /*0124*/ 	.word	0x00000c20


	//   ....[11]....
        /*0128*/ 	.word	0x00000c40


	//----- nvinfo : EIATTR_VRC_CTA_INIT_COUNT
	.align		4
.L_3129:
        /*012c*/ 	.byte	0x02, 0x4a
	.zero		1
	.zero		1


	//----- nvinfo : EIATTR_EXIT_INSTR_OFFSETS
	.align		4
        /*0130*/ 	.byte	0x04, 0x1c
        /*0132*/ 	.short	(.L_3131 - .L_3130)


	//   ....[0]....
.L_3130:
        /*0134*/ 	.word	0x00000090


	//   ....[1]....
        /*0138*/ 	.word	0x000010a0


	//   ....[2]....
        /*013c*/ 	.word	0x000010c0


	//   ....[3]....
        /*0140*/ 	.word	0x00001530


	//   ....[4]....
        /*0144*/ 	.word	0x00001750


	//   ....[5]....
        /*0148*/ 	.word	0x000018b0


	//   ....[6]....
        /*014c*/ 	.word	0x00001980


	//----- nvinfo : EIATTR_MAX_THREADS
	.align		4
.L_3131:
        /*0150*/ 	.byte	0x04, 0x05
        /*0152*/ 	.short	(.L_3133 - .L_3132)
.L_3132:
        /*0154*/ 	.word	0x00000080
        /*0158*/ 	.word	0x00000001
        /*015c*/ 	.word	0x00000001


	//----- nvinfo : EIATTR_CRS_STACK_SIZE
	.align		4
.L_3133:
        /*0160*/ 	.byte	0x04, 0x1e
        /*0162*/ 	.short	(.L_3135 - .L_3134)
.L_3134:
        /*0164*/ 	.word	0x00000000


	//----- nvinfo : EIATTR_CBANK_PARAM_SIZE
	.align		4
.L_3135:
        /*0168*/ 	.byte	0x03, 0x19
        /*016a*/ 	.short	0x0048


	//----- nvinfo : EIATTR_PARAM_CBANK
	.align		4
        /*016c*/ 	.byte	0x04, 0x0a
        /*016e*/ 	.short	(.L_3137 - .L_3136)
	.align		4
.L_3136:
        /*0170*/ 	.word	index@(.nv.constant0._ZN4vllm3moe10topkGatingILi8ELi128ELi4ELi16ELi32Ei13__nv_bfloat16LNS0_11ScoringFuncE1EEEvPKT5_PKbPfiPT4_PiiiibPKf)
        /*0174*/ 	.short	0x0380
        /*0176*/ 	.short	0x0048


	//----- nvinfo : EIATTR_SW_WAR
	.align		4
.L_3137:
        /*0178*/ 	.byte	0x04, 0x36
        /*017a*/ 	.short	(.L_3139 - .L_3138)
.L_3138:
        /*017c*/ 	.word	0x00000008
.L_3139:


//--------------------- .nv.info._ZN4vllm3moe10topkGatingILi8ELi64ELi4ELi16ELi32Ei13__nv_bfloat16LNS0_11ScoringFuncE1EEEvPKT5_PKbPfiPT4_PiiiibPKf --------------------------
	.section	.nv.info._ZN4vllm3moe10topkGatingILi8ELi64ELi4ELi16ELi32Ei13__nv_bfloat16LNS0_11ScoringFuncE1EEEvPKT5_PKbPfiPT4_PiiiibPKf,"",@"SHT_CUDA_INFO"
	.sectionflags	@""
	.align	4


	//----- nvinfo : EIATTR_CUDA_API_VERSION
	.align		4
        /*0000*/ 	.byte	0x04, 0x37
        /*0002*/ 	.short	(.L_3141 - .L_3140)
.L_3140:
        /*0004*/ 	.word	0x00000082


	//----- nvinfo : EIATTR_KPARAM_INFO
	.align		4
.L_3141:
        /*0008*/ 	.byte	0x04, 0x17
        /*000a*/ 	.short	(.L_3143 - .L_3142)
.L_3142:
        /*000c*/ 	.word	0x00000000
        /*0010*/ 	.short	0x000a
        /*0012*/ 	.short	0x0040
        /*0014*/ 	.byte	0x00, 0xf5, 0x21, 0x00


	//----- nvinfo : EIATTR_KPARAM_INFO
	.align		4
.L_3143:
        /*0018*/ 	.byte	0x04, 0x17
        /*001a*/ 	.short	(.L_3145 - .L_3144)
.L_3144:
        /*001c*/ 	.word	0x00000000
        /*0020*/ 	.short	0x0009
        /*0022*/ 	.short	0x003c
        /*0024*/ 	.byte	0x00, 0xf0, 0x05, 0x00


	//----- nvinfo : EIATTR_KPARAM_INFO
	.align		4
.L_3145:
        /*0028*/ 	.byte	0x04, 0x17
        /*002a*/ 	.short	(.L_3147 - .L_3146)
.L_3146:
        /*002c*/ 	.word	0x00000000
        /*0030*/ 	.short	0x0008
        /*0032*/ 	.short	0x0038
        /*0034*/ 	.byte	0x00, 0xf0, 0x11, 0x00


	//----- nvinfo : EIATTR_KPARAM_INFO
	.align		4
.L_3147:
        /*0038*/ 	.byte	0x04, 0x17
        /*003a*/ 	.short	(.L_3149 - .L_3148)
.L_3148:
        /*003c*/ 	.word	0x00000000
        /*0040*/ 	.short	0x0007
        /*0042*/ 	.short	0x0034
        /*0044*/ 	.byte	0x00, 0xf0, 0x11, 0x00


	//----- nvinfo : EIATTR_KPARAM_INFO
	.align		4
.L_3149:
        /*0048*/ 	.byte	0x04, 0x17
        /*004a*/ 	.short	(.L_3151 - .L_3150)
.L_3150:
        /*004c*/ 	.word	0x00000000
        /*0050*/ 	.short	0x0006
        /*0052*/ 	.short	0x0030
        /*0054*/ 	.byte	0x00, 0xf0, 0x11, 0x00


	//----- nvinfo : EIATTR_KPARAM_INFO
	.align		4
.L_3151:
        /*0058*/ 	.byte	0x04, 0x17
        /*005a*/ 	.short	(.L_3153 - .L_3152)
.L_3152:
        /*005c*/ 	.word	0x00000000
        /*0060*/ 	.short	0x0005
        /*0062*/ 	.short	0x0028
        /*0064*/ 	.byte	0x00, 0xf5, 0x21, 0x00


	//----- nvinfo : EIATTR_KPARAM_INFO
	.align		4
.L_3153:
        /*0068*/ 	.byte	0x04, 0x17
        /*006a*/ 	.short	(.L_3155 - .L_3154)
.L_3154:
        /*006c*/ 	.word	0x00000000
        /*0070*/ 	.short	0x0004
        /*0072*/ 	.short	0x0020
        /*0074*/ 	.byte	0x00, 0xf5, 0x21, 0x00


	//----- nvinfo : EIATTR_KPARAM_INFO
	.align		4
.L_3155:
        /*0078*/ 	.byte	0x04, 0x17
        /*007a*/ 	.short	(.L_3157 - .L_3156)
.L_3156:
        /*007c*/ 	.word	0x00000000
        /*0080*/ 	.short	0x0003
        /*0082*/ 	.short	0x0018
        /*0084*/ 	.byte	0x00, 0xf0, 0x11, 0x00


	//----- nvinfo : EIATTR_KPARAM_INFO
	.align		4
.L_3157:
        /*0088*/ 	.byte	0x04, 0x17
        /*008a*/ 	.short	(.L_3159 - .L_3158)
.L_3158:
        /*008c*/ 	.word	0x00000000
        /*0090*/ 	.short	0x0002
        /*0092*/ 	.short	0x0010
        /*0094*/ 	.byte	0x00, 0xf5, 0x21, 0x00


	//----- nvinfo : EIATTR_KPARAM_INFO
	.align		4
.L_3159:
        /*0098*/ 	.byte	0x04, 0x17
        /*009a*/ 	.short	(.L_3161 - .L_3160)
.L_3160:
        /*009c*/ 	.word	0x00000000
        /*00a0*/ 	.short	0x0001
        /*00a2*/ 	.short	0x0008
        /*00a4*/ 	.byte	0x00, 0xf5, 0x21, 0x00


	//----- nvinfo : EIATTR_KPARAM_INFO
	.align		4
.L_3161:
        /*00a8*/ 	.byte	0x04, 0x17
        /*00aa*/ 	.short	(.L_3163 - .L_3162)
.L_3162:
        /*00ac*/ 	.word	0x00000000
        /*00b0*/ 	.short	0x0000
        /*00b2*/ 	.short	0x0000
        /*00b4*/ 	.byte	0x00, 0xf5, 0x21, 0x00


	//----- nvinfo : EIATTR_SPARSE_MMA_MASK
	.align		4
.L_3163:
        /*00b8*/ 	.byte	0x03, 0x50
        /*00ba*/ 	.short	0x0000


	//----- nvinfo : EIATTR_MAXREG_COUNT
	.align		4
        /*00bc*/ 	.byte	0x03, 0x1b
        /*00be*/ 	.short	0x00ff


	//----- nvinfo : EIATTR_MERCURY_ISA_VERSION
	.align		4
        /*00c0*/ 	.byte	0x03, 0x5f
        /*00c2*/ 	.short	0x0101


	//----- nvinfo : EIATTR_COOP_GROUP_MASK_REGIDS
	.align		4
        /*00c4*/ 	.byte	0x04, 0x29
        /*00c6*/ 	.short	(.L_3165 - .L_3164)


	//   ....[0]....
.L_3164:
        /*00c8*/ 	.word	0xffffffff


	//   ....[1]....
        /*00cc*/ 	.word	0xffffffff


	//   ....[2]....
        /*00d0*/ 	.word	0xffffffff


	//   ....[3]....
        /*00d4*/ 	.word	0xffffffff


	//   ....[4]....
        /*00d8*/ 	.word	0xffffffff


	//   ....[5]....
        /*00dc*/ 	.word	0xffffffff


	//   ....[6]....
        /*00e0*/ 	.word	0xffffffff


	//   ....[7]....
        /*00e4*/ 	.word	0xffffffff


	//   ....[8]....
        /*00e8*/ 	.word	0xffffffff


	//----- nvinfo : EIATTR_COOP_GROUP_INSTR_OFFSETS
	.align		4
.L_3165:
        /*00ec*/ 	.byte	0x04, 0x28
        /*00ee*/ 	.short	(.L_3167 - .L_3166)


	//   ....[0]....
.L_3166:
        /*00f0*/ 	.word	0x000009c0


	//   ....[1]....
        /*00f4*/ 	.word	0x00000a30


	//   ....[2]....
        /*00f8*/ 	.word	0x00000a90


	//   ....[3]....
        /*00fc*/ 	.word	0x00000aa0


	//   ....[4]....
        /*0100*/ 	.word	0x00000ab0


	//   ....[5]....
        /*0104*/ 	.word	0x00000af0


	//   ....[6]....
        /*0108*/ 	.word	0x00000b50


	//   ....[7]....
        /*010c*/ 	.word	0x00000b70


	//   ....[8]....
        /*0110*/ 	.word	0x00000ba0


	//----- nvinfo : EIATTR_VRC_CTA_INIT_COUNT
	.align		4
.L_3167:
        /*0114*/ 	.byte	0x02, 0x4a
	.zero		1
	.zero		1


	//----- nvinfo : EIATTR_EXIT_INSTR_OFFSETS
	.align		4
        /*0118*/ 	.byte	0x04, 0x1c
        /*011a*/ 	.short	(.L_3169 - .L_3168)


	//   ....[0]....
.L_3168:
        /*011c*/ 	.word	0x00000090


	//   ....[1]....
        /*0120*/ 	.word	0x00001000


	//   ....[2]....
        /*0124*/ 	.word	0x00001020


	//   ....[3]....
        /*0128*/ 	.word	0x00001490


	//   ....[4]....
        /*012c*/ 	.word	0x000016b0


	//   ....[5]....
        /*0130*/ 	.word	0x00001810


	//   ....[6]....
        /*0134*/ 	.word	0x000018e0


	//----- nvinfo : EIATTR_MAX_THREADS
	.align		4
.L_3169:
        /*0138*/ 	.byte	0x04, 0x05
        /*013a*/ 	.short	(.L_3171 - .L_3170)
.L_3170:
        /*013c*/ 	.word	0x00000080
        /*0140*/ 	.word	0x00000001
        /*0144*/ 	.word	0x00000001


	//----- nvinfo : EIATTR_CRS_STACK_SIZE
	.align		4
.L_3171:
        /*0148*/ 	.byte	0x04, 0x1e
        /*014a*/ 	.short	(.L_3173 - .L_3172)
.L_3172:
        /*014c*/ 	.word	0x00000000


	//----- nvinfo : EIATTR_CBANK_PARAM_SIZE
	.align		4
.L_3173:
        /*0150*/ 	.byte	0x03, 0x19
        /*0152*/ 	.short	0x0048


	//----- nvinfo : EIATTR_PARAM_CBANK
	.align		4
        /*0154*/ 	.byte	0x04, 0x0a
        /*0156*/ 	.short	(.L_3175 - .L_3174)
	.align		4
.L_3174:
        /*0158*/ 	.word	index@(.nv.constant0._ZN4vllm3moe10topkGatingILi8ELi64ELi4ELi16ELi32Ei13__nv_bfloat16LNS0_11ScoringFuncE1EEEvPKT5_PKbPfiPT4_PiiiibPKf)
        /*015c*/ 	.short	0x0380
        /*015e*/ 	.short	0x0048


	//----- nvinfo : EIATTR_SW_WAR
	.align		4
.L_3175:
        /*0160*/ 	.byte	0x04, 0x36
        /*0162*/ 	.short	(.L_3177 - .L_3176)
.L_3176:
        /*0164*/ 	.word	0x00000008
.L_3177:


//--------------------- .nv.info._ZN4vllm3moe10topkGatingILi8ELi32ELi4ELi16ELi32Ei13__nv_bfloat16LNS0_11ScoringFuncE1EEEvPKT5_PKbPfiPT4_PiiiibPKf --------------------------
	.section	.nv.info._ZN4vllm3moe10topkGatingILi8ELi32ELi4ELi16ELi32Ei13__nv_bfloat16LNS0_11ScoringFuncE1EEEvPKT5_PKbPfiPT4_PiiiibPKf,"",@"SHT_CUDA_INFO"
	.sectionflags	@""
	.align	4


	//----- nvinfo : EIATTR_CUDA_API_VERSION
	.align		4
        /*0000*/ 	.byte	0x04, 0x37
        /*0002*/ 	.short	(.L_3179 - .L_3178)
.L_3178:
        /*0004*/ 	.word	0x00000082


	//----- nvinfo : EIATTR_KPARAM_INFO
	.align		4
.L_3179:
        /*0008*/ 	.byte	0x04, 0x17
        /*000a*/ 	.short	(.L_3181 - .L_3180)
.L_3180:
        /*000c*/ 	.word	0x00000000
        /*0010*/ 	.short	0x000a
        /*0012*/ 	.short	0x0040
        /*0014*/ 	.byte	0x00, 0xf5, 0x21, 0x00


	//----- nvinfo : EIATTR_KPARAM_INFO
	.align		4
.L_3181:
        /*0018*/ 	.byte	0x04, 0x17
        /*001a*/ 	.short	(.L_3183 - .L_3182)
.L_3182:
        /*001c*/ 	.word	0x00000000
        /*0020*/ 	.short	0x0009
        /*0022*/ 	.short	0x003c
        /*0024*/ 	.byte	0x00, 0xf0, 0x05, 0x00


	//----- nvinfo : EIATTR_KPARAM_INFO
	.align		4
.L_3183:
        /*0028*/ 	.byte	0x04, 0x17
        /*002a*/ 	.short	(.L_3185 - .L_3184)
.L_3184:
        /*002c*/ 	.word	0x00000000
        /*0030*/ 	.short	0x0008
        /*0032*/ 	.short	0x0038
        /*0034*/ 	.byte	0x00, 0xf0, 0x11, 0x00


	//----- nvinfo : EIATTR_KPARAM_INFO
	.align		4
.L_3185:
        /*0038*/ 	.byte	0x04, 0x17
        /*003a*/ 	.short	(.L_3187 - .L_3186)
.L_3186:
        /*003c*/ 	.word	0x00000000
        /*0040*/ 	.short	0x0007
        /*0042*/ 	.short	0x0034
        /*0044*/ 	.byte	0x00, 0xf0, 0x11, 0x00


	//----- nvinfo : EIATTR_KPARAM_INFO
	.align		4
.L_3187:
        /*0048*/ 	.byte	0x04, 0x17
        /*004a*/ 	.short	(.L_3189 - .L_3188)
.L_3188:
        /*004c*/ 	.word	0x00000000
        /*0050*/ 	.short	0x0006
        /*0052*/ 	.short	0x0030
        /*0054*/ 	.byte	0x00, 0xf0, 0x11, 0x00


	//----- nvinfo : EIATTR_KPARAM_INFO
	.align		4
.L_3189:
        /*0058*/ 	.byte	0x04, 0x17
        /*005a*/ 	.short	(.L_3191 - .L_3190)
.L_3190:
        /*005c*/ 	.word	0x00000000
        /*0060*/ 	.short	0x0005
        /*0062*/ 	.short	0x0028
        /*0064*/ 	.byte	0x00, 0xf5, 0x21, 0x00


	//----- nvinfo : EIATTR_KPARAM_INFO
	.align		4
.L_3191:
        /*0068*/ 	.byte	0x04, 0x17
        /*006a*/ 	.short	(.L_3193 - .L_3192)
.L_3192:
        /*006c*/ 	.word	0x00000000
        /*0070*/ 	.short	0x0004
        /*0072*/ 	.short	0x0020
        /*0074*/ 	.byte	0x00, 0xf5, 0x21, 0x00


	//----- nvinfo : EIATTR_KPARAM_INFO
	.align		4
.L_3193:
        /*0078*/ 	.byte	0x04, 0x17
        /*007a*/ 	.short	(.L_3195 - .L_3194)
.L_3194:
        /*007c*/ 	.word	0x00000000
        /*0080*/ 	.short	0x0003
        /*0082*/ 	.short	0x0018
        /*0084*/ 	.byte	0x00, 0xf0, 0x11, 0x00


	//----- nvinfo : EIATTR_KPARAM_INFO
	.align		4
.L_3195:
        /*0088*/ 	.byte	0x04, 0x17
        /*008a*/ 	.short	(.L_3197 - .L_3196)
.L_3196:
        /*008c*/ 	.word	0x00000000
        /*0090*/ 	.short	0x0002
        /*0092*/ 	.short	0x0010
        /*0094*/ 	.byte	0x00, 0xf5, 0x21, 0x00


	//----- nvinfo : EIATTR_KPARAM_INFO
	.align		4
.L_3197:
        /*0098*/ 	.byte	0x04, 0x17
        /*009a*/ 	.short	(.L_3199 - .L_3198)
.L_3198:
        /*009c*/ 	.word	0x00000000
        /*00a0*/ 	.short	0x0001
        /*00a2*/ 	.short	0x0008
        /*00a4*/ 	.byte	0x00, 0xf5, 0x21, 0x00


	//----- nvinfo : EIATTR_KPARAM_INFO
	.align		4
.L_3199:
        /*00a8*/ 	.byte	0x04, 0x17
        /*00aa*/ 	.short	(.L_3201 - .L_3200)
.L_3200:
        /*00ac*/ 	.word	0x00000000
        /*00b0*/ 	.short	0x0000
        /*00b2*/ 	.short	0x0000
        /*00b4*/ 	.byte	0x00, 0xf5, 0x21, 0x00


	//----- nvinfo : EIATTR_SPARSE_MMA_MASK
	.align		4
.L_3201:
        /*00b8*/ 	.byte	0x03, 0x50
        /*00ba*/ 	.short	0x0000


	//----- nvinfo : EIATTR_MAXREG_COUNT
	.align		4
        /*00bc*/ 	.byte	0x03, 0x1b
        /*00be*/ 	.short	0x00ff


	//----- nvinfo : EIATTR_MERCURY_ISA_VERSION
	.align		4
        /*00c0*/ 	.byte	0x03, 0x5f
        /*00c2*/ 	.short	0x0101


	//----- nvinfo : EIATTR_COOP_GROUP_MASK_REGIDS
	.align		4
        /*00c4*/ 	.byte	0x04, 0x29
        /*00c6*/ 	.short	(.L_3203 - .L_3202)


	//   ....[0]....
.L_3202:
        /*00c8*/ 	.word	0xffffffff


	//   ....[1]....
        /*00cc*/ 	.word	0xffffffff


	//   ....[2]....
        /*00d0*/ 	.word	0xffffffff


	//   ....[3]....
        /*00d4*/ 	.word	0xffffffff


	//   ....[4]....
        /*00d8*/ 	.word	0xffffffff


	//   ....[5]....
        /*00dc*/ 	.word	0xffffffff


	//----- nvinfo : EIATTR_COOP_GROUP_INSTR_OFFSETS
	.align		4
.L_3203:
        /*00e0*/ 	.byte	0x04, 0x28
        /*00e2*/ 	.short	(.L_3205 - .L_3204)


	//   ....[0]....
.L_3204:
        /*00e4*/ 	.word	0x000009c0


	//   ....[1]....
        /*00e8*/ 	.word	0x00000a30


	//   ....[2]....
        /*00ec*/ 	.word	0x00000a80


	//   ....[3]....
        /*00f0*/ 	.word	0x00000aa0


	//   ....[4]....
        /*00f4*/ 	.word	0x00000ae0


	//   ....[5]....
        /*00f8*/ 	.word	0x00000b00


	//----- nvinfo : EIATTR_VRC_CTA_INIT_COUNT
	.align		4
.L_3205:
        /*00fc*/ 	.byte	0x02, 0x4a
	.zero		1
	.zero		1


	//----- nvinfo : EIATTR_EXIT_INSTR_OFFSETS
	.align		4
        /*0100*/ 	.byte	0x04, 0x1c
        /*0102*/ 	.short	(.L_3207 - .L_3206)


	//   ....[0]....
.L_3206:
        /*0104*/ 	.word	0x00000090


	//   ....[1]....
        /*0108*/ 	.word	0x00000f60


	//   ....[2]....
        /*010c*/ 	.word	0x00000f80


	//   ....[3]....
        /*0110*/ 	.word	0x000013f0


	//   ....[4]....
        /*0114*/ 	.word	0x00001610


	//   ....[5]....
        /*0118*/ 	.word	0x00001770


	//   ....[6]....
        /*011c*/ 	.word	0x00001840


	//----- nvinfo : EIATTR_MAX_THREADS
	.align		4
.L_3207:
        /*0120*/ 	.byte	0x04, 0x05
        /*0122*/ 	.short	(.L_3209 - .L_3208)
.L_3208:
        /*0124*/ 	.word	0x00000080
        /*0128*/ 	.word	0x00000001
        /*012c*/ 	.word	0x00000001


	//----- nvinfo : EIATTR_CRS_STACK_SIZE
	.align		4
.L_3209:
        /*0130*/ 	.byte	0x04, 0x1e
        /*0132*/ 	.short	(.L_3211 - .L_3210)
.L_3210:
        /*0134*/ 	.word	0x00000000


	//----- nvinfo : EIATTR_CBANK_PARAM_SIZE
	.align		4
.L_3211:
        /*0138*/ 	.byte	0x03, 0x19
        /*013a*/ 	.short	0x0048


	//----- nvinfo : EIATTR_PARAM_CBANK
	.align		4
        /*013c*/ 	.byte	0x04, 0x0a
        /*013e*/ 	.short	(.L_3213 - .L_3212)
	.align		4
.L_3212:
        /*0140*/ 	.word	index@(.nv.constant0._ZN4vllm3moe10topkGatingILi8ELi32ELi4ELi16ELi32Ei13__nv_bfloat16LNS0_11ScoringFuncE1EEEvPKT5_PKbPfiPT4_PiiiibPKf)
        /*0144*/ 	.short	0x0380
        /*0146*/ 	.short	0x0048


	//----- nvinfo : EIATTR_SW_WAR
	.align		4
.L_3213:
        /*0148*/ 	.byte	0x04, 0x36
        /*014a*/ 	.short	(.L_3215 - .L_3214)
.L_3214:
        /*014c*/ 	.word	0x00000008
.L_3215:


//--------------------- .nv.info._ZN4vllm3moe10topkGatingILi8ELi16ELi4ELi16ELi32Ei13__nv_bfloat16LNS0_11ScoringFuncE1EEEvPKT5_PKbPfiPT4_PiiiibPKf --------------------------
	.section	.nv.info._ZN4vllm3moe10topkGatingILi8ELi16ELi4ELi16ELi32Ei13__nv_bfloat16LNS0_11ScoringFuncE1EEEvPKT5_PKbPfiPT4_PiiiibPKf,"",@"SHT_CUDA_INFO"
	.sectionflags	@""
	.align	4


	//----- nvinfo : EIATTR_CUDA_API_VERSION
	.align		4
        /*0000*/ 	.byte	0x04, 0x37
        /*0002*/ 	.short	(.L_3217 - .L_3216)
.L_3216:
        /*0004*/ 	.word	0x00000082


	//----- nvinfo : EIATTR_KPARAM_INFO
	.align		4
.L_3217:
        /*0008*/ 	.byte	0x04, 0x17
        /*000a*/ 	.short	(.L_3219 - .L_3218)
.L_3218:
        /*000c*/ 	.word	0x00000000
        /*0010*/ 	.short	0x000a
        /*0012*/ 	.short	0x0040
        /*0014*/ 	.byte	0x00, 0xf5, 0x21, 0x00


	//----- nvinfo : EIATTR_KPARAM_INFO
	.align		4
.L_3219:
        /*0018*/ 	.byte	0x04, 0x17
        /*001a*/ 	.short	(.L_3221 - .L_3220)
.L_3220:
        /*001c*/ 	.word	0x00000000
        /*0020*/ 	.short	0x0009
        /*0022*/ 	.short	0x003c
        /*0024*/ 	.byte	0x00, 0xf0, 0x05, 0x00


	//----- nvinfo : EIATTR_KPARAM_INFO
	.align		4
.L_3221:
        /*0028*/ 	.byte	0x04, 0x17
        /*002a*/ 	.short	(.L_3223 - .L_3222)
.L_3222:
        /*002c*/ 	.word	0x00000000
        /*0030*/ 	.short	0x0008
        /*0032*/ 	.short	0x0038
        /*0034*/ 	.byte	0x00, 0xf0, 0x11, 0x00


	//----- nvinfo : EIATTR_KPARAM_INFO
	.align		4
.L_3223:
        /*0038*/ 	.byte	0x04, 0x17
        /*003a*/ 	.short	(.L_3225 - .L_3224)
.L_3224:
        /*003c*/ 	.word	0x00000000
        /*0040*/ 	.short	0x0007
        /*0042*/ 	.short	0x0034
        /*0044*/ 	.byte	0x00, 0xf0, 0x11, 0x00


	//----- nvinfo : EIATTR_KPARAM_INFO
	.align		4
.L_3225:
        /*0048*/ 	.byte	0x04, 0x17
        /*004a*/ 	.short	(.L_3227 - .L_3226)
.L_3226:
        /*004c*/ 	.word	0x00000000
        /*0050*/ 	.short	0x0006
        /*0052*/ 	.short	0x0030
        /*0054*/ 	.byte	0x00, 0xf0, 0x11, 0x00


	//----- nvinfo : EIATTR_KPARAM_INFO
	.align		4
.L_3227:
        /*0058*/ 	.byte	0x04, 0x17
        /*005a*/ 	.short	(.L_3229 - .L_3228)
.L_3228:
        /*005c*/ 	.word	0x00000000
        /*0060*/ 	.short	0x0005
        /*0062*/ 	.short	0x0028
        /*0064*/ 	.byte	0x00, 0xf5, 0x21, 0x00


	//----- nvinfo : EIATTR_KPARAM_INFO
	.align		4
.L_3229:
        /*0068*/ 	.byte	0x04, 0x17
        /*006a*/ 	.short	(.L_3231 - .L_3230)
.L_3230:
        /*006c*/ 	.word	0x00000000
        /*0070*/ 	.short	0x0004
        /*0072*/ 	.short	0x0020
        /*0074*/ 	.byte	0x00, 0xf5, 0x21, 0x00


	//----- nvinfo : EIATTR_KPARAM_INFO
	.align		4
.L_3231:
        /*0078*/ 	.byte	0x04, 0x17
        /*007a*/ 	.short	(.L_3233 - .L_3232)
.L_3232:
        /*007c*/ 	.word	0x00000000
        /*0080*/ 	.short	0x0003
        /*0082*/ 	.short	0x0018
        /*0084*/ 	.byte	0x00, 0xf0, 0x11, 0x00


	//----- nvinfo : EIATTR_KPARAM_INFO
	.align		4
.L_3233:
        /*0088*/ 	.byte	0x04, 0x17
        /*008a*/ 	.short	(.L_3235 - .L_3234)
.L_3234:
        /*008c*/ 	.word	0x00000000
        /*0090*/ 	.short	0x0002
        /*0092*/ 	.short	0x0010
        /*0094*/ 	.byte	0x00, 0xf5, 0x21, 0x00


	//----- nvinfo : EIATTR_KPARAM_INFO
	.align		4
.L_3235:
        /*0098*/ 	.byte	0x04, 0x17
        /*009a*/ 	.short	(.L_3237 - .L_3236)
.L_3236:
        /*009c*/ 	.word	0x00000000
        /*00a0*/ 	.short	0x0001
        /*00a2*/ 	.short	0x0008
        /*00a4*/ 	.byte	0x00, 0xf5, 0x21, 0x00


	//----- nvinfo : EIATTR_KPARAM_INFO
	.align		4
.L_3237:
        /*00a8*/ 	.byte	0x04, 0x17
        /*00aa*/ 	.short	(.L_3239 - .L_3238)
.L_3238:
        /*00ac*/ 	.word	0x00000000
        /*00b0*/ 	.short	0x0000
        /*00b2*/ 	.short	0x0000
        /*00b4*/ 	.byte	0x00, 0xf5, 0x21, 0x00


	//----- nvinfo : EIATTR_SPARSE_MMA_MASK
	.align		4
.L_3239:
        /*00b8*/ 	.byte	0x03, 0x50
        /*00ba*/ 	.short	0x0000


	//----- nvinfo : EIATTR_MAXREG_COUNT
	.align		4
        /*00bc*/ 	.byte	0x03, 0x1b
        /*00be*/ 	.short	0x00ff


	//----- nvinfo : EIATTR_MERCURY_ISA_VERSION
	.align		4
        /*00c0*/ 	.byte	0x03, 0x5f
        /*00c2*/ 	.short	0x0101


	//----- nvinfo : EIATTR_COOP_GROUP_MASK_REGIDS
	.align		4
        /*00c4*/ 	.byte	0x04, 0x29
        /*00c6*/ 	.short	(.L_3241 - .L_3240)


	//   ....[0]....
.L_3240:
        /*00c8*/ 	.word	0xffffffff


	//   ....[1]....
        /*00cc*/ 	.word	0xffffffff


	//   ....[2]....
        /*00d0*/ 	.word	0xffffffff


	//----- nvinfo : EIATTR_COOP_GROUP_INSTR_OFFSETS
	.align		4
.L_3241:
        /*00d4*/ 	.byte	0x04, 0x28
        /*00d6*/ 	.short	(.L_3243 - .L_3242)


	//   ....[0]....
.L_3242:
        /*00d8*/ 	.word	0x000009e0


	//   ....[1]....
        /*00dc*/ 	.word	0x00000a30


	//   ....[2]....
        /*00e0*/ 	.word	0x00000a60


	//----- nvinfo : EIATTR_VRC_CTA_INIT_COUNT
	.align		4
.L_3243:
        /*00e4*/ 	.byte	0x02, 0x4a
	.zero		1
	.zero		1


	//----- nvinfo : EIATTR_EXIT_INSTR_OFFSETS
	.align		4
        /*00e8*/ 	.byte	0x04, 0x1c
        /*00ea*/ 	.short	(.L_3245 - .L_3244)


	//   ....[0]....
.L_3244:
        /*00ec*/ 	.word	0x00000090


	//   ....[1]....
        /*00f0*/ 	.word	0x00000ec0


	//   ....[2]....
        /*00f4*/ 	.word	0x00000ee0


	//   ....[3]....
        /*00f8*/ 	.word	0x00001350


	//   ....[4]....
        /*00fc*/ 	.word	0x00001570


	//   ....[5]....
        /*0100*/ 	.word	0x000016d0


	//   ....[6]....
        /*0104*/ 	.word	0x000017a0


	//----- nvinfo : EIATTR_MAX_THREADS
	.align		4
.L_3245:
        /*0108*/ 	.byte	0x04, 0x05
        /*010a*/ 	.short	(.L_3247 - .L_3246)
.L_3246:
        /*010c*/ 	.word	0x00000080
        /*0110*/ 	.word	0x00000001
        /*0114*/ 	.word	0x00000001


	//----- nvinfo : EIATTR_CRS_STACK_SIZE
	.align		4
.L_3247:
        /*0118*/ 	.byte	0x04, 0x1e
        /*011a*/ 	.short	(.L_3249 - .L_3248)
.L_3248:
        /*011c*/ 	.word	0x00000000


	//----- nvinfo : EIATTR_CBANK_PARAM_SIZE
	.align		4
.L_3249:
        /*0120*/ 	.byte	0x03, 0x19
        /*0122*/ 	.short	0x0048


	//----- nvinfo : EIATTR_PARAM_CBANK
	.align		4
        /*0124*/ 	.byte	0x04, 0x0a
        /*0126*/ 	.short	(.L_3251 - .L_3250)
	.align		4
.L_3250:
        /*0128*/ 	.word	index@(.nv.constant0._ZN4vllm3moe10topkGatingILi8ELi16ELi4ELi16ELi32Ei13__nv_bfloat16LNS0_11ScoringFuncE1EEEvPKT5_PKbPfiPT4_PiiiibPKf)
        /*012c*/ 	.short	0x0380
        /*012e*/ 	.short	0x0048


	//----- nvinfo : EIATTR_SW_WAR
	.align		4
.L_3251:
        /*0130*/ 	.byte	0x04, 0x36
        /*0132*/ 	.short	(.L_3253 - .L_3252)
.L_3252:
        /*0134*/ 	.word	0x00000008
.L_3253:


//--------------------- .nv.info._ZN4vllm3moe10topkGatingILi8ELi8ELi4ELi16ELi32Ei13__nv_bfloat16LNS0_11ScoringFuncE1EEEvPKT5_PKbPfiPT4_PiiiibPKf --------------------------
	.section	.nv.info._ZN4vllm3moe10topkGatingILi8ELi8ELi4ELi16ELi32Ei13__nv_bfloat16LNS0_11ScoringFuncE1EEEvPKT5_PKbPfiPT4_PiiiibPKf,"",@"SHT_CUDA_INFO"
	.sectionflags	@""
	.align	4


	//----- nvinfo : EIATTR_CUDA_API_VERSION
	.align		4
        /*0000*/ 	.byte	0x04, 0x37
        /*0002*/ 	.short	(.L_3255 - .L_3254)
.L_3254:
        /*0004*/ 	.word	0x00000082


	//----- nvinfo : EIATTR_KPARAM_INFO
	.align		4
.L_3255:
        /*0008*/ 	.byte	0x04, 0x17
        /*000a*/ 	.short	(.L_3257 - .L_3256)
.L_3256:
        /*000c*/ 	.word	0x00000000
        /*0010*/ 	.short	0x000a
        /*0012*/ 	.short	0x0040
        /*0014*/ 	.byte	0x00, 0xf5, 0x21, 0x00


	//----- nvinfo : EIATTR_KPARAM_INFO
	.align		4
.L_3257:
        /*0018*/ 	.byte	0x04, 0x17
        /*001a*/ 	.short	(.L_3259 - .L_3258)
.L_3258:
        /*001c*/ 	.word	0x00000000
        /*0020*/ 	.short	0x0009
        /*0022*/ 	.short	0x003c
        /*0024*/ 	.byte	0x00, 0xf0, 0x05, 0x00


	//----- nvinfo : EIATTR_KPARAM_INFO
	.align		4
.L_3259:
        /*0028*/ 	.byte	0x04, 0x17
        /*002a*/ 	.short	(.L_3261 - .L_3260)
.L_3260:
        /*002c*/ 	.word	0x00000000
        /*0030*/ 	.short	0x0008
        /*0032*/ 	.short	0x0038
        /*0034*/ 	.byte	0x00, 0xf0, 0x11, 0x00


	//----- nvinfo : EIATTR_KPARAM_INFO
	.align		4
.L_3261:
        /*0038*/ 	.byte	0x04, 0x17
        /*003a*/ 	.short	(.L_3263 - .L_3262)
.L_3262:
        /*003c*/ 	.word	0x00000000
        /*0040*/ 	.short	0x0007
        /*0042*/ 	.short	0x0034
        /*0044*/ 	.byte	0x00, 0xf0, 0x11, 0x00


	//----- nvinfo : EIATTR_KPARAM_INFO
	.align		4
.L_3263:
        /*0048*/ 	.byte	0x04, 0x17
        /*004a*/ 	.short	(.L_3265 - .L_3264)
.L_3264:
        /*004c*/ 	.word	0x00000000
        /*0050*/ 	.short	0x0006
        /*0052*/ 	.short	0x0030
        /*0054*/ 	.byte	0x00, 0xf0, 0x11, 0x00


	//----- nvinfo : EIATTR_KPARAM_INFO
	.align		4
.L_3265:
        /*0058*/ 	.byte	0x04, 0x17
        /*005a*/ 	.short	(.L_3267 - .L_3266)
.L_3266:
        /*005c*/ 	.word	0x00000000
        /*0060*/ 	.short	0x0005
        /*0062*/ 	.short	0x0028
        /*0064*/ 	.byte	0x00, 0xf5, 0x21, 0x00


	//----- nvinfo : EIATTR_KPARAM_INFO
	.align		4
.L_3267:
        /*0068*/ 	.byte	0x04, 0x17
        /*006a*/ 	.short	(.L_3269 - .L_3268)
.L_3268:
        /*006c*/ 	.word	0x00000000
        /*0070*/ 	.short	0x0004
        /*0072*/ 	.short	0x0020
        /*0074*/ 	.byte	0x00, 0xf5, 0x21, 0x00


	//----- nvinfo : EIATTR_KPARAM_INFO
	.align		4
.L_3269:
        /*0078*/ 	.byte	0x04, 0x17
        /*007a*/ 	.short	(.L_3271 - .L_3270)
.L_3270:
        /*007c*/ 	.word	0x00000000
        /*0080*/ 	.short	0x0003
        /*0082*/ 	.short	0x0018
        /*0084*/ 	.byte	0x00, 0xf0, 0x11, 0x00


	//----- nvinfo : EIATTR_KPARAM_INFO
	.align		4
.L_3271:
        /*0088*/ 	.byte	0x04, 0x17
        /*008a*/ 	.short	(.L_3273 - .L_3272)
.L_3272:
        /*008c*/ 	.word	0x00000000
        /*0090*/ 	.short	0x0002
        /*0092*/ 	.short	0x0010
        /*0094*/ 	.byte	0x00, 0xf5, 0x21, 0x00


	//----- nvinfo : EIATTR_KPARAM_INFO
	.align		4
.L_3273:
        /*0098*/ 	.byte	0x04, 0x17
        /*009a*/ 	.short	(.L_3275 - .L_3274)
.L_3274:
        /*009c*/ 	.word	0x00000000
        /*00a0*/ 	.short	0x0001
        /*00a2*/ 	.short	0x0008
        /*00a4*/ 	.byte	0x00, 0xf5, 0x21, 0x00


	//----- nvinfo : EIATTR_KPARAM_INFO
	.align		4
.L_3275:
        /*00a8*/ 	.byte	0x04, 0x17
        /*00aa*/ 	.short	(.L_3277 - .L_3276)
.L_3276:
        /*00ac*/ 	.word	0x00000000
        /*00b0*/ 	.short	0x0000
        /*00b2*/ 	.short	0x0000
        /*00b4*/ 	.byte	0x00, 0xf5, 0x21, 0x00


	//----- nvinfo : EIATTR_SPARSE_MMA_MASK
	.align		4
.L_3277:
        /*00b8*/ 	.byte	0x03, 0x50
        /*00ba*/ 	.short	0x0000


	//----- nvinfo : EIATTR_MAXREG_COUNT
	.align		4
        /*00bc*/ 	.byte	0x03, 0x1b
        /*00be*/ 	.short	0x00ff


	//----- nvinfo : EIATTR_MERCURY_ISA_VERSION
	.align		4
        /*00c0*/ 	.byte	0x03, 0x5f
        /*00c2*/ 	.short	0x0101


	//----- nvinfo : EIATTR_VRC_CTA_INIT_COUNT
	.align		4
        /*00c4*/ 	.byte	0x02, 0x4a
	.zero		1
	.zero		1


	//----- nvinfo : EIATTR_EXIT_INSTR_OFFSETS
	.align		4
        /*00c8*/ 	.byte	0x04, 0x1c
        /*00ca*/ 	.short	(.L_3279 - .L_3278)


	//   ....[0]....
.L_3278:
        /*00cc*/ 	.word	0x00000090


	//   ....[1]....
        /*00d0*/ 	.word	0x00001390


	//   ....[2]....
        /*00d4*/ 	.word	0x000013b0


	//   ....[3]....
        /*00d8*/ 	.word	0x00001820


	//   ....[4]....
        /*00dc*/ 	.word	0x00001a40


	//   ....[5]....
        /*00e0*/ 	.word	0x00001ba0


	//   ....[6]....
        /*00e4*/ 	.word	0x00001c70


	//----- nvinfo : EIATTR_MAX_THREADS
	.align		4
.L_3279:
        /*00e8*/ 	.byte	0x04, 0x05
        /*00ea*/ 	.short	(.L_3281 - .L_3280)
.L_3280:
        /*00ec*/ 	.word	0x00000080
        /*00f0*/ 	.word	0x00000001
        /*00f4*/ 	.word	0x00000001


	//----- nvinfo : EIATTR_CBANK_PARAM_SIZE
	.align		4
.L_3281:
        /*00f8*/ 	.byte	0x03, 0x19
        /*00fa*/ 	.short	0x0048


	//----- nvinfo : EIATTR_PARAM_CBANK
	.align		4
        /*00fc*/ 	.byte	0x04, 0x0a
        /*00fe*/ 	.short	(.L_3283 - .L_3282)
	.align		4
.L_3282:
        /*0100*/ 	.word	index@(.nv.constant0._ZN4vllm3moe10topkGatingILi8ELi8ELi4ELi16ELi32Ei13__nv_bfloat16LNS0_11ScoringFuncE1EEEvPKT5_PKbPfiPT4_PiiiibPKf)
        /*0104*/ 	.short	0x0380
        /*0106*/ 	.short	0x0048


	//----- nvinfo : EIATTR_SW_WAR
	.align		4
.L_3283:
        /*0108*/ 	.byte	0x04, 0x36
        /*010a*/ 	.short	(.L_3285 - .L_3284)
.L_3284:
        /*010c*/ 	.word	0x00000008
.L_3285:


//--------------------- .nv.info._ZN4vllm3moe10topkGatingILi4ELi4ELi4ELi8ELi32Ei13__nv_bfloat16LNS0_11ScoringFuncE1EEEvPKT5_PKbPfiPT4_PiiiibPKf --------------------------
	.section	.nv.info._ZN4vllm3moe10topkGatingILi4ELi4ELi4ELi8ELi32Ei13__nv_bfloat16LNS0_11ScoringFuncE1EEEvPKT5_PKbPfiPT4_PiiiibPKf,"",@"SHT_CUDA_INFO"
	.sectionflags	@""
	.align	4


	//----- nvinfo : EIATTR_CUDA_API_VERSION
	.align		4
        /*0000*/ 	.byte	0x04, 0x37
        /*0002*/ 	.short	(.L_3287 - .L_3286)
.L_3286:
        /*0004*/ 	.word	0x00000082


	//----- nvinfo : EIATTR_KPARAM_INFO
	.align		4
.L_3287:
        /*0008*/ 	.byte	0x04, 0x17
        /*000a*/ 	.short	(.L_3289 - .L_3288)
.L_3288:
        /*000c*/ 	.word	0x00000000
        /*0010*/ 	.short	0x000a
        /*0012*/ 	.short	0x0040
        /*0014*/ 	.byte	0x00, 0xf5, 0x21, 0x00


	//----- nvinfo : EIATTR_KPARAM_INFO
	.align		4
.L_3289:
        /*0018*/ 	.byte	0x04, 0x17
        /*001a*/ 	.short	(.L_3291 - .L_3290)
.L_3290:
        /*001c*/ 	.word	0x00000000
        /*0020*/ 	.short	0x0009
        /*0022*/ 	.short	0x003c
        /*0024*/ 	.byte	0x00, 0xf0, 0x05, 0x00


	//----- nvinfo : EIATTR_KPARAM_INFO
	.align		4
.L_3291:
        /*0028*/ 	.byte	0x04, 0x17
        /*002a*/ 	.short	(.L_3293 - .L_3292)
.L_3292:
        /*002c*/ 	.word	0x00000000
        /*0030*/ 	.short	0x0008
        /*0032*/ 	.short	0x0038
        /*0034*/ 	.byte	0x00, 0xf0, 0x11, 0x00


	//----- nvinfo : EIATTR_KPARAM_INFO
	.align		4
.L_3293:
        /*0038*/ 	.byte	0x04, 0x17
        /*003a*/ 	.short	(.L_3295 - .L_3294)
.L_3294:
        /*003c*/ 	.word	0x00000000
        /*0040*/ 	.short	0x0007
        /*0042*/ 	.short	0x0034
        /*0044*/ 	.byte	0x00, 0xf0, 0x11, 0x00


	//----- nvinfo : EIATTR_KPARAM_INFO
	.align		4
.L_3295:
        /*0048*/ 	.byte	0x04, 0x17
        /*004a*/ 	.short	(.L_3297 - .L_3296)
.L_3296:
        /*004c*/ 	.word	0x00000000
        /*0050*/ 	.short	0x0006
        /*0052*/ 	.short	0x0030
        /*0054*/ 	.byte	0x00, 0xf0, 0x11, 0x00


	//----- nvinfo : EIATTR_KPARAM_INFO
	.align		4
.L_3297:
        /*0058*/ 	.byte	0x04, 0x17
        /*005a*/ 	.short	(.L_3299 - .L_3298)
.L_3298:
        /*005c*/ 	.word	0x00000000
        /*0060*/ 	.short	0x0005
        /*0062*/ 	.short	0x0028
        /*0064*/ 	.byte	0x00, 0xf5, 0x21, 0x00


	//----- nvinfo : EIATTR_KPARAM_INFO
	.align		4
.L_3299:
        /*0068*/ 	.byte	0x04, 0x17
        /*006a*/ 	.short	(.L_3301 - .L_3300)
.L_3300:
        /*006c*/ 	.word	0x00000000
        /*0070*/ 	.short	0x0004
        /*0072*/ 	.short	0x0020
        /*0074*/ 	.byte	0x00, 0xf5, 0x21, 0x00


	//----- nvinfo : EIATTR_KPARAM_INFO
	.align		4
.L_3301:
        /*0078*/ 	.byte	0x04, 0x17
        /*007a*/ 	.short	(.L_3303 - .L_3302)
.L_3302:
        /*007c*/ 	.word	0x00000000
        /*0080*/ 	.short	0x0003
        /*0082*/ 	.short	0x0018
        /*0084*/ 	.byte	0x00, 0xf0, 0x11, 0x00


	//----- nvinfo : EIATTR_KPARAM_INFO
	.align		4
.L_3303:
        /*0088*/ 	.byte	0x04, 0x17
        /*008a*/ 	.short	(.L_3305 - .L_3304)
.L_3304:
        /*008c*/ 	.word	0x00000000
        /*0090*/ 	.short	0x0002
        /*0092*/ 	.short	0x0010
        /*0094*/ 	.byte	0x00, 0xf5, 0x21, 0x00


	//----- nvinfo : EIATTR_KPARAM_INFO
	.align		4
.L_3305:
        /*0098*/ 	.byte	0x04, 0x17
        /*009a*/ 	.short	(.L_3307 - .L_3306)
.L_3306:
        /*009c*/ 	.word	0x00000000
        /*00a0*/ 	.short	0x0001
        /*00a2*/ 	.short	0x0008
        /*00a4*/ 	.byte	0x00, 0xf5, 0x21, 0x00


	//----- nvinfo : EIATTR_KPARAM_INFO
	.align		4
.L_3307:
        /*00a8*/ 	.byte	0x04, 0x17
        /*00aa*/ 	.short	(.L_3309 - .L_3308)
.L_3308:
        /*00ac*/ 	.word	0x00000000
        /*00b0*/ 	.short	0x0000
        /*00b2*/ 	.short	0x0000
        /*00b4*/ 	.byte	0x00, 0xf5, 0x21, 0x00


	//----- nvinfo : EIATTR_SPARSE_MMA_MASK
	.align		4
.L_3309:
        /*00b8*/ 	.byte	0x03, 0x50
        /*00ba*/ 	.short	0x0000


	//----- nvinfo : EIATTR_MAXREG_COUNT
	.align		4
        /*00bc*/ 	.byte	0x03, 0x1b
        /*00be*/ 	.short	0x00ff


	//----- nvinfo : EIATTR_MERCURY_ISA_VERSION
	.align		4
        /*00c0*/ 	.byte	0x03, 0x5f
        /*00c2*/ 	.short	0x0101


	//----- nvinfo : EIATTR_VRC_CTA_INIT_COUNT
	.align		4
        /*00c4*/ 	.byte	0x02, 0x4a
	.zero		1
	.zero		1


	//----- nvinfo : EIATTR_EXIT_INSTR_OFFSETS
	.align		4
        /*00c8*/ 	.byte	0x04, 0x1c
        /*00ca*/ 	.short	(.L_3311 - .L_3310)


	//   ....[0]....
.L_3310:
        /*00cc*/ 	.word	0x00000080


	//   ....[1]....
        /*00d0*/ 	.word	0x000015b0


	//   ....[2]....
        /*00d4*/ 	.word	0x000015d0


	//   ....[3]....
        /*00d8*/ 	.word	0x00001a40


	//   ....[4]....
        /*00dc*/ 	.word	0x00001c60


	//   ....[5]....
        /*00e0*/ 	.word	0x00001dc0


	//   ....[6]....
        /*00e4*/ 	.word	0x00001e90


	//----- nvinfo : EIATTR_MAX_THREADS
	.align		4
.L_3311:
        /*00e8*/ 	.byte	0x04, 0x05
        /*00ea*/ 	.short	(.L_3313 - .L_3312)
.L_3312:
        /*00ec*/ 	.word	0x00000080
        /*00f0*/ 	.word	0x00000001
        /*00f4*/ 	.word	0x00000001


	//----- nvinfo : EIATTR_CBANK_PARAM_SIZE
	.align		4
.L_3313:
        /*00f8*/ 	.byte	0x03, 0x19
        /*00fa*/ 	.short	0x0048


	//----- nvinfo : EIATTR_PARAM_CBANK
	.align		4
        /*00fc*/ 	.byte	0x04, 0x0a
        /*00fe*/ 	.short	(.L_3315 - .L_3314)
	.align		4
.L_3314:
        /*0100*/ 	.word	index@(.nv.constant0._ZN4vllm3moe10topkGatingILi4ELi4ELi4ELi8ELi32Ei13__nv_bfloat16LNS0_11ScoringFuncE1EEEvPKT5_PKbPfiPT4_PiiiibPKf)
        /*0104*/ 	.short	0x0380
        /*0106*/ 	.short	0x0048


	//----- nvinfo : EIATTR_SW_WAR
	.align		4
.L_3315:
        /*0108*/ 	.byte	0x04, 0x36
        /*010a*/ 	.short	(.L_3317 - .L_3316)
.L_3316:
        /*010c*/ 	.word	0x00000008
.L_3317:


//--------------------- .nv.info._ZN4vllm3moe10topkGatingILi2ELi2ELi4ELi4ELi32Ei13__nv_bfloat16LNS0_11ScoringFuncE1EEEvPKT5_PKbPfiPT4_PiiiibPKf --------------------------
	.section	.nv.info._ZN4vllm3moe10topkGatingILi2ELi2ELi4ELi4ELi32Ei13__nv_bfloat16LNS0_11ScoringFuncE1EEEvPKT5_PKbPfiPT4_PiiiibPKf,"",@"SHT_CUDA_INFO"
	.sectionflags	@""
	.align	4


	//----- nvinfo : EIATTR_CUDA_API_VERSION
	.align		4
        /*0000*/ 	.byte	0x04, 0x37
        /*0002*/ 	.short	(.L_3319 - .L_3318)
.L_3318:
        /*0004*/ 	.word	0x00000082


	//----- nvinfo : EIATTR_KPARAM_INFO
	.align		4
.L_3319:
        /*0008*/ 	.byte	0x04, 0x17
        /*000a*/ 	.short	(.L_3321 - .L_3320)
.L_3320:
        /*000c*/ 	.word	0x00000000
        /*0010*/ 	.short	0x000a
        /*0012*/ 	.short	0x0040
        /*0014*/ 	.byte	0x00, 0xf5, 0x21, 0x00


	//----- nvinfo : EIATTR_KPARAM_INFO
	.align		4
.L_3321:
        /*0018*/ 	.byte	0x04, 0x17
        /*001a*/ 	.short	(.L_3323 - .L_3322)
.L_3322:
        /*001c*/ 	.word	0x00000000
        /*0020*/ 	.short	0x0009
        /*0022*/ 	.short	0x003c
        /*0024*/ 	.byte	0x00, 0xf0, 0x05, 0x00


	//----- nvinfo : EIATTR_KPARAM_INFO
	.align		4
.L_3323:
        /*0028*/ 	.byte	0x04, 0x17
        /*002a*/ 	.short	(.L_3325 - .L_3324)
.L_3324:
        /*002c*/ 	.word	0x00000000
        /*0030*/ 	.short	0x0008
        /*0032*/ 	.short	0x0038
        /*0034*/ 	.byte	0x00, 0xf0, 0x11, 0x00


	//----- nvinfo : EIATTR_KPARAM_INFO
	.align		4
.L_3325:
        /*0038*/ 	.byte	0x04, 0x17
        /*003a*/ 	.short	(.L_3327 - .L_3326)
.L_3326:
        /*003c*/ 	.word	0x00000000
        /*0040*/ 	.short	0x0007
        /*0042*/ 	.short	0x0034
        /*0044*/ 	.byte	0x00, 0xf0, 0x11, 0x00


	//----- nvinfo : EIATTR_KPARAM_INFO
	.align		4
.L_3327:
        /*0048*/ 	.byte	0x04, 0x17
        /*004a*/ 	.short	(.L_3329 - .L_3328)
.L_3328:
        /*004c*/ 	.word	0x00000000
        /*0050*/ 	.short	0x0006
        /*0052*/ 	.short	0x0030
        /*0054*/ 	.byte	0x00, 0xf0, 0x11, 0x00


	//----- nvinfo : EIATTR_KPARAM_INFO
	.align		4
.L_3329:
        /*0058*/ 	.byte	0x04, 0x17
        /*005a*/ 	.short	(.L_3331 - .L_3330)
.L_3330:
        /*005c*/ 	.word	0x00000000
        /*0060*/ 	.short	0x0005
        /*0062*/ 	.short	0x0028
        /*0064*/ 	.byte	0x00, 0xf5, 0x21, 0x00


	//----- nvinfo : EIATTR_KPARAM_INFO
	.align		4
.L_3331:
        /*0068*/ 	.byte	0x04, 0x17
        /*006a*/ 	.short	(.L_3333 - .L_3332)
.L_3332:
        /*006c*/ 	.word	0x00000000
        /*0070*/ 	.short	0x0004
        /*0072*/ 	.short	0x0020
        /*0074*/ 	.byte	0x00, 0xf5, 0x21, 0x00


	//----- nvinfo : EIATTR_KPARAM_INFO
	.align		4
.L_3333:
        /*0078*/ 	.byte	0x04, 0x17
        /*007a*/ 	.short	(.L_3335 - .L_3334)
.L_3334:
        /*007c*/ 	.word	0x00000000
        /*0080*/ 	.short	0x0003
        /*0082*/ 	.short	0x0018
        /*0084*/ 	.byte	0x00, 0xf0, 0x11, 0x00


	//----- nvinfo : EIATTR_KPARAM_INFO
	.align		4
.L_3335:
        /*0088*/ 	.byte	0x04, 0x17
        /*008a*/ 	.short	(.L_3337 - .L_3336)
.L_3336:
        /*008c*/ 	.word	0x00000000
        /*0090*/ 	.short	0x0002
        /*0092*/ 	.short	0x0010
        /*0094*/ 	.byte	0x00, 0xf5, 0x21, 0x00


	//----- nvinfo : EIATTR_KPARAM_INFO
	.align		4
.L_3337:
        /*0098*/ 	.byte	0x04, 0x17
        /*009a*/ 	.short	(.L_3339 - .L_3338)
.L_3338:
        /*009c*/ 	.word	0x00000000
        /*00a0*/ 	.short	0x0001
        /*00a2*/ 	.short	0x0008
        /*00a4*/ 	.byte	0x00, 0xf5, 0x21, 0x00


	//----- nvinfo : EIATTR_KPARAM_INFO
	.align		4
.L_3339:
        /*00a8*/ 	.byte	0x04, 0x17
        /*00aa*/ 	.short	(.L_3341 - .L_3340)
.L_3340:
        /*00ac*/ 	.word	0x00000000
        /*00b0*/ 	.short	0x0000
        /*00b2*/ 	.short	0x0000
        /*00b4*/ 	.byte	0x00, 0xf5, 0x21, 0x00


	//----- nvinfo : EIATTR_SPARSE_MMA_MASK
	.align		4
.L_3341:
        /*00b8*/ 	.byte	0x03, 0x50
        /*00ba*/ 	.short	0x0000


	//----- nvinfo : EIATTR_MAXREG_COUNT
	.align		4
        /*00bc*/ 	.byte	0x03, 0x1b
        /*00be*/ 	.short	0x00ff


	//----- nvinfo : EIATTR_MERCURY_ISA_VERSION
	.align		4
        /*00c0*/ 	.byte	0x03, 0x5f
        /*00c2*/ 	.short	0x0101


	//----- nvinfo : EIATTR_VRC_CTA_INIT_COUNT
	.align		4
        /*00c4*/ 	.byte	0x02, 0x4a
	.zero		1
	.zero		1


	//----- nvinfo : EIATTR_EXIT_INSTR_OFFSETS
	.align		4
        /*00c8*/ 	.byte	0x04, 0x1c
        /*00ca*/ 	.short	(.L_3343 - .L_3342)


	//   ....[0]....
.L_3342:
        /*00cc*/ 	.word	0x00000080


	//   ....[1]....
        /*00d0*/ 	.word	0x00001030


	//   ....[2]....
        /*00d4*/ 	.word	0x00001050


	//   ....[3]....
        /*00d8*/ 	.word	0x000014c0


	//   ....[4]....
        /*00dc*/ 	.word	0x000016e0


	//   ....[5]....
        /*00e0*/ 	.word	0x00001840


	//   ....[6]....
        /*00e4*/ 	.word	0x00001910


	//----- nvinfo : EIATTR_MAX_THREADS
	.align		4
.L_3343:
        /*00e8*/ 	.byte	0x04, 0x05
        /*00ea*/ 	.short	(.L_3345 - .L_3344)
.L_3344:
        /*00ec*/ 	.word	0x00000080
        /*00f0*/ 	.word	0x00000001
        /*00f4*/ 	.word	0x00000001


	//----- nvinfo : EIATTR_CBANK_PARAM_SIZE
	.align		4
.L_3345:
        /*00f8*/ 	.byte	0x03, 0x19
        /*00fa*/ 	.short	0x0048


	//----- nvinfo : EIATTR_PARAM_CBANK
	.align		4
        /*00fc*/ 	.byte	0x04, 0x0a
        /*00fe*/ 	.short	(.L_3347 - .L_3346)
	.align		4
.L_3346:
        /*0100*/ 	.word	index@(.nv.constant0._ZN4vllm3moe10topkGatingILi2ELi2ELi4ELi4ELi32Ei13__nv_bfloat16LNS0_11ScoringFuncE1EEEvPKT5_PKbPfiPT4_PiiiibPKf)
        /*0104*/ 	.short	0x0380
        /*0106*/ 	.short	0x0048


	//----- nvinfo : EIATTR_SW_WAR
	.align		4
.L_3347:
        /*0108*/ 	.byte	0x04, 0x36
        /*010a*/ 	.short	(.L_3349 - .L_3348)
.L_3348:
        /*010c*/ 	.word	0x00000008
.L_3349:


//--------------------- .nv.info._ZN4vllm3moe10topkGatingILi1ELi1ELi4ELi2ELi32Ei13__nv_bfloat16LNS0_11ScoringFuncE1EEEvPKT5_PKbPfiPT4_PiiiibPKf --------------------------
	.section	.nv.info._ZN4vllm3moe10topkGatingILi1ELi1ELi4ELi2ELi32Ei13__nv_bfloat16LNS0_11ScoringFuncE1EEEvPKT5_PKbPfiPT4_PiiiibPKf,"",@"SHT_CUDA_INFO"
	.sectionflags	@""
	.align	4


	//----- nvinfo : EIATTR_CUDA_API_VERSION
	.align		4
        /*0000*/ 	.byte	0x04, 0x37
        /*0002*/ 	.short	(.L_3351 - .L_3350)
.L_3350:
        /*0004*/ 	.word	0x00000082


	//----- nvinfo : EIATTR_KPARAM_INFO
	.align		4
.L_3351:
        /*0008*/ 	.byte	0x04, 0x17
        /*000a*/ 	.short	(.L_3353 - .L_3352)
.L_3352:
        /*000c*/ 	.word	0x00000000
        /*0010*/ 	.short	0x000a
        /*0012*/ 	.short	0x0040
        /*0014*/ 	.byte	0x00, 0xf5, 0x21, 0x00


	//----- nvinfo : EIATTR_KPARAM_INFO
	.align		4
.L_3353:
        /*0018*/ 	.byte	0x04, 0x17
        /*001a*/ 	.short	(.L_3355 - .L_3354)
.L_3354:
        /*001c*/ 	.word	0x00000000
        /*0020*/ 	.short	0x0009
        /*0022*/ 	.short	0x003c
        /*0024*/ 	.byte	0x00, 0xf0, 0x05, 0x00


	//----- nvinfo : EIATTR_KPARAM_INFO
	.align		4
.L_3355:
        /*0028*/ 	.byte	0x04, 0x17
        /*002a*/ 	.short	(.L_3357 - .L_3356)
.L_3356:
        /*002c*/ 	.word	0x00000000
        /*0030*/ 	.short	0x0008
        /*0032*/ 	.short	0x0038
        /*0034*/ 	.byte	0x00, 0xf0, 0x11, 0x00


	//----- nvinfo : EIATTR_KPARAM_INFO
	.align		4
.L_3357:
        /*0038*/ 	.byte	0x04, 0x17
        /*003a*/ 	.short	(.L_3359 - .L_3358)
.L_3358:
        /*003c*/ 	.word	0x00000000
        /*0040*/ 	.short	0x0007
        /*0042*/ 	.short	0x0034
        /*0044*/ 	.byte	0x00, 0xf0, 0x11, 0x00


	//----- nvinfo : EIATTR_KPARAM_INFO
	.align		4
.L_3359:
        /*0048*/ 	.byte	0x04, 0x17
        /*004a*/ 	.short	(.L_3361 - .L_3360)
.L_3360:
        /*004c*/ 	.word	0x00000000
        /*0050*/ 	.short	0x0006
        /*0052*/ 	.short	0x0030
        /*0054*/ 	.byte	0x00, 0xf0, 0x11, 0x00


	//----- nvinfo : EIATTR_KPARAM_INFO
	.align		4
.L_3361:
        /*0058*/ 	.byte	0x04, 0x17
        /*005a*/ 	.short	(.L_3363 - .L_3362)
.L_3362:
        /*005c*/ 	.word	0x00000000
        /*0060*/ 	.short	0x0005
        /*0062*/ 	.short	0x0028
        /*0064*/ 	.byte	0x00, 0xf5, 0x21, 0x00


	//----- nvinfo : EIATTR_KPARAM_INFO
	.align		4
.L_3363:
        /*0068*/ 	.byte	0x04, 0x17
        /*006a*/ 	.short	(.L_3365 - .L_3364)
.L_3364:
        /*006c*/ 	.word	0x00000000
        /*0070*/ 	.short	0x0004
        /*0072*/ 	.short	0x0020
        /*0074*/ 	.byte	0x00, 0xf5, 0x21, 0x00


	//----- nvinfo : EIATTR_KPARAM_INFO
	.align		4
.L_3365:
        /*0078*/ 	.byte	0x04, 0x17
        /*007a*/ 	.short	(.L_3367 - .L_3366)
.L_3366:
        /*007c*/ 	.word	0x00000000
        /*0080*/ 	.short	0x0003
        /*0082*/ 	.short	0x0018
        /*0084*/ 	.byte	0x00, 0xf0, 0x11, 0x00


	//----- nvinfo : EIATTR_KPARAM_INFO
	.align		4
.L_3367:
        /*0088*/ 	.byte	0x04, 0x17
        /*008a*/ 	.short	(.L_3369 - .L_3368)
.L_3368:
        /*008c*/ 	.word	0x00000000
        /*0090*/ 	.short	0x0002
        /*0092*/ 	.short	0x0010
        /*0094*/ 	.byte	0x00, 0xf5, 0x21, 0x00


	//----- nvinfo : EIATTR_KPARAM_INFO
	.align		4
.L_3369:
        /*0098*/ 	.byte	0x04, 0x17
        /*009a*/ 	.short	(.L_3371 - .L_3370)
.L_3370:
        /*009c*/ 	.word	0x00000000
        /*00a0*/ 	.short	0x0001
        /*00a2*/ 	.short	0x0008
        /*00a4*/ 	.byte	0x00, 0xf5, 0x21, 0x00


	//----- nvinfo : EIATTR_KPARAM_INFO
	.align		4
.L_3371:
        /*00a8*/ 	.byte	0x04, 0x17
        /*00aa*/ 	.short	(.L_3373 - .L_3372)
.L_3372:
        /*00ac*/ 	.word	0x00000000
        /*00b0*/ 	.short	0x0000
        /*00b2*/ 	.short	0x0000
        /*00b4*/ 	.byte	0x00, 0xf5, 0x21, 0x00


	//----- nvinfo : EIATTR_SPARSE_MMA_MASK
	.align		4
.L_3373:
        /*00b8*/ 	.byte	0x03, 0x50
        /*00ba*/ 	.short	0x0000


	//----- nvinfo : EIATTR_MAXREG_COUNT
	.align		4
        /*00bc*/ 	.byte	0x03, 0x1b
        /*00be*/ 	.short	0x00ff


	//----- nvinfo : EIATTR_MERCURY_ISA_VERSION
	.align		4
        /*00c0*/ 	.byte	0x03, 0x5f
        /*00c2*/ 	.short	0x0101


	//----- nvinfo : EIATTR_VRC_CTA_INIT_COUNT
	.align		4
        /*00c4*/ 	.byte	0x02, 0x4a
	.zero		1
	.zero		1


	//----- nvinfo : EIATTR_EXIT_INSTR_OFFSETS
	.align		4
        /*00c8*/ 	.byte	0x04, 0x1c
        /*00ca*/ 	.short	(.L_3375 - .L_3374)


	//   ....[0]....
.L_3374:
        /*00cc*/ 	.word	0x00000080


	//   ....[1]....
        /*00d0*/ 	.word	0x00000860


	//   ....[2]....
        /*00d4*/ 	.word	0x00000870


	//   ....[3]....
        /*00d8*/ 	.word	0x00000ce0


	//   ....[4]....
        /*00dc*/ 	.word	0x00000f00


	//   ....[5]....
        /*00e0*/ 	.word	0x00001060


	//   ....[6]....
        /*00e4*/ 	.word	0x00001130


	//----- nvinfo : EIATTR_MAX_THREADS
	.align		4
.L_3375:
        /*00e8*/ 	.byte	0x04, 0x05
        /*00ea*/ 	.short	(.L_3377 - .L_3376)
.L_3376:
        /*00ec*/ 	.word	0x00000080
        /*00f0*/ 	.word	0x00000001
        /*00f4*/ 	.word	0x00000001


	//----- nvinfo : EIATTR_CBANK_PARAM_SIZE
	.align		4
.L_3377:
        /*00f8*/ 	.byte	0x03, 0x19
        /*00fa*/ 	.short	0x0048


	//----- nvinfo : EIATTR_PARAM_CBANK
	.align		4
        /*00fc*/ 	.byte	0x04, 0x0a
        /*00fe*/ 	.short	(.L_3379 - .L_3378)
	.align		4
.L_3378:
        /*0100*/ 	.word	index@(.nv.constant0._ZN4vllm3moe10topkGatingILi1ELi1ELi4ELi2ELi32Ei13__nv_bfloat16LNS0_11ScoringFuncE1EEEvPKT5_PKbPfiPT4_PiiiibPKf)
        /*0104*/ 	.short	0x0380
        /*0106*/ 	.short	0x0048


	//----- nvinfo : EIATTR_SW_WAR
	.align		4
.L_3379:
        /*0108*/ 	.byte	0x04, 0x36
        /*010a*/ 	.short	(.L_3381 - .L_3380)
.L_3380:
        /*010c*/ 	.word	0x00000008
.L_3381:


//--------------------- .nv.info._ZN4vllm3moe10topkGatingILi18ELi576ELi4ELi4ELi32El6__halfLNS0_11ScoringFuncE1EEEvPKT5_PKbPfiPT4_PiiiibPKf --------------------------
	.section	.nv.info._ZN4vllm3moe10topkGatingILi18ELi576ELi4ELi4ELi32El6__halfLNS0_11ScoringFuncE1EEEvPKT5_PKbPfiPT4_PiiiibPKf,"",@"SHT_CUDA_INFO"
	.sectionflags	@""
	.align	4


	//----- nvinfo : EIATTR_CUDA_API_VERSION
	.align		4
        /*0000*/ 	.byte	0x04, 0x37
        /*0002*/ 	.short	(.L_3383 - .L_3382)
.L_3382:
        /*0004*/ 	.word	0x00000082


	//----- nvinfo : EIATTR_KPARAM_INFO
	.align		4
.L_3383:
        /*0008*/ 	.byte	0x04, 0x17
        /*000a*/ 	.short	(.L_3385 - .L_3384)
.L_3384:
        /*000c*/ 	.word	0x00000000
        /*0010*/ 	.short	0x000a
        /*0012*/ 	.short	0x0040
        /*0014*/ 	.byte	0x00, 0xf5, 0x21, 0x00


	//----- nvinfo : EIATTR_KPARAM_INFO
	.align		4
.L_3385:
        /*0018*/ 	.byte	0x04, 0x17
        /*001a*/ 	.short	(.L_3387 - .L_3386)
.L_3386:
        /*001c*/ 	.word	0x00000000
        /*0020*/ 	.short	0x0009
        /*0022*/ 	.short	0x003c
        /*0024*/ 	.byte	0x00, 0xf0, 0x05, 0x00


	//----- nvinfo : EIATTR_KPARAM_INFO
	.align		4
.L_3387:
        /*0028*/ 	.byte	0x04, 0x17
        /*002a*/ 	.short	(.L_3389 - .L_3388)
.L_3388:
        /*002c*/ 	.word	0x00000000
        /*0030*/ 	.short	0x0008
        /*0032*/ 	.short	0x0038
        /*0034*/ 	.byte	0x00, 0xf0, 0x11, 0x00


	//----- nvinfo : EIATTR_KPARAM_INFO
	.align		4
.L_3389:
        /*0038*/ 	.byte	0x04, 0x17
        /*003a*/ 	.short	(.L_3391 - .L_3390)
.L_3390:
        /*003c*/ 	.word	0x00000000
        /*0040*/ 	.short	0x0007
        /*0042*/ 	.short	0x0034
        /*0044*/ 	.byte	0x00, 0xf0, 0x11, 0x00


	//----- nvinfo : EIATTR_KPARAM_INFO
	.align		4
.L_3391:
        /*0048*/ 	.byte	0x04, 0x17
        /*004a*/ 	.short	(.L_3393 - .L_3392)
.L_3392:
        /*004c*/ 	.word	0x00000000
        /*0050*/ 	.short	0x0006
        /*0052*/ 	.short	0x0030
        /*0054*/ 	.byte	0x00, 0xf0, 0x11, 0x00


	//----- nvinfo : EIATTR_KPARAM_INFO
	.align		4
.L_3393:
        /*0058*/ 	.byte	0x04, 0x17
        /*005a*/ 	.short	(.L_3395 - .L_3394)
.L_3394:
        /*005c*/ 	.word	0x00000000
        /*0060*/ 	.short	0x0005
        /*0062*/ 	.short	0x0028
        /*0064*/ 	.byte	0x00, 0xf5, 0x21, 0x00


	//----- nvinfo : EIATTR_KPARAM_INFO
	.align		4
.L_3395:
        /*0068*/ 	.byte	0x04, 0x17
        /*006a*/ 	.short	(.L_3397 - .L_3396)
.L_3396:
        /*006c*/ 	.word	0x00000000
        /*0070*/ 	.short	0x0004
        /*0072*/ 	.short	0x0020
        /*0074*/ 	.byte	0x00, 0xf5, 0x21, 0x00


	//----- nvinfo : EIATTR_KPARAM_INFO
	.align		4
.L_3397:
        /*0078*/ 	.byte	0x04, 0x17
        /*007a*/ 	.short	(.L_3399 - .L_3398)
.L_3398:
        /*007c*/ 	.word	0x00000000
        /*0080*/ 	.short	0x0003
        /*0082*/ 	.short	0x0018
        /*0084*/ 	.byte	0x00, 0xf0, 0x11, 0x00


	//----- nvinfo : EIATTR_KPARAM_INFO
	.align		4
.L_3399:
        /*0088*/ 	.byte	0x04, 0x17
        /*008a*/ 	.short	(.L_3401 - .L_3400)
.L_3400:
        /*008c*/ 	.word	0x00000000
        /*0090*/ 	.short	0x0002
        /*0092*/ 	.short	0x0010
        /*0094*/ 	.byte	0x00, 0xf5, 0x21, 0x00


	//----- nvinfo : EIATTR_KPARAM_INFO
	.align		4
.L_3401:
        /*0098*/ 	.byte	0x04, 0x17
        /*009a*/ 	.short	(.L_3403 - .L_3402)
.L_3402:
        /*009c*/ 	.word	0x00000000
        /*00a0*/ 	.short	0x0001
        /*00a2*/ 	.short	0x0008
        /*00a4*/ 	.byte	0x00, 0xf5, 0x21, 0x00


	//----- nvinfo : EIATTR_KPARAM_INFO
	.align		4
.L_3403:
        /*00a8*/ 	.byte	0x04, 0x17
        /*00aa*/ 	.short	(.L_3405 - .L_3404)
.L_3404:
        /*00ac*/ 	.word	0x00000000
        /*00b0*/ 	.short	0x0000
        /*00b2*/ 	.short	0x0000
        /*00b4*/ 	.byte	0x00, 0xf5, 0x21, 0x00


	//----- nvinfo : EIATTR_SPARSE_MMA_MASK
	.align		4
.L_3405:
        /*00b8*/ 	.byte	0x03, 0x50
        /*00ba*/ 	.short	0x0000


	//----- nvinfo : EIATTR_MAXREG_COUNT
	.align		4
        /*00bc*/ 	.byte	0x03, 0x1b
        /*00be*/ 	.short	0x00ff


	//----- nvinfo : EIATTR_MERCURY_ISA_VERSION
	.align		4
        /*00c0*/ 	.byte	0x03, 0x5f
        /*00c2*/ 	.short	0x0101


	//----- nvinfo : EIATTR_COOP_GROUP_MASK_REGIDS
	.align		4
        /*00c4*/ 	.byte	0x04, 0x29
        /*00c6*/ 	.short	(.L_3407 - .L_3406)


	//   ....[0]....
.L_3406:
        /*00c8*/ 	.word	0xffffffff


	//   ....[1]....
        /*00cc*/ 	.word	0xffffffff


	//   ....[2]....
        /*00d0*/ 	.word	0xffffffff


	//   ....[3]....
        /*00d4*/ 	.word	0xffffffff


	//   ....[4]....
        /*00d8*/ 	.word	0xffffffff


	//   ....[5]....
        /*00dc*/ 	.word	0xffffffff


	//   ....[6]....
        /*00e0*/ 	.word	0xffffffff


	//   ....[7]....
        /*00e4*/ 	.word	0xffffffff


	//   ....[8]....
        /*00e8*/ 	.word	0xffffffff


	//   ....[9]....
        /*00ec*/ 	.word	0xffffffff


	//   ....[10]....
        /*00f0*/ 	.word	0xffffffff


	//   ....[11]....
        /*00f4*/ 	.word	0xffffffff


	//   ....[12]....
        /*00f8*/ 	.word	0xffffffff


	//   ....[13]....
        /*00fc*/ 	.word	0xffffffff


	//   ....[14]....
        /*0100*/ 	.word	0xffffffff


	//----- nvinfo : EIATTR_COOP_GROUP_INSTR_OFFSETS
	.align		4
.L_3407:
        /*0104*/ 	.byte	0x04, 0x28
        /*0106*/ 	.short	(.L_3409 - .L_3408)


	//   ....[0]....
.L_3408:
        /*0108*/ 	.word	0x000012b0


	//   ....[1]....
        /*010c*/ 	.word	0x00001300


	//   ....[2]....
        /*0110*/ 	.word	0x00001370


	//   ....[3]....
        /*0114*/ 	.word	0x00001380


	//   ....[4]....
        /*0118*/ 	.word	0x00001580


	//   ....[5]....
        /*011c*/ 	.word	0x000015a0


	//   ....[6]....
        /*0120*/ 	.word	0x000015d0


	//   ....[7]....
        /*0124*/ 	.word	0x00001630


	//   ....[8]....
        /*0128*/ 	.word	0x00001670


	//   ....[9]....
        /*012c*/ 	.word	0x00001680


	//   ....[10]....
        /*0130*/ 	.word	0x000016a0


	//   ....[11]....
        /*0134*/ 	.word	0x00001710


	//   ....[12]....
        /*0138*/ 	.word	0x00001730


	//   ....[13]....
        /*013c*/ 	.word	0x00001740


	//   ....[14]....
        /*0140*/ 	.word	0x00001780


	//----- nvinfo : EIATTR_VRC_CTA_INIT_COUNT
	.align		4
.L_3409:
        /*0144*/ 	.byte	0x02, 0x4a
	.zero		1
	.zero		1


	//----- nvinfo : EIATTR_EXIT_INSTR_OFFSETS
	.align		4
        /*0148*/ 	.byte	0x04, 0x1c
        /*014a*/ 	.short	(.L_3411 - .L_3410)


	//   ....[0]....
.L_3410:
        /*014c*/ 	.word	0x00000080


	//   ....[1]....
        /*0150*/ 	.word	0x00001d40


	//   ....[2]....
        /*0154*/ 	.word	0x00001d80


	//   ....[3]....
        /*0158*/ 	.word	0x000021e0


	//   ....[4]....
        /*015c*/ 	.word	0x00002400


	//   ....[5]....
        /*0160*/ 	.word	0x00002560


	//   ....[6]....
        /*0164*/ 	.word	0x00002630


	//----- nvinfo : EIATTR_MAX_THREADS
	.align		4
.L_3411:
        /*0168*/ 	.byte	0x04, 0x05
        /*016a*/ 	.short	(.L_3413 - .L_3412)
.L_3412:
        /*016c*/ 	.word	0x00000080
        /*0170*/ 	.word	0x00000001
        /*0174*/ 	.word	0x00000001


	//----- nvinfo : EIATTR_CRS_STACK_SIZE
	.align		4
.L_3413:
        /*0178*/ 	.byte	0x04, 0x1e
        /*017a*/ 	.short	(.L_3415 - .L_3414)
.L_3414:
        /*017c*/ 	.word	0x00000000


	//----- nvinfo : EIATTR_CBANK_PARAM_SIZE
	.align		4
.L_3415:
        /*0180*/ 	.byte	0x03, 0x19
        /*0182*/ 	.short	0x0048


	//----- nvinfo : EIATTR_PARAM_CBANK
	.align		4
        /*0184*/ 	.byte	0x04, 0x0a
        /*0186*/ 	.short	(.L_3417 - .L_3416)
	.align		4
.L_3416:
        /*0188*/ 	.word	index@(.nv.constant0._ZN4vllm3moe10topkGatingILi18ELi576ELi4ELi4ELi32El6__halfLNS0_11ScoringFuncE1EEEvPKT5_PKbPfiPT4_PiiiibPKf)
        /*018c*/ 	.short	0x0380
        /*018e*/ 	.short	0x0048


	//----- nvinfo : EIATTR_SW_WAR
	.align		4
.L_3417:
        /*0190*/ 	.byte	0x04, 0x36
        /*0192*/ 	.short	(.L_3419 - .L_3418)
.L_3418:
        /*0194*/ 	.word	0x00000008
.L_3419:


//--------------------- .nv.info._ZN4vllm3moe10topkGatingILi14ELi448ELi4ELi4ELi32El6__halfLNS0_11ScoringFuncE1EEEvPKT5_PKbPfiPT4_PiiiibPKf --------------------------
	.section	.nv.info._ZN4vllm3moe10topkGatingILi14ELi448ELi4ELi4ELi32El6__halfLNS0_11ScoringFuncE1EEEvPKT5_PKbPfiPT4_PiiiibPKf,"",@"SHT_CUDA_INFO"
	.sectionflags	@""
	.align	4


	//----- nvinfo : EIATTR_CUDA_API_VERSION
	.align		4
        /*0000*/ 	.byte	0x04, 0x37
        /*0002*/ 	.short	(.L_3421 - .L_3420)
.L_3420:
        /*0004*/ 	.word	0x00000082


	//----- nvinfo : EIATTR_KPARAM_INFO
	.align		4
.L_3421:
        /*0008*/ 	.byte	0x04, 0x17
        /*000a*/ 	.short	(.L_3423 - .L_3422)
.L_3422:
        /*000c*/ 	.word	0x00000000
        /*0010*/ 	.short	0x000a
        /*0012*/ 	.short	0x0040
        /*0014*/ 	.byte	0x00, 0xf5, 0x21, 0x00


	//----- nvinfo : EIATTR_KPARAM_INFO
	.align		4
.L_3423:
        /*0018*/ 	.byte	0x04, 0x17
        /*001a*/ 	.short	(.L_3425 - .L_3424)
.L_3424:
        /*001c*/ 	.word	0x00000000
        /*0020*/ 	.short	0x0009
        /*0022*/ 	.short	0x003c
        /*0024*/ 	.byte	0x00, 0xf0, 0x05, 0x00


	//----- nvinfo : EIATTR_KPARAM_INFO
	.align		4
.L_3425:
        /*0028*/ 	.byte	0x04, 0x17
        /*002a*/ 	.short	(.L_3427 - .L_3426)
.L_3426:
        /*002c*/ 	.word	0x00000000
        /*0030*/ 	.short	0x0008
        /*0032*/ 	.short	0x0038
        /*0034*/ 	.byte	0x00, 0xf0, 0x11, 0x00


	//----- nvinfo : EIATTR_KPARAM_INFO
	.align		4
.L_3427:
        /*0038*/ 	.byte	0x04, 0x17
        /*003a*/ 	.short	(.L_3429 - .L_3428)
.L_3428:
        /*003c*/ 	.word	0x00000000
        /*0040*/ 	.short	0x0007
        /*0042*/ 	.short	0x0034
        /*0044*/ 	.byte	0x00, 0xf0, 0x11, 0x00


	//----- nvinfo : EIATTR_KPARAM_INFO
	.align		4
.L_3429:
        /*0048*/ 	.byte	0x04, 0x17
        /*004a*/ 	.short	(.L_3431 - .L_3430)
.L_3430:
        /*004c*/ 	.word	0x00000000
        /*0050*/ 	.short	0x0006
        /*0052*/ 	.short	0x0030
        /*0054*/ 	.byte	0x00, 0xf0, 0x11, 0x00


	//----- nvinfo : EIATTR_KPARAM_INFO
	.align		4
.L_3431:
        /*0058*/ 	.byte	0x04, 0x17
        /*005a*/ 	.short	(.L_3433 - .L_3432)
.L_3432:
        /*005c*/ 	.word	0x00000000
        /*0060*/ 	.short	0x0005
        /*0062*/ 	.short	0x0028
        /*0064*/ 	.byte	0x00, 0xf5, 0x21, 0x00


	//----- nvinfo : EIATTR_KPARAM_INFO
	.align		4
.L_3433:
        /*0068*/ 	.byte	0x04, 0x17
        /*006a*/ 	.short	(.L_3435 - .L_3434)
.L_3434:
        /*006c*/ 	.word	0x00000000
        /*0070*/ 	.short	0x0004
        /*0072*/ 	.short	0x0020
        /*0074*/ 	.byte	0x00, 0xf5, 0x21, 0x00


	//----- nvinfo : EIATTR_KPARAM_INFO
	.align		4
.L_3435:
        /*0078*/ 	.byte	0x04, 0x17
        /*007a*/ 	.short	(.L_3437 - .L_3436)
.L_3436:
        /*007c*/ 	.word	0x00000000
        /*0080*/ 	.short	0x0003
        /*0082*/ 	.short	0x0018
        /*0084*/ 	.byte	0x00, 0xf0, 0x11, 0x00


	//----- nvinfo : EIATTR_KPARAM_INFO
	.align		4
.L_3437:
        /*0088*/ 	.byte	0x04, 0x17
        /*008a*/ 	.short	(.L_3439 - .L_3438)
.L_3438:
        /*008c*/ 	.word	0x00000000
        /*0090*/ 	.short	0x0002
        /*0092*/ 	.short	0x0010
        /*0094*/ 	.byte	0x00, 0xf5, 0x21, 0x00


	//----- nvinfo : EIATTR_KPARAM_INFO
	.align		4
.L_3439:
        /*0098*/ 	.byte	0x04, 0x17
        /*009a*/ 	.short	(.L_3441 - .L_3440)
.L_3440:
        /*009c*/ 	.word	0x00000000
        /*00a0*/ 	.short	0x0001
        /*00a2*/ 	.short	0x0008
        /*00a4*/ 	.byte	0x00, 0xf5, 0x21, 0x00


	//----- nvinfo : EIATTR_KPARAM_INFO
	.align		4
.L_3441:
        /*00a8*/ 	.byte	0x04, 0x17
        /*00aa*/ 	.short	(.L_3443 - .L_3442)
.L_3442:
        /*00ac*/ 	.word	0x00000000
        /*00b0*/ 	.short	0x0000
        /*00b2*/ 	.short	0x0000
        /*00b4*/ 	.byte	0x00, 0xf5, 0x21, 0x00


	//----- nvinfo : EIATTR_SPARSE_MMA_MASK
	.align		4
.L_3443:
        /*00b8*/ 	.byte	0x03, 0x50
        /*00ba*/ 	.short	0x0000


	//----- nvinfo : EIATTR_MAXREG_COUNT
	.align		4
        /*00bc*/ 	.byte	0x03, 0x1b
        /*00be*/ 	.short	0x00ff


	//----- nvinfo : EIATTR_MERCURY_ISA_VERSION
	.align		4
        /*00c0*/ 	.byte	0x03, 0x5f
        /*00c2*/ 	.short	0x0101


	//----- nvinfo : EIATTR_COOP_GROUP_MASK_REGIDS
	.align		4
        /*00c4*/ 	.byte	0x04, 0x29
        /*00c6*/ 	.short	(.L_3445 - .L_3444)


	//   ....[0]....
.L_3444:
        /*00c8*/ 	.word	0xffffffff


	//   ....[1]....
        /*00cc*/ 	.word	0xffffffff


	//   ....[2]....
        /*00d0*/ 	.word	0xffffffff


	//   ....[3]....
        /*00d4*/ 	.word	0xffffffff


	//   ....[4]....
        /*00d8*/ 	.word	0xffffffff


	//   ....[5]....
        /*00dc*/ 	.word	0xffffffff


	//   ....[6]....
        /*00e0*/ 	.word	0xffffffff


	//   ....[7]....
        /*00e4*/ 	.word	0xffffffff


	//   ....[8]....
        /*00e8*/ 	.word	0xffffffff


	//   ....[9]....
        /*00ec*/ 	.word	0xffffffff


	//   ....[10]....
        /*00f0*/ 	.word	0xffffffff


	//   ....[11]....
        /*00f4*/ 	.word	0xffffffff


	//   ....[12]....
        /*00f8*/ 	.word	0xffffffff


	//   ....[13]....
        /*00fc*/ 	.word	0xffffffff


	//   ....[14]....
        /*0100*/ 	.word	0xffffffff


	//----- nvinfo : EIATTR_COOP_GROUP_INSTR_OFFSETS
	.align		4
.L_3445:
        /*0104*/ 	.byte	0x04, 0x28
        /*0106*/ 	.short	(.L_3447 - .L_3446)


	//   ....[0]....
.L_3446:
        /*0108*/ 	.word	0x00000ef0


	//   ....[1]....
        /*010c*/ 	.word	0x00000f60


	//   ....[2]....
        /*0110*/ 	.word	0x00000fd0


	//   ....[3]....
        /*0114*/ 	.word	0x00000fe0


	//   ....[4]....
        /*0118*/ 	.word	0x00001160


	//   ....[5]....
        /*011c*/ 	.word	0x00001180


	//   ....[6]....
        /*0120*/ 	.word	0x000011b0


	//   ....[7]....
        /*0124*/ 	.word	0x00001210


	//   ....[8]....
        /*0128*/ 	.word	0x00001250


	//   ....[9]....
        /*012c*/ 	.word	0x00001260


	//   ....[10]....
        /*0130*/ 	.word	0x00001280


	//   ....[11]....
        /*0134*/ 	.word	0x000012e0


	//   ....[12]....
        /*0138*/ 	.word	0x00001310


	//   ....[13]....
        /*013c*/ 	.word	0x00001320


	//   ....[14]....
        /*0140*/ 	.word	0x00001350


	//----- nvinfo : EIATTR_VRC_CTA_INIT_COUNT
	.align		4
.L_3447:
        /*0144*/ 	.byte	0x02, 0x4a
	.zero		1
	.zero		1


	//----- nvinfo : EIATTR_EXIT_INSTR_OFFSETS
	.align		4
        /*0148*/ 	.byte	0x04, 0x1c
        /*014a*/ 	.short	(.L_3449 - .L_3448)


	//   ....[0]....
.L_3448:
        /*014c*/ 	.word	0x00000080


	//   ....[1]....
        /*0150*/ 	.word	0x000018e0


	//   ....[2]....
        /*0154*/ 	.word	0x00001900


	//   ....[3]....
        /*0158*/ 	.word	0x00001d70


	//   ....[4]....
        /*015c*/ 	.word	0x00001f90


	//   ....[5]....
        /*0160*/ 	.word	0x000020f0


	//   ....[6]....
        /*0164*/ 	.word	0x000021c0


	//----- nvinfo : EIATTR_MAX_THREADS
	.align		4
.L_3449:
        /*0168*/ 	.byte	0x04, 0x05
        /*016a*/ 	.short	(.L_3451 - .L_3450)
.L_3450:
        /*016c*/ 	.word	0x00000080
        /*0170*/ 	.word	0x00000001
        /*0174*/ 	.word	0x00000001


	//----- nvinfo : EIATTR_CRS_STACK_SIZE
	.align		4
.L_3451:
        /*0178*/ 	.byte	0x04, 0x1e
        /*017a*/ 	.short	(.L_3453 - .L_3452)
.L_3452:
        /*017c*/ 	.word	0x00000000


	//----- nvinfo : EIATTR_CBANK_PARAM_SIZE
	.align		4
.L_3453:
        /*0180*/ 	.byte	0x03, 0x19
        /*0182*/ 	.short	0x0048


	//----- nvinfo : EIATTR_PARAM_CBANK
	.align		4
        /*0184*/ 	.byte	0x04, 0x0a
        /*0186*/ 	.short	(.L_3455 - .L_3454)
	.align		4
.L_3454:
        /*0188*/ 	.word	index@(.nv.constant0._ZN4vllm3moe10topkGatingILi14ELi448ELi4ELi4ELi32El6__halfLNS0_11ScoringFuncE1EEEvPKT5_PKbPfiPT4_PiiiibPKf)
        /*018c*/ 	.short	0x0380
        /*018e*/ 	.short	0x0048


	//----- nvinfo : EIATTR_SW_WAR
	.align		4
.L_3455:
        /*0190*/ 	.byte	0x04, 0x36
        /*0192*/ 	.short	(.L_3457 - .L_3456)
.L_3456:
        /*0194*/ 	.word	0x00000008
.L_3457:


//--------------------- .nv.info._ZN4vllm3moe10topkGatingILi12ELi384ELi4ELi4ELi32El6__halfLNS0_11ScoringFuncE1EEEvPKT5_PKbPfiPT4_PiiiibPKf --------------------------
	.section	.nv.info._ZN4vllm3moe10topkGatingILi12ELi384ELi4ELi4ELi32El6__halfLNS0_11ScoringFuncE1EEEvPKT5_PKbPfiPT4_PiiiibPKf,"",@"SHT_CUDA_INFO"
	.sectionflags	@""
	.align	4


	//----- nvinfo : EIATTR_CUDA_API_VERSION
	.align		4
        /*0000*/ 	.byte	0x04, 0x37
        /*0002*/ 	.short	(.L_3459 - .L_3458)
.L_3458:
        /*0004*/ 	.word	0x00000082


	//----- nvinfo : EIATTR_KPARAM_INFO
	.align		4
.L_3459:
        /*0008*/ 	.byte	0x04, 0x17
        /*000a*/ 	.short	(.L_3461 - .L_3460)
.L_3460:
        /*000c*/ 	.word	0x00000000
        /*0010*/ 	.short	0x000a
        /*0012*/ 	.short	0x0040
        /*0014*/ 	.byte	0x00, 0xf5, 0x21, 0x00


	//----- nvinfo : EIATTR_KPARAM_INFO
	.align		4
.L_3461:
        /*0018*/ 	.byte	0x04, 0x17
        /*001a*/ 	.short	(.L_3463 - .L_3462)
.L_3462:
        /*001c*/ 	.word	0x00000000
        /*0020*/ 	.short	0x0009
        /*0022*/ 	.short	0x003c
        /*0024*/ 	.byte	0x00, 0xf0, 0x05, 0x00


	//----- nvinfo : EIATTR_KPARAM_INFO
	.align		4
.L_3463:
        /*0028*/ 	.byte	0x04, 0x17
        /*002a*/ 	.short	(.L_3465 - .L_3464)
.L_3464:
        /*002c*/ 	.word	0x00000000
        /*0030*/ 	.short	0x0008
        /*0032*/ 	.short	0x0038
        /*0034*/ 	.byte	0x00, 0xf0, 0x11, 0x00


	//----- nvinfo : EIATTR_KPARAM_INFO
	.align		4
.L_3465:
        /*0038*/ 	.byte	0x04, 0x17
        /*003a*/ 	.short	(.L_3467 - .L_3466)
.L_3466:
        /*003c*/ 	.word	0x00000000
        /*0040*/ 	.short	0x0007
        /*0042*/ 	.short	0x0034
        /*0044*/ 	.byte	0x00, 0xf0, 0x11, 0x00


	//----- nvinfo : EIATTR_KPARAM_INFO
	.align		4
.L_3467:
        /*0048*/ 	.byte	0x04, 0x17
        /*004a*/ 	.short	(.L_3469 - .L_3468)
.L_3468:
        /*004c*/ 	.word	0x00000000
        /*0050*/ 	.short	0x0006
        /*0052*/ 	.short	0x0030
        /*0054*/ 	.byte	0x00, 0xf0, 0x11, 0x00


	//----- nvinfo : EIATTR_KPARAM_INFO
	.align		4
.L_3469:
        /*0058*/ 	.byte	0x04, 0x17
        /*005a*/ 	.short	(.L_3471 - .L_3470)
.L_3470:
        /*005c*/ 	.word	0x00000000
        /*0060*/ 	.short	0x0005
        /*0062*/ 	.short	0x0028
        /*0064*/ 	.byte	0x00, 0xf5, 0x21, 0x00


	//----- nvinfo : EIATTR_KPARAM_INFO
	.align		4
.L_3471:
        /*0068*/ 	.byte	0x04, 0x17
        /*006a*/ 	.short	(.L_3473 - .L_3472)
.L_3472:
        /*006c*/ 	.word	0x00000000
        /*0070*/ 	.short	0x0004
        /*0072*/ 	.short	0x0020
        /*0074*/ 	.byte	0x00, 0xf5, 0x21, 0x00


	//----- nvinfo : EIATTR_KPARAM_INFO
	.align		4
.L_3473:
        /*0078*/ 	.byte	0x04, 0x17
        /*007a*/ 	.short	(.L_3475 - .L_3474)
.L_3474:
        /*007c*/ 	.word	0x00000000
        /*0080*/ 	.short	0x0003
        /*0082*/ 	.short	0x0018
        /*0084*/ 	.byte	0x00, 0xf0, 0x11, 0x00


	//----- nvinfo : EIATTR_KPARAM_INFO
	.align		4
.L_3475:
        /*0088*/ 	.byte	0x04, 0x17
        /*008a*/ 	.short	(.L_3477 - .L_3476)
.L_3476:
        /*008c*/ 	.word	0x00000000
        /*0090*/ 	.short	0x0002
        /*0092*/ 	.short	0x0010
        /*0094*/ 	.byte	0x00, 0xf5, 0x21, 0x00


	//----- nvinfo : EIATTR_KPARAM_INFO
	.align		4
.L_3477:
        /*0098*/ 	.byte	0x04, 0x17
        /*009a*/ 	.short	(.L_3479 - .L_3478)
.L_3478:
        /*009c*/ 	.word	0x00000000
        /*00a0*/ 	.short	0x0001
        /*00a2*/ 	.short	0x0008
        /*00a4*/ 	.byte	0x00, 0xf5, 0x21, 0x00


	//----- nvinfo : EIATTR_KPARAM_INFO
	.align		4
.L_3479:
        /*00a8*/ 	.byte	0x04, 0x17
        /*00aa*/ 	.short	(.L_3481 - .L_3480)
.L_3480:
        /*00ac*/ 	.word	0x00000000
        /*00b0*/ 	.short	0x0000
        /*00b2*/ 	.short	0x0000
        /*00b4*/ 	.byte	0x00, 0xf5, 0x21, 0x00


	//----- nvinfo : EIATTR_SPARSE_MMA_MASK
	.align		4
.L_3481:
        /*00b8*/ 	.byte	0x03, 0x50
        /*00ba*/ 	.short	0x0000


	//----- nvinfo : EIATTR_MAXREG_COUNT
	.align		4
        /*00bc*/ 	.byte	0x03, 0x1b
        /*00be*/ 	.short	0x00ff


	//----- nvinfo : EIATTR_MERCURY_ISA_VERSION
	.align		4
        /*00c0*/ 	.byte	0x03, 0x5f
        /*00c2*/ 	.short	0x0101


	//----- nvinfo : EIATTR_COOP_GROUP_MASK_REGIDS
	.align		4
        /*00c4*/ 	.byte	0x04, 0x29
        /*00c6*/ 	.short	(.L_3483 - .L_3482)


	//   ....[0]....
.L_3482:
        /*00c8*/ 	.word	0xffffffff


	//   ....[1]....
        /*00cc*/ 	.word	0xffffffff


	//   ....[2]....
        /*00d0*/ 	.word	0xffffffff


	//   ....[3]....
        /*00d4*/ 	.word	0xffffffff


	//   ....[4]....
        /*00d8*/ 	.word	0xffffffff


	//   ....[5]....
        /*00dc*/ 	.word	0xffffffff


	//   ....[6]....
        /*00e0*/ 	.word	0xffffffff


	//   ....[7]....
        /*00e4*/ 	.word	0xffffffff


	//   ....[8]....
        /*00e8*/ 	.word	0xffffffff


	//   ....[9]....
        /*00ec*/ 	.word	0xffffffff


	//   ....[10]....
        /*00f0*/ 	.word	0xffffffff


	//   ....[11]....
        /*00f4*/ 	.word	0xffffffff


	//   ....[12]....
        /*00f8*/ 	.word	0xffffffff


	//   ....[13]....
        /*00fc*/ 	.word	0xffffffff


	//   ....[14]....
        /*0100*/ 	.word	0xffffffff


	//----- nvinfo : EIATTR_COOP_GROUP_INSTR_OFFSETS
	.align		4
.L_3483:
        /*0104*/ 	.byte	0x04, 0x28
        /*0106*/ 	.short	(.L_3485 - .L_3484)


	//   ....[0]....
.L_3484:
        /*0108*/ 	.word	0x00000d70


	//   ....[1]....
        /*010c*/ 	.word	0x00000db0


	//   ....[2]....
        /*0110*/ 	.word	0x00000e30


	//   ....[3]....
        /*0114*/ 	.word	0x00000e80


	//   ....[4]....
        /*0118*/ 	.word	0x00000f60


	//   ....[5]....
        /*011c*/ 	.word	0x00000fa0


	//   ....[6]....
        /*0120*/ 	.word	0x00000fb0


	//   ....[7]....
        /*0124*/ 	.word	0x00000fe0


	//   ....[8]....
        /*0128*/ 	.word	0x00001050


	//   ....[9]....
        /*012c*/ 	.word	0x00001070


	//   ....[10]....
        /*0130*/ 	.word	0x00001080


	//   ....[11]....
        /*0134*/ 	.word	0x000010c0


	//   ....[12]....
        /*0138*/ 	.word	0x00001120


	//   ....[13]....
        /*013c*/ 	.word	0x00001140


	//   ....[14]....
        /*0140*/ 	.word	0x00001150


	//----- nvinfo : EIATTR_VRC_CTA_INIT_COUNT
	.align		4
.L_3485:
        /*0144*/ 	.byte	0x02, 0x4a
	.zero		1
	.zero		1


	//----- nvinfo : EIATTR_EXIT_INSTR_OFFSETS
	.align		4
        /*0148*/ 	.byte	0x04, 0x1c
        /*014a*/ 	.short	(.L_3487 - .L_3486)


	//   ....[0]....
.L_3486:
        /*014c*/ 	.word	0x00000080


	//   ....[1]....
        /*0150*/ 	.word	0x000016a0


	//   ....[2]....
        /*0154*/ 	.word	0x000016c0


	//   ....[3]....
        /*0158*/ 	.word	0x00001b30


	//   ....[4]....
        /*015c*/ 	.word	0x00001d50


	//   ....[5]....
        /*0160*/ 	.word	0x00001eb0


	//   ....[6]....
        /*0164*/ 	.word	0x00001f80


	//----- nvinfo : EIATTR_MAX_THREADS
	.align		4
.L_3487:
        /*0168*/ 	.byte	0x04, 0x05
        /*016a*/ 	.short	(.L_3489 - .L_3488)
.L_3488:
        /*016c*/ 	.word	0x00000080
        /*0170*/ 	.word	0x00000001
        /*0174*/ 	.word	0x00000001


	//----- nvinfo : EIATTR_CRS_STACK_SIZE
	.align		4
.L_3489:
        /*0178*/ 	.byte	0x04, 0x1e
        /*017a*/ 	.short	(.L_3491 - .L_3490)
.L_3490:
        /*017c*/ 	.word	0x00000000


	//----- nvinfo : EIATTR_CBANK_PARAM_SIZE
	.align		4
.L_3491:
        /*0180*/ 	.byte	0x03, 0x19
        /*0182*/ 	.short	0x0048


	//----- nvinfo : EIATTR_PARAM_CBANK
	.align		4
        /*0184*/ 	.byte	0x04, 0x0a
        /*0186*/ 	.short	(.L_3493 - .L_3492)
	.align		4
.L_3492:
        /*0188*/ 	.word	index@(.nv.constant0._ZN4vllm3moe10topkGatingILi12ELi384ELi4ELi4ELi32El6__halfLNS0_11ScoringFuncE1EEEvPKT5_PKbPfiPT4_PiiiibPKf)
        /*018c*/ 	.short	0x0380
        /*018e*/ 	.short	0x0048


	//----- nvinfo : EIATTR_SW_WAR
	.align		4
.L_3493:
        /*0190*/ 	.byte	0x04, 0x36
        /*0192*/ 	.short	(.L_3495 - .L_3494)
.L_3494:
        /*0194*/ 	.word	0x00000008
.L_3495:


//--------------------- .nv.info._ZN4vllm3moe10topkGatingILi10ELi320ELi4ELi4ELi32El6__halfLNS0_11ScoringFuncE1EEEvPKT5_PKbPfiPT4_PiiiibPKf --------------------------
	.section	.nv.info._ZN4vllm3moe10topkGatingILi10ELi320ELi4ELi4ELi32El6__halfLNS0_11ScoringFuncE1EEEvPKT5_PKbPfiPT4_PiiiibPKf,"",@"SHT_CUDA_INFO"
	.sectionflags	@""
	.align	4


	//----- nvinfo : EIATTR_CUDA_API_VERSION
	.align		4
        /*0000*/ 	.byte	0x04, 0x37
        /*0002*/ 	.short	(.L_3497 - .L_3496)
.L_3496:
        /*0004*/ 	.word	0x00000082


	//----- nvinfo : EIATTR_KPARAM_INFO
	.align		4
.L_3497:
        /*0008*/ 	.byte	0x04, 0x17
        /*000a*/ 	.short	(.L_3499 - .L_3498)
.L_3498:
        /*000c*/ 	.word	0x00000000
        /*0010*/ 	.short	0x000a
        /*0012*/ 	.short	0x0040
        /*0014*/ 	.byte	0x00, 0xf5, 0x21, 0x00


	//----- nvinfo : EIATTR_KPARAM_INFO
	.align		4
.L_3499:
        /*0018*/ 	.byte	0x04, 0x17
        /*001a*/ 	.short	(.L_3501 - .L_3500)
.L_3500:
        /*001c*/ 	.word	0x00000000
        /*0020*/ 	.short	0x0009
        /*0022*/ 	.short	0x003c
        /*0024*/ 	.byte	0x00, 0xf0, 0x05, 0x00


	//----- nvinfo : EIATTR_KPARAM_INFO
	.align		4
.L_3501:
        /*0028*/ 	.byte	0x04, 0x17
        /*002a*/ 	.short	(.L_3503 - .L_3502)
.L_3502:
        /*002c*/ 	.word	0x00000000
        /*0030*/ 	.short	0x0008
        /*0032*/ 	.short	0x0038
        /*0034*/ 	.byte	0x00, 0xf0, 0x11, 0x00


	//----- nvinfo : EIATTR_KPARAM_INFO
	.align		4
.L_3503:
        /*0038*/ 	.byte	0x04, 0x17
        /*003a*/ 	.short	(.L_3505 - .L_3504)
.L_3504:
        /*003c*/ 	.word	0x00000000
        /*0040*/ 	.short	0x0007
        /*0042*/ 	.short	0x0034
        /*0044*/ 	.byte	0x00, 0xf0, 0x11, 0x00


	//----- nvinfo : EIATTR_KPARAM_INFO
	.align		4
.L_3505:
        /*0048*/ 	.byte	0x04, 0x17
        /*004a*/ 	.short	(.L_3507 - .L_3506)
.L_3506:
        /*004c*/ 	.word	0x00000000
        /*0050*/ 	.short	0x0006
        /*0052*/ 	.short	0x0030
        /*0054*/ 	.byte	0x00, 0xf0, 0x11, 0x00


	//----- nvinfo : EIATTR_KPARAM_INFO
	.align		4
.L_3507:
        /*0058*/ 	.byte	0x04, 0x17
        /*005a*/ 	.short	(.L_3509 - .L_3508)
.L_3508:
        /*005c*/ 	.word	0x00000000
        /*0060*/ 	.short	0x0005
        /*0062*/ 	.short	0x0028
        /*0064*/ 	.byte	0x00, 0xf5, 0x21, 0x00


	//----- nvinfo : EIATTR_KPARAM_INFO
	.align		4
.L_3509:
        /*0068*/ 	.byte	0x04, 0x17
        /*006a*/ 	.short	(.L_3511 - .L_3510)
.L_3510:
        /*006c*/ 	.word	0x00000000
        /*0070*/ 	.short	0x0004
        /*0072*/ 	.short	0x0020
        /*0074*/ 	.byte	0x00, 0xf5, 0x21, 0x00


	//----- nvinfo : EIATTR_KPARAM_INFO
	.align		4
.L_3511:
        /*0078*/ 	.byte	0x04, 0x17
        /*007a*/ 	.short	(.L_3513 - .L_3512)
.L_3512:
        /*007c*/ 	.word	0x00000000
        /*0080*/ 	.short	0x0003
        /*0082*/ 	.short	0x0018
        /*0084*/ 	.byte	0x00, 0xf0, 0x11, 0x00


	//----- nvinfo : EIATTR_KPARAM_INFO
	.align		4
.L_3513:
        /*0088*/ 	.byte	0x04, 0x17
        /*008a*/ 	.short	(.L_3515 - .L_3514)
.L_3514:
        /*008c*/ 	.word	0x00000000
        /*0090*/ 	.short	0x0002
        /*0092*/ 	.short	0x0010
        /*0094*/ 	.byte	0x00, 0xf5, 0x21, 0x00


	//----- nvinfo : EIATTR_KPARAM_INFO
	.align		4
.L_3515:
        /*0098*/ 	.byte	0x04, 0x17
        /*009a*/ 	.short	(.L_3517 - .L_3516)
.L_3516:
        /*009c*/ 	.word	0x00000000
        /*00a0*/ 	.short	0x0001
        /*00a2*/ 	.short	0x0008
        /*00a4*/ 	.byte	0x00, 0xf5, 0x21, 0x00


	//----- nvinfo : EIATTR_KPARAM_INFO
	.align		4
.L_3517:
        /*00a8*/ 	.byte	0x04, 0x17
        /*00aa*/ 	.short	(.L_3519 - .L_3518)
.L_3518:
        /*00ac*/ 	.word	0x00000000
        /*00b0*/ 	.short	0x0000
        /*00b2*/ 	.short	0x0000
        /*00b4*/ 	.byte	0x00, 0xf5, 0x21, 0x00


	//----- nvinfo : EIATTR_SPARSE_MMA_MASK
	.align		4
.L_3519:
        /*00b8*/ 	.byte	0x03, 0x50
        /*00ba*/ 	.short	0x0000


	//----- nvinfo : EIATTR_MAXREG_COUNT
	.align		4
        /*00bc*/ 	.byte	0x03, 0x1b
        /*00be*/ 	.short	0x00ff


	//----- nvinfo : EIATTR_MERCURY_ISA_VERSION
	.align		4
        /*00c0*/ 	.byte	0x03, 0x5f
        /*00c2*/ 	.short	0x0101


	//----- nvinfo : EIATTR_COOP_GROUP_MASK_REGIDS
	.align		4
        /*00c4*/ 	.byte	0x04, 0x29
        /*00c6*/ 	.short	(.L_3521 - .L_3520)


	//   ....[0]....
.L_3520:
        /*00c8*/ 	.word	0xffffffff


	//   ....[1]....
        /*00cc*/ 	.word	0xffffffff


	//   ....[2]....
        /*00d0*/ 	.word	0xffffffff


	//   ....[3]....
        /*00d4*/ 	.word	0xffffffff


	//   ....[4]....
        /*00d8*/ 	.word	0xffffffff


	//   ....[5]....
        /*00dc*/ 	.word	0xffffffff


	//   ....[6]....
        /*00e0*/ 	.word	0xffffffff


	//   ....[7]....
        /*00e4*/ 	.word	0xffffffff


	//   ....[8]....
        /*00e8*/ 	.word	0xffffffff


	//   ....[9]....
        /*00ec*/ 	.word	0xffffffff


	//   ....[10]....
        /*00f0*/ 	.word	0xffffffff


	//   ....[11]....
        /*00f4*/ 	.word	0xffffffff


	//   ....[12]....
        /*00f8*/ 	.word	0xffffffff


	//   ....[13]....
        /*00fc*/ 	.word	0xffffffff


	//   ....[14]....
        /*0100*/ 	.word	0xffffffff


	//----- nvinfo : EIATTR_COOP_GROUP_INSTR_OFFSETS
	.align		4
.L_3521:
        /*0104*/ 	.byte	0x04, 0x28
        /*0106*/ 	.short	(.L_3523 - .L_3522)


	//   ....[0]....
.L_3522:
        /*0108*/ 	.word	0x00000bb0


	//   ....[1]....
        /*010c*/ 	.word	0x00000be0


	//   ....[2]....
        /*0110*/ 	.word	0x00000c50


	//   ....[3]....
        /*0114*/ 	.word	0x00000c60


	//   ....[4]....
        /*0118*/ 	.word	0x00000d80


	//   ....[5]....
        /*011c*/ 	.word	0x00000da0


	//   ....[6]....
        /*0120*/ 	.word	0x00000dd0


	//   ....[7]....
        /*0124*/ 	.word	0x00000e30


	//   ....[8]....
        /*0128*/ 	.word	0x00000e70


	//   ....[9]....
        /*012c*/ 	.word	0x00000e80


	//   ....[10]....
        /*0130*/ 	.word	0x00000ea0


	//   ....[11]....
        /*0134*/ 	.word	0x00000f00


	//   ....[12]....
        /*0138*/ 	.word	0x00000f30


	//   ....[13]....
        /*013c*/ 	.word	0x00000f40


	//   ....[14]....
        /*0140*/ 	.word	0x00000f70


	//----- nvinfo : EIATTR_VRC_CTA_INIT_COUNT
	.align		4
.L_3523:
        /*0144*/ 	.byte	0x02, 0x4a
	.zero		1
	.zero		1


	//----- nvinfo : EIATTR_EXIT_INSTR_OFFSETS
	.align		4
        /*0148*/ 	.byte	0x04, 0x1c
        /*014a*/ 	.short	(.L_3525 - .L_3524)


	//   ....[0]....
.L_3524:
        /*014c*/ 	.word	0x00000080


	//   ....[1]....
        /*0150*/ 	.word	0x00001480


	//   ....[2]....
        /*0154*/ 	.word	0x000014a0


	//   ....[3]....
        /*0158*/ 	.word	0x00001910


	//   ....[4]....
        /*015c*/ 	.word	0x00001b30


	//   ....[5]....
        /*0160*/ 	.word	0x00001c90


	//   ....[6]....
        /*0164*/ 	.word	0x00001d60


	//----- nvinfo : EIATTR_MAX_THREADS
	.align		4
.L_3525:
        /*0168*/ 	.byte	0x04, 0x05
        /*016a*/ 	.short	(.L_3527 - .L_3526)
.L_3526:
        /*016c*/ 	.word	0x00000080
        /*0170*/ 	.word	0x00000001
        /*0174*/ 	.word	0x00000001


	//----- nvinfo : EIATTR_CRS_STACK_SIZE
	.align		4
.L_3527:
        /*0178*/ 	.byte	0x04, 0x1e
        /*017a*/ 	.short	(.L_3529 - .L_3528)
.L_3528:
        /*017c*/ 	.word	0x00000000


	//----- nvinfo : EIATTR_CBANK_PARAM_SIZE
	.align		4
.L_3529:
        /*0180*/ 	.byte	0x03, 0x19
        /*0182*/ 	.short	0x0048


	//----- nvinfo : EIATTR_PARAM_CBANK
	.align		4
        /*0184*/ 	.byte	0x04, 0x0a
        /*0186*/ 	.short	(.L_3531 - .L_3530)
	.align		4
.L_3530:
        /*0188*/ 	.word	index@(.nv.constant0._ZN4vllm3moe10topkGatingILi10ELi320ELi4ELi4ELi32El6__halfLNS0_11ScoringFuncE1EEEvPKT5_PKbPfiPT4_PiiiibPKf)
        /*018c*/ 	.short	0x0380
        /*018e*/ 	.short	0x0048


	//----- nvinfo : EIATTR_SW_WAR
	.align		4
.L_3531:
        /*0190*/ 	.byte	0x04, 0x36
        /*0192*/ 	.short	(.L_3533 - .L_3532)
.L_3532:
        /*0194*/ 	.word	0x00000008
.L_3533:


//--------------------- .nv.info._ZN4vllm3moe10topkGatingILi6ELi192ELi4ELi4ELi32El6__halfLNS0_11ScoringFuncE1EEEvPKT5_PKbPfiPT4_PiiiibPKf --------------------------
	.section	.nv.info._ZN4vllm3moe10topkGatingILi6ELi192ELi4ELi4ELi32El6__halfLNS0_11ScoringFuncE1EEEvPKT5_PKbPfiPT4_PiiiibPKf,"",@"SHT_CUDA_INFO"
	.sectionflags	@""
	.align	4


	//----- nvinfo : EIATTR_CUDA_API_VERSION
	.align		4
        /*0000*/ 	.byte	0x04, 0x37
        /*0002*/ 	.short	(.L_3535 - .L_3534)
.L_3534:
        /*0004*/ 	.word	0x00000082


	//----- nvinfo : EIATTR_KPARAM_INFO
	.align		4
.L_3535:
        /*0008*/ 	.byte	0x04, 0x17
        /*000a*/ 	.short	(.L_3537 - .L_3536)
.L_3536:
        /*000c*/ 	.word	0x00000000
        /*0010*/ 	.short	0x000a
        /*0012*/ 	.short	0x0040
        /*0014*/ 	.byte	0x00, 0xf5, 0x21, 0x00


	//----- nvinfo : EIATTR_KPARAM_INFO
	.align		4
.L_3537:
        /*0018*/ 	.byte	0x04, 0x17
        /*001a*/ 	.short	(.L_3539 - .L_3538)
.L_3538:
        /*001c*/ 	.word	0x00000000
        /*0020*/ 	.short	0x0009
        /*0022*/ 	.short	0x003c
        /*0024*/ 	.byte	0x00, 0xf0, 0x05, 0x00


	//----- nvinfo : EIATTR_KPARAM_INFO
	.align		4
.L_3539:
        /*0028*/ 	.byte	0x04, 0x17
        /*002a*/ 	.short	(.L_3541 - .L_3540)
.L_3540:
        /*002c*/ 	.word	0x00000000
        /*0030*/ 	.short	0x0008
        /*0032*/ 	.short	0x0038
        /*0034*/ 	.byte	0x00, 0xf0, 0x11, 0x00


	//----- nvinfo : EIATTR_KPARAM_INFO
	.align		4
.L_3541:
        /*0038*/ 	.byte	0x04, 0x17
        /*003a*/ 	.short	(.L_3543 - .L_3542)
.L_3542:
        /*003c*/ 	.word	0x00000000
        /*0040*/ 	.short	0x0007
        /*0042*/ 	.short	0x0034
        /*0044*/ 	.byte	0x00, 0xf0, 0x11, 0x00


	//----- nvinfo : EIATTR_KPARAM_INFO
	.align		4
.L_3543:
        /*0048*/ 	.byte	0x04, 0x17
        /*004a*/ 	.short	(.L_3545 - .L_3544)
.L_3544:
        /*004c*/ 	.word	0x00000000
        /*0050*/ 	.short	0x0006
        /*0052*/ 	.short	0x0030
        /*0054*/ 	.byte	0x00, 0xf0, 0x11, 0x00


	//----- nvinfo : EIATTR_KPARAM_INFO
	.align		4
.L_3545:
        /*0058*/ 	.byte	0x04, 0x17
        /*005a*/ 	.short	(.L_3547 - .L_3546)
.L_3546:
        /*005c*/ 	.word	0x00000000
        /*0060*/ 	.short	0x0005
        /*0062*/ 	.short	0x0028
        /*0064*/ 	.byte	0x00, 0xf5, 0x21, 0x00


	//----- nvinfo : EIATTR_KPARAM_INFO
	.align		4
.L_3547:
        /*0068*/ 	.byte	0x04, 0x17
        /*006a*/ 	.short	(.L_3549 - .L_3548)
.L_3548:
        /*006c*/ 	.word	0x00000000
        /*0070*/ 	.short	0x0004
        /*0072*/ 	.short	0x0020
        /*0074*/ 	.byte	0x00, 0xf5, 0x21, 0x00


	//----- nvinfo : EIATTR_KPARAM_INFO
	.align		4
.L_3549:
        /*0078*/ 	.byte	0x04, 0x17
        /*007a*/ 	.short	(.L_3551 - .L_3550)
.L_3550:
        /*007c*/ 	.word	0x00000000
        /*0080*/ 	.short	0x0003
        /*0082*/ 	.short	0x0018
        /*0084*/ 	.byte	0x00, 0xf0, 0x11, 0x00


	//----- nvinfo : EIATTR_KPARAM_INFO
	.align		4
.L_3551:
        /*0088*/ 	.byte	0x04, 0x17
        /*008a*/ 	.short	(.L_3553 - .L_3552)
.L_3552:
        /*008c*/ 	.word	0x00000000
        /*0090*/ 	.short	0x0002
        /*0092*/ 	.short	0x0010
        /*0094*/ 	.byte	0x00, 0xf5, 0x21, 0x00


	//----- nvinfo : EIATTR_KPARAM_INFO
	.align		4
.L_3553:
        /*0098*/ 	.byte	0x04, 0x17
        /*009a*/ 	.short	(.L_3555 - .L_3554)
.L_3554:
        /*009c*/ 	.word	0x00000000
        /*00a0*/ 	.short	0x0001
        /*00a2*/ 	.short	0x0008
        /*00a4*/ 	.byte	0x00, 0xf5, 0x21, 0x00


	//----- nvinfo : EIATTR_KPARAM_INFO
	.align		4
.L_3555:
        /*00a8*/ 	.byte	0x04, 0x17
        /*00aa*/ 	.short	(.L_3557 - .L_3556)
.L_3556:
        /*00ac*/ 	.word	0x00000000
        /*00b0*/ 	.short	0x0000
        /*00b2*/ 	.short	0x0000
        /*00b4*/ 	.byte	0x00, 0xf5, 0x21, 0x00


	//----- nvinfo : EIATTR_SPARSE_MMA_MASK
	.align		4
.L_3557:
        /*00b8*/ 	.byte	0x03, 0x50
        /*00ba*/ 	.short	0x0000


	//----- nvinfo : EIATTR_MAXREG_COUNT
	.align		4
        /*00bc*/ 	.byte	0x03, 0x1b
        /*00be*/ 	.short	0x00ff


	//----- nvinfo : EIATTR_MERCURY_ISA_VERSION
	.align		4
        /*00c0*/ 	.byte	0x03, 0x5f
        /*00c2*/ 	.short	0x0101


	//----- nvinfo : EIATTR_COOP_GROUP_MASK_REGIDS
	.align		4
        /*00c4*/ 	.byte	0x04, 0x29
        /*00c6*/ 	.short	(.L_3559 - .L_3558)


	//   ....[0]....
.L_3558:
        /*00c8*/ 	.word	0xffffffff


	//   ....[1]....
        /*00cc*/ 	.word	0xffffffff


	//   ....[2]....
        /*00d0*/ 	.word	0xffffffff


	//   ....[3]....
        /*00d4*/ 	.word	0xffffffff


	//   ....[4]....
        /*00d8*/ 	.word	0xffffffff


	//   ....[5]....
        /*00dc*/ 	.word	0xffffffff


	//   ....[6]....
        /*00e0*/ 	.word	0xffffffff


	//   ....[7]....
        /*00e4*/ 	.word	0xffffffff


	//   ....[8]....
        /*00e8*/ 	.word	0xffffffff


	//   ....[9]....
        /*00ec*/ 	.word	0xffffffff


	//   ....[10]....
        /*00f0*/ 	.word	0xffffffff


	//   ....[11]....
        /*00f4*/ 	.word	0xffffffff


	//   ....[12]....
        /*00f8*/ 	.word	0xffffffff


	//   ....[13]....
        /*00fc*/ 	.word	0xffffffff


	//   ....[14]....
        /*0100*/ 	.word	0xffffffff


	//----- nvinfo : EIATTR_COOP_GROUP_INSTR_OFFSETS
	.align		4
.L_3559:
        /*0104*/ 	.byte	0x04, 0x28
        /*0106*/ 	.short	(.L_3561 - .L_3560)


	//   ....[0]....
.L_3560:
        /*0108*/ 	.word	0x000007d0


	//   ....[1]....
        /*010c*/ 	.word	0x00000810


	//   ....[2]....
        /*0110*/ 	.word	0x00000890


	//   ....[3]....
        /*0114*/ 	.word	0x000008b0


	//   ....[4]....
        /*0118*/ 	.word	0x00000900


	//   ....[5]....
        /*011c*/ 	.word	0x00000970


	//   ....[6]....
        /*0120*/ 	.word	0x00000990


	//   ....[7]....
        /*0124*/ 	.word	0x000009a0


	//   ....[8]....
        /*0128*/ 	.word	0x000009e0


	//   ....[9]....
        /*012c*/ 	.word	0x00000a40


	//   ....[10]....
        /*0130*/ 	.word	0x00000a60


	//   ....[11]....
        /*0134*/ 	.word	0x00000a70


	//   ....[12]....
        /*0138*/ 	.word	0x00000ae0


	//   ....[13]....
        /*013c*/ 	.word	0x00000b00


	//   ....[14]....
        /*0140*/ 	.word	0x00000b10


	//----- nvinfo : EIATTR_VRC_CTA_INIT_COUNT
	.align		4
.L_3561:
        /*0144*/ 	.byte	0x02, 0x4a
	.zero		1
	.zero		1


	//----- nvinfo : EIATTR_EXIT_INSTR_OFFSETS
	.align		4
        /*0148*/ 	.byte	0x04, 0x1c
        /*014a*/ 	.short	(.L_3563 - .L_3562)


	//   ....[0]....
.L_3562:
        /*014c*/ 	.word	0x00000080


	//   ....[1]....
        /*0150*/ 	.word	0x00000fa0


	//   ....[2]....
        /*0154*/ 	.word	0x00000fc0


	//   ....[3]....
        /*0158*/ 	.word	0x00001430


	//   ....[4]....
        /*015c*/ 	.word	0x00001650


	//   ....[5]....
        /*0160*/ 	.word	0x000017b0


	//   ....[6]....
        /*0164*/ 	.word	0x00001880


	//----- nvinfo : EIATTR_MAX_THREADS
	.align		4
.L_3563:
        /*0168*/ 	.byte	0x04, 0x05
        /*016a*/ 	.short	(.L_3565 - .L_3564)
.L_3564:
        /*016c*/ 	.word	0x00000080
        /*0170*/ 	.word	0x00000001
        /*0174*/ 	.word	0x00000001


	//----- nvinfo : EIATTR_CRS_STACK_SIZE
	.align		4
.L_3565:
        /*0178*/ 	.byte	0x04, 0x1e
        /*017a*/ 	.short	(.L_3567 - .L_3566)
.L_3566:
        /*017c*/ 	.word	0x00000000


	//----- nvinfo : EIATTR_CBANK_PARAM_SIZE
	.align		4
.L_3567:
        /*0180*/ 	.byte	0x03, 0x19
        /*0182*/ 	.short	0x0048


	//----- nvinfo : EIATTR_PARAM_CBANK
	.align		4
        /*0184*/ 	.byte	0x04, 0x0a
        /*0186*/ 	.short	(.L_3569 - .L_3568)
	.align		4
.L_3568:
        /*0188*/ 	.word	index@(.nv.constant0._ZN4vllm3moe10topkGatingILi6ELi192ELi4ELi4ELi32El6__halfLNS0_11ScoringFuncE1EEEvPKT5_PKbPfiPT4_PiiiibPKf)
        /*018c*/ 	.short	0x0380
        /*018e*/ 	.short	0x0048


	//----- nvinfo : EIATTR_SW_WAR
	.align		4
.L_3569:
        /*0190*/ 	.byte	0x04, 0x36
        /*0192*/ 	.short	(.L_3571 - .L_3570)
.L_3570:
        /*0194*/ 	.word	0x00000008
.L_3571:


//--------------------- .nv.info._ZN4vllm3moe10topkGatingILi16ELi512ELi4ELi16ELi32El6__halfLNS0_11ScoringFuncE1EEEvPKT5_PKbPfiPT4_PiiiibPKf --------------------------
	.section	.nv.info._ZN4vllm3moe10topkGatingILi16ELi512ELi4ELi16ELi32El6__halfLNS0_11ScoringFuncE1EEEvPKT5_PKbPfiPT4_PiiiibPKf,"",@"SHT_CUDA_INFO"
	.sectionflags	@""
	.align	4


	//----- nvinfo : EIATTR_CUDA_API_VERSION
	.align		4
        /*0000*/ 	.byte	0x04, 0x37
        /*0002*/ 	.short	(.L_3573 - .L_3572)
.L_3572:
        /*0004*/ 	.word	0x00000082


	//----- nvinfo : EIATTR_KPARAM_INFO
	.align		4
.L_3573:
        /*0008*/ 	.byte	0x04, 0x17
        /*000a*/ 	.short	(.L_3575 - .L_3574)
.L_3574:
        /*000c*/ 	.word	0x00000000
        /*0010*/ 	.short	0x000a
        /*0012*/ 	.short	0x0040
        /*0014*/ 	.byte	0x00, 0xf5, 0x21, 0x00


	//----- nvinfo : EIATTR_KPARAM_INFO
	.align		4
.L_3575:
        /*0018*/ 	.byte	0x04, 0x17
        /*001a*/ 	.short	(.L_3577 - .L_3576)
.L_3576:
        /*001c*/ 	.word	0x00000000
        /*0020*/ 	.short	0x0009
        /*0022*/ 	.short	0x003c
        /*0024*/ 	.byte	0x00, 0xf0, 0x05, 0x00


	//----- nvinfo : EIATTR_KPARAM_INFO
	.align		4
.L_3577:
        /*0028*/ 	.byte	0x04, 0x17
        /*002a*/ 	.short	(.L_3579 - .L_3578)
.L_3578:
        /*002c*/ 	.word	0x00000000
        /*0030*/ 	.short	0x0008
        /*0032*/ 	.short	0x0038
        /*0034*/ 	.byte	0x00, 0xf0, 0x11, 0x00


	//----- nvinfo : EIATTR_KPARAM_INFO
	.align		4
.L_3579:
        /*0038*/ 	.byte	0x04, 0x17
        /*003a*/ 	.short	(.L_3581 - .L_3580)
.L_3580:
        /*003c*/ 	.word	0x00000000
        /*0040*/ 	.short	0x0007
        /*0042*/ 	.short	0x0034
        /*0044*/ 	.byte	0x00, 0xf0, 0x11, 0x00


	//----- nvinfo : EIATTR_KPARAM_INFO
	.align		4
.L_3581:
        /*0048*/ 	.byte	0x04, 0x17
        /*004a*/ 	.short	(.L_3583 - .L_3582)
.L_3582:
        /*004c*/ 	.word	0x00000000
        /*0050*/ 	.short	0x0006
        /*0052*/ 	.short	0x0030
        /*0054*/ 	.byte	0x00, 0xf0, 0x11, 0x00


	//----- nvinfo : EIATTR_KPARAM_INFO
	.align		4
.L_3583:
        /*0058*/ 	.byte	0x04, 0x17
        /*005a*/ 	.short	(.L_3585 - .L_3584)
.L_3584:
        /*005c*/ 	.word	0x00000000
        /*0060*/ 	.short	0x0005
        /*0062*/ 	.short	0x0028
        /*0064*/ 	.byte	0x00, 0xf5, 0x21, 0x00


	//----- nvinfo : EIATTR_KPARAM_INFO
	.align		4
.L_3585:
        /*0068*/ 	.byte	0x04, 0x17
        /*006a*/ 	.short	(.L_3587 - .L_3586)
.L_3586:
        /*006c*/ 	.word	0x00000000
        /*0070*/ 	.short	0x0004
        /*0072*/ 	.short	0x0020
        /*0074*/ 	.byte	0x00, 0xf5, 0x21, 0x00


	//----- nvinfo : EIATTR_KPARAM_INFO
	.align		4
.L_3587:
        /*0078*/ 	.byte	0x04, 0x17
        /*007a*/ 	.short	(.L_3589 - .L_3588)
.L_3588:
        /*007c*/ 	.word	0x00000000
        /*0080*/ 	.short	0x0003
        /*0082*/ 	.short	0x0018
        /*0084*/ 	.byte	0x00, 0xf0, 0x11, 0x00


	//----- nvinfo : EIATTR_KPARAM_INFO
	.align		4
.L_3589:
        /*0088*/ 	.byte	0x04, 0x17
        /*008a*/ 	.short	(.L_3591 - .L_3590)
.L_3590:
        /*008c*/ 	.word	0x00000000
        /*0090*/ 	.short	0x0002
        /*0092*/ 	.short	0x0010
        /*0094*/ 	.byte	0x00, 0xf5, 0x21, 0x00


	//----- nvinfo : EIATTR_KPARAM_INFO
	.align		4
.L_3591:
        /*0098*/ 	.byte	0x04, 0x17
        /*009a*/ 	.short	(.L_3593 - .L_3592)
.L_3592:
        /*009c*/ 	.word	0x00000000
        /*00a0*/ 	.short	0x0001
        /*00a2*/ 	.short	0x0008
        /*00a4*/ 	.byte	0x00, 0xf5, 0x21, 0x00


	//----- nvinfo : EIATTR_KPARAM_INFO
	.align		4
.L_3593:
        /*00a8*/ 	.byte	0x04, 0x17
        /*00aa*/ 	.short	(.L_3595 - .L_3594)
.L_3594:
        /*00ac*/ 	.word	0x00000000
        /*00b0*/ 	.short	0x0000
        /*00b2*/ 	.short	0x0000
        /*00b4*/ 	.byte	0x00, 0xf5, 0x21, 0x00


	//----- nvinfo : EIATTR_SPARSE_MMA_MASK
	.align		4
.L_3595:
        /*00b8*/ 	.byte	0x03, 0x50
        /*00ba*/ 	.short	0x0000


	//----- nvinfo : EIATTR_MAXREG_COUNT
	.align		4
        /*00bc*/ 	.byte	0x03, 0x1b
        /*00be*/ 	.short	0x00ff


	//----- nvinfo : EIATTR_MERCURY_ISA_VERSION
	.align		4
        /*00c0*/ 	.byte	0x03, 0x5f
        /*00c2*/ 	.short	0x0101


	//----- nvinfo : EIATTR_COOP_GROUP_MASK_REGIDS
	.align		4
        /*00c4*/ 	.byte	0x04, 0x29
        /*00c6*/ 	.short	(.L_3597 - .L_3596)


	//   ....[0]....
.L_3596:
        /*00c8*/ 	.word	0xffffffff


	//   ....[1]....
        /*00cc*/ 	.word	0xffffffff


	//   ....[2]....
        /*00d0*/ 	.word	0xffffffff


	//   ....[3]....
        /*00d4*/ 	.word	0xffffffff


	//   ....[4]....
        /*00d8*/ 	.word	0xffffffff


	//   ....[5]....
        /*00dc*/ 	.word	0xffffffff


	//   ....[6]....
        /*00e0*/ 	.word	0xffffffff


	//   ....[7]....
        /*00e4*/ 	.word	0xffffffff


	//   ....[8]....
        /*00e8*/ 	.word	0xffffffff


	//   ....[9]....
        /*00ec*/ 	.word	0xffffffff


	//   ....[10]....
        /*00f0*/ 	.word	0xffffffff


	//   ....[11]....
        /*00f4*/ 	.word	0xffffffff


	//   ....[12]....
        /*00f8*/ 	.word	0xffffffff


	//   ....[13]....
        /*00fc*/ 	.word	0xffffffff


	//   ....[14]....
        /*0100*/ 	.word	0xffffffff


	//----- nvinfo : EIATTR_COOP_GROUP_INSTR_OFFSETS
	.align		4
.L_3597:
        /*0104*/ 	.byte	0x04, 0x28
        /*0106*/ 	.short	(.L_3599 - .L_3598)


	//   ....[0]....
.L_3598:
        /*0108*/ 	.word	0x00001070


	//   ....[1]....
        /*010c*/ 	.word	0x000010b0


	//   ....[2]....
        /*0110*/ 	.word	0x00001170


	//   ....[3]....
        /*0114*/ 	.word	0x000011f0


	//   ....[4]....
        /*0118*/ 	.word	0x00001310


	//   ....[5]....
        /*011c*/ 	.word	0x00001320


	//   ....[6]....
        /*0120*/ 	.word	0x00001330


	//   ....[7]....
        /*0124*/ 	.word	0x00001370


	//   ....[8]....
        /*0128*/ 	.word	0x000013d0


	//   ....[9]....
        /*012c*/ 	.word	0x000013f0


	//   ....[10]....
        /*0130*/ 	.word	0x00001400


	//   ....[11]....
        /*0134*/ 	.word	0x00001440


	//   ....[12]....
        /*0138*/ 	.word	0x00001490


	//   ....[13]....
        /*013c*/ 	.word	0x000014a0


	//   ....[14]....
        /*0140*/ 	.word	0x000014d0


	//----- nvinfo : EIATTR_VRC_CTA_INIT_COUNT
	.align		4
.L_3599:
        /*0144*/ 	.byte	0x02, 0x4a
	.zero		1
	.zero		1


	//----- nvinfo : EIATTR_EXIT_INSTR_OFFSETS
	.align		4
        /*0148*/ 	.byte	0x04, 0x1c
        /*014a*/ 	.short	(.L_3601 - .L_3600)


	//   ....[0]....
.L_3600:
        /*014c*/ 	.word	0x00000080


	//   ....[1]....
        /*0150*/ 	.word	0x00001aa0


	//   ....[2]....
        /*0154*/ 	.word	0x00001ac0


	//   ....[3]....
        /*0158*/ 	.word	0x00001f30


	//   ....[4]....
        /*015c*/ 	.word	0x00002150


	//   ....[5]....
        /*0160*/ 	.word	0x000022b0


	//   ....[6]....
        /*0164*/ 	.word	0x00002380


	//----- nvinfo : EIATTR_MAX_THREADS
	.align		4
.L_3601:
        /*0168*/ 	.byte	0x04, 0x05
        /*016a*/ 	.short	(.L_3603 - .L_3602)
.L_3602:
        /*016c*/ 	.word	0x00000080
        /*0170*/ 	.word	0x00000001
        /*0174*/ 	.word	0x00000001


	//----- nvinfo : EIATTR_CRS_STACK_SIZE
	.align		4
.L_3603:
        /*0178*/ 	.byte	0x04, 0x1e
        /*017a*/ 	.short	(.L_3605 - .L_3604)
.L_3604:
        /*017c*/ 	.word	0x00000000


	//----- nvinfo : EIATTR_CBANK_PARAM_SIZE
	.align		4
.L_3605:
        /*0180*/ 	.byte	0x03, 0x19
        /*0182*/ 	.short	0x0048


	//----- nvinfo : EIATTR_PARAM_CBANK
	.align		4
        /*0184*/ 	.byte	0x04, 0x0a
        /*0186*/ 	.short	(.L_3607 - .L_3606)
	.align		4
.L_3606:
        /*0188*/ 	.word	index@(.nv.constant0._ZN4vllm3moe10topkGatingILi16ELi512ELi4ELi16ELi32El6__halfLNS0_11ScoringFuncE1EEEvPKT5_PKbPfiPT4_PiiiibPKf)
        /*018c*/ 	.short	0x0380
        /*018e*/ 	.short	0x0048


	//----- nvinfo : EIATTR_SW_WAR
	.align		4
.L_3607:
        /*0190*/ 	.byte	0x04, 0x36
        /*0192*/ 	.short	(.L_3609 - .L_3608)
.L_3608:
        /*0194*/ 	.word	0x00000008
.L_3609:


//--------------------- .nv.info._ZN4vllm3moe10topkGatingILi8ELi256ELi4ELi16ELi32El6__halfLNS0_11ScoringFuncE1EEEvPKT5_PKbPfiPT4_PiiiibPKf --------------------------
	.section	.nv.info._ZN4vllm3moe10topkGatingILi8ELi256ELi4ELi16ELi32El6__halfLNS0_11ScoringFuncE1EEEvPKT5_PKbPfiPT4_PiiiibPKf,"",@"SHT_CUDA_INFO"
	.sectionflags	@""
	.align	4


	//----- nvinfo : EIATTR_CUDA_API_VERSION
	.align		4
        /*0000*/ 	.byte	0x04, 0x37
        /*0002*/ 	.short	(.L_3611 - .L_3610)
.L_3610:
        /*0004*/ 	.word	0x00000082


	//----- nvinfo : EIATTR_KPARAM_INFO
	.align		4
.L_3611:
        /*0008*/ 	.byte	0x04, 0x17
        /*000a*/ 	.short	(.L_3613 - .L_3612)
.L_3612:
        /*000c*/ 	.word	0x00000000
        /*0010*/ 	.short	0x000a
        /*0012*/ 	.short	0x0040
        /*0014*/ 	.byte	0x00, 0xf5, 0x21, 0x00


	//----- nvinfo : EIATTR_KPARAM_INFO
	.align		4
.L_3613:
        /*0018*/ 	.byte	0x04, 0x17
        /*001a*/ 	.short	(.L_3615 - .L_3614)
.L_3614:
        /*001c*/ 	.word	0x00000000
        /*0020*/ 	.short	0x0009
        /*0022*/ 	.short	0x003c
        /*0024*/ 	.byte	0x00, 0xf0, 0x05, 0x00


	//----- nvinfo : EIATTR_KPARAM_INFO
	.align		4
.L_3615:
        /*0028*/ 	.byte	0x04, 0x17
        /*002a*/ 	.short	(.L_3617 - .L_3616)
.L_3616:
        /*002c*/ 	.word	0x00000000
        /*0030*/ 	.short	0x0008
        /*0032*/ 	.short	0x0038
        /*0034*/ 	.byte	0x00, 0xf0, 0x11, 0x00


	//----- nvinfo : EIATTR_KPARAM_INFO
	.align		4
.L_3617:
        /*0038*/ 	.byte	0x04, 0x17
        /*003a*/ 	.short	(.L_3619 - .L_3618)
.L_3618:
        /*003c*/ 	.word	0x00000000
        /*0040*/ 	.short	0x0007
        /*0042*/ 	.short	0x0034
        /*0044*/ 	.byte	0x00, 0xf0, 0x11, 0x00


	//----- nvinfo : EIATTR_KPARAM_INFO
	.align		4
.L_3619:
        /*0048*/ 	.byte	0x04, 0x17
        /*004a*/ 	.short	(.L_3621 - .L_3620)
.L_3620:
        /*004c*/ 	.word	0x00000000
        /*0050*/ 	.short	0x0006
        /*0052*/ 	.short	0x0030
        /*0054*/ 	.byte	0x00, 0xf0, 0x11, 0x00


	//----- nvinfo : EIATTR_KPARAM_INFO
	.align		4
.L_3621:
        /*0058*/ 	.byte	0x04, 0x17
        /*005a*/ 	.short	(.L_3623 - .L_3622)
.L_3622:
        /*005c*/ 	.word	0x00000000
        /*0060*/ 	.short	0x0005
        /*0062*/ 	.short	0x0028
        /*0064*/ 	.byte	0x00, 0xf5, 0x21, 0x00


	//----- nvinfo : EIATTR_KPARAM_INFO
	.align		4
.L_3623:
        /*0068*/ 	.byte	0x04, 0x17
        /*006a*/ 	.short	(.L_3625 - .L_3624)
.L_3624:
        /*006c*/ 	.word	0x00000000
        /*0070*/ 	.short	0x0004
        /*0072*/ 	.short	0x0020
        /*0074*/ 	.byte	0x00, 0xf5, 0x21, 0x00


	//----- nvinfo : EIATTR_KPARAM_INFO
	.align		4
.L_3625:
        /*0078*/ 	.byte	0x04, 0x17
        /*007a*/ 	.short	(.L_3627 - .L_3626)
.L_3626:
        /*007c*/ 	.word	0x00000000
        /*0080*/ 	.short	0x0003
        /*0082*/ 	.short	0x0018
        /*0084*/ 	.byte	0x00, 0xf0, 0x11, 0x00


	//----- nvinfo : EIATTR_KPARAM_INFO
	.align		4
.L_3627:
        /*0088*/ 	.byte	0x04, 0x17
        /*008a*/ 	.short	(.L_3629 - .L_3628)
.L_3628:
        /*008c*/ 	.word	0x00000000
        /*0090*/ 	.short	0x0002
        /*0092*/ 	.short	0x0010
        /*0094*/ 	.byte	0x00, 0xf5, 0x21, 0x00


	//----- nvinfo : EIATTR_KPARAM_INFO
	.align		4
.L_3629:
        /*0098*/ 	.byte	0x04, 0x17
        /*009a*/ 	.short	(.L_3631 - .L_3630)
.L_3630:
        /*009c*/ 	.word	0x00000000
        /*00a0*/ 	.short	0x0001
        /*00a2*/ 	.short	0x0008
        /*00a4*/ 	.byte	0x00, 0xf5, 0x21, 0x00


	//----- nvinfo : EIATTR_KPARAM_INFO
	.align		4
.L_3631:
        /*00a8*/ 	.byte	0x04, 0x17
        /*00aa*/ 	.short	(.L_3633 - .L_3632)
.L_3632:
        /*00ac*/ 	.word	0x00000000
        /*00b0*/ 	.short	0x0000
        /*00b2*/ 	.short	0x0000
        /*00b4*/ 	.byte	0x00, 0xf5, 0x21, 0x00


	//----- nvinfo : EIATTR_SPARSE_MMA_MASK
	.align		4
.L_3633:
        /*00b8*/ 	.byte	0x03, 0x50
        /*00ba*/ 	.short	0x0000


	//----- nvinfo : EIATTR_MAXREG_COUNT
	.align		4
        /*00bc*/ 	.byte	0x03, 0x1b
        /*00be*/ 	.short	0x00ff


	//----- nvinfo : EIATTR_MERCURY_ISA_VERSION
	.align		4
        /*00c0*/ 	.byte	0x03, 0x5f
        /*00c2*/ 	.short	0x0101


	//----- nvinfo : EIATTR_COOP_GROUP_MASK_REGIDS
	.align		4
        /*00c4*/ 	.byte	0x04, 0x29
        /*00c6*/ 	.short	(.L_3635 - .L_3634)


	//   ....[0]....
.L_3634:
        /*00c8*/ 	.word	0xffffffff


	//   ....[1]....
        /*00cc*/ 	.word	0xffffffff


	//   ....[2]....
        /*00d0*/ 	.word	0xffffffff


	//   ....[3]....
        /*00d4*/ 	.word	0xffffffff


	//   ....[4]....
        /*00d8*/ 	.word	0xffffffff


	//   ....[5]....
        /*00dc*/ 	.word	0xffffffff


	//   ....[6]....
        /*00e0*/ 	.word	0xffffffff


	//   ....[7]....
        /*00e4*/ 	.word	0xffffffff


	//   ....[8]....
        /*00e8*/ 	.word	0xffffffff


	//   ....[9]....
        /*00ec*/ 	.word	0xffffffff


	//   ....[10]....
        /*00f0*/ 	.word	0xffffffff


	//   ....[11]....
        /*00f4*/ 	.word	0xffffffff


	//   ....[12]....
        /*00f8*/ 	.word	0xffffffff


	//   ....[13]....
        /*00fc*/ 	.word	0xffffffff


	//   ....[14]....
        /*0100*/ 	.word	0xffffffff


	//----- nvinfo : EIATTR_COOP_GROUP_INSTR_OFFSETS
	.align		4
.L_3635:
        /*0104*/ 	.byte	0x04, 0x28
        /*0106*/ 	.short	(.L_3637 - .L_3636)


	//   ....[0]....
.L_3636:
        /*0108*/ 	.word	0x00000970


	//   ....[1]....
        /*010c*/ 	.word	0x000009f0


	//   ....[2]....
        /*0110*/ 	.word	0x00000a00


	//   ....[3]....
        /*0114*/ 	.word	0x00000a70


	//   ....[4]....
        /*0118*/ 	.word	0x00000a90


	//   ....[5]....
        /*011c*/ 	.word	0x00000aa0


	//   ....[6]....
        /*0120*/ 	.word	0x00000b10


	//   ....[7]....
        /*0124*/ 	.word	0x00000b30


	//   ....[8]....
        /*0128*/ 	.word	0x00000b80


	//   ....[9]....
        /*012c*/ 	.word	0x00000bb0


	//   ....[10]....
        /*0130*/ 	.word	0x00000bd0


	//   ....[11]....
        /*0134*/ 	.word	0x00000be0


	//   ....[12]....
        /*0138*/ 	.word	0x00000c50


	//   ....[13]....
        /*013c*/ 	.word	0x00000c70


	//   ....[14]....
        /*0140*/ 	.word	0x00000c80


	//----- nvinfo : EIATTR_VRC_CTA_INIT_COUNT
	.align		4
.L_3637:
        /*0144*/ 	.byte	0x02, 0x4a
	.zero		1
	.zero		1


	//----- nvinfo : EIATTR_EXIT_INSTR_OFFSETS
	.align		4
        /*0148*/ 	.byte	0x04, 0x1c
        /*014a*/ 	.short	(.L_3639 - .L_3638)


	//   ....[0]....
.L_3638:
        /*014c*/ 	.word	0x00000080


	//   ....[1]....
        /*0150*/ 	.word	0x00001140


	//   ....[2]....
        /*0154*/ 	.word	0x00001160


	//   ....[3]....
        /*0158*/ 	.word	0x000015d0


	//   ....[4]....
        /*015c*/ 	.word	0x000017f0


	//   ....[5]....
        /*0160*/ 	.word	0x00001950


	//   ....[6]....
        /*0164*/ 	.word	0x00001a20


	//----- nvinfo : EIATTR_MAX_THREADS
	.align		4
.L_3639:
        /*0168*/ 	.byte	0x04, 0x05
        /*016a*/ 	.short	(.L_3641 - .L_3640)
.L_3640:
        /*016c*/ 	.word	0x00000080
        /*0170*/ 	.word	0x00000001
        /*0174*/ 	.word	0x00000001


	//----- nvinfo : EIATTR_CRS_STACK_SIZE
	.align		4
.L_3641:
        /*0178*/ 	.byte	0x04, 0x1e
        /*017a*/ 	.short	(.L_3643 - .L_3642)
.L_3642:
        /*017c*/ 	.word	0x00000000


	//----- nvinfo : EIATTR_CBANK_PARAM_SIZE
	.align		4
.L_3643:
        /*0180*/ 	.byte	0x03, 0x19
        /*0182*/ 	.short	0x0048


	//----- nvinfo : EIATTR_PARAM_CBANK
	.align		4
        /*0184*/ 	.byte	0x04, 0x0a
        /*0186*/ 	.short	(.L_3645 - .L_3644)
	.align		4
.L_3644:
        /*0188*/ 	.word	index@(.nv.constant0._ZN4vllm3moe10topkGatingILi8ELi256ELi4ELi16ELi32El6__halfLNS0_11ScoringFuncE1EEEvPKT5_PKbPfiPT4_PiiiibPKf)
        /*018c*/ 	.short	0x0380
        /*018e*/ 	.short	0x0048


	//----- nvinfo : EIATTR_SW_WAR
	.align		4
.L_3645:
        /*0190*/ 	.byte	0x04, 0x36
        /*0192*/ 	.short	(.L_3647 - .L_3646)
.L_3646:
        /*0194*/ 	.word	0x00000008
.L_3647:


//--------------------- .nv.info._ZN4vllm3moe10topkGatingILi8ELi128ELi4ELi16ELi32El6__halfLNS0_11ScoringFuncE1EEEvPKT5_PKbPfiPT4_PiiiibPKf --------------------------
	.section	.nv.info._ZN4vllm3moe10topkGatingILi8ELi128ELi4ELi16ELi32El6__halfLNS0_11ScoringFuncE1EEEvPKT5_PKbPfiPT4_PiiiibPKf,"",@"SHT_CUDA_INFO"
	.sectionflags	@""
	.align	4


	//----- nvinfo : EIATTR_CUDA_API_VERSION
	.align		4
        /*0000*/ 	.byte	0x04, 0x37
        /*0002*/ 	.short	(.L_3649 - .L_3648)
.L_3648:
        /*0004*/ 	.word	0x00000082


	//----- nvinfo : EIATTR_KPARAM_INFO
	.align		4
.L_3649:
        /*0008*/ 	.byte	0x04, 0x17
        /*000a*/ 	.short	(.L_3651 - .L_3650)
.L_3650:
        /*000c*/ 	.word	0x00000000
        /*0010*/ 	.short	0x000a
        /*0012*/ 	.short	0x0040
        /*0014*/ 	.byte	0x00, 0xf5, 0x21, 0x00


	//----- nvinfo : EIATTR_KPARAM_INFO
	.align		4
.L_3651:
        /*0018*/ 	.byte	0x04, 0x17
        /*001a*/ 	.short	(.L_3653 - .L_3652)
.L_3652:
        /*001c*/ 	.word	0x00000000
        /*0020*/ 	.short	0x0009
        /*0022*/ 	.short	0x003c
        /*0024*/ 	.byte	0x00, 0xf0, 0x05, 0x00


	//----- nvinfo : EIATTR_KPARAM_INFO
	.align		4
.L_3653:
        /*0028*/ 	.byte	0x04, 0x17
        /*002a*/ 	.short	(.L_3655 - .L_3654)
.L_3654:
        /*002c*/ 	.word	0x00000000
        /*0030*/ 	.short	0x0008
        /*0032*/ 	.short	0x0038
        /*0034*/ 	.byte	0x00, 0xf0, 0x11, 0x00


	//----- nvinfo : EIATTR_KPARAM_INFO
	.align		4
.L_3655:
        /*0038*/ 	.byte	0x04, 0x17
        /*003a*/ 	.short	(.L_3657 - .L_3656)
.L_3656:
        /*003c*/ 	.word	0x00000000
        /*0040*/ 	.short	0x0007
        /*0042*/ 	.short	0x0034
        /*0044*/ 	.byte	0x00, 0xf0, 0x11, 0x00


	//----- nvinfo : EIATTR_KPARAM_INFO
	.align		4
.L_3657:
        /*0048*/ 	.byte	0x04, 0x17
        /*004a*/ 	.short	(.L_3659 - .L_3658)
.L_3658:
        /*004c*/ 	.word	0x00000000
        /*0050*/ 	.short	0x0006
        /*0052*/ 	.short	0x0030
        /*0054*/ 	.byte	0x00, 0xf0, 0x11, 0x00


	//----- nvinfo : EIATTR_KPARAM_INFO
	.align		4
.L_3659:
        /*0058*/ 	.byte	0x04, 0x17
        /*005a*/ 	.short	(.L_3661 - .L_3660)
.L_3660:
        /*005c*/ 	.word	0x00000000
        /*0060*/ 	.short	0x0005
        /*0062*/ 	.short	0x0028
        /*0064*/ 	.byte	0x00, 0xf5, 0x21, 0x00


	//----- nvinfo : EIATTR_KPARAM_INFO
	.align		4
.L_3661:
        /*0068*/ 	.byte	0x04, 0x17
        /*006a*/ 	.short	(.L_3663 - .L_3662)
.L_3662:
        /*006c*/ 	.word	0x00000000
        /*0070*/ 	.short	0x0004
        /*0072*/ 	.short	0x0020
        /*0074*/ 	.byte	0x00, 0xf5, 0x21, 0x00


	//----- nvinfo : EIATTR_KPARAM_INFO
	.align		4
.L_3663:
        /*0078*/ 	.byte	0x04, 0x17
        /*007a*/ 	.short	(.L_3665 - .L_3664)
.L_3664:
        /*007c*/ 	.word	0x00000000
        /*0080*/ 	.short	0x0003
        /*0082*/ 	.short	0x0018
        /*0084*/ 	.byte	0x00, 0xf0, 0x11, 0x00


	//----- nvinfo : EIATTR_KPARAM_INFO
	.align		4
.L_3665:
        /*0088*/ 	.byte	0x04, 0x17
        /*008a*/ 	.short	(.L_3667 - .L_3666)
.L_3666:
        /*008c*/ 	.word	0x00000000
        /*0090*/ 	.short	0x0002
        /*0092*/ 	.short	0x0010
        /*0094*/ 	.byte	0x00, 0xf5, 0x21, 0x00


	//----- nvinfo : EIATTR_KPARAM_INFO
	.align		4
.L_3667:
        /*0098*/ 	.byte	0x04, 0x17
        /*009a*/ 	.short	(.L_3669 - .L_3668)
.L_3668:
        /*009c*/ 	.word	0x00000000
        /*00a0*/ 	.short	0x0001
        /*00a2*/ 	.short	0x0008
        /*00a4*/ 	.byte	0x00, 0xf5, 0x21, 0x00


	//----- nvinfo : EIATTR_KPARAM_INFO
	.align		4
.L_3669:
        /*00a8*/ 	.byte	0x04, 0x17
        /*00aa*/ 	.short	(.L_3671 - .L_3670)
.L_3670:
        /*00ac*/ 	.word	0x00000000
        /*00b0*/ 	.short	0x0000
        /*00b2*/ 	.short	0x0000
        /*00b4*/ 	.byte	0x00, 0xf5, 0x21, 0x00


	//----- nvinfo : EIATTR_SPARSE_MMA_MASK
	.align		4
.L_3671:
        /*00b8*/ 	.byte	0x03, 0x50
        /*00ba*/ 	.short	0x0000


	//----- nvinfo : EIATTR_MAXREG_COUNT
	.align		4
        /*00bc*/ 	.byte	0x03, 0x1b
        /*00be*/ 	.short	0x00ff


	//----- nvinfo : EIATTR_MERCURY_ISA_VERSION
	.align		4
        /*00c0*/ 	.byte	0x03, 0x5f
        /*00c2*/ 	.short	0x0101


	//----- nvinfo : EIATTR_COOP_GROUP_MASK_REGIDS
	.align		4
        /*00c4*/ 	.byte	0x04, 0x29
        /*00c6*/ 	.short	(.L_3673 - .L_3672)


	//   ....[0]....
.L_3672:
        /*00c8*/ 	.word	0xffffffff


	//   ....[1]....
        /*00cc*/ 	.word	0xffffffff


	//   ....[2]....
        /*00d0*/ 	.word	0xffffffff


	//   ....[3]....
        /*00d4*/ 	.word	0xffffffff


	//   ....[4]....
        /*00d8*/ 	.word	0xffffffff


	//   ....[5]....
        /*00dc*/ 	.word	0xffffffff


	//   ....[6]....
        /*00e0*/ 	.word	0xffffffff


	//   ....[7]....
        /*00e4*/ 	.word	0xffffffff


	//   ....[8]....
        /*00e8*/ 	.word	0xffffffff


	//   ....[9]....
        /*00ec*/ 	.word	0xffffffff


	//   ....[10]....
        /*00f0*/ 	.word	0xffffffff


	//   ....[11]....
        /*00f4*/ 	.word	0xffffffff


	//----- nvinfo : EIATTR_COOP_GROUP_INSTR_OFFSETS
	.align		4
.L_3673:
        /*00f8*/ 	.byte	0x04, 0x28
        /*00fa*/ 	.short	(.L_3675 - .L_3674)


	//   ....[0]....
.L_3674:
        /*00fc*/ 	.word	0x00000980


	//   ....[1]....
        /*0100*/ 	.word	0x00000a00


	//   ....[2]....
        /*0104*/ 	.word	0x00000a10


	//   ....[3]....
        /*0108*/ 	.word	0x00000a80


	//   ....[4]....
        /*010c*/ 	.word	0x00000aa0


	//   ....[5]....
        /*0110*/ 	.word	0x00000ab0


	//   ....[6]....
        /*0114*/ 	.word	0x00000b20


	//   ....[7]....
        /*0118*/ 	.word	0x00000b40


	//   ....[8]....
        /*011c*/ 	.word	0x00000ba0


	//   ....[9]....
        /*0120*/ 	.word	0x00000bb0


	//   ....[10]....
        /*0124*/ 	.word	0x00000bc0


	//   ....[11]....
        /*0128*/ 	.word	0x00000c10


	//----- nvinfo : EIATTR_VRC_CTA_INIT_COUNT
	.align		4
.L_3675:
        /*012c*/ 	.byte	0x02, 0x4a
	.zero		1
	.zero		1


	//----- nvinfo : EIATTR_EXIT_INSTR_OFFSETS
	.align		4
        /*0130*/ 	.byte	0x04, 0x1c
        /*0132*/ 	.short	(.L_3677 - .L_3676)


	//   ....[0]....
.L_3676:
        /*0134*/ 	.word	0x00000090


	//   ....[1]....
        /*0138*/ 	.word	0x000010a0


	//   ....[2]....
        /*013c*/ 	.word	0x000010c0


	//   ....[3]....
        /*0140*/ 	.word	0x00001530


	//   ....[4]....
        /*0144*/ 	.word	0x00001750


	//   ....[5]....
        /*0148*/ 	.word	0x000018b0


	//   ....[6]....
        /*014c*/ 	.word	0x00001980


	//----- nvinfo : EIATTR_MAX_THREADS
	.align		4
.L_3677:
        /*0150*/ 	.byte	0x04, 0x05
        /*0152*/ 	.short	(.L_3679 - .L_3678)
.L_3678:
        /*0154*/ 	.word	0x00000080
        /*0158*/ 	.word	0x00000001
        /*015c*/ 	.word	0x00000001


	//----- nvinfo : EIATTR_CRS_STACK_SIZE
	.align		4
.L_3679:
        /*0160*/ 	.byte	0x04, 0x1e
        /*0162*/ 	.short	(.L_3681 - .L_3680)
.L_3680:
        /*0164*/ 	.word	0x00000000


	//----- nvinfo : EIATTR_CBANK_PARAM_SIZE
	.align		4
.L_3681:
        /*0168*/ 	.byte	0x03, 0x19
        /*016a*/ 	.short	0x0048


	//----- nvinfo : EIATTR_PARAM_CBANK
	.align		4
        /*016c*/ 	.byte	0x04, 0x0a
        /*016e*/ 	.short	(.L_3683 - .L_3682)
	.align		4
.L_3682:
        /*0170*/ 	.word	index@(.nv.constant0._ZN4vllm3moe10topkGatingILi8ELi128ELi4ELi16ELi32El6__halfLNS0_11ScoringFuncE1EEEvPKT5_PKbPfiPT4_PiiiibPKf)
        /*0174*/ 	.short	0x0380
        /*0176*/ 	.short	0x0048


	//----- nvinfo : EIATTR_SW_WAR
	.align		4
.L_3683:
        /*0178*/ 	.byte	0x04, 0x36
        /*017a*/ 	.short	(.L_3685 - .L_3684)
.L_3684:
        /*017c*/ 	.word	0x00000008
.L_3685:


//--------------------- .nv.info._ZN4vllm3moe10topkGatingILi8ELi64ELi4ELi16ELi32El6__halfLNS0_11ScoringFuncE1EEEvPKT5_PKbPfiPT4_PiiiibPKf --------------------------
	.section	.nv.info._ZN4vllm3moe10topkGatingILi8ELi64ELi4ELi16ELi32El6__halfLNS0_11ScoringFuncE1EEEvPKT5_PKbPfiPT4_PiiiibPKf,"",@"SHT_CUDA_INFO"
	.sectionflags	@""
	.align	4


	//----- nvinfo : EIATTR_CUDA_API_VERSION
	.align		4
        /*0000*/ 	.byte	0x04, 0x37
        /*0002*/ 	.short	(.L_3687 - .L_3686)
.L_3686:
        /*0004*/ 	.word	0x00000082


	//----- nvinfo : EIATTR_KPARAM_INFO
	.align		4
.L_3687:
        /*0008*/ 	.byte	0x04, 0x17
        /*000a*/ 	.short	(.L_3689 - .L_3688)
.L_3688:
        /*000c*/ 	.word	0x00000000
        /*0010*/ 	.short	0x000a
        /*0012*/ 	.short	0x0040
        /*0014*/ 	.byte	0x00, 0xf5, 0x21, 0x00


	//----- nvinfo : EIATTR_KPARAM_INFO
	.align		4
.L_3689:
        /*0018*/ 	.byte	0x04, 0x17
        /*001a*/ 	.short	(.L_3691 - .L_3690)
.L_3690:
        /*001c*/ 	.word	0x00000000
        /*0020*/ 	.short	0x0009
        /*0022*/ 	.short	0x003c
        /*0024*/ 	.byte	0x00, 0xf0, 0x05, 0x00


	//----- nvinfo : EIATTR_KPARAM_INFO
	.align		4
.L_3691:
        /*0028*/ 	.byte	0x04, 0x17
        /*002a*/ 	.short	(.L_3693 - .L_3692)
.L_3692:
        /*002c*/ 	.word	0x00000000
        /*0030*/ 	.short	0x0008
        /*0032*/ 	.short	0x0038
        /*0034*/ 	.byte	0x00, 0xf0, 0x11, 0x00


	//----- nvinfo : EIATTR_KPARAM_INFO
	.align		4
.L_3693:
        /*0038*/ 	.byte	0x04, 0x17
        /*003a*/ 	.short	(.L_3695 - .L_3694)
.L_3694:
        /*003c*/ 	.word	0x00000000
        /*0040*/ 	.short	0x0007
        /*0042*/ 	.short	0x0034
        /*0044*/ 	.byte	0x00, 0xf0, 0x11, 0x00


	//----- nvinfo : EIATTR_KPARAM_INFO
	.align		4
.L_3695:
        /*0048*/ 	.byte	0x04, 0x17
        /*004a*/ 	.short	(.L_3697 - .L_3696)
.L_3696:
        /*004c*/ 	.word	0x00000000
        /*0050*/ 	.short	0x0006
        /*0052*/ 	.short	0x0030
        /*0054*/ 	.byte	0x00, 0xf0, 0x11, 0x00


	//----- nvinfo : EIATTR_KPARAM_INFO
	.align		4
.L_3697:
        /*0058*/ 	.byte	0x04, 0x17
        /*005a*/ 	.short	(.L_3699 - .L_3698)
.L_3698:
        /*005c*/ 	.word	0x00000000
        /*0060*/ 	.short	0x0005
        /*0062*/ 	.short	0x0028
        /*0064*/ 	.byte	0x00, 0xf5, 0x21, 0x00


	//----- nvinfo : EIATTR_KPARAM_INFO
	.align		4
.L_3699:
        /*0068*/ 	.byte	0x04, 0x17
        /*006a*/ 	.short	(.L_3701 - .L_3700)
.L_3700:
        /*006c*/ 	.word	0x00000000
        /*0070*/ 	.short	0x0004
        /*0072*/ 	.short	0x0020
        /*0074*/ 	.byte	0x00, 0xf5, 0x21, 0x00


	//----- nvinfo : EIATTR_KPARAM_INFO
	.align		4
.L_3701:
        /*0078*/ 	.byte	0x04, 0x17
        /*007a*/ 	.short	(.L_3703 - .L_3702)
.L_3702:
        /*007c*/ 	.word	0x00000000
        /*0080*/ 	.short	0x0003
        /*0082*/ 	.short	0x0018
        /*0084*/ 	.byte	0x00, 0xf0, 0x11, 0x00


	//----- nvinfo : EIATTR_KPARAM_INFO
	.align		4
.L_3703:
        /*0088*/ 	.byte	0x04, 0x17
        /*008a*/ 	.short	(.L_3705 - .L_3704)
.L_3704:
        /*008c*/ 	.word	0x00000000
        /*0090*/ 	.short	0x0002
        /*0092*/ 	.short	0x0010
        /*0094*/ 	.byte	0x00, 0xf5, 0x21, 0x00


	//----- nvinfo : EIATTR_KPARAM_INFO
	.align		4
.L_3705:
        /*0098*/ 	.byte	0x04, 0x17
        /*009a*/ 	.short	(.L_3707 - .L_3706)
.L_3706:
        /*009c*/ 	.word	0x00000000
        /*00a0*/ 	.short	0x0001
        /*00a2*/ 	.short	0x0008
        /*00a4*/ 	.byte	0x00, 0xf5, 0x21, 0x00


	//----- nvinfo : EIATTR_KPARAM_INFO
	.align		4
.L_3707:
        /*00a8*/ 	.byte	0x04, 0x17
        /*00aa*/ 	.short	(.L_3709 - .L_3708)
.L_3708:
        /*00ac*/ 	.word	0x00000000
        /*00b0*/ 	.short	0x0000
        /*00b2*/ 	.short	0x0000
        /*00b4*/ 	.byte	0x00, 0xf5, 0x21, 0x00


	//----- nvinfo : EIATTR_SPARSE_MMA_MASK
	.align		4
.L_3709:
        /*00b8*/ 	.byte	0x03, 0x50
        /*00ba*/ 	.short	0x0000


	//----- nvinfo : EIATTR_MAXREG_COUNT
	.align		4
        /*00bc*/ 	.byte	0x03, 0x1b
        /*00be*/ 	.short	0x00ff


	//----- nvinfo : EIATTR_MERCURY_ISA_VERSION
	.align		4
        /*00c0*/ 	.byte	0x03, 0x5f
        /*00c2*/ 	.short	0x0101


	//----- nvinfo : EIATTR_COOP_GROUP_MASK_REGIDS
	.align		4
        /*00c4*/ 	.byte	0x04, 0x29
        /*00c6*/ 	.short	(.L_3711 - .L_3710)


	//   ....[0]....
.L_3710:
        /*00c8*/ 	.word	0xffffffff


	//   ....[1]....
        /*00cc*/ 	.word	0xffffffff


	//   ....[2]....
        /*00d0*/ 	.word	0xffffffff


	//   ....[3]....
        /*00d4*/ 	.word	0xffffffff


	//   ....[4]....
        /*00d8*/ 	.word	0xffffffff


	//   ....[5]....
        /*00dc*/ 	.word	0xffffffff


	//   ....[6]....
        /*00e0*/ 	.word	0xffffffff


	//   ....[7]....
        /*00e4*/ 	.word	0xffffffff


	//   ....[8]....
        /*00e8*/ 	.word	0xffffffff


	//----- nvinfo : EIATTR_COOP_GROUP_INSTR_OFFSETS
	.align		4
.L_3711:
        /*00ec*/ 	.byte	0x04, 0x28
        /*00ee*/ 	.short	(.L_3713 - .L_3712)


	//   ....[0]....
.L_3712:
        /*00f0*/ 	.word	0x00000980


	//   ....[1]....
        /*00f4*/ 	.word	0x00000a00


	//   ....[2]....
        /*00f8*/ 	.word	0x00000a10


	//   ....[3]....
        /*00fc*/ 	.word	0x00000a80


	//   ....[4]....
        /*0100*/ 	.word	0x00000aa0


	//   ....[5]....
        /*0104*/ 	.word	0x00000ab0


	//   ....[6]....
        /*0108*/ 	.word	0x00000b20


	//   ....[7]....
        /*010c*/ 	.word	0x00000b40


	//   ....[8]....
        /*0110*/ 	.word	0x00000b50


	//----- nvinfo : EIATTR_VRC_CTA_INIT_COUNT
	.align		4
.L_3713:
        /*0114*/ 	.byte	0x02, 0x4a
	.zero		1
	.zero		1


	//----- nvinfo : EIATTR_EXIT_INSTR_OFFSETS
	.align		4
        /*0118*/ 	.byte	0x04, 0x1c
        /*011a*/ 	.short	(.L_3715 - .L_3714)


	//   ....[0]....
.L_3714:
        /*011c*/ 	.word	0x00000090


	//   ....[1]....
        /*0120*/ 	.word	0x00001000


	//   ....[2]....
        /*0124*/ 	.word	0x00001020


	//   ....[3]....
        /*0128*/ 	.word	0x00001490


	//   ....[4]....
        /*012c*/ 	.word	0x000016b0


	//   ....[5]....
        /*0130*/ 	.word	0x00001810


	//   ....[6]....
        /*0134*/ 	.word	0x000018e0


	//----- nvinfo : EIATTR_MAX_THREADS
	.align		4
.L_3715:
        /*0138*/ 	.byte	0x04, 0x05
        /*013a*/ 	.short	(.L_3717 - .L_3716)
.L_3716:
        /*013c*/ 	.word	0x00000080
        /*0140*/ 	.word	0x00000001
        /*0144*/ 	.word	0x00000001


	//----- nvinfo : EIATTR_CRS_STACK_SIZE
	.align		4
.L_3717:
        /*0148*/ 	.byte	0x04, 0x1e
        /*014a*/ 	.short	(.L_3719 - .L_3718)
.L_3718:
        /*014c*/ 	.word	0x00000000


	//----- nvinfo : EIATTR_CBANK_PARAM_SIZE
	.align		4
.L_3719:
        /*0150*/ 	.byte	0x03, 0x19
        /*0152*/ 	.short	0x0048


	//----- nvinfo : EIATTR_PARAM_CBANK
	.align		4
        /*0154*/ 	.byte	0x04, 0x0a
        /*0156*/ 	.short	(.L_3721 - .L_3720)
	.align		4
.L_3720:
        /*0158*/ 	.word	index@(.nv.constant0._ZN4vllm3moe10topkGatingILi8ELi64ELi4ELi16ELi32El6__halfLNS0_11ScoringFuncE1EEEvPKT5_PKbPfiPT4_PiiiibPKf)
        /*015c*/ 	.short	0x0380
        /*015e*/ 	.short	0x0048


	//----- nvinfo : EIATTR_SW_WAR
	.align		4
.L_3721:
        /*0160*/ 	.byte	0x04, 0x36
        /*0162*/ 	.short	(.L_3723 - .L_3722)
.L_3722:
        /*0164*/ 	.word	0x00000008
.L_3723:


//--------------------- .nv.info._ZN4vllm3moe10topkGatingILi8ELi32ELi4ELi16ELi32El6__halfLNS0_11ScoringFuncE1EEEvPKT5_PKbPfiPT4_PiiiibPKf --------------------------
	.section	.nv.info._ZN4vllm3moe10topkGatingILi8ELi32ELi4ELi16ELi32El6__halfLNS0_11ScoringFuncE1EEEvPKT5_PKbPfiPT4_PiiiibPKf,"",@"SHT_CUDA_INFO"
	.sectionflags	@""
	.align	4


	//----- nvinfo : EIATTR_CUDA_API_VERSION
	.align		4
        /*0000*/ 	.byte	0x04, 0x37
        /*0002*/ 	.short	(.L_3725 - .L_3724)
.L_3724:
        /*0004*/ 	.word	0x00000082


	//----- nvinfo : EIATTR_KPARAM_INFO
	.align		4
.L_3725:
        /*0008*/ 	.byte	0x04, 0x17
        /*000a*/ 	.short	(.L_3727 - .L_3726)
.L_3726:
        /*000c*/ 	.word	0x00000000
        /*0010*/ 	.short	0x000a
        /*0012*/ 	.short	0x0040
        /*0014*/ 	.byte	0x00, 0xf5, 0x21, 0x00


	//----- nvinfo : EIATTR_KPARAM_INFO
	.align		4
.L_3727:
        /*0018*/ 	.byte	0x04, 0x17
        /*001a*/ 	.short	(.L_3729 - .L_3728)
.L_3728:
        /*001c*/ 	.word	0x00000000
        /*0020*/ 	.short	0x0009
        /*0022*/ 	.short	0x003c
        /*0024*/ 	.byte	0x00, 0xf0, 0x05, 0x00


	//----- nvinfo : EIATTR_KPARAM_INFO
	.align		4
.L_3729:
        /*0028*/ 	.byte	0x04, 0x17
        /*002a*/ 	.short	(.L_3731 - .L_3730)
.L_3730:
        /*002c*/ 	.word	0x00000000
        /*0030*/ 	.short	0x0008
        /*0032*/ 	.short	0x0038
        /*0034*/ 	.byte	0x00, 0xf0, 0x11, 0x00


	//----- nvinfo : EIATTR_KPARAM_INFO
	.align		4
.L_3731:
        /*0038*/ 	.byte	0x04, 0x17
        /*003a*/ 	.short	(.L_3733 - .L_3732)
.L_3732:
        /*003c*/ 	.word	0x00000000
        /*0040*/ 	.short	0x0007
        /*0042*/ 	.short	0x0034
        /*0044*/ 	.byte	0x00, 0xf0, 0x11, 0x00


	//----- nvinfo : EIATTR_KPARAM_INFO
	.align		4
.L_3733:
        /*0048*/ 	.byte	0x04, 0x17
        /*004a*/ 	.short	(.L_3735 - .L_3734)
.L_3734:
        /*004c*/ 	.word	0x00000000
        /*0050*/ 	.short	0x0006
        /*0052*/ 	.short	0x0030
        /*0054*/ 	.byte	0x00, 0xf0, 0x11, 0x00


	//----- nvinfo : EIATTR_KPARAM_INFO
	.align		4
.L_3735:
        /*0058*/ 	.byte	0x04, 0x17
        /*005a*/ 	.short	(.L_3737 - .L_3736)
.L_3736:
        /*005c*/ 	.word	0x00000000
        /*0060*/ 	.short	0x0005
        /*0062*/ 	.short	0x0028
        /*0064*/ 	.byte	0x00, 0xf5, 0x21, 0x00


	//----- nvinfo : EIATTR_KPARAM_INFO
	.align		4
.L_3737:
        /*0068*/ 	.byte	0x04, 0x17
        /*006a*/ 	.short	(.L_3739 - .L_3738)
.L_3738:
        /*006c*/ 	.word	0x00000000
        /*0070*/ 	.short	0x0004
        /*0072*/ 	.short	0x0020
        /*0074*/ 	.byte	0x00, 0xf5, 0x21, 0x00


	//----- nvinfo : EIATTR_KPARAM_INFO
	.align		4
.L_3739:
        /*0078*/ 	.byte	0x04, 0x17
        /*007a*/ 	.short	(.L_3741 - .L_3740)
.L_3740:
        /*007c*/ 	.word	0x00000000
        /*0080*/ 	.short	0x0003
        /*0082*/ 	.short	0x0018
        /*0084*/ 	.byte	0x00, 0xf0, 0x11, 0x00


	//----- nvinfo : EIATTR_KPARAM_INFO
	.align		4
.L_3741:
        /*0088*/ 	.byte	0x04, 0x17
        /*008a*/ 	.short	(.L_3743 - .L_3742)
.L_3742:
        /*008c*/ 	.word	0x00000000
        /*0090*/ 	.short	0x0002
        /*0092*/ 	.short	0x0010
        /*0094*/ 	.byte	0x00, 0xf5, 0x21, 0x00


	//----- nvinfo : EIATTR_KPARAM_INFO
	.align		4
.L_3743:
        /*0098*/ 	.byte	0x04, 0x17
        /*009a*/ 	.short	(.L_3745 - .L_3744)
.L_3744:
        /*009c*/ 	.word	0x00000000
        /*00a0*/ 	.short	0x0001
        /*00a2*/ 	.short	0x0008
        /*00a4*/ 	.byte	0x00, 0xf5, 0x21, 0x00


	//----- nvinfo : EIATTR_KPARAM_INFO
	.align		4
.L_3745:
        /*00a8*/ 	.byte	0x04, 0x17
        /*00aa*/ 	.short	(.L_3747 - .L_3746)
.L_3746:
        /*00ac*/ 	.word	0x00000000
        /*00b0*/ 	.short	0x0000
        /*00b2*/ 	.short	0x0000
        /*00b4*/ 	.byte	0x00, 0xf5, 0x21, 0x00


	//----- nvinfo : EIATTR_SPARSE_MMA_MASK
	.align		4
.L_3747:
        /*00b8*/ 	.byte	0x03, 0x50
        /*00ba*/ 	.short	0x0000


	//----- nvinfo : EIATTR_MAXREG_COUNT
	.align		4
        /*00bc*/ 	.byte	0x03, 0x1b
        /*00be*/ 	.short	0x00ff


	//----- nvinfo : EIATTR_MERCURY_ISA_VERSION
	.align		4
        /*00c0*/ 	.byte	0x03, 0x5f
        /*00c2*/ 	.short	0x0101


	//----- nvinfo : EIATTR_COOP_GROUP_MASK_REGIDS
	.align		4
        /*00c4*/ 	.byte	0x04, 0x29
        /*00c6*/ 	.short	(.L_3749 - .L_3748)


	//   ....[0]....
.L_3748:
        /*00c8*/ 	.word	0xffffffff


	//   ....[1]....
        /*00cc*/ 	.word	0xffffffff


	//   ....[2]....
        /*00d0*/ 	.word	0xffffffff


	//   ....[3]....
        /*00d4*/ 	.word	0xffffffff


	//   ....[4]....
        /*00d8*/ 	.word	0xffffffff


	//   ....[5]....
        /*00dc*/ 	.word	0xffffffff


	//----- nvinfo : EIATTR_COOP_GROUP_INSTR_OFFSETS
	.align		4
.L_3749:
        /*00e0*/ 	.byte	0x04, 0x28
        /*00e2*/ 	.short	(.L_3751 - .L_3750)


	//   ....[0]....
.L_3750:
        /*00e4*/ 	.word	0x00000980


	//   ....[1]....
        /*00e8*/ 	.word	0x00000a00


	//   ....[2]....
        /*00ec*/ 	.word	0x00000a10


	//   ....[3]....
        /*00f0*/ 	.word	0x00000a80


	//   ....[4]....
        /*00f4*/ 	.word	0x00000aa0


	//   ....[5]....
        /*00f8*/ 	.word	0x00000ad0


	//----- nvinfo : EIATTR_VRC_CTA_INIT_COUNT
	.align		4
.L_3751:
        /*00fc*/ 	.byte	0x02, 0x4a
	.zero		1
	.zero		1


	//----- nvinfo : EIATTR_EXIT_INSTR_OFFSETS
	.align		4
        /*0100*/ 	.byte	0x04, 0x1c
        /*0102*/ 	.short	(.L_3753 - .L_3752)


	//   ....[0]....
.L_3752:
        /*0104*/ 	.word	0x00000090


	//   ....[1]....
        /*0108*/ 	.word	0x00000f60


	//   ....[2]....
        /*010c*/ 	.word	0x00000f80


	//   ....[3]....
        /*0110*/ 	.word	0x000013f0


	//   ....[4]....
        /*0114*/ 	.word	0x00001610


	//   ....[5]....
        /*0118*/ 	.word	0x00001770


	//   ....[6]....
        /*011c*/ 	.word	0x00001840


	//----- nvinfo : EIATTR_MAX_THREADS
	.align		4
.L_3753:
        /*0120*/ 	.byte	0x04, 0x05
        /*0122*/ 	.short	(.L_3755 - .L_3754)
.L_3754:
        /*0124*/ 	.word	0x00000080
        /*0128*/ 	.word	0x00000001
        /*012c*/ 	.word	0x00000001


	//----- nvinfo : EIATTR_CRS_STACK_SIZE
	.align		4
.L_3755:
        /*0130*/ 	.byte	0x04, 0x1e
        /*0132*/ 	.short	(.L_3757 - .L_3756)
.L_3756:
        /*0134*/ 	.word	0x00000000


	//----- nvinfo : EIATTR_CBANK_PARAM_SIZE
	.align		4
.L_3757:
        /*0138*/ 	.byte	0x03, 0x19
        /*013a*/ 	.short	0x0048


	//----- nvinfo : EIATTR_PARAM_CBANK
	.align		4
        /*013c*/ 	.byte	0x04, 0x0a
        /*013e*/ 	.short	(.L_3759 - .L_3758)
	.align		4
.L_3758:
        /*0140*/ 	.word	index@(.nv.constant0._ZN4vllm3moe10topkGatingILi8ELi32ELi4ELi16ELi32El6__halfLNS0_11ScoringFuncE1EEEvPKT5_PKbPfiPT4_PiiiibPKf)
        /*0144*/ 	.short	0x0380
        /*0146*/ 	.short	0x0048


	//----- nvinfo : EIATTR_SW_WAR
	.align		4
.L_3759:
        /*0148*/ 	.byte	0x04, 0x36
        /*014a*/ 	.short	(.L_3761 - .L_3760)
.L_3760:
        /*014c*/ 	.word	0x00000008
.L_3761:


//--------------------- .nv.info._ZN4vllm3moe10topkGatingILi8ELi16ELi4ELi16ELi32El6__halfLNS0_11ScoringFuncE1EEEvPKT5_PKbPfiPT4_PiiiibPKf --------------------------
	.section	.nv.info._ZN4vllm3moe10topkGatingILi8ELi16ELi4ELi16ELi32El6__halfLNS0_11ScoringFuncE1EEEvPKT5_PKbPfiPT4_PiiiibPKf,"",@"SHT_CUDA_INFO"
	.sectionflags	@""
	.align	4


	//----- nvinfo : EIATTR_CUDA_API_VERSION
	.align		4
        /*0000*/ 	.byte	0x04, 0x37
        /*0002*/ 	.short	(.L_3763 - .L_3762)
.L_3762:
        /*0004*/ 	.word	0x00000082


	//----- nvinfo : EIATTR_KPARAM_INFO
	.align		4
.L_3763:
        /*0008*/ 	.byte	0x04, 0x17
        /*000a*/ 	.short	(.L_3765 - .L_3764)
.L_3764:
        /*000c*/ 	.word	0x00000000
        /*0010*/ 	.short	0x000a
        /*0012*/ 	.short	0x0040
        /*0014*/ 	.byte	0x00, 0xf5, 0x21, 0x00


	//----- nvinfo : EIATTR_KPARAM_INFO
	.align		4
.L_3765:
        /*0018*/ 	.byte	0x04, 0x17
        /*001a*/ 	.short	(.L_3767 - .L_3766)
.L_3766:
        /*001c*/ 	.word	0x00000000
        /*0020*/ 	.short	0x0009
        /*0022*/ 	.short	0x003c
        /*0024*/ 	.byte	0x00, 0xf0, 0x05, 0x00


	//----- nvinfo : EIATTR_KPARAM_INFO
	.align		4
.L_3767:
        /*0028*/ 	.byte	0x04, 0x17
        /*002a*/ 	.short	(.L_3769 - .L_3768)
.L_3768:
        /*002c*/ 	.word	0x00000000
        /*0030*/ 	.short	0x0008
        /*0032*/ 	.short	0x0038
        /*0034*/ 	.byte	0x00, 0xf0, 0x11, 0x00


	//----- nvinfo : EIATTR_KPARAM_INFO
	.align		4
.L_3769:
        /*0038*/ 	.byte	0x04, 0x17
        /*003a*/ 	.short	(.L_3771 - .L_3770)
.L_3770:
        /*003c*/ 	.word	0x00000000
        /*0040*/ 	.short	0x0007
        /*0042*/ 	.short	0x0034
        /*0044*/ 	.byte	0x00, 0xf0, 0x11, 0x00


	//----- nvinfo : EIATTR_KPARAM_INFO
	.align		4
.L_3771:
        /*0048*/ 	.byte	0x04, 0x17
        /*004a*/ 	.short	(.L_3773 - .L_3772)
.L_3772:
        /*004c*/ 	.word	0x00000000
        /*0050*/ 	.short	0x0006
        /*0052*/ 	.short	0x0030
        /*0054*/ 	.byte	0x00, 0xf0, 0x11, 0x00


	//----- nvinfo : EIATTR_KPARAM_INFO
	.align		4
.L_3773:
        /*0058*/ 	.byte	0x04, 0x17
        /*005a*/ 	.short	(.L_3775 - .L_3774)
.L_3774:
        /*005c*/ 	.word	0x00000000
        /*0060*/ 	.short	0x0005
        /*0062*/ 	.short	0x0028
        /*0064*/ 	.byte	0x00, 0xf5, 0x21, 0x00


	//----- nvinfo : EIATTR_KPARAM_INFO
	.align		4
.L_3775:
        /*0068*/ 	.byte	0x04, 0x17
        /*006a*/ 	.short	(.L_3777 - .L_3776)
.L_3776:
        /*006c*/ 	.word	0x00000000
        /*0070*/ 	.short	0x0004
        /*0072*/ 	.short	0x0020
        /*0074*/ 	.byte	0x00, 0xf5, 0x21, 0x00


	//----- nvinfo : EIATTR_KPARAM_INFO
	.align		4
.L_3777:
        /*0078*/ 	.byte	0x04, 0x17
        /*007a*/ 	.short	(.L_3779 - .L_3778)
.L_3778:
        /*007c*/ 	.word	0x00000000
        /*0080*/ 	.short	0x0003
        /*0082*/ 	.short	0x0018
        /*0084*/ 	.byte	0x00, 0xf0, 0x11, 0x00


	//----- nvinfo : EIATTR_KPARAM_INFO
	.align		4
.L_3779:
        /*0088*/ 	.byte	0x04, 0x17
        /*008a*/ 	.short	(.L_3781 - .L_3780)
.L_3780:
        /*008c*/ 	.word	0x00000000
        /*0090*/ 	.short	0x0002
        /*0092*/ 	.short	0x0010
        /*0094*/ 	.byte	0x00, 0xf5, 0x21, 0x00


	//----- nvinfo : EIATTR_KPARAM_INFO
	.align		4
.L_3781:
        /*0098*/ 	.byte	0x04, 0x17
        /*009a*/ 	.short	(.L_3783 - .L_3782)
.L_3782:
        /*009c*/ 	.word	0x00000000
        /*00a0*/ 	.short	0x0001
        /*00a2*/ 	.short	0x0008
        /*00a4*/ 	.byte	0x00, 0xf5, 0x21, 0x00


	//----- nvinfo : EIATTR_KPARAM_INFO
	.align		4
.L_3783:
        /*00a8*/ 	.byte	0x04, 0x17
        /*00aa*/ 	.short	(.L_3785 - .L_3784)
.L_3784:
        /*00ac*/ 	.word	0x00000000
        /*00b0*/ 	.short	0x0000
        /*00b2*/ 	.short	0x0000
        /*00b4*/ 	.byte	0x00, 0xf5, 0x21, 0x00


	//----- nvinfo : EIATTR_SPARSE_MMA_MASK
	.align		4
.L_3785:
        /*00b8*/ 	.byte	0x03, 0x50
        /*00ba*/ 	.short	0x0000


	//----- nvinfo : EIATTR_MAXREG_COUNT
	.align		4
        /*00bc*/ 	.byte	0x03, 0x1b
        /*00be*/ 	.short	0x00ff


	//----- nvinfo : EIATTR_MERCURY_ISA_VERSION
	.align		4
        /*00c0*/ 	.byte	0x03, 0x5f
        /*00c2*/ 	.short	0x0101


	//----- nvinfo : EIATTR_COOP_GROUP_MASK_REGIDS
	.align		4
        /*00c4*/ 	.byte	0x04, 0x29
        /*00c6*/ 	.short	(.L_3787 - .L_3786)


	//   ....[0]....
.L_3786:
        /*00c8*/ 	.word	0xffffffff


	//   ....[1]....
        /*00cc*/ 	.word	0xffffffff


	//   ....[2]....
        /*00d0*/ 	.word	0xffffffff


	//----- nvinfo : EIATTR_COOP_GROUP_INSTR_OFFSETS
	.align		4
.L_3787:
        /*00d4*/ 	.byte	0x04, 0x28
        /*00d6*/ 	.short	(.L_3789 - .L_3788)


	//   ....[0]....
.L_3788:
        /*00d8*/ 	.word	0x00000950


	//   ....[1]....
        /*00dc*/ 	.word	0x00000a20


	//   ....[2]....
        /*00e0*/ 	.word	0x00000a30


	//----- nvinfo : EIATTR_VRC_CTA_INIT_COUNT
	.align		4
.L_3789:
        /*00e4*/ 	.byte	0x02, 0x4a
	.zero		1
	.zero		1


	//----- nvinfo : EIATTR_EXIT_INSTR_OFFSETS
	.align		4
        /*00e8*/ 	.byte	0x04, 0x1c
        /*00ea*/ 	.short	(.L_3791 - .L_3790)


	//   ....[0]....
.L_3790:
        /*00ec*/ 	.word	0x00000090


	//   ....[1]....
        /*00f0*/ 	.word	0x00000ec0


	//   ....[2]....
        /*00f4*/ 	.word	0x00000ee0


	//   ....[3]....
        /*00f8*/ 	.word	0x00001350


	//   ....[4]....
        /*00fc*/ 	.word	0x00001570


	//   ....[5]....
        /*0100*/ 	.word	0x000016d0


	//   ....[6]....
        /*0104*/ 	.word	0x000017a0


	//----- nvinfo : EIATTR_MAX_THREADS
	.align		4
.L_3791:
        /*0108*/ 	.byte	0x04, 0x05
        /*010a*/ 	.short	(.L_3793 - .L_3792)
.L_3792:
        /*010c*/ 	.word	0x00000080
        /*0110*/ 	.word	0x00000001
        /*0114*/ 	.word	0x00000001


	//----- nvinfo : EIATTR_CRS_STACK_SIZE
	.align		4
.L_3793:
        /*0118*/ 	.byte	0x04, 0x1e
        /*011a*/ 	.short	(.L_3795 - .L_3794)
.L_3794:
        /*011c*/ 	.word	0x00000000


	//----- nvinfo : EIATTR_CBANK_PARAM_SIZE
	.align		4
.L_3795:
        /*0120*/ 	.byte	0x03, 0x19
        /*0122*/ 	.short	0x0048


	//----- nvinfo : EIATTR_PARAM_CBANK
	.align		4
        /*0124*/ 	.byte	0x04, 0x0a
        /*0126*/ 	.short	(.L_3797 - .L_3796)
	.align		4
.L_3796:
        /*0128*/ 	.word	index@(.nv.constant0._ZN4vllm3moe10topkGatingILi8ELi16ELi4ELi16ELi32El6__halfLNS0_11ScoringFuncE1EEEvPKT5_PKbPfiPT4_PiiiibPKf)
        /*012c*/ 	.short	0x0380
        /*012e*/ 	.short	0x0048


	//----- nvinfo : EIATTR_SW_WAR
	.align		4
.L_3797:
        /*0130*/ 	.byte	0x04, 0x36
        /*0132*/ 	.short	(.L_3799 - .L_3798)
.L_3798:
        /*0134*/ 	.word	0x00000008
.L_3799:


//--------------------- .nv.info._ZN4vllm3moe10topkGatingILi8ELi8ELi4ELi16ELi32El6__halfLNS0_11ScoringFuncE1EEEvPKT5_PKbPfiPT4_PiiiibPKf --------------------------
	.section	.nv.info._ZN4vllm3moe10topkGatingILi8ELi8ELi4ELi16ELi32El6__halfLNS0_11ScoringFuncE1EEEvPKT5_PKbPfiPT4_PiiiibPKf,"",@"SHT_CUDA_INFO"
	.sectionflags	@""
	.align	4


	//----- nvinfo : EIATTR_CUDA_API_VERSION
	.align		4
        /*0000*/ 	.byte	0x04, 0x37
        /*0002*/ 	.short	(.L_3801 - .L_3800)
.L_3800:
        /*0004*/ 	.word	0x00000082


	//----- nvinfo : EIATTR_KPARAM_INFO
	.align		4
.L_3801:
        /*0008*/ 	.byte	0x04, 0x17
        /*000a*/ 	.short	(.L_3803 - .L_3802)
.L_3802:
        /*000c*/ 	.word	0x00000000
        /*0010*/ 	.short	0x000a
        /*0012*/ 	.short	0x0040
        /*0014*/ 	.byte	0x00, 0xf5, 0x21, 0x00


	//----- nvinfo : EIATTR_KPARAM_INFO
	.align		4
.L_3803:
        /*0018*/ 	.byte	0x04, 0x17
        /*001a*/ 	.short	(.L_3805 - .L_3804)
.L_3804:
        /*001c*/ 	.word	0x00000000
        /*0020*/ 	.short	0x0009
        /*0022*/ 	.short	0x003c
        /*0024*/ 	.byte	0x00, 0xf0, 0x05, 0x00


	//----- nvinfo : EIATTR_KPARAM_INFO
	.align		4
.L_3805:
        /*0028*/ 	.byte	0x04, 0x17
        /*002a*/ 	.short	(.L_3807 - .L_3806)
.L_3806:
        /*002c*/ 	.word	0x00000000
        /*0030*/ 	.short	0x0008
        /*0032*/ 	.short	0x0038
        /*0034*/ 	.byte	0x00, 0xf0, 0x11, 0x00


	//----- nvinfo : EIATTR_KPARAM_INFO
	.align		4
.L_3807:
        /*0038*/ 	.byte	0x04, 0x17
        /*003a*/ 	.short	(.L_3809 - .L_3808)
.L_3808:
        /*003c*/ 	.word	0x00000000
        /*0040*/ 	.short	0x0007
        /*0042*/ 	.short	0x0034
        /*0044*/ 	.byte	0x00, 0xf0, 0x11, 0x00


	//----- nvinfo : EIATTR_KPARAM_INFO
	.align		4
.L_3809:
        /*0048*/ 	.byte	0x04, 0x17
        /*004a*/ 	.short	(.L_3811 - .L_3810)
.L_3810:
        /*004c*/ 	.word	0x00000000
        /*0050*/ 	.short	0x0006
        /*0052*/ 	.short	0x0030
        /*0054*/ 	.byte	0x00, 0xf0, 0x11, 0x00


	//----- nvinfo : EIATTR_KPARAM_INFO
	.align		4
.L_3811:
        /*0058*/ 	.byte	0x04, 0x17
        /*005a*/ 	.short	(.L_3813 - .L_3812)
.L_3812:
        /*005c*/ 	.word	0x00000000
        /*0060*/ 	.short	0x0005
        /*0062*/ 	.short	0x0028
        /*0064*/ 	.byte	0x00, 0xf5, 0x21, 0x00


	//----- nvinfo : EIATTR_KPARAM_INFO
	.align		4
.L_3813:
        /*0068*/ 	.byte	0x04, 0x17
        /*006a*/ 	.short	(.L_3815 - .L_3814)
.L_3814:
        /*006c*/ 	.word	0x00000000
        /*0070*/ 	.short	0x0004
        /*0072*/ 	.short	0x0020
        /*0074*/ 	.byte	0x00, 0xf5, 0x21, 0x00


	//----- nvinfo : EIATTR_KPARAM_INFO
	.align		4
.L_3815:
        /*0078*/ 	.byte	0x04, 0x17
        /*007a*/ 	.short	(.L_3817 - .L_3816)
.L_3816:
        /*007c*/ 	.word	0x00000000
        /*0080*/ 	.short	0x0003
        /*0082*/ 	.short	0x0018
        /*0084*/ 	.byte	0x00, 0xf0, 0x11, 0x00


	//----- nvinfo : EIATTR_KPARAM_INFO
	.align		4
.L_3817:
        /*0088*/ 	.byte	0x04, 0x17
        /*008a*/ 	.short	(.L_3819 - .L_3818)
.L_3818:
        /*008c*/ 	.word	0x00000000
        /*0090*/ 	.short	0x0002
        /*0092*/ 	.short	0x0010
        /*0094*/ 	.byte	0x00, 0xf5, 0x21, 0x00


	//----- nvinfo : EIATTR_KPARAM_INFO
	.align		4
.L_3819:
        /*0098*/ 	.byte	0x04, 0x17
        /*009a*/ 	.short	(.L_3821 - .L_3820)
.L_3820:
        /*009c*/ 	.word	0x00000000
        /*00a0*/ 	.short	0x0001
        /*00a2*/ 	.short	0x0008
        /*00a4*/ 	.byte	0x00, 0xf5, 0x21, 0x00


	//----- nvinfo : EIATTR_KPARAM_INFO
	.align		4
.L_3821:
        /*00a8*/ 	.byte	0x04, 0x17
        /*00aa*/ 	.short	(.L_3823 - .L_3822)
.L_3822:
        /*00ac*/ 	.word	0x00000000
        /*00b0*/ 	.short	0x0000
        /*00b2*/ 	.short	0x0000
        /*00b4*/ 	.byte	0x00, 0xf5, 0x21, 0x00


	//----- nvinfo : EIATTR_SPARSE_MMA_MASK
	.align		4
.L_3823:
        /*00b8*/ 	.byte	0x03, 0x50
        /*00ba*/ 	.short	0x0000


	//----- nvinfo : EIATTR_MAXREG_COUNT
	.align		4
        /*00bc*/ 	.byte	0x03, 0x1b
        /*00be*/ 	.short	0x00ff


	//----- nvinfo : EIATTR_MERCURY_ISA_VERSION
	.align		4
        /*00c0*/ 	.byte	0x03, 0x5f
        /*00c2*/ 	.short	0x0101


	//----- nvinfo : EIATTR_VRC_CTA_INIT_COUNT
	.align		4
        /*00c4*/ 	.byte	0x02, 0x4a
	.zero		1
	.zero		1


	//----- nvinfo : EIATTR_EXIT_INSTR_OFFSETS
	.align		4
        /*00c8*/ 	.byte	0x04, 0x1c
        /*00ca*/ 	.short	(.L_3825 - .L_3824)


	//   ....[0]....
.L_3824:
        /*00cc*/ 	.word	0x00000090


	//   ....[1]....
        /*00d0*/ 	.word	0x00001410


	//   ....[2]....
        /*00d4*/ 	.word	0x00001430


	//   ....[3]....
        /*00d8*/ 	.word	0x000018a0


	//   ....[4]....
        /*00dc*/ 	.word	0x00001ac0


	//   ....[5]....
        /*00e0*/ 	.word	0x00001c20


	//   ....[6]....
        /*00e4*/ 	.word	0x00001cf0


	//----- nvinfo : EIATTR_MAX_THREADS
	.align		4
.L_3825:
        /*00e8*/ 	.byte	0x04, 0x05
        /*00ea*/ 	.short	(.L_3827 - .L_3826)
.L_3826:
        /*00ec*/ 	.word	0x00000080
        /*00f0*/ 	.word	0x00000001
        /*00f4*/ 	.word	0x00000001


	//----- nvinfo : EIATTR_CBANK_PARAM_SIZE
	.align		4
.L_3827:
        /*00f8*/ 	.byte	0x03, 0x19
        /*00fa*/ 	.short	0x0048


	//----- nvinfo : EIATTR_PARAM_CBANK
	.align		4
        /*00fc*/ 	.byte	0x04, 0x0a
        /*00fe*/ 	.short	(.L_3829 - .L_3828)
	.align		4
.L_3828:
        /*0100*/ 	.word	index@(.nv.constant0._ZN4vllm3moe10topkGatingILi8ELi8ELi4ELi16ELi32El6__halfLNS0_11ScoringFuncE1EEEvPKT5_PKbPfiPT4_PiiiibPKf)
        /*0104*/ 	.short	0x0380
        /*0106*/ 	.short	0x0048


	//----- nvinfo : EIATTR_SW_WAR
	.align		4
.L_3829:
        /*0108*/ 	.byte	0x04, 0x36
        /*010a*/ 	.short	(.L_3831 - .L_3830)
.L_3830:
        /*010c*/ 	.word	0x00000008
.L_3831:


//--------------------- .nv.info._ZN4vllm3moe10topkGatingILi4ELi4ELi4ELi8ELi32El6__halfLNS0_11ScoringFuncE1EEEvPKT5_PKbPfiPT4_PiiiibPKf --------------------------
	.section	.nv.info._ZN4vllm3moe10topkGatingILi4ELi4ELi4ELi8ELi32El6__halfLNS0_11ScoringFuncE1EEEvPKT5_PKbPfiPT4_PiiiibPKf,"",@"SHT_CUDA_INFO"
	.sectionflags	@""
	.align	4


	//----- nvinfo : EIATTR_CUDA_API_VERSION
	.align		4
        /*0000*/ 	.byte	0x04, 0x37
        /*0002*/ 	.short	(.L_3833 - .L_3832)
.L_3832:
        /*0004*/ 	.word	0x00000082


	//----- nvinfo : EIATTR_KPARAM_INFO
	.align		4
.L_3833:
        /*0008*/ 	.byte	0x04, 0x17
        /*000a*/ 	.short	(.L_3835 - .L_3834)
.L_3834:
        /*000c*/ 	.word	0x00000000
        /*0010*/ 	.short	0x000a
        /*0012*/ 	.short	0x0040
        /*0014*/ 	.byte	0x00, 0xf5, 0x21, 0x00


	//----- nvinfo : EIATTR_KPARAM_INFO
	.align		4
.L_3835:
        /*0018*/ 	.byte	0x04, 0x17
        /*001a*/ 	.short	(.L_3837 - .L_3836)
.L_3836:
        /*001c*/ 	.word	0x00000000
        /*0020*/ 	.short	0x0009
        /*0022*/ 	.short	0x003c
        /*0024*/ 	.byte	0x00, 0xf0, 0x05, 0x00


	//----- nvinfo : EIATTR_KPARAM_INFO
	.align		4
.L_3837:
        /*0028*/ 	.byte	0x04, 0x17
        /*002a*/ 	.short	(.L_3839 - .L_3838)
.L_3838:
        /*002c*/ 	.word	0x00000000
        /*0030*/ 	.short	0x0008
        /*0032*/ 	.short	0x0038
        /*0034*/ 	.byte	0x00, 0xf0, 0x11, 0x00


	//----- nvinfo : EIATTR_KPARAM_INFO
	.align		4
.L_3839:
        /*0038*/ 	.byte	0x04, 0x17
        /*003a*/ 	.short	(.L_3841 - .L_3840)
.L_3840:
        /*003c*/ 	.word	0x00000000
        /*0040*/ 	.short	0x0007
        /*0042*/ 	.short	0x0034
        /*0044*/ 	.byte	0x00, 0xf0, 0x11, 0x00


	//----- nvinfo : EIATTR_KPARAM_INFO
	.align		4
.L_3841:
        /*0048*/ 	.byte	0x04, 0x17
        /*004a*/ 	.short	(.L_3843 - .L_3842)
.L_3842:
        /*004c*/ 	.word	0x00000000
        /*0050*/ 	.short	0x0006
        /*0052*/ 	.short	0x0030
        /*0054*/ 	.byte	0x00, 0xf0, 0x11, 0x00


	//----- nvinfo : EIATTR_KPARAM_INFO
	.align		4
.L_3843:
        /*0058*/ 	.byte	0x04, 0x17
        /*005a*/ 	.short	(.L_3845 - .L_3844)
.L_3844:
        /*005c*/ 	.word	0x00000000
        /*0060*/ 	.short	0x0005
        /*0062*/ 	.short	0x0028
        /*0064*/ 	.byte	0x00, 0xf5, 0x21, 0x00


	//----- nvinfo : EIATTR_KPARAM_INFO
	.align		4
.L_3845:
        /*0068*/ 	.byte	0x04, 0x17
        /*006a*/ 	.short	(.L_3847 - .L_3846)
.L_3846:
        /*006c*/ 	.word	0x00000000
        /*0070*/ 	.short	0x0004
        /*0072*/ 	.short	0x0020
        /*0074*/ 	.byte	0x00, 0xf5, 0x21, 0x00


	//----- nvinfo : EIATTR_KPARAM_INFO
	.align		4
.L_3847:
        /*0078*/ 	.byte	0x04, 0x17
        /*007a*/ 	.short	(.L_3849 - .L_3848)
.L_3848:
        /*007c*/ 	.word	0x00000000
        /*0080*/ 	.short	0x0003
        /*0082*/ 	.short	0x0018
        /*0084*/ 	.byte	0x00, 0xf0, 0x11, 0x00


	//----- nvinfo : EIATTR_KPARAM_INFO
	.align		4
.L_3849:
        /*0088*/ 	.byte	0x04, 0x17
        /*008a*/ 	.short	(.L_3851 - .L_3850)
.L_3850:
        /*008c*/ 	.word	0x00000000
        /*0090*/ 	.short	0x0002
        /*0092*/ 	.short	0x0010
        /*0094*/ 	.byte	0x00, 0xf5, 0x21, 0x00


	//----- nvinfo : EIATTR_KPARAM_INFO
	.align		4
.L_3851:
        /*0098*/ 	.byte	0x04, 0x17
        /*009a*/ 	.short	(.L_3853 - .L_3852)
.L_3852:
        /*009c*/ 	.word	0x00000000
        /*00a0*/ 	.short	0x0001
        /*00a2*/ 	.short	0x0008
        /*00a4*/ 	.byte	0x00, 0xf5, 0x21, 0x00


	//----- nvinfo : EIATTR_KPARAM_INFO
	.align		4
.L_3853:
        /*00a8*/ 	.byte	0x04, 0x17
        /*00aa*/ 	.short	(.L_3855 - .L_3854)
.L_3854:
        /*00ac*/ 	.word	0x00000000
        /*00b0*/ 	.short	0x0000
        /*00b2*/ 	.short	0x0000
        /*00b4*/ 	.byte	0x00, 0xf5, 0x21, 0x00


	//----- nvinfo : EIATTR_SPARSE_MMA_MASK
	.align		4
.L_3855:
        /*00b8*/ 	.byte	0x03, 0x50
        /*00ba*/ 	.short	0x0000


	//----- nvinfo : EIATTR_MAXREG_COUNT
	.align		4
        /*00bc*/ 	.byte	0x03, 0x1b
        /*00be*/ 	.short	0x00ff


	//----- nvinfo : EIATTR_MERCURY_ISA_VERSION
	.align		4
        /*00c0*/ 	.byte	0x03, 0x5f
        /*00c2*/ 	.short	0x0101


	//----- nvinfo : EIATTR_VRC_CTA_INIT_COUNT
	.align		4
        /*00c4*/ 	.byte	0x02, 0x4a
	.zero		1
	.zero		1


	//----- nvinfo : EIATTR_EXIT_INSTR_OFFSETS
	.align		4
        /*00c8*/ 	.byte	0x04, 0x1c
        /*00ca*/ 	.short	(.L_3857 - .L_3856)


	//   ....[0]....
.L_3856:
        /*00cc*/ 	.word	0x00000080


	//   ....[1]....
        /*00d0*/ 	.word	0x000016f0


	//   ....[2]....
        /*00d4*/ 	.word	0x00001710


	//   ....[3]....
        /*00d8*/ 	.word	0x00001b80


	//   ....[4]....
        /*00dc*/ 	.word	0x00001da0


	//   ....[5]....
        /*00e0*/ 	.word	0x00001f00


	//   ....[6]....
        /*00e4*/ 	.word	0x00001fd0


	//----- nvinfo : EIATTR_MAX_THREADS
	.align		4
.L_3857:
        /*00e8*/ 	.byte	0x04, 0x05
        /*00ea*/ 	.short	(.L_3859 - .L_3858)
.L_3858:
        /*00ec*/ 	.word	0x00000080
        /*00f0*/ 	.word	0x00000001
        /*00f4*/ 	.word	0x00000001


	//----- nvinfo : EIATTR_CBANK_PARAM_SIZE
	.align		4
.L_3859:
        /*00f8*/ 	.byte	0x03, 0x19
        /*00fa*/ 	.short	0x0048


	//----- nvinfo : EIATTR_PARAM_CBANK
	.align		4
        /*00fc*/ 	.byte	0x04, 0x0a
        /*00fe*/ 	.short	(.L_3861 - .L_3860)
	.align		4
.L_3860:
        /*0100*/ 	.word	index@(.nv.constant0._ZN4vllm3moe10topkGatingILi4ELi4ELi4ELi8ELi32El6__halfLNS0_11ScoringFuncE1EEEvPKT5_PKbPfiPT4_PiiiibPKf)
        /*0104*/ 	.short	0x0380
        /*0106*/ 	.short	0x0048


	//----- nvinfo : EIATTR_SW_WAR
	.align		4
.L_3861:
        /*0108*/ 	.byte	0x04, 0x36
        /*010a*/ 	.short	(.L_3863 - .L_3862)
.L_3862:
        /*010c*/ 	.word	0x00000008
.L_3863:


//--------------------- .nv.info._ZN4vllm3moe10topkGatingILi2ELi2ELi4ELi4ELi32El6__halfLNS0_11ScoringFuncE1EEEvPKT5_PKbPfiPT4_PiiiibPKf --------------------------
	.section	.nv.info._ZN4vllm3moe10topkGatingILi2ELi2ELi4ELi4ELi32El6__halfLNS0_11ScoringFuncE1EEEvPKT5_PKbPfiPT4_PiiiibPKf,"",@"SHT_CUDA_INFO"
	.sectionflags	@""
	.align	4


	//----- nvinfo : EIATTR_CUDA_API_VERSION
	.align		4
        /*0000*/ 	.byte	0x04, 0x37
        /*0002*/ 	.short	(.L_3865 - .L_3864)
.L_3864:
        /*0004*/ 	.word	0x00000082


	//----- nvinfo : EIATTR_KPARAM_INFO
	.align		4
.L_3865:
        /*0008*/ 	.byte	0x04, 0x17
        /*000a*/ 	.short	(.L_3867 - .L_3866)
.L_3866:
        /*000c*/ 	.word	0x00000000
        /*0010*/ 	.short	0x000a
        /*0012*/ 	.short	0x0040
        /*0014*/ 	.byte	0x00, 0xf5, 0x21, 0x00


	//----- nvinfo : EIATTR_KPARAM_INFO
	.align		4
.L_3867:
        /*0018*/ 	.byte	0x04, 0x17
        /*001a*/ 	.short	(.L_3869 - .L_3868)
.L_3868:
        /*001c*/ 	.word	0x00000000
        /*0020*/ 	.short	0x0009
        /*0022*/ 	.short	0x003c
        /*0024*/ 	.byte	0x00, 0xf0, 0x05, 0x00


	//----- nvinfo : EIATTR_KPARAM_INFO
	.align		4
.L_3869:
        /*0028*/ 	.byte	0x04, 0x17
        /*002a*/ 	.short	(.L_3871 - .L_3870)
.L_3870:
        /*002c*/ 	.word	0x00000000
        /*0030*/ 	.short	0x0008
        /*0032*/ 	.short	0x0038
        /*0034*/ 	.byte	0x00, 0xf0, 0x11, 0x00


	//----- nvinfo : EIATTR_KPARAM_INFO
	.align		4
.L_3871:
        /*0038*/ 	.byte	0x04, 0x17
        /*003a*/ 	.short	(.L_3873 - .L_3872)
.L_3872:
        /*003c*/ 	.word	0x00000000
        /*0040*/ 	.short	0x0007
        /*0042*/ 	.short	0x0034
        /*0044*/ 	.byte	0x00, 0xf0, 0x11, 0x00


	//----- nvinfo : EIATTR_KPARAM_INFO
	.align		4
.L_3873:
        /*0048*/ 	.byte	0x04, 0x17
        /*004a*/ 	.short	(.L_3875 - .L_3874)
.L_3874:
        /*004c*/ 	.word	0x00000000
        /*0050*/ 	.short	0x0006
        /*0052*/ 	.short	0x0030
        /*0054*/ 	.byte	0x00, 0xf0, 0x11, 0x00


	//----- nvinfo : EIATTR_KPARAM_INFO
	.align		4
.L_3875:
        /*0058*/ 	.byte	0x04, 0x17
        /*005a*/ 	.short	(.L_3877 - .L_3876)
.L_3876:
        /*005c*/ 	.word	0x00000000
        /*0060*/ 	.short	0x0005
        /*0062*/ 	.short	0x0028
        /*0064*/ 	.byte	0x00, 0xf5, 0x21, 0x00


	//----- nvinfo : EIATTR_KPARAM_INFO
	.align		4
.L_3877:
        /*0068*/ 	.byte	0x04, 0x17
        /*006a*/ 	.short	(.L_3879 - .L_3878)
.L_3878:
        /*006c*/ 	.word	0x00000000
        /*0070*/ 	.short	0x0004
        /*0072*/ 	.short	0x0020
        /*0074*/ 	.byte	0x00, 0xf5, 0x21, 0x00


	//----- nvinfo : EIATTR_KPARAM_INFO
	.align		4
.L_3879:
        /*0078*/ 	.byte	0x04, 0x17
        /*007a*/ 	.short	(.L_3881 - .L_3880)
.L_3880:
        /*007c*/ 	.word	0x00000000
        /*0080*/ 	.short	0x0003
        /*0082*/ 	.short	0x0018
        /*0084*/ 	.byte	0x00, 0xf0, 0x11, 0x00


	//----- nvinfo : EIATTR_KPARAM_INFO
	.align		4
.L_3881:
        /*0088*/ 	.byte	0x04, 0x17
        /*008a*/ 	.short	(.L_3883 - .L_3882)
.L_3882:
        /*008c*/ 	.word	0x00000000
        /*0090*/ 	.short	0x0002
        /*0092*/ 	.short	0x0010
        /*0094*/ 	.byte	0x00, 0xf5, 0x21, 0x00


	//----- nvinfo : EIATTR_KPARAM_INFO
	.align		4
.L_3883:
        /*0098*/ 	.byte	0x04, 0x17
        /*009a*/ 	.short	(.L_3885 - .L_3884)
.L_3884:
        /*009c*/ 	.word	0x00000000
        /*00a0*/ 	.short	0x0001
        /*00a2*/ 	.short	0x0008
        /*00a4*/ 	.byte	0x00, 0xf5, 0x21, 0x00


	//----- nvinfo : EIATTR_KPARAM_INFO
	.align		4
.L_3885:
        /*00a8*/ 	.byte	0x04, 0x17
        /*00aa*/ 	.short	(.L_3887 - .L_3886)
.L_3886:
        /*00ac*/ 	.word	0x00000000
        /*00b0*/ 	.short	0x0000
        /*00b2*/ 	.short	0x0000
        /*00b4*/ 	.byte	0x00, 0xf5, 0x21, 0x00


	//----- nvinfo : EIATTR_SPARSE_MMA_MASK
	.align		4
.L_3887:
        /*00b8*/ 	.byte	0x03, 0x50
        /*00ba*/ 	.short	0x0000


	//----- nvinfo : EIATTR_MAXREG_COUNT
	.align		4
        /*00bc*/ 	.byte	0x03, 0x1b
        /*00be*/ 	.short	0x00ff


	//----- nvinfo : EIATTR_MERCURY_ISA_VERSION
	.align		4
        /*00c0*/ 	.byte	0x03, 0x5f
        /*00c2*/ 	.short	0x0101


	//----- nvinfo : EIATTR_VRC_CTA_INIT_COUNT
	.align		4
        /*00c4*/ 	.byte	0x02, 0x4a
	.zero		1
	.zero		1


	//----- nvinfo : EIATTR_EXIT_INSTR_OFFSETS
	.align		4
        /*00c8*/ 	.byte	0x04, 0x1c
        /*00ca*/ 	.short	(.L_3889 - .L_3888)


	//   ....[0]....
.L_3888:
        /*00cc*/ 	.word	0x00000080


	//   ....[1]....
        /*00d0*/ 	.word	0x000011a0


	//   ....[2]....
        /*00d4*/ 	.word	0x000011c0


	//   ....[3]....
        /*00d8*/ 	.word	0x00001630


	//   ....[4]....
        /*00dc*/ 	.word	0x00001850


	//   ....[5]....
        /*00e0*/ 	.word	0x000019b0


	//   ....[6]....
        /*00e4*/ 	.word	0x00001a80


	//----- nvinfo : EIATTR_MAX_THREADS
	.align		4
.L_3889:
        /*00e8*/ 	.byte	0x04, 0x05
        /*00ea*/ 	.short	(.L_3891 - .L_3890)
.L_3890:
        /*00ec*/ 	.word	0x00000080
        /*00f0*/ 	.word	0x00000001
        /*00f4*/ 	.word	0x00000001


	//----- nvinfo : EIATTR_CBANK_PARAM_SIZE
	.align		4
.L_3891:
        /*00f8*/ 	.byte	0x03, 0x19
        /*00fa*/ 	.short	0x0048


	//----- nvinfo : EIATTR_PARAM_CBANK
	.align		4
        /*00fc*/ 	.byte	0x04, 0x0a
        /*00fe*/ 	.short	(.L_3893 - .L_3892)
	.align		4
.L_3892:
        /*0100*/ 	.word	index@(.nv.constant0._ZN4vllm3moe10topkGatingILi2ELi2ELi4ELi4ELi32El6__halfLNS0_11ScoringFuncE1EEEvPKT5_PKbPfiPT4_PiiiibPKf)
        /*0104*/ 	.short	0x0380
        /*0106*/ 	.short	0x0048


	//----- nvinfo : EIATTR_SW_WAR
	.align		4
.L_3893:
        /*0108*/ 	.byte	0x04, 0x36
        /*010a*/ 	.short	(.L_3895 - .L_3894)
.L_3894:
        /*010c*/ 	.word	0x00000008
.L_3895:


//--------------------- .nv.info._ZN4vllm3moe10topkGatingILi1ELi1ELi4ELi2ELi32El6__halfLNS0_11ScoringFuncE1EEEvPKT5_PKbPfiPT4_PiiiibPKf --------------------------
	.section	.nv.info._ZN4vllm3moe10topkGatingILi1ELi1ELi4ELi2ELi32El6__halfLNS0_11ScoringFuncE1EEEvPKT5_PKbPfiPT4_PiiiibPKf,"",@"SHT_CUDA_INFO"
	.sectionflags	@""
	.align	4


	//----- nvinfo : EIATTR_CUDA_API_VERSION
	.align		4
        /*0000*/ 	.byte	0x04, 0x37
        /*0002*/ 	.short	(.L_3897 - .L_3896)
.L_3896:
        /*0004*/ 	.word	0x00000082


	//----- nvinfo : EIATTR_KPARAM_INFO
	.align		4
.L_3897:
        /*0008*/ 	.byte	0x04, 0x17
        /*000a*/ 	.short	(.L_3899 - .L_3898)
.L_3898:
        /*000c*/ 	.word	0x00000000
        /*0010*/ 	.short	0x000a
        /*0012*/ 	.short	0x0040
        /*0014*/ 	.byte	0x00, 0xf5, 0x21, 0x00


	//----- nvinfo : EIATTR_KPARAM_INFO
	.align		4
.L_3899:
        /*0018*/ 	.byte	0x04, 0x17
        /*001a*/ 	.short	(.L_3901 - .L_3900)
.L_3900:
        /*001c*/ 	.word	0x00000000
        /*0020*/ 	.short	0x0009
        /*0022*/ 	.short	0x003c
        /*0024*/ 	.byte	0x00, 0xf0, 0x05, 0x00


	//----- nvinfo : EIATTR_KPARAM_INFO
	.align		4
.L_3901:
        /*0028*/ 	.byte	0x04, 0x17
        /*002a*/ 	.short	(.L_3903 - .L_3902)
.L_3902:
        /*002c*/ 	.word	0x00000000
        /*0030*/ 	.short	0x0008
        /*0032*/ 	.short	0x0038
        /*0034*/ 	.byte	0x00, 0xf0, 0x11, 0x00


	//----- nvinfo : EIATTR_KPARAM_INFO
	.align		4
.L_3903:
        /*0038*/ 	.byte	0x04, 0x17
        /*003a*/ 	.short	(.L_3905 - .L_3904)
.L_3904:
        /*003c*/ 	.word	0x00000000
        /*0040*/ 	.short	0x0007
        /*0042*/ 	.short	0x0034
        /*0044*/ 	.byte	0x00, 0xf0, 0x11, 0x00


	//----- nvinfo : EIATTR_KPARAM_INFO
	.align		4
.L_3905:
        /*0048*/ 	.byte	0x04, 0x17
        /*004a*/ 	.short	(.L_3907 - .L_3906)
.L_3906:
        /*004c*/ 	.word	0x00000000
        /*0050*/ 	.short	0x0006
        /*0052*/ 	.short	0x0030
        /*0054*/ 	.byte	0x00, 0xf0, 0x11, 0x00


	//----- nvinfo : EIATTR_KPARAM_INFO
	.align		4
.L_3907:
        /*0058*/ 	.byte	0x04, 0x17
        /*005a*/ 	.short	(.L_3909 - .L_3908)
.L_3908:
        /*005c*/ 	.word	0x00000000
        /*0060*/ 	.short	0x0005
        /*0062*/ 	.short	0x0028
        /*0064*/ 	.byte	0x00, 0xf5, 0x21, 0x00


	//----- nvinfo : EIATTR_KPARAM_INFO
	.align		4
.L_3909:
        /*0068*/ 	.byte	0x04, 0x17
        /*006a*/ 	.short	(.L_3911 - .L_3910)
.L_3910:
        /*006c*/ 	.word	0x00000000
        /*0070*/ 	.short	0x0004
        /*0072*/ 	.short	0x0020
        /*0074*/ 	.byte	0x00, 0xf5, 0x21, 0x00


	//----- nvinfo : EIATTR_KPARAM_INFO
	.align		4
.L_3911:
        /*0078*/ 	.byte	0x04, 0x17
        /*007a*/ 	.short	(.L_3913 - .L_3912)
.L_3912:
        /*007c*/ 	.word	0x00000000
        /*0080*/ 	.short	0x0003
        /*0082*/ 	.short	0x0018
        /*0084*/ 	.byte	0x00, 0xf0, 0x11, 0x00


	//----- nvinfo : EIATTR_KPARAM_INFO
	.align		4
.L_3913:
        /*0088*/ 	.byte	0x04, 0x17
        /*008a*/ 	.short	(.L_3915 - .L_3914)
.L_3914:
        /*008c*/ 	.word	0x00000000
        /*0090*/ 	.short	0x0002
        /*0092*/ 	.short	0x0010
        /*0094*/ 	.byte	0x00, 0xf5, 0x21, 0x00


	//----- nvinfo : EIATTR_KPARAM_INFO
	.align		4
.L_3915:
        /*0098*/ 	.byte	0x04, 0x17
        /*009a*/ 	.short	(.L_3917 - .L_3916)
.L_3916:
        /*009c*/ 	.word	0x00000000
        /*00a0*/ 	.short	0x0001
        /*00a2*/ 	.short	0x0008
        /*00a4*/ 	.byte	0x00, 0xf5, 0x21, 0x00


	//----- nvinfo : EIATTR_KPARAM_INFO
	.align		4
.L_3917:
        /*00a8*/ 	.byte	0x04, 0x17
        /*00aa*/ 	.short	(.L_3919 - .L_3918)
.L_3918:
        /*00ac*/ 	.word	0x00000000
        /*00b0*/ 	.short	0x0000
        /*00b2*/ 	.short	0x0000
        /*00b4*/ 	.byte	0x00, 0xf5, 0x21, 0x00


	//----- nvinfo : EIATTR_SPARSE_MMA_MASK
	.align		4
.L_3919:
        /*00b8*/ 	.byte	0x03, 0x50
        /*00ba*/ 	.short	0x0000


	//----- nvinfo : EIATTR_MAXREG_COUNT
	.align		4
        /*00bc*/ 	.byte	0x03, 0x1b
        /*00be*/ 	.short	0x00ff


	//----- nvinfo : EIATTR_MERCURY_ISA_VERSION
	.align		4
        /*00c0*/ 	.byte	0x03, 0x5f
        /*00c2*/ 	.short	0x0101


	//----- nvinfo : EIATTR_VRC_CTA_INIT_COUNT
	.align		4
        /*00c4*/ 	.byte	0x02, 0x4a
	.zero		1
	.zero		1


	//----- nvinfo : EIATTR_EXIT_INSTR_OFFSETS
	.align		4
        /*00c8*/ 	.byte	0x04, 0x1c
        /*00ca*/ 	.short	(.L_3921 - .L_3920)


	//   ....[0]....
.L_3920:
        /*00cc*/ 	.word	0x00000080


	//   ....[1]....
        /*00d0*/ 	.word	0x000008a0


	//   ....[2]....
        /*00d4*/ 	.word	0x000008b0


	//   ....[3]....
        /*00d8*/ 	.word	0x00000d20


	//   ....[4]....
        /*00dc*/ 	.word	0x00000f40


	//   ....[5]....
        /*00e0*/ 	.word	0x000010a0


	//   ....[6]....
        /*00e4*/ 	.word	0x00001170


	//----- nvinfo : EIATTR_MAX_THREADS
	.align		4
.L_3921:
        /*00e8*/ 	.byte	0x04, 0x05
        /*00ea*/ 	.short	(.L_3923 - .L_3922)
.L_3922:
        /*00ec*/ 	.word	0x00000080
        /*00f0*/ 	.word	0x00000001
        /*00f4*/ 	.word	0x00000001


	//----- nvinfo : EIATTR_CBANK_PARAM_SIZE
	.align		4
.L_3923:
        /*00f8*/ 	.byte	0x03, 0x19
        /*00fa*/ 	.short	0x0048


	//----- nvinfo : EIATTR_PARAM_CBANK
	.align		4
        /*00fc*/ 	.byte	0x04, 0x0a
        /*00fe*/ 	.short	(.L_3925 - .L_3924)
	.align		4
.L_3924:
        /*0100*/ 	.word	index@(.nv.constant0._ZN4vllm3moe10topkGatingILi1ELi1ELi4ELi2ELi32El6__halfLNS0_11ScoringFuncE1EEEvPKT5_PKbPfiPT4_PiiiibPKf)
        /*0104*/ 	.short	0x0380
        /*0106*/ 	.short	0x0048


	//----- nvinfo : EIATTR_SW_WAR
	.align		4
.L_3925:
        /*0108*/ 	.byte	0x04, 0x36
        /*010a*/ 	.short	(.L_3927 - .L_3926)
.L_3926:
        /*010c*/ 	.word	0x00000008
.L_3927:


//--------------------- .nv.info._ZN4vllm3moe10topkGatingILi18ELi576ELi4ELi4ELi32Ej6__halfLNS0_11ScoringFuncE1EEEvPKT5_PKbPfiPT4_PiiiibPKf --------------------------
	.section	.nv.info._ZN4vllm3moe10topkGatingILi18ELi576ELi4ELi4ELi32Ej6__halfLNS0_11ScoringFuncE1EEEvPKT5_PKbPfiPT4_PiiiibPKf,"",@"SHT_CUDA_INFO"
	.sectionflags	@""
	.align	4


	//----- nvinfo : EIATTR_CUDA_API_VERSION
	.align		4
        /*0000*/ 	.byte	0x04, 0x37
        /*0002*/ 	.short	(.L_3929 - .L_3928)
.L_3928:
        /*0004*/ 	.word	0x00000082


	//----- nvinfo : EIATTR_KPARAM_INFO
	.align		4
.L_3929:
        /*0008*/ 	.byte	0x04, 0x17
        /*000a*/ 	.short	(.L_3931 - .L_3930)
.L_3930:
        /*000c*/ 	.word	0x00000000
        /*0010*/ 	.short	0x000a
        /*0012*/ 	.short	0x0040
        /*0014*/ 	.byte	0x00, 0xf5, 0x21, 0x00


	//----- nvinfo : EIATTR_KPARAM_INFO
	.align		4
.L_3931:
        /*0018*/ 	.byte	0x04, 0x17
        /*001a*/ 	.short	(.L_3933 - .L_3932)
.L_3932:
        /*001c*/ 	.word	0x00000000
        /*0020*/ 	.short	0x0009
        /*0022*/ 	.short	0x003c
        /*0024*/ 	.byte	0x00, 0xf0, 0x05, 0x00


	//----- nvinfo : EIATTR_KPARAM_INFO
	.align		4
.L_3933:
        /*0028*/ 	.byte	0x04, 0x17
        /*002a*/ 	.short	(.L_3935 - .L_3934)
.L_3934:
        /*002c*/ 	.word	0x00000000
        /*0030*/ 	.short	0x0008
        /*0032*/ 	.short	0x0038
        /*0034*/ 	.byte	0x00, 0xf0, 0x11, 0x00


	//----- nvinfo : EIATTR_KPARAM_INFO
	.align		4
.L_3935:
        /*0038*/ 	.byte	0x04, 0x17
        /*003a*/ 	.short	(.L_3937 - .L_3936)
.L_3936:
        /*003c*/ 	.word	0x00000000
        /*0040*/ 	.short	0x0007
        /*0042*/ 	.short	0x0034
        /*0044*/ 	.byte	0x00, 0xf0, 0x11, 0x00


	//----- nvinfo : EIATTR_KPARAM_INFO
	.align		4
.L_3937:
        /*0048*/ 	.byte	0x04, 0x17
        /*004a*/ 	.short	(.L_3939 - .L_3938)
.L_3938:
        /*004c*/ 	.word	0x00000000
        /*0050*/ 	.short	0x0006
        /*0052*/ 	.short	0x0030
        /*0054*/ 	.byte	0x00, 0xf0, 0x11, 0x00


	//----- nvinfo : EIATTR_KPARAM_INFO
	.align		4
.L_3939:
        /*0058*/ 	.byte	0x04, 0x17
        /*005a*/ 	.short	(.L_3941 - .L_3940)
.L_3940:
        /*005c*/ 	.word	0x00000000
        /*0060*/ 	.short	0x0005
        /*0062*/ 	.short	0x0028
        /*0064*/ 	.byte	0x00, 0xf5, 0x21, 0x00


	//----- nvinfo : EIATTR_KPARAM_INFO
	.align		4
.L_3941:
        /*0068*/ 	.byte	0x04, 0x17
        /*006a*/ 	.short	(.L_3943 - .L_3942)
.L_3942:
        /*006c*/ 	.word	0x00000000
        /*0070*/ 	.short	0x0004
        /*0072*/ 	.short	0x0020
        /*0074*/ 	.byte	0x00, 0xf5, 0x21, 0x00


	//----- nvinfo : EIATTR_KPARAM_INFO
	.align		4
.L_3943:
        /*0078*/ 	.byte	0x04, 0x17
        /*007a*/ 	.short	(.L_3945 - .L_3944)
.L_3944:
        /*007c*/ 	.word	0x00000000
        /*0080*/ 	.short	0x0003
        /*0082*/ 	.short	0x0018
        /*0084*/ 	.byte	0x00, 0xf0, 0x11, 0x00


	//----- nvinfo : EIATTR_KPARAM_INFO
	.align		4
.L_3945:
        /*0088*/ 	.byte	0x04, 0x17
        /*008a*/ 	.short	(.L_3947 - .L_3946)
.L_3946:
        /*008c*/ 	.word	0x00000000
        /*0090*/ 	.short	0x0002
        /*0092*/ 	.short	0x0010
        /*0094*/ 	.byte	0x00, 0xf5, 0x21, 0x00


	//----- nvinfo : EIATTR_KPARAM_INFO
	.align		4
.L_3947:
        /*0098*/ 	.byte	0x04, 0x17
        /*009a*/ 	.short	(.L_3949 - .L_3948)
.L_3948:
        /*009c*/ 	.word	0x00000000
        /*00a0*/ 	.short	0x0001
        /*00a2*/ 	.short	0x0008
        /*00a4*/ 	.byte	0x00, 0xf5, 0x21, 0x00


	//----- nvinfo : EIATTR_KPARAM_INFO
	.align		4
.L_3949:
        /*00a8*/ 	.byte	0x04, 0x17
        /*00aa*/ 	.short	(.L_3951 - .L_3950)
.L_3950:
        /*00ac*/ 	.word	0x00000000
        /*00b0*/ 	.short	0x0000
        /*00b2*/ 	.short	0x0000
        /*00b4*/ 	.byte	0x00, 0xf5, 0x21, 0x00


	//----- nvinfo : EIATTR_SPARSE_MMA_MASK
	.align		4
.L_3951:
        /*00b8*/ 	.byte	0x03, 0x50
        /*00ba*/ 	.short	0x0000


	//----- nvinfo : EIATTR_MAXREG_COUNT
	.align		4
        /*00bc*/ 	.byte	0x03, 0x1b
        /*00be*/ 	.short	0x00ff


	//----- nvinfo : EIATTR_MERCURY_ISA_VERSION
	.align		4
        /*00c0*/ 	.byte	0x03, 0x5f
        /*00c2*/ 	.short	0x0101


	//----- nvinfo : EIATTR_COOP_GROUP_MASK_REGIDS
	.align		4
        /*00c4*/ 	.byte	0x04, 0x29
        /*00c6*/ 	.short	(.L_3953 - .L_3952)


	//   ....[0]....
.L_3952:
        /*00c8*/ 	.word	0xffffffff


	//   ....[1]....
        /*00cc*/ 	.word	0xffffffff


	//   ....[2]....
        /*00d0*/ 	.word	0xffffffff


	//   ....[3]....
        /*00d4*/ 	.word	0xffffffff


	//   ....[4]....
        /*00d8*/ 	.word	0xffffffff


	//   ....[5]....
        /*00dc*/ 	.word	0xffffffff


	//   ....[6]....
        /*00e0*/ 	.word	0xffffffff


	//   ....[7]....
        /*00e4*/ 	.word	0xffffffff


	//   ....[8]....
        /*00e8*/ 	.word	0xffffffff


	//   ....[9]....
        /*00ec*/ 	.word	0xffffffff


	//   ....[10]....
        /*00f0*/ 	.word	0xffffffff


	//   ....[11]....
        /*00f4*/ 	.word	0xffffffff


	//   ....[12]....
        /*00f8*/ 	.word	0xffffffff


	//   ....[13]....
        /*00fc*/ 	.word	0xffffffff


	//   ....[14]....
        /*0100*/ 	.word	0xffffffff


	//----- nvinfo : EIATTR_COOP_GROUP_INSTR_OFFSETS
	.align		4
.L_3953:
        /*0104*/ 	.byte	0x04, 0x28
        /*0106*/ 	.short	(.L_3955 - .L_3954)


	//   ....[0]....
.L_3954:
        /*0108*/ 	.word	0x000012b0


	//   ....[1]....
        /*010c*/ 	.word	0x00001300


	//   ....[2]....
        /*0110*/ 	.word	0x00001370


	//   ....[3]....
        /*0114*/ 	.word	0x00001380


	//   ....[4]....
        /*0118*/ 	.word	0x00001580


	//   ....[5]....
        /*011c*/ 	.word	0x000015a0


	//   ....[6]....
        /*0120*/ 	.word	0x000015d0


	//   ....[7]....
        /*0124*/ 	.word	0x00001630


	//   ....[8]....
        /*0128*/ 	.word	0x00001670


	//   ....[9]....
        /*012c*/ 	.word	0x00001680


	//   ....[10]....
        /*0130*/ 	.word	0x000016a0


	//   ....[11]....
        /*0134*/ 	.word	0x00001700


	//   ....[12]....
        /*0138*/ 	.word	0x00001730


	//   ....[13]....
        /*013c*/ 	.word	0x00001740


	//   ....[14]....
        /*0140*/ 	.word	0x00001770


	//----- nvinfo : EIATTR_VRC_CTA_INIT_COUNT
	.align		4
.L_3955:
        /*0144*/ 	.byte	0x02, 0x4a
	.zero		1
	.zero		1


	//----- nvinfo : EIATTR_EXIT_INSTR_OFFSETS
	.align		4
        /*0148*/ 	.byte	0x04, 0x1c
        /*014a*/ 	.short	(.L_3957 - .L_3956)


	//   ....[0]....
.L_3956:
        /*014c*/ 	.word	0x00000080


	//   ....[1]....
        /*0150*/ 	.word	0x00001d00


	//   ....[2]....
        /*0154*/ 	.word	0x00001d40


	//   ....[3]....
        /*0158*/ 	.word	0x000021a0


	//   ....[4]....
        /*015c*/ 	.word	0x000023c0


	//   ....[5]....
        /*0160*/ 	.word	0x00002520


	//   ....[6]....
        /*0164*/ 	.word	0x000025f0


	//----- nvinfo : EIATTR_MAX_THREADS
	.align		4
.L_3957:
        /*0168*/ 	.byte	0x04, 0x05
        /*016a*/ 	.short	(.L_3959 - .L_3958)
.L_3958:
        /*016c*/ 	.word	0x00000080
        /*0170*/ 	.word	0x00000001
        /*0174*/ 	.word	0x00000001


	//----- nvinfo : EIATTR_CRS_STACK_SIZE
	.align		4
.L_3959:
        /*0178*/ 	.byte	0x04, 0x1e
        /*017a*/ 	.short	(.L_3961 - .L_3960)
.L_3960:
        /*017c*/ 	.word	0x00000000


	//----- nvinfo : EIATTR_CBANK_PARAM_SIZE
	.align		4
.L_3961:
        /*0180*/ 	.byte	0x03, 0x19
        /*0182*/ 	.short	0x0048


	//----- nvinfo : EIATTR_PARAM_CBANK
	.align		4
        /*0184*/ 	.byte	0x04, 0x0a
        /*0186*/ 	.short	(.L_3963 - .L_3962)
	.align		4
.L_3962:
        /*0188*/ 	.word	index@(.nv.constant0._ZN4vllm3moe10topkGatingILi18ELi576ELi4ELi4ELi32Ej6__halfLNS0_11ScoringFuncE1EEEvPKT5_PKbPfiPT4_PiiiibPKf)
        /*018c*/ 	.short	0x0380
        /*018e*/ 	.short	0x0048


	//----- nvinfo : EIATTR_SW_WAR
	.align		4
.L_3963:
        /*0190*/ 	.byte	0x04, 0x36
        /*0192*/ 	.short	(.L_3965 - .L_3964)
.L_3964:
        /*0194*/ 	.word	0x00000008
.L_3965:


//--------------------- .nv.info._ZN4vllm3moe10topkGatingILi14ELi448ELi4ELi4ELi32Ej6__halfLNS0_11ScoringFuncE1EEEvPKT5_PKbPfiPT4_PiiiibPKf --------------------------
	.section	.nv.info._ZN4vllm3moe10topkGatingILi14ELi448ELi4ELi4ELi32Ej6__halfLNS0_11ScoringFuncE1EEEvPKT5_PKbPfiPT4_PiiiibPKf,"",@"SHT_CUDA_INFO"
	.sectionflags	@""
	.align	4


	//----- nvinfo : EIATTR_CUDA_API_VERSION
	.align		4
        /*0000*/ 	.byte	0x04, 0x37
        /*0002*/ 	.short	(.L_3967 - .L_3966)
.L_3966:
        /*0004*/ 	.word	0x00000082


	//----- nvinfo : EIATTR_KPARAM_INFO
	.align		4
.L_3967:
        /*0008*/ 	.byte	0x04, 0x17
        /*000a*/ 	.short	(.L_3969 - .L_3968)
.L_3968:
        /*000c*/ 	.word	0x00000000
        /*0010*/ 	.short	0x000a
        /*0012*/ 	.short	0x0040
        /*0014*/ 	.byte	0x00, 0xf5, 0x21, 0x00


	//----- nvinfo : EIATTR_KPARAM_INFO
	.align		4
.L_3969:
        /*0018*/ 	.byte	0x04, 0x17
        /*001a*/ 	.short	(.L_3971 - .L_3970)
.L_3970:
        /*001c*/ 	.word	0x00000000
        /*0020*/ 	.short	0x0009
        /*0022*/ 	.short	0x003c
        /*0024*/ 	.byte	0x00, 0xf0, 0x05, 0x00


	//----- nvinfo : EIATTR_KPARAM_INFO
	.align		4
.L_3971:
        /*0028*/ 	.byte	0x04, 0x17
        /*002a*/ 	.short	(.L_3973 - .L_3972)
.L_3972:
        /*002c*/ 	.word	0x00000000
        /*0030*/ 	.short	0x0008
        /*0032*/ 	.short	0x0038
        /*0034*/ 	.byte	0x00, 0xf0, 0x11, 0x00


	//----- nvinfo : EIATTR_KPARAM_INFO
	.align		4
.L_3973:
        /*0038*/ 	.byte	0x04, 0x17
        /*003a*/ 	.short	(.L_3975 - .L_3974)
.L_3974:
        /*003c*/ 	.word	0x00000000
        /*0040*/ 	.short	0x0007
        /*0042*/ 	.short	0x0034
        /*0044*/ 	.byte	0x00, 0xf0, 0x11, 0x00


	//----- nvinfo : EIATTR_KPARAM_INFO
	.align		4
.L_3975:
        /*0048*/ 	.byte	0x04, 0x17
        /*004a*/ 	.short	(.L_3977 - .L_3976)
.L_3976:
        /*004c*/ 	.word	0x00000000
        /*0050*/ 	.short	0x0006
        /*0052*/ 	.short	0x0030
        /*0054*/ 	.byte	0x00, 0xf0, 0x11, 0x00


	//----- nvinfo : EIATTR_KPARAM_INFO
	.align		4
.L_3977:
        /*0058*/ 	.byte	0x04, 0x17
        /*005a*/ 	.short	(.L_3979 - .L_3978)
.L_3978:
        /*005c*/ 	.word	0x00000000
        /*0060*/ 	.short	0x0005
        /*0062*/ 	.short	0x0028
        /*0064*/ 	.byte	0x00, 0xf5, 0x21, 0x00


	//----- nvinfo : EIATTR_KPARAM_INFO
	.align		4
.L_3979:
        /*0068*/ 	.byte	0x04, 0x17
        /*006a*/ 	.short	(.L_3981 - .L_3980)
.L_3980:
        /*006c*/ 	.word	0x00000000
        /*0070*/ 	.short	0x0004
        /*0072*/ 	.short	0x0020
        /*0074*/ 	.byte	0x00, 0xf5, 0x21, 0x00


	//----- nvinfo : EIATTR_KPARAM_INFO
	.align		4
.L_3981:
        /*0078*/ 	.byte	0x04, 0x17
        /*007a*/ 	.short	(.L_3983 - .L_3982)
.L_3982:
        /*007c*/ 	.word	0x00000000
        /*0080*/ 	.short	0x0003
        /*0082*/ 	.short	0x0018
        /*0084*/ 	.byte	0x00, 0xf0, 0x11, 0x00


	//----- nvinfo : EIATTR_KPARAM_INFO
	.align		4
.L_3983:
        /*0088*/ 	.byte	0x04, 0x17
        /*008a*/ 	.short	(.L_3985 - .L_3984)
.L_3984:
        /*008c*/ 	.word	0x00000000
        /*0090*/ 	.short	0x0002
        /*0092*/ 	.short	0x0010
        /*0094*/ 	.byte	0x00, 0xf5, 0x21, 0x00


	//----- nvinfo : EIATTR_KPARAM_INFO
	.align		4
.L_3985:
        /*0098*/ 	.byte	0x04, 0x17
        /*009a*/ 	.short	(.L_3987 - .L_3986)
.L_3986:
        /*009c*/ 	.word	0x00000000
        /*00a0*/ 	.short	0x0001
        /*00a2*/ 	.short	0x0008
        /*00a4*/ 	.byte	0x00, 0xf5, 0x21, 0x00


	//----- nvinfo : EIATTR_KPARAM_INFO
	.align		4
.L_3987:
        /*00a8*/ 	.byte	0x04, 0x17
        /*00aa*/ 	.short	(.L_3989 - .L_3988)
.L_3988:
        /*00ac*/ 	.word	0x00000000
        /*00b0*/ 	.short	0x0000
        /*00b2*/ 	.short	0x0000
        /*00b4*/ 	.byte	0x00, 0xf5, 0x21, 0x00


	//----- nvinfo : EIATTR_SPARSE_MMA_MASK
	.align		4
.L_3989:
        /*00b8*/ 	.byte	0x03, 0x50
        /*00ba*/ 	.short	0x0000


	//----- nvinfo : EIATTR_MAXREG_COUNT
	.align		4
        /*00bc*/ 	.byte	0x03, 0x1b
        /*00be*/ 	.short	0x00ff


	//----- nvinfo : EIATTR_MERCURY_ISA_VERSION
	.align		4
        /*00c0*/ 	.byte	0x03, 0x5f
        /*00c2*/ 	.short	0x0101


	//----- nvinfo : EIATTR_COOP_GROUP_MASK_REGIDS
	.align		4
        /*00c4*/ 	.byte	0x04, 0x29
        /*00c6*/ 	.short	(.L_3991 - .L_3990)


	//   ....[0]....
.L_3990:
        /*00c8*/ 	.word	0xffffffff


	//   ....[1]....
        /*00cc*/ 	.word	0xffffffff


	//   ....[2]....
        /*00d0*/ 	.word	0xffffffff


	//   ....[3]....
        /*00d4*/ 	.word	0xffffffff


	//   ....[4]....
        /*00d8*/ 	.word	0xffffffff


	//   ....[5]....
        /*00dc*/ 	.word	0xffffffff


	//   ....[6]....
        /*00e0*/ 	.word	0xffffffff


	//   ....[7]....
        /*00e4*/ 	.word	0xffffffff


	//   ....[8]....
        /*00e8*/ 	.word	0xffffffff


	//   ....[9]....
        /*00ec*/ 	.word	0xffffffff


	//   ....[10]....
        /*00f0*/ 	.word	0xffffffff


	//   ....[11]....
        /*00f4*/ 	.word	0xffffffff


	//   ....[12]....
        /*00f8*/ 	.word	0xffffffff


	//   ....[13]....
        /*00fc*/ 	.word	0xffffffff


	//   ....[14]....
        /*0100*/ 	.word	0xffffffff


	//----- nvinfo : EIATTR_COOP_GROUP_INSTR_OFFSETS
	.align		4
.L_3991:
        /*0104*/ 	.byte	0x04, 0x28
        /*0106*/ 	.short	(.L_3993 - .L_3992)


	//   ....[0]....
.L_3992:
        /*0108*/ 	.word	0x00000ef0


	//   ....[1]....
        /*010c*/ 	.word	0x00000f60


	//   ....[2]....
        /*0110*/ 	.word	0x00000fd0


	//   ....[3]....
        /*0114*/ 	.word	0x00000fe0


	//   ....[4]....
        /*0118*/ 	.word	0x00001160


	//   ....[5]....
        /*011c*/ 	.word	0x00001180


	//   ....[6]....
        /*0120*/ 	.word	0x000011b0


	//   ....[7]....
        /*0124*/ 	.word	0x00001210


	//   ....[8]....
        /*0128*/ 	.word	0x00001250


	//   ....[9]....
        /*012c*/ 	.word	0x00001260


	//   ....[10]....
        /*0130*/ 	.word	0x00001280


	//   ....[11]....
        /*0134*/ 	.word	0x000012e0


	//   ....[12]....
        /*0138*/ 	.word	0x00001310


	//   ....[13]....
        /*013c*/ 	.word	0x00001320


	//   ....[14]....
        /*0140*/ 	.word	0x00001350


	//----- nvinfo : EIATTR_VRC_CTA_INIT_COUNT
	.align		4
.L_3993:
        /*0144*/ 	.byte	0x02, 0x4a
	.zero		1
	.zero		1


	//----- nvinfo : EIATTR_EXIT_INSTR_OFFSETS
	.align		4
        /*0148*/ 	.byte	0x04, 0x1c
        /*014a*/ 	.short	(.L_3995 - .L_3994)


	//   ....[0]....
.L_3994:
        /*014c*/ 	.word	0x00000080


	//   ....[1]....
        /*0150*/ 	.word	0x000018a0


	//   ....[2]....
        /*0154*/ 	.word	0x000018c0


	//   ....[3]....
        /*0158*/ 	.word	0x00001d30


	//   ....[4]....
        /*015c*/ 	.word	0x00001f50


	//   ....[5]....
        /*0160*/ 	.word	0x000020b0


	//   ....[6]....
        /*0164*/ 	.word	0x00002180


	//----- nvinfo : EIATTR_MAX_THREADS
	.align		4
.L_3995:
        /*0168*/ 	.byte	0x04, 0x05
        /*016a*/ 	.short	(.L_3997 - .L_3996)
.L_3996:
        /*016c*/ 	.word	0x00000080
        /*0170*/ 	.word	0x00000001
        /*0174*/ 	.word	0x00000001


	//----- nvinfo : EIATTR_CRS_STACK_SIZE
	.align		4
.L_3997:
        /*0178*/ 	.byte	0x04, 0x1e
        /*017a*/ 	.short	(.L_3999 - .L_3998)
.L_3998:
        /*017c*/ 	.word	0x00000000


	//----- nvinfo : EIATTR_CBANK_PARAM_SIZE
	.align		4
.L_3999:
        /*0180*/ 	.byte	0x03, 0x19
        /*0182*/ 	.short	0x0048


	//----- nvinfo : EIATTR_PARAM_CBANK
	.align		4
        /*0184*/ 	.byte	0x04, 0x0a
        /*0186*/ 	.short	(.L_4001 - .L_4000)
	.align		4
.L_4000:
        /*0188*/ 	.word	index@(.nv.constant0._ZN4vllm3moe10topkGatingILi14ELi448ELi4ELi4ELi32Ej6__halfLNS0_11ScoringFuncE1EEEvPKT5_PKbPfiPT4_PiiiibPKf)
        /*018c*/ 	.short	0x0380
        /*018e*/ 	.short	0x0048


	//----- nvinfo : EIATTR_SW_WAR
	.align		4
.L_4001:
        /*0190*/ 	.byte	0x04, 0x36
        /*0192*/ 	.short	(.L_4003 - .L_4002)
.L_4002:
        /*0194*/ 	.word	0x00000008
.L_4003:


//--------------------- .nv.info._ZN4vllm3moe10topkGatingILi12ELi384ELi4ELi4ELi32Ej6__halfLNS0_11ScoringFuncE1EEEvPKT5_PKbPfiPT4_PiiiibPKf --------------------------
	.section	.nv.info._ZN4vllm3moe10topkGatingILi12ELi384ELi4ELi4ELi32Ej6__halfLNS0_11ScoringFuncE1EEEvPKT5_PKbPfiPT4_PiiiibPKf,"",@"SHT_CUDA_INFO"
	.sectionflags	@""
	.align	4


	//----- nvinfo : EIATTR_CUDA_API_VERSION
	.align		4
        /*0000*/ 	.byte	0x04, 0x37
        /*0002*/ 	.short	(.L_4005 - .L_4004)
.L_4004:
        /*0004*/ 	.word	0x00000082


	//----- nvinfo : EIATTR_KPARAM_INFO
	.align		4
.L_4005:
        /*0008*/ 	.byte	0x04, 0x17
        /*000a*/ 	.short	(.L_4007 - .L_4006)
.L_4006:
        /*000c*/ 	.word	0x00000000
        /*0010*/ 	.short	0x000a
        /*0012*/ 	.short	0x0040
        /*0014*/ 	.byte	0x00, 0xf5, 0x21, 0x00


	//----- nvinfo : EIATTR_KPARAM_INFO
	.align		4
.L_4007:
        /*0018*/ 	.byte	0x04, 0x17
        /*001a*/ 	.short	(.L_4009 - .L_4008)
.L_4008:
        /*001c*/ 	.word	0x00000000
        /*0020*/ 	.short	0x0009
        /*0022*/ 	.short	0x003c
        /*0024*/ 	.byte	0x00, 0xf0, 0x05, 0x00


	//----- nvinfo : EIATTR_KPARAM_INFO
	.align		4
.L_4009:
        /*0028*/ 	.byte	0x04, 0x17
        /*002a*/ 	.short	(.L_4011 - .L_4010)
.L_4010:
        /*002c*/ 	.word	0x00000000
        /*0030*/ 	.short	0x0008
        /*0032*/ 	.short	0x0038
        /*0034*/ 	.byte	0x00, 0xf0, 0x11, 0x00


	//----- nvinfo : EIATTR_KPARAM_INFO
	.align		4
.L_4011:
        /*0038*/ 	.byte	0x04, 0x17
        /*003a*/ 	.short	(.L_4013 - .L_4012)
.L_4012:
        /*003c*/ 	.word	0x00000000
        /*0040*/ 	.short	0x0007
        /*0042*/ 	.short	0x0034
        /*0044*/ 	.byte	0x00, 0xf0, 0x11, 0x00


	//----- nvinfo : EIATTR_KPARAM_INFO
	.align		4
.L_4013:
        /*0048*/ 	.byte	0x04, 0x17
        /*004a*/ 	.short	(.L_4015 - .L_4014)
.L_4014:
        /*004c*/ 	.word	0x00000000
        /*0050*/ 	.short	0x0006
        /*0052*/ 	.short	0x0030
        /*0054*/ 	.byte	0x00, 0xf0, 0x11, 0x00


	//----- nvinfo : EIATTR_KPARAM_INFO
	.align		4
.L_4015:
        /*0058*/ 	.byte	0x04, 0x17
        /*005a*/ 	.short	(.L_4017 - .L_4016)
.L_4016:
        /*005c*/ 	.word	0x00000000
        /*0060*/ 	.short	0x0005
        /*0062*/ 	.short	0x0028
        /*0064*/ 	.byte	0x00, 0xf5, 0x21, 0x00


	//----- nvinfo : EIATTR_KPARAM_INFO
	.align		4
.L_4017:
        /*0068*/ 	.byte	0x04, 0x17
        /*006a*/ 	.short	(.L_4019 - .L_4018)
.L_4018:
        /*006c*/ 	.word	0x00000000
        /*0070*/ 	.short	0x0004
        /*0072*/ 	.short	0x0020
        /*0074*/ 	.byte	0x00, 0xf5, 0x21, 0x00


	//----- nvinfo : EIATTR_KPARAM_INFO
	.align		4
.L_4019:
        /*0078*/ 	.byte	0x04, 0x17
        /*007a*/ 	.short	(.L_4021 - .L_4020)
.L_4020:
        /*007c*/ 	.word	0x00000000
        /*0080*/ 	.short	0x0003
        /*0082*/ 	.short	0x0018
        /*0084*/ 	.byte	0x00, 0xf0, 0x11, 0x00


	//----- nvinfo : EIATTR_KPARAM_INFO
	.align		4
.L_4021:
        /*0088*/ 	.byte	0x04, 0x17
        /*008a*/ 	.short	(.L_4023 - .L_4022)
.L_4022:
        /*008c*/ 	.word	0x00000000
        /*0090*/ 	.short	0x0002
        /*0092*/ 	.short	0x0010
        /*0094*/ 	.byte	0x00, 0xf5, 0x21, 0x00


	//----- nvinfo : EIATTR_KPARAM_INFO
	.align		4
.L_4023:
        /*0098*/ 	.byte	0x04, 0x17
        /*009a*/ 	.short	(.L_4025 - .L_4024)
.L_4024:
        /*009c*/ 	.word	0x00000000
        /*00a0*/ 	.short	0x0001
        /*00a2*/ 	.short	0x0008
        /*00a4*/ 	.byte	0x00, 0xf5, 0x21, 0x00


	//----- nvinfo : EIATTR_KPARAM_INFO
	.align		4
.L_4025:
        /*00a8*/ 	.byte	0x04, 0x17
        /*00aa*/ 	.short	(.L_4027 - .L_4026)
.L_4026:
        /*00ac*/ 	.word	0x00000000
        /*00b0*/ 	.short	0x0000
        /*00b2*/ 	.short	0x0000
        /*00b4*/ 	.byte	0x00, 0xf5, 0x21, 0x00


	//----- nvinfo : EIATTR_SPARSE_MMA_MASK
	.align		4
.L_4027:
        /*00b8*/ 	.byte	0x03, 0x50
        /*00ba*/ 	.short	0x0000


	//----- nvinfo : EIATTR_MAXREG_COUNT
	.align		4
        /*00bc*/ 	.byte	0x03, 0x1b
        /*00be*/ 	.short	0x00ff


	//----- nvinfo : EIATTR_MERCURY_ISA_VERSION
	.align		4
        /*00c0*/ 	.byte	0x03, 0x5f
        /*00c2*/ 	.short	0x0101


	//----- nvinfo : EIATTR_COOP_GROUP_MASK_REGIDS
	.align		4
        /*00c4*/ 	.byte	0x04, 0x29
        /*00c6*/ 	.short	(.L_4029 - .L_4028)


	//   ....[0]....
.L_4028:
        /*00c8*/ 	.word	0xffffffff


	//   ....[1]....
        /*00cc*/ 	.word	0xffffffff


	//   ....[2]....
        /*00d0*/ 	.word	0xffffffff


	//   ....[3]....
        /*00d4*/ 	.word	0xffffffff


	//   ....[4]....
        /*00d8*/ 	.word	0xffffffff


	//   ....[5]....
        /*00dc*/ 	.word	0xffffffff


	//   ....[6]....
        /*00e0*/ 	.word	0xffffffff


	//   ....[7]....
        /*00e4*/ 	.word	0xffffffff


	//   ....[8]....
        /*00e8*/ 	.word	0xffffffff


	//   ....[9]....
        /*00ec*/ 	.word	0xffffffff


	//   ....[10]....
        /*00f0*/ 	.word	0xffffffff


	//   ....[11]....
        /*00f4*/ 	.word	0xffffffff


	//   ....[12]....
        /*00f8*/ 	.word	0xffffffff


	//   ....[13]....
        /*00fc*/ 	.word	0xffffffff


	//   ....[14]....
        /*0100*/ 	.word	0xffffffff


	//----- nvinfo : EIATTR_COOP_GROUP_INSTR_OFFSETS
	.align		4
.L_4029:
        /*0104*/ 	.byte	0x04, 0x28
        /*0106*/ 	.short	(.L_4031 - .L_4030)


	//   ....[0]....
.L_4030:
        /*0108*/ 	.word	0x00000d70


	//   ....[1]....
        /*010c*/ 	.word	0x00000db0


	//   ....[2]....
        /*0110*/ 	.word	0x00000e30


	//   ....[3]....
        /*0114*/ 	.word	0x00000e80


	//   ....[4]....
        /*0118*/ 	.word	0x00000f60


	//   ....[5]....
        /*011c*/ 	.word	0x00000fa0


	//   ....[6]....
        /*0120*/ 	.word	0x00000fb0


	//   ....[7]....
        /*0124*/ 	.word	0x00000fe0


	//   ....[8]....
        /*0128*/ 	.word	0x00001050


	//   ....[9]....
        /*012c*/ 	.word	0x00001070


	//   ....[10]....
        /*0130*/ 	.word	0x00001080


	//   ....[11]....
        /*0134*/ 	.word	0x000010c0


	//   ....[12]....
        /*0138*/ 	.word	0x00001120


	//   ....[13]....
        /*013c*/ 	.word	0x00001140


	//   ....[14]....
        /*0140*/ 	.word	0x00001150


	//----- nvinfo : EIATTR_VRC_CTA_INIT_COUNT
	.align		4
.L_4031:
        /*0144*/ 	.byte	0x02, 0x4a
	.zero		1
	.zero		1


	//----- nvinfo : EIATTR_EXIT_INSTR_OFFSETS
	.align		4
        /*0148*/ 	.byte	0x04, 0x1c
        /*014a*/ 	.short	(.L_4033 - .L_4032)


	//   ....[0]....
.L_4032:
        /*014c*/ 	.word	0x00000080


	//   ....[1]....
        /*0150*/ 	.word	0x00001660


	//   ....[2]....
        /*0154*/ 	.word	0x00001680


	//   ....[3]....
        /*0158*/ 	.word	0x00001af0


	//   ....[4]....
        /*015c*/ 	.word	0x00001d10


	//   ....[5]....
        /*0160*/ 	.word	0x00001e70


	//   ....[6]....
        /*0164*/ 	.word	0x00001f40


	//----- nvinfo : EIATTR_MAX_THREADS
	.align		4
.L_4033:
        /*0168*/ 	.byte	0x04, 0x05
        /*016a*/ 	.short	(.L_4035 - .L_4034)
.L_4034:
        /*016c*/ 	.word	0x00000080
        /*0170*/ 	.word	0x00000001
        /*0174*/ 	.word	0x00000001


	//----- nvinfo : EIATTR_CRS_STACK_SIZE
	.align		4
.L_4035:
        /*0178*/ 	.byte	0x04, 0x1e
        /*017a*/ 	.short	(.L_4037 - .L_4036)
.L_4036:
        /*017c*/ 	.word	0x00000000


	//----- nvinfo : EIATTR_CBANK_PARAM_SIZE
	.align		4
.L_4037:
        /*0180*/ 	.byte	0x03, 0x19
        /*0182*/ 	.short	0x0048


	//----- nvinfo : EIATTR_PARAM_CBANK
	.align		4
        /*0184*/ 	.byte	0x04, 0x0a
        /*0186*/ 	.short	(.L_4039 - .L_4038)
	.align		4
.L_4038:
        /*0188*/ 	.word	index@(.nv.constant0._ZN4vllm3moe10topkGatingILi12ELi384ELi4ELi4ELi32Ej6__halfLNS0_11ScoringFuncE1EEEvPKT5_PKbPfiPT4_PiiiibPKf)
        /*018c*/ 	.short	0x0380
        /*018e*/ 	.short	0x0048


	//----- nvinfo : EIATTR_SW_WAR
	.align		4
.L_4039:
        /*0190*/ 	.byte	0x04, 0x36
        /*0192*/ 	.short	(.L_4041 - .L_4040)
.L_4040:
        /*0194*/ 	.word	0x00000008
.L_4041:


//--------------------- .nv.info._ZN4vllm3moe10topkGatingILi10ELi320ELi4ELi4ELi32Ej6__halfLNS0_11ScoringFuncE1EEEvPKT5_PKbPfiPT4_PiiiibPKf --------------------------
	.section	.nv.info._ZN4vllm3moe10topkGatingILi10ELi320ELi4ELi4ELi32Ej6__halfLNS0_11ScoringFuncE1EEEvPKT5_PKbPfiPT4_PiiiibPKf,"",@"SHT_CUDA_INFO"
	.sectionflags	@""
	.align	4


	//----- nvinfo : EIATTR_CUDA_API_VERSION
	.align		4
        /*0000*/ 	.byte	0x04, 0x37
        /*0002*/ 	.short	(.L_4043 - .L_4042)
.L_4042:
        /*0004*/ 	.word	0x00000082


	//----- nvinfo : EIATTR_KPARAM_INFO
	.align		4
.L_4043:
        /*0008*/ 	.byte	0x04, 0x17
        /*000a*/ 	.short	(.L_4045 - .L_4044)
.L_4044:
        /*000c*/ 	.word	0x00000000
        /*0010*/ 	.short	0x000a
        /*0012*/ 	.short	0x0040
        /*0014*/ 	.byte	0x00, 0xf5, 0x21, 0x00


	//----- nvinfo : EIATTR_KPARAM_INFO
	.align		4
.L_4045:
        /*0018*/ 	.byte	0x04, 0x17
        /*001a*/ 	.short	(.L_4047 - .L_4046)
.L_4046:
        /*001c*/ 	.word	0x00000000
        /*0020*/ 	.short	0x0009
        /*0022*/ 	.short	0x003c
        /*0024*/ 	.byte	0x00, 0xf0, 0x05, 0x00


	//----- nvinfo : EIATTR_KPARAM_INFO
	.align		4
.L_4047:
        /*0028*/ 	.byte	0x04, 0x17
        /*002a*/ 	.short	(.L_4049 - .L_4048)
.L_4048:
        /*002c*/ 	.word	0x00000000
        /*0030*/ 	.short	0x0008
        /*0032*/ 	.short	0x0038
        /*0034*/ 	.byte	0x00, 0xf0, 0x11, 0x00


	//----- nvinfo : EIATTR_KPARAM_INFO
	.align		4
.L_4049:
        /*0038*/ 	.byte	0x04, 0x17
        /*003a*/ 	.short	(.L_4051 - .L_4050)
.L_4050:
        /*003c*/ 	.word	0x00000000
        /*0040*/ 	.short	0x0007
        /*0042*/ 	.short	0x0034
        /*0044*/ 	.byte	0x00, 0xf0, 0x11, 0x00


	//----- nvinfo : EIATTR_KPARAM_INFO
	.align		4
.L_4051:
        /*0048*/ 	.byte	0x04, 0x17
        /*004a*/ 	.short	(.L_4053 - .L_4052)
.L_4052:
        /*004c*/ 	.word	0x00000000
        /*0050*/ 	.short	0x0006
        /*0052*/ 	.short	0x0030
        /*0054*/ 	.byte	0x00, 0xf0, 0x11, 0x00


	//----- nvinfo : EIATTR_KPARAM_INFO
	.align		4
.L_4053:
        /*0058*/ 	.byte	0x04, 0x17
        /*005a*/ 	.short	(.L_4055 - .L_4054)
.L_4054:
        /*005c*/ 	.word	0x00000000
        /*0060*/ 	.short	0x0005
        /*0062*/ 	.short	0x0028
        /*0064*/ 	.byte	0x00, 0xf5, 0x21, 0x00


	//----- nvinfo : EIATTR_KPARAM_INFO
	.align		4
.L_4055:
        /*0068*/ 	.byte	0x04, 0x17
        /*006a*/ 	.short	(.L_4057 - .L_4056)
.L_4056:
        /*006c*/ 	.word	0x00000000
        /*0070*/ 	.short	0x0004
        /*0072*/ 	.short	0x0020
        /*0074*/ 	.byte	0x00, 0xf5, 0x21, 0x00


	//----- nvinfo : EIATTR_KPARAM_INFO
	.align		4
.L_4057:
        /*0078*/ 	.byte	0x04, 0x17
        /*007a*/ 	.short	(.L_4059 - .L_4058)
.L_4058:
        /*007c*/ 	.word	0x00000000
        /*0080*/ 	.short	0x0003
        /*0082*/ 	.short	0x0018
        /*0084*/ 	.byte	0x00, 0xf0, 0x11, 0x00


	//----- nvinfo : EIATTR_KPARAM_INFO
	.align		4
.L_4059:
        /*0088*/ 	.byte	0x04, 0x17
        /*008a*/ 	.short	(.L_4061 - .L_4060)
.L_4060:
        /*008c*/ 	.word	0x00000000
        /*0090*/ 	.short	0x0002
        /*0092*/ 	.short	0x0010
        /*0094*/ 	.byte	0x00, 0xf5, 0x21, 0x00


	//----- nvinfo : EIATTR_KPARAM_INFO
	.align		4
.L_4061:
        /*0098*/ 	.byte	0x04, 0x17
        /*009a*/ 	.short	(.L_4063 - .L_4062)
.L_4062:
        /*009c*/ 	.word	0x00000000
        /*00a0*/ 	.short	0x0001
        /*00a2*/ 	.short	0x0008
        /*00a4*/ 	.byte	0x00, 0xf5, 0x21, 0x00


	//----- nvinfo : EIATTR_KPARAM_INFO
	.align		4
.L_4063:
        /*00a8*/ 	.byte	0x04, 0x17
        /*00aa*/ 	.short	(.L_4065 - .L_4064)
.L_4064:
        /*00ac*/ 	.word	0x00000000
        /*00b0*/ 	.short	0x0000
        /*00b2*/ 	.short	0x0000
        /*00b4*/ 	.byte	0x00, 0xf5, 0x21, 0x00


	//----- nvinfo : EIATTR_SPARSE_MMA_MASK
	.align		4
.L_4065:
        /*00b8*/ 	.byte	0x03, 0x50
        /*00ba*/ 	.short	0x0000


	//----- nvinfo : EIATTR_MAXREG_COUNT
	.align		4
        /*00bc*/ 	.byte	0x03, 0x1b
        /*00be*/ 	.short	0x00ff


	//----- nvinfo : EIATTR_MERCURY_ISA_VERSION
	.align		4
        /*00c0*/ 	.byte	0x03, 0x5f
        /*00c2*/ 	.short	0x0101


	//----- nvinfo : EIATTR_COOP_GROUP_MASK_REGIDS
	.align		4
        /*00c4*/ 	.byte	0x04, 0x29
        /*00c6*/ 	.short	(.L_4067 - .L_4066)


	//   ....[0]....
.L_4066:
        /*00c8*/ 	.word	0xffffffff


	//   ....[1]....
        /*00cc*/ 	.word	0xffffffff


	//   ....[2]....
        /*00d0*/ 	.word	0xffffffff


	//   ....[3]....
        /*00d4*/ 	.word	0xffffffff


	//   ....[4]....
        /*00d8*/ 	.word	0xffffffff


	//   ....[5]....
        /*00dc*/ 	.word	0xffffffff


	//   ....[6]....
        /*00e0*/ 	.word	0xffffffff


	//   ....[7]....
        /*00e4*/ 	.word	0xffffffff


	//   ....[8]....
        /*00e8*/ 	.word	0xffffffff


	//   ....[9]....
        /*00ec*/ 	.word	0xffffffff


	//   ....[10]....
        /*00f0*/ 	.word	0xffffffff


	//   ....[11]....
        /*00f4*/ 	.word	0xffffffff


	//   ....[12]....
        /*00f8*/ 	.word	0xffffffff


	//   ....[13]....
        /*00fc*/ 	.word	0xffffffff


	//   ....[14]....
        /*0100*/ 	.word	0xffffffff


	//----- nvinfo : EIATTR_COOP_GROUP_INSTR_OFFSETS
	.align		4
.L_4067:
        /*0104*/ 	.byte	0x04, 0x28
        /*0106*/ 	.short	(.L_4069 - .L_4068)


	//   ....[0]....
.L_4068:
        /*0108*/ 	.word	0x00000bb0


	//   ....[1]....
        /*010c*/ 	.word	0x00000be0


	//   ....[2]....
        /*0110*/ 	.word	0x00000c50


	//   ....[3]....
        /*0114*/ 	.word	0x00000c60


	//   ....[4]....
        /*0118*/ 	.word	0x00000d80


	//   ....[5]....
        /*011c*/ 	.word	0x00000da0


	//   ....[6]....
        /*0120*/ 	.word	0x00000dd0


	//   ....[7]....
        /*0124*/ 	.word	0x00000e30


	//   ....[8]....
        /*0128*/ 	.word	0x00000e70


	//   ....[9]....
        /*012c*/ 	.word	0x00000e80


	//   ....[10]....
        /*0130*/ 	.word	0x00000ea0


	//   ....[11]....
        /*0134*/ 	.word	0x00000f00


	//   ....[12]....
        /*0138*/ 	.word	0x00000f30


	//   ....[13]....
        /*013c*/ 	.word	0x00000f40


	//   ....[14]....
        /*0140*/ 	.word	0x00000f70


	//----- nvinfo : EIATTR_VRC_CTA_INIT_COUNT
	.align		4
.L_4069:
        /*0144*/ 	.byte	0x02, 0x4a
	.zero		1
	.zero		1


	//----- nvinfo : EIATTR_EXIT_INSTR_OFFSETS
	.align		4
        /*0148*/ 	.byte	0x04, 0x1c
        /*014a*/ 	.short	(.L_4071 - .L_4070)


	//   ....[0]....
.L_4070:
        /*014c*/ 	.word	0x00000080


	//   ....[1]....
        /*0150*/ 	.word	0x00001440


	//   ....[2]....
        /*0154*/ 	.word	0x00001460


	//   ....[3]....
        /*0158*/ 	.word	0x000018d0


	//   ....[4]....
        /*015c*/ 	.word	0x00001af0


	//   ....[5]....
        /*0160*/ 	.word	0x00001c50


	//   ....[6]....
        /*0164*/ 	.word	0x00001d20


	//----- nvinfo : EIATTR_MAX_THREADS
	.align		4
.L_4071:
        /*0168*/ 	.byte	0x04, 0x05
        /*016a*/ 	.short	(.L_4073 - .L_4072)
.L_4072:
        /*016c*/ 	.word	0x00000080
        /*0170*/ 	.word	0x00000001
        /*0174*/ 	.word	0x00000001


	//----- nvinfo : EIATTR_CRS_STACK_SIZE
	.align		4
.L_4073:
        /*0178*/ 	.byte	0x04, 0x1e
        /*017a*/ 	.short	(.L_4075 - .L_4074)
.L_4074:
        /*017c*/ 	.word	0x00000000


	//----- nvinfo : EIATTR_CBANK_PARAM_SIZE
	.align		4
.L_4075:
        /*0180*/ 	.byte	0x03, 0x19
        /*0182*/ 	.short	0x0048


	//----- nvinfo : EIATTR_PARAM_CBANK
	.align		4
        /*0184*/ 	.byte	0x04, 0x0a
        /*0186*/ 	.short	(.L_4077 - .L_4076)
	.align		4
.L_4076:
        /*0188*/ 	.word	index@(.nv.constant0._ZN4vllm3moe10topkGatingILi10ELi320ELi4ELi4ELi32Ej6__halfLNS0_11ScoringFuncE1EEEvPKT5_PKbPfiPT4_PiiiibPKf)
        /*018c*/ 	.short	0x0380
        /*018e*/ 	.short	0x0048


	//----- nvinfo : EIATTR_SW_WAR
	.align		4
.L_4077:
        /*0190*/ 	.byte	0x04, 0x36
        /*0192*/ 	.short	(.L_4079 - .L_4078)
.L_4078:
        /*0194*/ 	.word	0x00000008
.L_4079:


//--------------------- .nv.info._ZN4vllm3moe10topkGatingILi6ELi192ELi4ELi4ELi32Ej6__halfLNS0_11ScoringFuncE1EEEvPKT5_PKbPfiPT4_PiiiibPKf --------------------------
	.section	.nv.info._ZN4vllm3moe10topkGatingILi6ELi192ELi4ELi4ELi32Ej6__halfLNS0_11ScoringFuncE1EEEvPKT5_PKbPfiPT4_PiiiibPKf,"",@"SHT_CUDA_INFO"
	.sectionflags	@""
	.align	4


	//----- nvinfo : EIATTR_CUDA_API_VERSION
	.align		4
        /*0000*/ 	.byte	0x04, 0x37
        /*0002*/ 	.short	(.L_4081 - .L_4080)
.L_4080:
        /*0004*/ 	.word	0x00000082


	//----- nvinfo : EIATTR_KPARAM_INFO
	.align		4
.L_4081:
        /*0008*/ 	.byte	0x04, 0x17
        /*000a*/ 	.short	(.L_4083 - .L_4082)
.L_4082:
        /*000c*/ 	.word	0x00000000
        /*0010*/ 	.short	0x000a
        /*0012*/ 	.short	0x0040
        /*0014*/ 	.byte	0x00, 0xf5, 0x21, 0x00


	//----- nvinfo : EIATTR_KPARAM_INFO
	.align		4
.L_4083:
        /*0018*/ 	.byte	0x04, 0x17
        /*001a*/ 	.short	(.L_4085 - .L_4084)
.L_4084:
        /*001c*/ 	.word	0x00000000
        /*0020*/ 	.short	0x0009
        /*0022*/ 	.short	0x003c
        /*0024*/ 	.byte	0x00, 0xf0, 0x05, 0x00


	//----- nvinfo : EIATTR_KPARAM_INFO
	.align		4
.L_4085:
        /*0028*/ 	.byte	0x04, 0x17
        /*002a*/ 	.short	(.L_4087 - .L_4086)
.L_4086:
        /*002c*/ 	.word	0x00000000
        /*0030*/ 	.short	0x0008
        /*0032*/ 	.short	0x0038
        /*0034*/ 	.byte	0x00, 0xf0, 0x11, 0x00


	//----- nvinfo : EIATTR_KPARAM_INFO
	.align		4
.L_4087:
        /*0038*/ 	.byte	0x04, 0x17
        /*003a*/ 	.short	(.L_4089 - .L_4088)
.L_4088:
        /*003c*/ 	.word	0x00000000
        /*0040*/ 	.short	0x0007
        /*0042*/ 	.short	0x0034
        /*0044*/ 	.byte	0x00, 0xf0, 0x11, 0x00


	//----- nvinfo : EIATTR_KPARAM_INFO
	.align		4
.L_4089:
        /*0048*/ 	.byte	0x04, 0x17
        /*004a*/ 	.short	(.L_4091 - .L_4090)
.L_4090:
        /*004c*/ 	.word	0x00000000
        /*0050*/ 	.short	0x0006
        /*0052*/ 	.short	0x0030
        /*0054*/ 	.byte	0x00, 0xf0, 0x11, 0x00


	//----- nvinfo : EIATTR_KPARAM_INFO
	.align		4
.L_4091:
        /*0058*/ 	.byte	0x04, 0x17
        /*005a*/ 	.short	(.L_4093 - .L_4092)
.L_4092:
        /*005c*/ 	.word	0x00000000
        /*0060*/ 	.short	0x0005
        /*0062*/ 	.short	0x0028
        /*0064*/ 	.byte	0x00, 0xf5, 0x21, 0x00


	//----- nvinfo : EIATTR_KPARAM_INFO
	.align		4
.L_4093:
        /*0068*/ 	.byte	0x04, 0x17
        /*006a*/ 	.short	(.L_4095 - .L_4094)
.L_4094:
        /*006c*/ 	.word	0x00000000
        /*0070*/ 	.short	0x0004
        /*0072*/ 	.short	0x0020
        /*0074*/ 	.byte	0x00, 0xf5, 0x21, 0x00


	//----- nvinfo : EIATTR_KPARAM_INFO
	.align		4
.L_4095:
        /*0078*/ 	.byte	0x04, 0x17
        /*007a*/ 	.short	(.L_4097 - .L_4096)
.L_4096:
        /*007c*/ 	.word	0x00000000
        /*0080*/ 	.short	0x0003
        /*0082*/ 	.short	0x0018
        /*0084*/ 	.byte	0x00, 0xf0, 0x11, 0x00


	//----- nvinfo : EIATTR_KPARAM_INFO
	.align		4
.L_4097:
        /*0088*/ 	.byte	0x04, 0x17
        /*008a*/ 	.short	(.L_4099 - .L_4098)
.L_4098:
        /*008c*/ 	.word	0x00000000
        /*0090*/ 	.short	0x0002
        /*0092*/ 	.short	0x0010
        /*0094*/ 	.byte	0x00, 0xf5, 0x21, 0x00


	//----- nvinfo : EIATTR_KPARAM_INFO
	.align		4
.L_4099:
        /*0098*/ 	.byte	0x04, 0x17
        /*009a*/ 	.short	(.L_4101 - .L_4100)
.L_4100:
        /*009c*/ 	.word	0x00000000
        /*00a0*/ 	.short	0x0001
        /*00a2*/ 	.short	0x0008
        /*00a4*/ 	.byte	0x00, 0xf5, 0x21, 0x00


	//----- nvinfo : EIATTR_KPARAM_INFO
	.align		4
.L_4101:
        /*00a8*/ 	.byte	0x04, 0x17
        /*00aa*/ 	.short	(.L_4103 - .L_4102)
.L_4102:
        /*00ac*/ 	.word	0x00000000
        /*00b0*/ 	.short	0x0000
        /*00b2*/ 	.short	0x0000
        /*00b4*/ 	.byte	0x00, 0xf5, 0x21, 0x00


	//----- nvinfo : EIATTR_SPARSE_MMA_MASK
	.align		4
.L_4103:
        /*00b8*/ 	.byte	0x03, 0x50
        /*00ba*/ 	.short	0x0000


	//----- nvinfo : EIATTR_MAXREG_COUNT
	.align		4
        /*00bc*/ 	.byte	0x03, 0x1b
        /*00be*/ 	.short	0x00ff


	//----- nvinfo : EIATTR_MERCURY_ISA_VERSION
	.align		4
        /*00c0*/ 	.byte	0x03, 0x5f
        /*00c2*/ 	.short	0x0101


	//----- nvinfo : EIATTR_COOP_GROUP_MASK_REGIDS
	.align		4
        /*00c4*/ 	.byte	0x04, 0x29
        /*00c6*/ 	.short	(.L_4105 - .L_4104)


	//   ....[0]....
.L_4104:
        /*00c8*/ 	.word	0xffffffff


	//   ....[1]....
        /*00cc*/ 	.word	0xffffffff


	//   ....[2]....
        /*00d0*/ 	.word	0xffffffff


	//   ....[3]....
        /*00d4*/ 	.word	0xffffffff


	//   ....[4]....
        /*00d8*/ 	.word	0xffffffff


	//   ....[5]....
        /*00dc*/ 	.word	0xffffffff


	//   ....[6]....
        /*00e0*/ 	.word	0xffffffff


	//   ....[7]....
        /*00e4*/ 	.word	0xffffffff


	//   ....[8]....
        /*00e8*/ 	.word	0xffffffff


	//   ....[9]....
        /*00ec*/ 	.word	0xffffffff


	//   ....[10]....
        /*00f0*/ 	.word	0xffffffff


	//   ....[11]....
        /*00f4*/ 	.word	0xffffffff


	//   ....[12]....
        /*00f8*/ 	.word	0xffffffff


	//   ....[13]....
        /*00fc*/ 	.word	0xffffffff


	//   ....[14]....
        /*0100*/ 	.word	0xffffffff


	//----- nvinfo : EIATTR_COOP_GROUP_INSTR_OFFSETS
	.align		4
.L_4105:
        /*0104*/ 	.byte	0x04, 0x28
        /*0106*/ 	.short	(.L_4107 - .L_4106)


	//   ....[0]....
.L_4106:
        /*0108*/ 	.word	0x000007d0


	//   ....[1]....
        /*010c*/ 	.word	0x00000810


	//   ....[2]....
        /*0110*/ 	.word	0x00000890


	//   ....[3]....
        /*0114*/ 	.word	0x000008b0


	//   ....[4]....
        /*0118*/ 	.word	0x00000910


	//   ....[5]....
        /*011c*/ 	.word	0x00000980


	//   ....[6]....
        /*0120*/ 	.word	0x000009a0


	//   ....[7]....
        /*0124*/ 	.word	0x000009b0


	//   ....[8]....
        /*0128*/ 	.word	0x000009e0


	//   ....[9]....
        /*012c*/ 	.word	0x00000a40


	//   ....[10]....
        /*0130*/ 	.word	0x00000a60


	//   ....[11]....
        /*0134*/ 	.word	0x00000a70


	//   ....[12]....
        /*0138*/ 	.word	0x00000ae0


	//   ....[13]....
        /*013c*/ 	.word	0x00000b00


	//   ....[14]....
        /*0140*/ 	.word	0x00000b10


	//----- nvinfo : EIATTR_VRC_CTA_INIT_COUNT
	.align		4
.L_4107:
        /*0144*/ 	.byte	0x02, 0x4a
	.zero		1
	.zero		1


	//----- nvinfo : EIATTR_EXIT_INSTR_OFFSETS
	.align		4
        /*0148*/ 	.byte	0x04, 0x1c
        /*014a*/ 	.short	(.L_4109 - .L_4108)


	//   ....[0]....
.L_4108:
        /*014c*/ 	.word	0x00000080


	//   ....[1]....
        /*0150*/ 	.word	0x00000f60


	//   ....[2]....
        /*0154*/ 	.word	0x00000f80


	//   ....[3]....
        /*0158*/ 	.word	0x000013f0


	//   ....[4]....
        /*015c*/ 	.word	0x00001610


	//   ....[5]....
        /*0160*/ 	.word	0x00001770


	//   ....[6]....
        /*0164*/ 	.word	0x00001840


	//----- nvinfo : EIATTR_MAX_THREADS
	.align		4
.L_4109:
        /*0168*/ 	.byte	0x04, 0x05
        /*016a*/ 	.short	(.L_4111 - .L_4110)
.L_4110:
        /*016c*/ 	.word	0x00000080
        /*0170*/ 	.word	0x00000001
        /*0174*/ 	.word	0x00000001


	//----- nvinfo : EIATTR_CRS_STACK_SIZE
	.align		4
.L_4111:
        /*0178*/ 	.byte	0x04, 0x1e
        /*017a*/ 	.short	(.L_4113 - .L_4112)
.L_4112:
        /*017c*/ 	.word	0x00000000


	//----- nvinfo : EIATTR_CBANK_PARAM_SIZE
	.align		4
.L_4113:
        /*0180*/ 	.byte	0x03, 0x19
        /*0182*/ 	.short	0x0048


	//----- nvinfo : EIATTR_PARAM_CBANK
	.align		4
        /*0184*/ 	.byte	0x04, 0x0a
        /*0186*/ 	.short	(.L_4115 - .L_4114)
	.align		4
.L_4114:
        /*0188*/ 	.word	index@(.nv.constant0._ZN4vllm3moe10topkGatingILi6ELi192ELi4ELi4ELi32Ej6__halfLNS0_11ScoringFuncE1EEEvPKT5_PKbPfiPT4_PiiiibPKf)
        /*018c*/ 	.short	0x0380
        /*018e*/ 	.short	0x0048


	//----- nvinfo : EIATTR_SW_WAR
	.align		4
.L_4115:
        /*0190*/ 	.byte	0x04, 0x36
        /*0192*/ 	.short	(.L_4117 - .L_4116)
.L_4116:
        /*0194*/ 	.word	0x00000008
.L_4117:


//--------------------- .nv.info._ZN4vllm3moe10topkGatingILi16ELi512ELi4ELi16ELi32Ej6__halfLNS0_11ScoringFuncE1EEEvPKT5_PKbPfiPT4_PiiiibPKf --------------------------
	.section	.nv.info._ZN4vllm3moe10topkGatingILi16ELi512ELi4ELi16ELi32Ej6__halfLNS0_11ScoringFuncE1EEEvPKT5_PKbPfiPT4_PiiiibPKf,"",@"SHT_CUDA_INFO"
	.sectionflags	@""
	.align	4


	//----- nvinfo : EIATTR_CUDA_API_VERSION
	.align		4
        /*0000*/ 	.byte	0x04, 0x37
        /*0002*/ 	.short	(.L_4119 - .L_4118)
.L_4118:
        /*0004*/ 	.word	0x00000082


	//----- nvinfo : EIATTR_KPARAM_INFO
	.align		4
.L_4119:
        /*0008*/ 	.byte	0x04, 0x17
        /*000a*/ 	.short	(.L_4121 - .L_4120)
.L_4120:
        /*000c*/ 	.word	0x00000000
        /*0010*/ 	.short	0x000a
        /*0012*/ 	.short	0x0040
        /*0014*/ 	.byte	0x00, 0xf5, 0x21, 0x00


	//----- nvinfo : EIATTR_KPARAM_INFO
	.align		4
.L_4121:
        /*0018*/ 	.byte	0x04, 0x17
        /*001a*/ 	.short	(.L_4123 - .L_4122)
.L_4122:
        /*001c*/ 	.word	0x00000000
        /*0020*/ 	.short	0x0009
        /*0022*/ 	.short	0x003c
        /*0024*/ 	.byte	0x00, 0xf0, 0x05, 0x00


	//----- nvinfo : EIATTR_KPARAM_INFO
	.align		4
.L_4123:
        /*0028*/ 	.byte	0x04, 0x17
        /*002a*/ 	.short	(.L_4125 - .L_4124)
.L_4124:
        /*002c*/ 	.word	0x00000000
        /*0030*/ 	.short	0x0008
        /*0032*/ 	.short	0x0038
        /*0034*/ 	.byte	0x00, 0xf0, 0x11, 0x00


	//----- nvinfo : EIATTR_KPARAM_INFO
	.align		4
.L_4125:
        /*0038*/ 	.byte	0x04, 0x17
        /*003a*/ 	.short	(.L_4127 - .L_4126)
.L_4126:
        /*003c*/ 	.word	0x00000000
        /*0040*/ 	.short	0x0007
        /*0042*/ 	.short	0x0034
        /*0044*/ 	.byte	0x00, 0xf0, 0x11, 0x00


	//----- nvinfo : EIATTR_KPARAM_INFO
	.align		4
.L_4127:
        /*0048*/ 	.byte	0x04, 0x17
        /*004a*/ 	.short	(.L_4129 - .L_4128)
.L_4128:
        /*004c*/ 	.word	0x00000000
        /*0050*/ 	.short	0x0006
        /*0052*/ 	.short	0x0030
        /*0054*/ 	.byte	0x00, 0xf0, 0x11, 0x00


	//----- nvinfo : EIATTR_KPARAM_INFO
	.align		4
.L_4129:
        /*0058*/ 	.byte	0x04, 0x17
        /*005a*/ 	.short	(.L_4131 - .L_4130)
.L_4130:
        /*005c*/ 	.word	0x00000000
        /*0060*/ 	.short	0x0005
        /*0062*/ 	.short	0x0028
        /*0064*/ 	.byte	0x00, 0xf5, 0x21, 0x00


	//----- nvinfo : EIATTR_KPARAM_INFO
	.align		4
.L_4131:
        /*0068*/ 	.byte	0x04, 0x17
        /*006a*/ 	.short	(.L_4133 - .L_4132)
.L_4132:
        /*006c*/ 	.word	0x00000000
        /*0070*/ 	.short	0x0004
        /*0072*/ 	.short	0x0020
        /*0074*/ 	.byte	0x00, 0xf5, 0x21, 0x00


	//----- nvinfo : EIATTR_KPARAM_INFO
	.align		4
.L_4133:
        /*0078*/ 	.byte	0x04, 0x17
        /*007a*/ 	.short	(.L_4135 - .L_4134)
.L_4134:
        /*007c*/ 	.word	0x00000000
        /*0080*/ 	.short	0x0003
        /*0082*/ 	.short	0x0018
        /*0084*/ 	.byte	0x00, 0xf0, 0x11, 0x00


	//----- nvinfo : EIATTR_KPARAM_INFO
	.align		4
.L_4135:
        /*0088*/ 	.byte	0x04, 0x17
        /*008a*/ 	.short	(.L_4137 - .L_4136)
.L_4136:
        /*008c*/ 	.word	0x00000000
        /*0090*/ 	.short	0x0002
        /*0092*/ 	.short	0x0010
        /*0094*/ 	.byte	0x00, 0xf5, 0x21, 0x00


	//----- nvinfo : EIATTR_KPARAM_INFO
	.align		4
.L_4137:
        /*0098*/ 	.byte	0x04, 0x17
        /*009a*/ 	.short	(.L_4139 - .L_4138)
.L_4138:
        /*009c*/ 	.word	0x00000000
        /*00a0*/ 	.short	0x0001
        /*00a2*/ 	.short	0x0008
        /*00a4*/ 	.byte	0x00, 0xf5, 0x21, 0x00


	//----- nvinfo : EIATTR_KPARAM_INFO
	.align		4
.L_4139:
        /*00a8*/ 	.byte	0x04, 0x17
        /*00aa*/ 	.short	(.L_4141 - .L_4140)
.L_4140:
        /*00ac*/ 	.word	0x00000000
        /*00b0*/ 	.short	0x0000
        /*00b2*/ 	.short	0x0000
        /*00b4*/ 	.byte	0x00, 0xf5, 0x21, 0x00


	//----- nvinfo : EIATTR_SPARSE_MMA_MASK
	.align		4
.L_4141:
        /*00b8*/ 	.byte	0x03, 0x50
        /*00ba*/ 	.short	0x0000


	//----- nvinfo : EIATTR_MAXREG_COUNT
	.align		4
        /*00bc*/ 	.byte	0x03, 0x1b
        /*00be*/ 	.short	0x00ff


	//----- nvinfo : EIATTR_MERCURY_ISA_VERSION
	.align		4
        /*00c0*/ 	.byte	0x03, 0x5f
        /*00c2*/ 	.short	0x0101


	//----- nvinfo : EIATTR_COOP_GROUP_MASK_REGIDS
	.align		4
        /*00c4*/ 	.byte	0x04, 0x29
        /*00c6*/ 	.short	(.L_4143 - .L_4142)


	//   ....[0]....
.L_4142:
        /*00c8*/ 	.word	0xffffffff


	//   ....[1]....
        /*00cc*/ 	.word	0xffffffff


	//   ....[2]....
        /*00d0*/ 	.word	0xffffffff


	//   ....[3]....
        /*00d4*/ 	.word	0xffffffff


	//   ....[4]....
        /*00d8*/ 	.word	0xffffffff


	//   ....[5]....
        /*00dc*/ 	.word	0xffffffff


	//   ....[6]....
        /*00e0*/ 	.word	0xffffffff


	//   ....[7]....
        /*00e4*/ 	.word	0xffffffff


	//   ....[8]....
        /*00e8*/ 	.word	0xffffffff


	//   ....[9]....
        /*00ec*/ 	.word	0xffffffff


	//   ....[10]....
        /*00f0*/ 	.word	0xffffffff


	//   ....[11]....
        /*00f4*/ 	.word	0xffffffff


	//   ....[12]....
        /*00f8*/ 	.word	0xffffffff


	//   ....[13]....
        /*00fc*/ 	.word	0xffffffff


	//   ....[14]....
        /*0100*/ 	.word	0xffffffff


	//----- nvinfo : EIATTR_COOP_GROUP_INSTR_OFFSETS
	.align		4
.L_4143:
        /*0104*/ 	.byte	0x04, 0x28
        /*0106*/ 	.short	(.L_4145 - .L_4144)


	//   ....[0]....
.L_4144:
        /*0108*/ 	.word	0x00001070


	//   ....[1]....
        /*010c*/ 	.word	0x000010b0


	//   ....[2]....
        /*0110*/ 	.word	0x00001170


	//   ....[3]....
        /*0114*/ 	.word	0x000011f0


	//   ....[4]....
        /*0118*/ 	.word	0x00001310


	//   ....[5]....
        /*011c*/ 	.word	0x00001320


	//   ....[6]....
        /*0120*/ 	.word	0x00001330


	//   ....[7]....
        /*0124*/ 	.word	0x00001370


	//   ....[8]....
        /*0128*/ 	.word	0x000013d0


	//   ....[9]....
        /*012c*/ 	.word	0x000013f0


	//   ....[10]....
        /*0130*/ 	.word	0x00001400


	//   ....[11]....
        /*0134*/ 	.word	0x00001440


	//   ....[12]....
        /*0138*/ 	.word	0x00001490


	//   ....[13]....
        /*013c*/ 	.word	0x000014a0


	//   ....[14]....
        /*0140*/ 	.word	0x000014d0


	//----- nvinfo : EIATTR_VRC_CTA_INIT_COUNT
	.align		4
.L_4145:
        /*0144*/ 	.byte	0x02, 0x4a
	.zero		1
	.zero		1


	//----- nvinfo : EIATTR_EXIT_INSTR_OFFSETS
	.align		4
        /*0148*/ 	.byte	0x04, 0x1c
        /*014a*/ 	.short	(.L_4147 - .L_4146)


	//   ....[0]....
.L_4146:
        /*014c*/ 	.word	0x00000080


	//   ....[1]....
        /*0150*/ 	.word	0x00001a60


	//   ....[2]....
        /*0154*/ 	.word	0x00001a80


	//   ....[3]....
        /*0158*/ 	.word	0x00001ef0


	//   ....[4]....
        /*015c*/ 	.word	0x00002110


	//   ....[5]....
        /*0160*/ 	.word	0x00002270


	//   ....[6]....
        /*0164*/ 	.word	0x00002340


	//----- nvinfo : EIATTR_MAX_THREADS
	.align		4
.L_4147:
        /*0168*/ 	.byte	0x04, 0x05
        /*016a*/ 	.short	(.L_4149 - .L_4148)
.L_4148:
        /*016c*/ 	.word	0x00000080
        /*0170*/ 	.word	0x00000001
        /*0174*/ 	.word	0x00000001


	//----- nvinfo : EIATTR_CRS_STACK_SIZE
	.align		4
.L_4149:
        /*0178*/ 	.byte	0x04, 0x1e
        /*017a*/ 	.short	(.L_4151 - .L_4150)
.L_4150:
        /*017c*/ 	.word	0x00000000


	//----- nvinfo : EIATTR_CBANK_PARAM_SIZE
	.align		4
.L_4151:
        /*0180*/ 	.byte	0x03, 0x19
        /*0182*/ 	.short	0x0048


	//----- nvinfo : EIATTR_PARAM_CBANK
	.align		4
        /*0184*/ 	.byte	0x04, 0x0a
        /*0186*/ 	.short	(.L_4153 - .L_4152)
	.align		4
.L_4152:
        /*0188*/ 	.word	index@(.nv.constant0._ZN4vllm3moe10topkGatingILi16ELi512ELi4ELi16ELi32Ej6__halfLNS0_11ScoringFuncE1EEEvPKT5_PKbPfiPT4_PiiiibPKf)
        /*018c*/ 	.short	0x0380
        /*018e*/ 	.short	0x0048


	//----- nvinfo : EIATTR_SW_WAR
	.align		4
.L_4153:
        /*0190*/ 	.byte	0x04, 0x36
        /*0192*/ 	.short	(.L_4155 - .L_4154)
.L_4154:
        /*0194*/ 	.word	0x00000008
.L_4155:


//--------------------- .nv.info._ZN4vllm3moe10topkGatingILi8ELi256ELi4ELi16ELi32Ej6__halfLNS0_11ScoringFuncE1EEEvPKT5_PKbPfiPT4_PiiiibPKf --------------------------
	.section	.nv.info._ZN4vllm3moe10topkGatingILi8ELi256ELi4ELi16ELi32Ej6__halfLNS0_11ScoringFuncE1EEEvPKT5_PKbPfiPT4_PiiiibPKf,"",@"SHT_CUDA_INFO"
	.sectionflags	@""
	.align	4


	//----- nvinfo : EIATTR_CUDA_API_VERSION
	.align		4
        /*0000*/ 	.byte	0x04, 0x37
        /*0002*/ 	.short	(.L_4157 - .L_4156)
.L_4156:
        /*0004*/ 	.word	0x00000082


	//----- nvinfo : EIATTR_KPARAM_INFO
	.align		4
.L_4157:
        /*0008*/ 	.byte	0x04, 0x17
        /*000a*/ 	.short	(.L_4159 - .L_4158)
.L_4158:
        /*000c*/ 	.word	0x00000000
        /*0010*/ 	.short	0x000a
        /*0012*/ 	.short	0x0040
        /*0014*/ 	.byte	0x00, 0xf5, 0x21, 0x00


	//----- nvinfo : EIATTR_KPARAM_INFO
	.align		4
.L_4159:
        /*0018*/ 	.byte	0x04, 0x17
        /*001a*/ 	.short	(.L_4161 - .L_4160)
.L_4160:
        /*001c*/ 	.word	0x00000000
        /*0020*/ 	.short	0x0009
        /*0022*/ 	.short	0x003c
        /*0024*/ 	.byte	0x00, 0xf0, 0x05, 0x00


	//----- nvinfo : EIATTR_KPARAM_INFO
	.align		4
.L_4161:
        /*0028*/ 	.byte	0x04, 0x17
        /*002a*/ 	.short	(.L_4163 - .L_4162)
.L_4162:
        /*002c*/ 	.word	0x00000000
        /*0030*/ 	.short	0x0008
        /*0032*/ 	.short	0x0038
        /*0034*/ 	.byte	0x00, 0xf0, 0x11, 0x00


	//----- nvinfo : EIATTR_KPARAM_INFO
	.align		4
.L_4163:
        /*0038*/ 	.byte	0x04, 0x17
        /*003a*/ 	.short	(.L_4165 - .L_4164)
.L_4164:
        /*003c*/ 	.word	0x00000000
        /*0040*/ 	.short	0x0007
        /*0042*/ 	.short	0x0034
        /*0044*/ 	.byte	0x00, 0xf0, 0x11, 0x00


	//----- nvinfo : EIATTR_KPARAM_INFO
	.align		4
.L_4165:
        /*0048*/ 	.byte	0x04, 0x17
        /*004a*/ 	.short	(.L_4167 - .L_4166)
.L_4166:
        /*004c*/ 	.word	0x00000000
        /*0050*/ 	.short	0x0006
        /*0052*/ 	.short	0x0030
        /*0054*/ 	.byte	0x00, 0xf0, 0x11, 0x00


	//----- nvinfo : EIATTR_KPARAM_INFO
	.align		4
.L_4167:
        /*0058*/ 	.byte	0x04, 0x17
        /*005a*/ 	.short	(.L_4169 - .L_4168)
.L_4168:
        /*005c*/ 	.word	0x00000000
        /*0060*/ 	.short	0x0005
        /*0062*/ 	.short	0x0028
        /*0064*/ 	.byte	0x00, 0xf5, 0x21, 0x00


	//----- nvinfo : EIATTR_KPARAM_INFO
	.align		4
.L_4169:
        /*0068*/ 	.byte	0x04, 0x17
        /*006a*/ 	.short	(.L_4171 - .L_4170)
.L_4170:
        /*006c*/ 	.word	0x00000000
        /*0070*/ 	.short	0x0004
        /*0072*/ 	.short	0x0020
        /*0074*/ 	.byte	0x00, 0xf5, 0x21, 0x00


	//----- nvinfo : EIATTR_KPARAM_INFO
	.align		4
.L_4171:
        /*0078*/ 	.byte	0x04, 0x17
        /*007a*/ 	.short	(.L_4173 - .L_4172)
.L_4172:
        /*007c*/ 	.word	0x00000000
        /*0080*/ 	.short	0x0003
        /*0082*/ 	.short	0x0018
        /*0084*/ 	.byte	0x00, 0xf0, 0x11, 0x00


	//----- nvinfo : EIATTR_KPARAM_INFO
	.align		4
.L_4173:
        /*0088*/ 	.byte	0x04, 0x17
        /*008a*/ 	.short	(.L_4175 - .L_4174)
.L_4174:
        /*008c*/ 	.word	0x00000000
        /*0090*/ 	.short	0x0002
        /*0092*/ 	.short	0x0010
        /*0094*/ 	.byte	0x00, 0xf5, 0x21, 0x00


	//----- nvinfo : EIATTR_KPARAM_INFO
	.align		4
.L_4175:
        /*0098*/ 	.byte	0x04, 0x17
        /*009a*/ 	.short	(.L_4177 - .L_4176)
.L_4176:
        /*009c*/ 	.word	0x00000000
        /*00a0*/ 	.short	0x0001
        /*00a2*/ 	.short	0x0008
        /*00a4*/ 	.byte	0x00, 0xf5, 0x21, 0x00


	//----- nvinfo : EIATTR_KPARAM_INFO
	.align		4
.L_4177:
        /*00a8*/ 	.byte	0x04, 0x17
        /*00aa*/ 	.short	(.L_4179 - .L_4178)
.L_4178:
        /*00ac*/ 	.word	0x00000000
        /*00b0*/ 	.short	0x0000
        /*00b2*/ 	.short	0x0000
        /*00b4*/ 	.byte	0x00, 0xf5, 0x21, 0x00


	//----- nvinfo : EIATTR_SPARSE_MMA_MASK
	.align		4
.L_4179:
        /*00b8*/ 	.byte	0x03, 0x50
        /*00ba*/ 	.short	0x0000


	//----- nvinfo : EIATTR_MAXREG_COUNT
	.align		4
        /*00bc*/ 	.byte	0x03, 0x1b
        /*00be*/ 	.short	0x00ff


	//----- nvinfo : EIATTR_MERCURY_ISA_VERSION
	.align		4
        /*00c0*/ 	.byte	0x03, 0x5f
        /*00c2*/ 	.short	0x0101


	//----- nvinfo : EIATTR_COOP_GROUP_MASK_REGIDS
	.align		4
        /*00c4*/ 	.byte	0x04, 0x29
        /*00c6*/ 	.short	(.L_4181 - .L_4180)


	//   ....[0]....
.L_4180:
        /*00c8*/ 	.word	0xffffffff


	//   ....[1]....
        /*00cc*/ 	.word	0xffffffff


	//   ....[2]....
        /*00d0*/ 	.word	0xffffffff


	//   ....[3]....
        /*00d4*/ 	.word	0xffffffff


	//   ....[4]....
        /*00d8*/ 	.word	0xffffffff


	//   ....[5]....
        /*00dc*/ 	.word	0xffffffff


	//   ....[6]....
        /*00e0*/ 	.word	0xffffffff


	//   ....[7]....
        /*00e4*/ 	.word	0xffffffff


	//   ....[8]....
        /*00e8*/ 	.word	0xffffffff


	//   ....[9]....
        /*00ec*/ 	.word	0xffffffff


	//   ....[10]....
        /*00f0*/ 	.word	0xffffffff


	//   ....[11]....
        /*00f4*/ 	.word	0xffffffff


	//   ....[12]....
        /*00f8*/ 	.word	0xffffffff


	//   ....[13]....
        /*00fc*/ 	.word	0xffffffff


	//   ....[14]....
        /*0100*/ 	.word	0xffffffff


	//----- nvinfo : EIATTR_COOP_GROUP_INSTR_OFFSETS
	.align		4
.L_4181:
        /*0104*/ 	.byte	0x04, 0x28
        /*0106*/ 	.short	(.L_4183 - .L_4182)


	//   ....[0]....
.L_4182:
        /*0108*/ 	.word	0x00000980


	//   ....[1]....
        /*010c*/ 	.word	0x000009c0


	//   ....[2]....
        /*0110*/ 	.word	0x000009f0


	//   ....[3]....
        /*0114*/ 	.word	0x00000a60


	//   ....[4]....
        /*0118*/ 	.word	0x00000a80


	//   ....[5]....
        /*011c*/ 	.word	0x00000ad0


	//   ....[6]....
        /*0120*/ 	.word	0x00000af0


	//   ....[7]....
        /*0124*/ 	.word	0x00000b10


	//   ....[8]....
        /*0128*/ 	.word	0x00000b70


	//   ....[9]....
        /*012c*/ 	.word	0x00000b90


	//   ....[10]....
        /*0130*/ 	.word	0x00000bb0


	//   ....[11]....
        /*0134*/ 	.word	0x00000c20


	//   ....[12]....
        /*0138*/ 	.word	0x00000c30


	//   ....[13]....
        /*013c*/ 	.word	0x00000c70


	//   ....[14]....
        /*0140*/ 	.word	0x00000c90


	//----- nvinfo : EIATTR_VRC_CTA_INIT_COUNT
	.align		4
.L_4183:
        /*0144*/ 	.byte	0x02, 0x4a
	.zero		1
	.zero		1


	//----- nvinfo : EIATTR_EXIT_INSTR_OFFSETS
	.align		4
        /*0148*/ 	.byte	0x04, 0x1c
        /*014a*/ 	.short	(.L_4185 - .L_4184)


	//   ....[0]....
.L_4184:
        /*014c*/ 	.word	0x00000080


	//   ....[1]....
        /*0150*/ 	.word	0x00001100


	//   ....[2]....
        /*0154*/ 	.word	0x00001120


	//   ....[3]....
        /*0158*/ 	.word	0x00001590


	//   ....[4]....
        /*015c*/ 	.word	0x000017b0


	//   ....[5]....
        /*0160*/ 	.word	0x00001910


	//   ....[6]....
        /*0164*/ 	.word	0x000019e0


	//----- nvinfo : EIATTR_MAX_THREADS
	.align		4
.L_4185:
        /*0168*/ 	.byte	0x04, 0x05
        /*016a*/ 	.short	(.L_4187 - .L_4186)
.L_4186:
        /*016c*/ 	.word	0x00000080
        /*0170*/ 	.word	0x00000001
        /*0174*/ 	.word	0x00000001


	//----- nvinfo : EIATTR_CRS_STACK_SIZE
	.align		4
.L_4187:
        /*0178*/ 	.byte	0x04, 0x1e
        /*017a*/ 	.short	(.L_4189 - .L_4188)
.L_4188:
        /*017c*/ 	.word	0x00000000


	//----- nvinfo : EIATTR_CBANK_PARAM_SIZE
	.align		4
.L_4189:
        /*0180*/ 	.byte	0x03, 0x19
        /*0182*/ 	.short	0x0048


	//----- nvinfo : EIATTR_PARAM_CBANK
	.align		4
        /*0184*/ 	.byte	0x04, 0x0a
        /*0186*/ 	.short	(.L_4191 - .L_4190)
	.align		4
.L_4190:
        /*0188*/ 	.word	index@(.nv.constant0._ZN4vllm3moe10topkGatingILi8ELi256ELi4ELi16ELi32Ej6__halfLNS0_11ScoringFuncE1EEEvPKT5_PKbPfiPT4_PiiiibPKf)
        /*018c*/ 	.short	0x0380
        /*018e*/ 	.short	0x0048


	//----- nvinfo : EIATTR_SW_WAR
	.align		4
.L_4191:
        /*0190*/ 	.byte	0x04, 0x36
        /*0192*/ 	.short	(.L_4193 - .L_4192)
.L_4192:
        /*0194*/ 	.word	0x00000008
.L_4193:


//--------------------- .nv.info._ZN4vllm3moe10topkGatingILi8ELi128ELi4ELi16ELi32Ej6__halfLNS0_11ScoringFuncE1EEEvPKT5_PKbPfiPT4_PiiiibPKf --------------------------
	.section	.nv.info._ZN4vllm3moe10topkGatingILi8ELi128ELi4ELi16ELi32Ej6__halfLNS0_11ScoringFuncE1EEEvPKT5_PKbPfiPT4_PiiiibPKf,"",@"SHT_CUDA_INFO"
	.sectionflags	@""
	.align	4


	//----- nvinfo : EIATTR_CUDA_API_VERSION
	.align		4
        /*0000*/ 	.byte	0x04, 0x37
        /*0002*/ 	.short	(.L_4195 - .L_4194)
.L_4194:
        /*0004*/ 	.word	0x00000082


	//----- nvinfo : EIATTR_KPARAM_INFO
	.align		4
.L_4195:
        /*0008*/ 	.byte	0x04, 0x17
        /*000a*/ 	.short	(.L_4197 - .L_4196)
.L_4196:
        /*000c*/ 	.word	0x00000000
        /*0010*/ 	.short	0x000a
        /*0012*/ 	.short	0x0040
        /*0014*/ 	.byte	0x00, 0xf5, 0x21, 0x00


	//----- nvinfo : EIATTR_KPARAM_INFO
	.align		4
.L_4197:
        /*0018*/ 	.byte	0x04, 0x17
        /*001a*/ 	.short	(.L_4199 - .L_4198)
.L_4198:
        /*001c*/ 	.word	0x00000000
        /*0020*/ 	.short	0x0009
        /*0022*/ 	.short	0x003c
        /*0024*/ 	.byte	0x00, 0xf0, 0x05, 0x00


	//----- nvinfo : EIATTR_KPARAM_INFO
	.align		4
.L_4199:
        /*0028*/ 	.byte	0x04, 0x17
        /*002a*/ 	.short	(.L_4201 - .L_4200)
.L_4200:
        /*002c*/ 	.word	0x00000000
        /*0030*/ 	.short	0x0008
        /*0032*/ 	.short	0x0038
        /*0034*/ 	.byte	0x00, 0xf0, 0x11, 0x00


	//----- nvinfo : EIATTR_KPARAM_INFO
	.align		4
.L_4201:
        /*0038*/ 	.byte	0x04, 0x17
        /*003a*/ 	.short	(.L_4203 - .L_4202)
.L_4202:
        /*003c*/ 	.word	0x00000000
        /*0040*/ 	.short	0x0007
        /*0042*/ 	.short	0x0034
        /*0044*/ 	.byte	0x00, 0xf0, 0x11, 0x00


	//----- nvinfo : EIATTR_KPARAM_INFO
	.align		4
.L_4203:
        /*0048*/ 	.byte	0x04, 0x17
        /*004a*/ 	.short	(.L_4205 - .L_4204)
.L_4204:
        /*004c*/ 	.word	0x00000000
        /*0050*/ 	.short	0x0006
        /*0052*/ 	.short	0x0030
        /*0054*/ 	.byte	0x00, 0xf0, 0x11, 0x00


	//----- nvinfo : EIATTR_KPARAM_INFO
	.align		4
.L_4205:
        /*0058*/ 	.byte	0x04, 0x17
        /*005a*/ 	.short	(.L_4207 - .L_4206)
.L_4206:
        /*005c*/ 	.word	0x00000000
        /*0060*/ 	.short	0x0005
        /*0062*/ 	.short	0x0028
        /*0064*/ 	.byte	0x00, 0xf5, 0x21, 0x00


	//----- nvinfo : EIATTR_KPARAM_INFO
	.align		4
.L_4207:
        /*0068*/ 	.byte	0x04, 0x17
        /*006a*/ 	.short	(.L_4209 - .L_4208)
.L_4208:
        /*006c*/ 	.word	0x00000000
        /*0070*/ 	.short	0x0004
        /*0072*/ 	.short	0x0020
        /*0074*/ 	.byte	0x00, 0xf5, 0x21, 0x00


	//----- nvinfo : EIATTR_KPARAM_INFO
	.align		4
.L_4209:
        /*0078*/ 	.byte	0x04, 0x17
        /*007a*/ 	.short	(.L_4211 - .L_4210)
.L_4210:
        /*007c*/ 	.word	0x00000000
        /*0080*/ 	.short	0x0003
        /*0082*/ 	.short	0x0018
        /*0084*/ 	.byte	0x00, 0xf0, 0x11, 0x00


	//----- nvinfo : EIATTR_KPARAM_INFO
	.align		4
.L_4211:
        /*0088*/ 	.byte	0x04, 0x17
        /*008a*/ 	.short	(.L_4213 - .L_4212)
.L_4212:
        /*008c*/ 	.word	0x00000000
        /*0090*/ 	.short	0x0002
        /*0092*/ 	.short	0x0010
        /*0094*/ 	.byte	0x00, 0xf5, 0x21, 0x00


	//----- nvinfo : EIATTR_KPARAM_INFO
	.align		4
.L_4213:
        /*0098*/ 	.byte	0x04, 0x17
        /*009a*/ 	.short	(.L_4215 - .L_4214)
.L_4214:
        /*009c*/ 	.word	0x00000000
        /*00a0*/ 	.short	0x0001
        /*00a2*/ 	.short	0x0008
        /*00a4*/ 	.byte	0x00, 0xf5, 0x21, 0x00


	//----- nvinfo : EIATTR_KPARAM_INFO
	.align		4
.L_4215:
        /*00a8*/ 	.byte	0x04, 0x17
        /*00aa*/ 	.short	(.L_4217 - .L_4216)
.L_4216:
        /*00ac*/ 	.word	0x00000000
        /*00b0*/ 	.short	0x0000
        /*00b2*/ 	.short	0x0000
        /*00b4*/ 	.byte	0x00, 0xf5, 0x21, 0x00


	//----- nvinfo : EIATTR_SPARSE_MMA_MASK
	.align		4
.L_4217:
        /*00b8*/ 	.byte	0x03, 0x50
        /*00ba*/ 	.short	0x0000


	//----- nvinfo : EIATTR_MAXREG_COUNT
	.align		4
        /*00bc*/ 	.byte	0x03, 0x1b
        /*00be*/ 	.short	0x00ff


	//----- nvinfo : EIATTR_MERCURY_ISA_VERSION
	.align		4
        /*00c0*/ 	.byte	0x03, 0x5f
        /*00c2*/ 	.short	0x0101


	//----- nvinfo : EIATTR_COOP_GROUP_MASK_REGIDS
	.align		4
        /*00c4*/ 	.byte	0x04, 0x29
        /*00c6*/ 	.short	(.L_4219 - .L_4218)


	//   ....[0]....
.L_4218:
        /*00c8*/ 	.word	0xffffffff


	//   ....[1]....
        /*00cc*/ 	.word	0xffffffff


	//   ....[2]....
        /*00d0*/ 	.word	0xffffffff


	//   ....[3]....
        /*00d4*/ 	.word	0xffffffff


	//   ....[4]....
        /*00d8*/ 	.word	0xffffffff


	//   ....[5]....
        /*00dc*/ 	.word	0xffffffff


	//   ....[6]....
        /*00e0*/ 	.word	0xffffffff


	//   ....[7]....
        /*00e4*/ 	.word	0xffffffff


	//   ....[8]....
        /*00e8*/ 	.word	0xffffffff


	//   ....[9]....
        /*00ec*/ 	.word	0xffffffff


	//   ....[10]....
        /*00f0*/ 	.word	0xffffffff


	//   ....[11]....
        /*00f4*/ 	.word	0xffffffff


	//----- nvinfo : EIATTR_COOP_GROUP_INSTR_OFFSETS
	.align		4
.L_4219:
        /*00f8*/ 	.byte	0x04, 0x28
        /*00fa*/ 	.short	(.L_4221 - .L_4220)


	//   ....[0]....
.L_4220:
        /*00fc*/ 	.word	0x00000990


	//   ....[1]....
        /*0100*/ 	.word	0x000009d0


	//   ....[2]....
        /*0104*/ 	.word	0x00000a00


	//   ....[3]....
        /*0108*/ 	.word	0x00000a70


	//   ....[4]....
        /*010c*/ 	.word	0x00000a90


	//   ....[5]....
        /*0110*/ 	.word	0x00000aa0


	//   ....[6]....
        /*0114*/ 	.word	0x00000b10


	//   ....[7]....
        /*0118*/ 	.word	0x00000b30


	//   ....[8]....
        /*011c*/ 	.word	0x00000b90


	//   ....[9]....
        /*0120*/ 	.word	0x00000ba0


	//   ....[10]....
        /*0124*/ 	.word	0x00000be0


	//   ....[11]....
        /*0128*/ 	.word	0x00000c00


	//----- nvinfo : EIATTR_VRC_CTA_INIT_COUNT
	.align		4
.L_4221:
        /*012c*/ 	.byte	0x02, 0x4a
	.zero		1
	.zero		1


	//----- nvinfo : EIATTR_EXIT_INSTR_OFFSETS
	.align		4
        /*0130*/ 	.byte	0x04, 0x1c
        /*0132*/ 	.short	(.L_4223 - .L_4222)


	//   ....[0]....
.L_4222:
        /*0134*/ 	.word	0x00000090


	//   ....[1]....
        /*0138*/ 	.word	0x00001060


	//   ....[2]....
        /*013c*/ 	.word	0x00001080


	//   ....[3]....
        /*0140*/ 	.word	0x000014f0


	//   ....[4]....
        /*0144*/ 	.word	0x00001710


	//   ....[5]....
        /*0148*/ 	.word	0x00001870


	//   ....[6]....
        /*014c*/ 	.word	0x00001940


	//----- nvinfo : EIATTR_MAX_THREADS
	.align		4
.L_4223:
        /*0150*/ 	.byte	0x04, 0x05
        /*0152*/ 	.short	(.L_4225 - .L_4224)
.L_4224:
        /*0154*/ 	.word	0x00000080
        /*0158*/ 	.word	0x00000001
        /*015c*/ 	.word	0x00000001


	//----- nvinfo : EIATTR_CRS_STACK_SIZE
	.align		4
.L_4225:
        /*0160*/ 	.byte	0x04, 0x1e
        /*0162*/ 	.short	(.L_4227 - .L_4226)
.L_4226:
        /*0164*/ 	.word	0x00000000


	//----- nvinfo : EIATTR_CBANK_PARAM_SIZE
	.align		4
.L_4227:
        /*0168*/ 	.byte	0x03, 0x19
        /*016a*/ 	.short	0x0048


	//----- nvinfo : EIATTR_PARAM_CBANK
	.align		4
        /*016c*/ 	.byte	0x04, 0x0a
        /*016e*/ 	.short	(.L_4229 - .L_4228)
	.align		4
.L_4228:
        /*0170*/ 	.word	index@(.nv.constant0._ZN4vllm3moe10topkGatingILi8ELi128ELi4ELi16ELi32Ej6__halfLNS0_11ScoringFuncE1EEEvPKT5_PKbPfiPT4_PiiiibPKf)
        /*0174*/ 	.short	0x0380
        /*0176*/ 	.short	0x0048


	//----- nvinfo : EIATTR_SW_WAR
	.align		4
.L_4229:
        /*0178*/ 	.byte	0x04, 0x36
        /*017a*/ 	.short	(.L_4231 - .L_4230)
.L_4230:
        /*017c*/ 	.word	0x00000008
.L_4231:


//--------------------- .nv.info._ZN4vllm3moe10topkGatingILi8ELi64ELi4ELi16ELi32Ej6__halfLNS0_11ScoringFuncE1EEEvPKT5_PKbPfiPT4_PiiiibPKf --------------------------
	.section	.nv.info._ZN4vllm3moe10topkGatingILi8ELi64ELi4ELi16ELi32Ej6__halfLNS0_11ScoringFuncE1EEEvPKT5_PKbPfiPT4_PiiiibPKf,"",@"SHT_CUDA_INFO"
	.sectionflags	@""
	.align	4


	//----- nvinfo : EIATTR_CUDA_API_VERSION
	.align		4
        /*0000*/ 	.byte	0x04, 0x37
        /*0002*/ 	.short	(.L_4233 - .L_4232)
.L_4232:
        /*0004*/ 	.word	0x00000082


	//----- nvinfo : EIATTR_KPARAM_INFO
	.align		4
.L_4233:
        /*0008*/ 	.byte	0x04, 0x17
        /*000a*/ 	.short	(.L_4235 - .L_4234)
.L_4234:
        /*000c*/ 	.word	0x00000000
        /*0010*/ 	.short	0x000a
        /*0012*/ 	.short	0x0040
        /*0014*/ 	.byte	0x00, 0xf5, 0x21, 0x00


	//----- nvinfo : EIATTR_KPARAM_INFO
	.align		4
.L_4235:
        /*0018*/ 	.byte	0x04, 0x17
        /*001a*/ 	.short	(.L_4237 - .L_4236)
.L_4236:
        /*001c*/ 	.word	0x00000000
        /*0020*/ 	.short	0x0009
        /*0022*/ 	.short	0x003c
        /*0024*/ 	.byte	0x00, 0xf0, 0x05, 0x00


	//----- nvinfo : EIATTR_KPARAM_INFO
	.align		4
.L_4237:
        /*0028*/ 	.byte	0x04, 0x17
        /*002a*/ 	.short	(.L_4239 - .L_4238)
.L_4238:
        /*002c*/ 	.word	0x00000000
        /*0030*/ 	.short	0x0008
        /*0032*/ 	.short	0x0038
        /*0034*/ 	.byte	0x00, 0xf0, 0x11, 0x00


	//----- nvinfo : EIATTR_KPARAM_INFO
	.align		4
.L_4239:
        /*0038*/ 	.byte	0x04, 0x17
        /*003a*/ 	.short	(.L_4241 - .L_4240)
.L_4240:
        /*003c*/ 	.word	0x00000000
        /*0040*/ 	.short	0x0007
        /*0042*/ 	.short	0x0034
        /*0044*/ 	.byte	0x00, 0xf0, 0x11, 0x00


	//----- nvinfo : EIATTR_KPARAM_INFO
	.align		4
.L_4241:
        /*0048*/ 	.byte	0x04, 0x17
        /*004a*/ 	.short	(.L_4243 - .L_4242)
.L_4242:
        /*004c*/ 	.word	0x00000000
        /*0050*/ 	.short	0x0006
        /*0052*/ 	.short	0x0030
        /*0054*/ 	.byte	0x00, 0xf0, 0x11, 0x00


	//----- nvinfo : EIATTR_KPARAM_INFO
	.align		4
.L_4243:
        /*0058*/ 	.byte	0x04, 0x17
        /*005a*/ 	.short	(.L_4245 - .L_4244)
.L_4244:
        /*005c*/ 	.word	0x00000000
        /*0060*/ 	.short	0x0005
        /*0062*/ 	.short	0x0028
        /*0064*/ 	.byte	0x00, 0xf5, 0x21, 0x00


	//----- nvinfo : EIATTR_KPARAM_INFO
	.align		4
.L_4245:
        /*0068*/ 	.byte	0x04, 0x17
        /*006a*/ 	.short	(.L_4247 - .L_4246)
.L_4246:
        /*006c*/ 	.word	0x00000000
        /*0070*/ 	.short	0x0004
        /*0072*/ 	.short	0x0020
        /*0074*/ 	.byte	0x00, 0xf5, 0x21, 0x00


	//----- nvinfo : EIATTR_KPARAM_INFO
	.align		4
.L_4247:
        /*0078*/ 	.byte	0x04, 0x17
        /*007a*/ 	.short	(.L_4249 - .L_4248)
.L_4248:
        /*007c*/ 	.word	0x00000000
        /*0080*/ 	.short	0x0003
        /*0082*/ 	.short	0x0018
        /*0084*/ 	.byte	0x00, 0xf0, 0x11, 0x00


	//----- nvinfo : EIATTR_KPARAM_INFO
	.align		4
.L_4249:
        /*0088*/ 	.byte	0x04, 0x17
        /*008a*/ 	.short	(.L_4251 - .L_4250)
.L_4250:
        /*008c*/ 	.word	0x00000000
        /*0090*/ 	.short	0x0002
        /*0092*/ 	.short	0x0010
        /*0094*/ 	.byte	0x00, 0xf5, 0x21, 0x00


	//----- nvinfo : EIATTR_KPARAM_INFO
	.align		4
.L_4251:
        /*0098*/ 	.byte	0x04, 0x17
        /*009a*/ 	.short	(.L_4253 - .L_4252)
.L_4252:
        /*009c*/ 	.word	0x00000000
        /*00a0*/ 	.short	0x0001
        /*00a2*/ 	.short	0x0008
        /*00a4*/ 	.byte	0x00, 0xf5, 0x21, 0x00


	//----- nvinfo : EIATTR_KPARAM_INFO
	.align		4
.L_4253:
        /*00a8*/ 	.byte	0x04, 0x17
        /*00aa*/ 	.short	(.L_4255 - .L_4254)
.L_4254:
        /*00ac*/ 	.word	0x00000000
        /*00b0*/ 	.short	0x0000
        /*00b2*/ 	.short	0x0000
        /*00b4*/ 	.byte	0x00, 0xf5, 0x21, 0x00


	//----- nvinfo : EIATTR_SPARSE_MMA_MASK
	.align		4
.L_4255:
        /*00b8*/ 	.byte	0x03, 0x50
        /*00ba*/ 	.short	0x0000


	//----- nvinfo : EIATTR_MAXREG_COUNT
	.align		4
        /*00bc*/ 	.byte	0x03, 0x1b
        /*00be*/ 	.short	0x00ff


	//----- nvinfo : EIATTR_MERCURY_ISA_VERSION
	.align		4
        /*00c0*/ 	.byte	0x03, 0x5f
        /*00c2*/ 	.short	0x0101


	//----- nvinfo : EIATTR_COOP_GROUP_MASK_REGIDS
	.align		4
        /*00c4*/ 	.byte	0x04, 0x29
        /*00c6*/ 	.short	(.L_4257 - .L_4256)


	//   ....[0]....
.L_4256:
        /*00c8*/ 	.word	0xffffffff


	//   ....[1]....
        /*00cc*/ 	.word	0xffffffff


	//   ....[2]....
        /*00d0*/ 	.word	0xffffffff


	//   ....[3]....
        /*00d4*/ 	.word	0xffffffff


	//   ....[4]....
        /*00d8*/ 	.word	0xffffffff


	//   ....[5]....
        /*00dc*/ 	.word	0xffffffff


	//   ....[6]....
        /*00e0*/ 	.word	0xffffffff


	//   ....[7]....
        /*00e4*/ 	.word	0xffffffff


	//   ....[8]....
        /*00e8*/ 	.word	0xffffffff


	//----- nvinfo : EIATTR_COOP_GROUP_INSTR_OFFSETS
	.align		4
.L_4257:
        /*00ec*/ 	.byte	0x04, 0x28
        /*00ee*/ 	.short	(.L_4259 - .L_4258)


	//   ....[0]....
.L_4258:
        /*00f0*/ 	.word	0x00000990


	//   ....[1]....
        /*00f4*/ 	.word	0x000009c0


	//   ....[2]....
        /*00f8*/ 	.word	0x00000a50


	//   ....[3]....
        /*00fc*/ 	.word	0x00000a60


	//   ....[4]....
        /*0100*/ 	.word	0x00000a70


	//   ....[5]....
        /*0104*/ 	.word	0x00000ab0


	//   ....[6]....
        /*0108*/ 	.word	0x00000b10


	//   ....[7]....
        /*010c*/ 	.word	0x00000b30


	//   ....[8]....
        /*0110*/ 	.word	0x00000b60


	//----- nvinfo : EIATTR_VRC_CTA_INIT_COUNT
	.align		4
.L_4259:
        /*0114*/ 	.byte	0x02, 0x4a
	.zero		1
	.zero		1


	//----- nvinfo : EIATTR_EXIT_INSTR_OFFSETS
	.align		4
        /*0118*/ 	.byte	0x04, 0x1c
        /*011a*/ 	.short	(.L_4261 - .L_4260)


	//   ....[0]....
.L_4260:
        /*011c*/ 	.word	0x00000090


	//   ....[1]....
        /*0120*/ 	.word	0x00000fc0


	//   ....[2]....
        /*0124*/ 	.word	0x00000fe0


	//   ....[3]....
        /*0128*/ 	.word	0x00001450


	//   ....[4]....
        /*012c*/ 	.word	0x00001670


	//   ....[5]....
        /*0130*/ 	.word	0x000017d0


	//   ....[6]....
        /*0134*/ 	.word	0x000018a0


	//----- nvinfo : EIATTR_MAX_THREADS
	.align		4
.L_4261:
        /*0138*/ 	.byte	0x04, 0x05
        /*013a*/ 	.short	(.L_4263 - .L_4262)
.L_4262:
        /*013c*/ 	.word	0x00000080
        /*0140*/ 	.word	0x00000001
        /*0144*/ 	.word	0x00000001


	//----- nvinfo : EIATTR_CRS_STACK_SIZE
	.align		4
.L_4263:
        /*0148*/ 	.byte	0x04, 0x1e
        /*014a*/ 	.short	(.L_4265 - .L_4264)
.L_4264:
        /*014c*/ 	.word	0x00000000


	//----- nvinfo : EIATTR_CBANK_PARAM_SIZE
	.align		4
.L_4265:
        /*0150*/ 	.byte	0x03, 0x19
        /*0152*/ 	.short	0x0048


	//----- nvinfo : EIATTR_PARAM_CBANK
	.align		4
        /*0154*/ 	.byte	0x04, 0x0a
        /*0156*/ 	.short	(.L_4267 - .L_4266)
	.align		4
.L_4266:
        /*0158*/ 	.word	index@(.nv.constant0._ZN4vllm3moe10topkGatingILi8ELi64ELi4ELi16ELi32Ej6__halfLNS0_11ScoringFuncE1EEEvPKT5_PKbPfiPT4_PiiiibPKf)
        /*015c*/ 	.short	0x0380
        /*015e*/ 	.short	0x0048


	//----- nvinfo : EIATTR_SW_WAR
	.align		4
.L_4267:
        /*0160*/ 	.byte	0x04, 0x36
        /*0162*/ 	.short	(.L_4269 - .L_4268)
.L_4268:
        /*0164*/ 	.word	0x00000008
.L_4269:


//--------------------- .nv.info._ZN4vllm3moe10topkGatingILi8ELi32ELi4ELi16ELi32Ej6__halfLNS0_11ScoringFuncE1EEEvPKT5_PKbPfiPT4_PiiiibPKf --------------------------
	.section	.nv.info._ZN4vllm3moe10topkGatingILi8ELi32ELi4ELi16ELi32Ej6__halfLNS0_11ScoringFuncE1EEEvPKT5_PKbPfiPT4_PiiiibPKf,"",@"SHT_CUDA_INFO"
	.sectionflags	@""
	.align	4


	//----- nvinfo : EIATTR_CUDA_API_VERSION
	.align		4
        /*0000*/ 	.byte	0x04, 0x37
        /*0002*/ 	.short	(.L_4271 - .L_4270)
.L_4270:
        /*0004*/ 	.word	0x00000082


	//----- nvinfo : EIATTR_KPARAM_INFO
	.align		4
.L_4271:
        /*0008*/ 	.byte	0x04, 0x17
        /*000a*/ 	.short	(.L_4273 - .L_4272)
.L_4272:
        /*000c*/ 	.word	0x00000000
        /*0010*/ 	.short	0x000a
        /*0012*/ 	.short	0x0040
        /*0014*/ 	.byte	0x00, 0xf5, 0x21, 0x00


	//----- nvinfo : EIATTR_KPARAM_INFO
	.align		4
.L_4273:
        /*0018*/ 	.byte	0x04, 0x17
        /*001a*/ 	.short	(.L_4275 - .L_4274)
.L_4274:
        /*001c*/ 	.word	0x00000000
        /*0020*/ 	.short	0x0009
        /*0022*/ 	.short	0x003c
        /*0024*/ 	.byte	0x00, 0xf0, 0x05, 0x00


	//----- nvinfo : EIATTR_KPARAM_INFO
	.align		4
.L_4275:
        /*0028*/ 	.byte	0x04, 0x17
        /*002a*/ 	.short	(.L_4277 - .L_4276)
.L_4276:
        /*002c*/ 	.word	0x00000000
        /*0030*/ 	.short	0x0008
        /*0032*/ 	.short	0x0038
        /*0034*/ 	.byte	0x00, 0xf0, 0x11, 0x00


	//----- nvinfo : EIATTR_KPARAM_INFO
	.align		4
.L_4277:
        /*0038*/ 	.byte	0x04, 0x17
        /*003a*/ 	.short	(.L_4279 - .L_4278)
.L_4278:
        /*003c*/ 	.word	0x00000000
        /*0040*/ 	.short	0x0007
        /*0042*/ 	.short	0x0034
        /*0044*/ 	.byte	0x00, 0xf0, 0x11, 0x00


	//----- nvinfo : EIATTR_KPARAM_INFO
	.align		4
.L_4279:
        /*0048*/ 	.byte	0x04, 0x17
        /*004a*/ 	.short	(.L_4281 - .L_4280)
.L_4280:
        /*004c*/ 	.word	0x00000000
        /*0050*/ 	.short	0x0006
        /*0052*/ 	.short	0x0030
        /*0054*/ 	.byte	0x00, 0xf0, 0x11, 0x00


	//----- nvinfo : EIATTR_KPARAM_INFO
	.align		4
.L_4281:
        /*0058*/ 	.byte	0x04, 0x17
        /*005a*/ 	.short	(.L_4283 - .L_4282)
.L_4282:
        /*005c*/ 	.word	0x00000000
        /*0060*/ 	.short	0x0005
        /*0062*/ 	.short	0x0028
        /*0064*/ 	.byte	0x00, 0xf5, 0x21, 0x00


	//----- nvinfo : EIATTR_KPARAM_INFO
	.align		4
.L_4283:
        /*0068*/ 	.byte	0x04, 0x17
        /*006a*/ 	.short	(.L_4285 - .L_4284)
.L_4284:
        /*006c*/ 	.word	0x00000000
        /*0070*/ 	.short	0x0004
        /*0072*/ 	.short	0x0020
        /*0074*/ 	.byte	0x00, 0xf5, 0x21, 0x00


	//----- nvinfo : EIATTR_KPARAM_INFO
	.align		4
.L_4285:
        /*0078*/ 	.byte	0x04, 0x17
        /*007a*/ 	.short	(.L_4287 - .L_4286)
.L_4286:
        /*007c*/ 	.word	0x00000000
        /*0080*/ 	.short	0x0003
        /*0082*/ 	.short	0x0018
        /*0084*/ 	.byte	0x00, 0xf0, 0x11, 0x00


	//----- nvinfo : EIATTR_KPARAM_INFO
	.align		4
.L_4287:
        /*0088*/ 	.byte	0x04, 0x17
        /*008a*/ 	.short	(.L_4289 - .L_4288)
.L_4288:
        /*008c*/ 	.word	0x00000000
        /*0090*/ 	.short	0x0002
        /*0092*/ 	.short	0x0010
        /*0094*/ 	.byte	0x00, 0xf5, 0x21, 0x00


	//----- nvinfo : EIATTR_KPARAM_INFO
	.align		4
.L_4289:
        /*0098*/ 	.byte	0x04, 0x17
        /*009a*/ 	.short	(.L_4291 - .L_4290)
.L_4290:
        /*009c*/ 	.word	0x00000000
        /*00a0*/ 	.short	0x0001
        /*00a2*/ 	.short	0x0008
        /*00a4*/ 	.byte	0x00, 0xf5, 0x21, 0x00


	//----- nvinfo : EIATTR_KPARAM_INFO
	.align		4
.L_4291:
        /*00a8*/ 	.byte	0x04, 0x17
        /*00aa*/ 	.short	(.L_4293 - .L_4292)
.L_4292:
        /*00ac*/ 	.word	0x00000000
        /*00b0*/ 	.short	0x0000
        /*00b2*/ 	.short	0x0000
        /*00b4*/ 	.byte	0x00, 0xf5, 0x21, 0x00


	//----- nvinfo : EIATTR_SPARSE_MMA_MASK
	.align		4
.L_4293:
        /*00b8*/ 	.byte	0x03, 0x50
        /*00ba*/ 	.short	0x0000


	//----- nvinfo : EIATTR_MAXREG_COUNT
	.align		4
        /*00bc*/ 	.byte	0x03, 0x1b
        /*00be*/ 	.short	0x00ff


	//----- nvinfo : EIATTR_MERCURY_ISA_VERSION
	.align		4
        /*00c0*/ 	.byte	0x03, 0x5f
        /*00c2*/ 	.short	0x0101


	//----- nvinfo : EIATTR_COOP_GROUP_MASK_REGIDS
	.align		4
        /*00c4*/ 	.byte	0x04, 0x29
        /*00c6*/ 	.short	(.L_4295 - .L_4294)


	//   ....[0]....
.L_4294:
        /*00c8*/ 	.word	0xffffffff


	//   ....[1]....
        /*00cc*/ 	.word	0xffffffff


	//   ....[2]....
        /*00d0*/ 	.word	0xffffffff


	//   ....[3]....
        /*00d4*/ 	.word	0xffffffff


	//   ....[4]....
        /*00d8*/ 	.word	0xffffffff


	//   ....[5]....
        /*00dc*/ 	.word	0xffffffff


	//----- nvinfo : EIATTR_COOP_GROUP_INSTR_OFFSETS
	.align		4
.L_4295:
        /*00e0*/ 	.byte	0x04, 0x28
        /*00e2*/ 	.short	(.L_4297 - .L_4296)


	//   ....[0]....
.L_4296:
        /*00e4*/ 	.word	0x00000990


	//   ....[1]....
        /*00e8*/ 	.word	0x000009c0


	//   ....[2]....
        /*00ec*/ 	.word	0x00000a40


	//   ....[3]....
        /*00f0*/ 	.word	0x00000a60


	//   ....[4]....
        /*00f4*/ 	.word	0x00000aa0


	//   ....[5]....
        /*00f8*/ 	.word	0x00000ac0


	//----- nvinfo : EIATTR_VRC_CTA_INIT_COUNT
	.align		4
.L_4297:
        /*00fc*/ 	.byte	0x02, 0x4a
	.zero		1
	.zero		1


	//----- nvinfo : EIATTR_EXIT_INSTR_OFFSETS
	.align		4
        /*0100*/ 	.byte	0x04, 0x1c
        /*0102*/ 	.short	(.L_4299 - .L_4298)


	//   ....[0]....
.L_4298:
        /*0104*/ 	.word	0x00000090


	//   ....[1]....
        /*0108*/ 	.word	0x00000f20


	//   ....[2]....
        /*010c*/ 	.word	0x00000f40


	//   ....[3]....
        /*0110*/ 	.word	0x000013b0


	//   ....[4]....
        /*0114*/ 	.word	0x000015d0


	//   ....[5]....
        /*0118*/ 	.word	0x00001730


	//   ....[6]....
        /*011c*/ 	.word	0x00001800


	//----- nvinfo : EIATTR_MAX_THREADS
	.align		4
.L_4299:
        /*0120*/ 	.byte	0x04, 0x05
        /*0122*/ 	.short	(.L_4301 - .L_4300)
.L_4300:
        /*0124*/ 	.word	0x00000080
        /*0128*/ 	.word	0x00000001
        /*012c*/ 	.word	0x00000001


	//----- nvinfo : EIATTR_CRS_STACK_SIZE
	.align		4
.L_4301:
        /*0130*/ 	.byte	0x04, 0x1e
        /*0132*/ 	.short	(.L_4303 - .L_4302)
.L_4302:
        /*0134*/ 	.word	0x00000000


	//----- nvinfo : EIATTR_CBANK_PARAM_SIZE
	.align		4
.L_4303:
        /*0138*/ 	.byte	0x03, 0x19
        /*013a*/ 	.short	0x0048


	//----- nvinfo : EIATTR_PARAM_CBANK
	.align		4
        /*013c*/ 	.byte	0x04, 0x0a
        /*013e*/ 	.short	(.L_4305 - .L_4304)
	.align		4
.L_4304:
        /*0140*/ 	.word	index@(.nv.constant0._ZN4vllm3moe10topkGatingILi8ELi32ELi4ELi16ELi32Ej6__halfLNS0_11ScoringFuncE1EEEvPKT5_PKbPfiPT4_PiiiibPKf)
        /*0144*/ 	.short	0x0380
        /*0146*/ 	.short	0x0048


	//----- nvinfo : EIATTR_SW_WAR
	.align		4
.L_4305:
        /*0148*/ 	.byte	0x04, 0x36
        /*014a*/ 	.short	(.L_4307 - .L_4306)
.L_4306:
        /*014c*/ 	.word	0x00000008
.L_4307:


//--------------------- .nv.info._ZN4vllm3moe10topkGatingILi8ELi16ELi4ELi16ELi32Ej6__halfLNS0_11ScoringFuncE1EEEvPKT5_PKbPfiPT4_PiiiibPKf --------------------------
	.section	.nv.info._ZN4vllm3moe10topkGatingILi8ELi16ELi4ELi16ELi32Ej6__halfLNS0_11ScoringFuncE1EEEvPKT5_PKbPfiPT4_PiiiibPKf,"",@"SHT_CUDA_INFO"
	.sectionflags	@""
	.align	4


	//----- nvinfo : EIATTR_CUDA_API_VERSION
	.align		4
        /*0000*/ 	.byte	0x04, 0x37
        /*0002*/ 	.short	(.L_4309 - .L_4308)
.L_4308:
        /*0004*/ 	.word	0x00000082


	//----- nvinfo : EIATTR_KPARAM_INFO
	.align		4
.L_4309:
        /*0008*/ 	.byte	0x04, 0x17
        /*000a*/ 	.short	(.L_4311 - .L_4310)
.L_4310:
        /*000c*/ 	.word	0x00000000
        /*0010*/ 	.short	0x000a
        /*0012*/ 	.short	0x0040
        /*0014*/ 	.byte	0x00, 0xf5, 0x21, 0x00


	//----- nvinfo : EIATTR_KPARAM_INFO
	.align		4
.L_4311:
        /*0018*/ 	.byte	0x04, 0x17
        /*001a*/ 	.short	(.L_4313 - .L_4312)
.L_4312:
        /*001c*/ 	.word	0x00000000
        /*0020*/ 	.short	0x0009
        /*0022*/ 	.short	0x003c
        /*0024*/ 	.byte	0x00, 0xf0, 0x05, 0x00


	//----- nvinfo : EIATTR_KPARAM_INFO
	.align		4
.L_4313:
        /*0028*/ 	.byte	0x04, 0x17
        /*002a*/ 	.short	(.L_4315 - .L_4314)
.L_4314:
        /*002c*/ 	.word	0x00000000
        /*0030*/ 	.short	0x0008
        /*0032*/ 	.short	0x0038
        /*0034*/ 	.byte	0x00, 0xf0, 0x11, 0x00


	//----- nvinfo : EIATTR_KPARAM_INFO
	.align		4
.L_4315:
        /*0038*/ 	.byte	0x04, 0x17
        /*003a*/ 	.short	(.L_4317 - .L_4316)
.L_4316:
        /*003c*/ 	.word	0x00000000
        /*0040*/ 	.short	0x0007
        /*0042*/ 	.short	0x0034
        /*0044*/ 	.byte	0x00, 0xf0, 0x11, 0x00


	//----- nvinfo : EIATTR_KPARAM_INFO
	.align		4
.L_4317:
        /*0048*/ 	.byte	0x04, 0x17
        /*004a*/ 	.short	(.L_4319 - .L_4318)
.L_4318:
        /*004c*/ 	.word	0x00000000
        /*0050*/ 	.short	0x0006
        /*0052*/ 	.short	0x0030
        /*0054*/ 	.byte	0x00, 0xf0, 0x11, 0x00


	//----- nvinfo : EIATTR_KPARAM_INFO
	.align		4
.L_4319:
        /*0058*/ 	.byte	0x04, 0x17
        /*005a*/ 	.short	(.L_4321 - .L_4320)
.L_4320:
        /*005c*/ 	.word	0x00000000
        /*0060*/ 	.short	0x0005
        /*0062*/ 	.short	0x0028
        /*0064*/ 	.byte	0x00, 0xf5, 0x21, 0x00


	//----- nvinfo : EIATTR_KPARAM_INFO
	.align		4
.L_4321:
        /*0068*/ 	.byte	0x04, 0x17
        /*006a*/ 	.short	(.L_4323 - .L_4322)
.L_4322:
        /*006c*/ 	.word	0x00000000
        /*0070*/ 	.short	0x0004
        /*0072*/ 	.short	0x0020
        /*0074*/ 	.byte	0x00, 0xf5, 0x21, 0x00


	//----- nvinfo : EIATTR_KPARAM_INFO
	.align		4
.L_4323:
        /*0078*/ 	.byte	0x04, 0x17
        /*007a*/ 	.short	(.L_4325 - .L_4324)
.L_4324:
        /*007c*/ 	.word	0x00000000
        /*0080*/ 	.short	0x0003
        /*0082*/ 	.short	0x0018
        /*0084*/ 	.byte	0x00, 0xf0, 0x11, 0x00


	//----- nvinfo : EIATTR_KPARAM_INFO
	.align		4
.L_4325:
        /*0088*/ 	.byte	0x04, 0x17
        /*008a*/ 	.short	(.L_4327 - .L_4326)
.L_4326:
        /*008c*/ 	.word	0x00000000
        /*0090*/ 	.short	0x0002
        /*0092*/ 	.short	0x0010
        /*0094*/ 	.byte	0x00, 0xf5, 0x21, 0x00


	//----- nvinfo : EIATTR_KPARAM_INFO
	.align		4
.L_4327:
        /*0098*/ 	.byte	0x04, 0x17
        /*009a*/ 	.short	(.L_4329 - .L_4328)
.L_4328:
        /*009c*/ 	.word	0x00000000
        /*00a0*/ 	.short	0x0001
        /*00a2*/ 	.short	0x0008
        /*00a4*/ 	.byte	0x00, 0xf5, 0x21, 0x00


	//----- nvinfo : EIATTR_KPARAM_INFO
	.align		4
.L_4329:
        /*00a8*/ 	.byte	0x04, 0x17
        /*00aa*/ 	.short	(.L_4331 - .L_4330)
.L_4330:
        /*00ac*/ 	.word	0x00000000
        /*00b0*/ 	.short	0x0000
        /*00b2*/ 	.short	0x0000
        /*00b4*/ 	.byte	0x00, 0xf5, 0x21, 0x00


	//----- nvinfo : EIATTR_SPARSE_MMA_MASK
	.align		4
.L_4331:
        /*00b8*/ 	.byte	0x03, 0x50
        /*00ba*/ 	.short	0x0000


	//----- nvinfo : EIATTR_MAXREG_COUNT
	.align		4
        /*00bc*/ 	.byte	0x03, 0x1b
        /*00be*/ 	.short	0x00ff


	//----- nvinfo : EIATTR_MERCURY_ISA_VERSION
	.align		4
        /*00c0*/ 	.byte	0x03, 0x5f
        /*00c2*/ 	.short	0x0101


	//----- nvinfo : EIATTR_COOP_GROUP_MASK_REGIDS
	.align		4
        /*00c4*/ 	.byte	0x04, 0x29
        /*00c6*/ 	.short	(.L_4333 - .L_4332)


	//   ....[0]....
.L_4332:
        /*00c8*/ 	.word	0xffffffff


	//   ....[1]....
        /*00cc*/ 	.word	0xffffffff


	//   ....[2]....
        /*00d0*/ 	.word	0xffffffff


	//----- nvinfo : EIATTR_COOP_GROUP_INSTR_OFFSETS
	.align		4
.L_4333:
        /*00d4*/ 	.byte	0x04, 0x28
        /*00d6*/ 	.short	(.L_4335 - .L_4334)


	//   ....[0]....
.L_4334:
        /*00d8*/ 	.word	0x00000980


	//   ....[1]....
        /*00dc*/ 	.word	0x000009e0


	//   ....[2]....
        /*00e0*/ 	.word	0x00000a20


	//----- nvinfo : EIATTR_VRC_CTA_INIT_COUNT
	.align		4
.L_4335:
        /*00e4*/ 	.byte	0x02, 0x4a
	.zero		1
	.zero		1


	//----- nvinfo : EIATTR_EXIT_INSTR_OFFSETS
	.align		4
        /*00e8*/ 	.byte	0x04, 0x1c
        /*00ea*/ 	.short	(.L_4337 - .L_4336)


	//   ....[0]....
.L_4336:
        /*00ec*/ 	.word	0x00000090


	//   ....[1]....
        /*00f0*/ 	.word	0x00000e80


	//   ....[2]....
        /*00f4*/ 	.word	0x00000ea0


	//   ....[3]....
        /*00f8*/ 	.word	0x00001310


	//   ....[4]....
        /*00fc*/ 	.word	0x00001530


	//   ....[5]....
        /*0100*/ 	.word	0x00001690


	//   ....[6]....
        /*0104*/ 	.word	0x00001760


	//----- nvinfo : EIATTR_MAX_THREADS
	.align		4
.L_4337:
        /*0108*/ 	.byte	0x04, 0x05
        /*010a*/ 	.short	(.L_4339 - .L_4338)
.L_4338:
        /*010c*/ 	.word	0x00000080
        /*0110*/ 	.word	0x00000001
        /*0114*/ 	.word	0x00000001


	//----- nvinfo : EIATTR_CRS_STACK_SIZE
	.align		4
.L_4339:
        /*0118*/ 	.byte	0x04, 0x1e
        /*011a*/ 	.short	(.L_4341 - .L_4340)
.L_4340:
        /*011c*/ 	.word	0x00000000


	//----- nvinfo : EIATTR_CBANK_PARAM_SIZE
	.align		4
.L_4341:
        /*0120*/ 	.byte	0x03, 0x19
        /*0122*/ 	.short	0x0048


	//----- nvinfo : EIATTR_PARAM_CBANK
	.align		4
        /*0124*/ 	.byte	0x04, 0x0a
        /*0126*/ 	.short	(.L_4343 - .L_4342)
	.align		4
.L_4342:
        /*0128*/ 	.word	index@(.nv.constant0._ZN4vllm3moe10topkGatingILi8ELi16ELi4ELi16ELi32Ej6__halfLNS0_11ScoringFuncE1EEEvPKT5_PKbPfiPT4_PiiiibPKf)
        /*012c*/ 	.short	0x0380
        /*012e*/ 	.short	0x0048


	//----- nvinfo : EIATTR_SW_WAR
	.align		4
.L_4343:
        /*0130*/ 	.byte	0x04, 0x36
        /*0132*/ 	.short	(.L_4345 - .L_4344)
.L_4344:
        /*0134*/ 	.word	0x00000008
.L_4345:


//--------------------- .nv.info._ZN4vllm3moe10topkGatingILi8ELi8ELi4ELi16ELi32Ej6__halfLNS0_11ScoringFuncE1EEEvPKT5_PKbPfiPT4_PiiiibPKf --------------------------
	.section	.nv.info._ZN4vllm3moe10topkGatingILi8ELi8ELi4ELi16ELi32Ej6__halfLNS0_11ScoringFuncE1EEEvPKT5_PKbPfiPT4_PiiiibPKf,"",@"SHT_CUDA_INFO"
	.sectionflags	@""
	.align	4


	//----- nvinfo : EIATTR_CUDA_API_VERSION
	.align		4
        /*0000*/ 	.byte	0x04, 0x37
        /*0002*/ 	.short	(.L_4347 - .L_4346)
.L_4346:
        /*0004*/ 	.word	0x00000082


	//----- nvinfo : EIATTR_KPARAM_INFO
	.align		4
.L_4347:
        /*0008*/ 	.byte	0x04, 0x17
        /*000a*/ 	.short	(.L_4349 - .L_4348)
.L_4348:
        /*000c*/ 	.word	0x00000000
        /*0010*/ 	.short	0x000a
        /*0012*/ 	.short	0x0040
        /*0014*/ 	.byte	0x00, 0xf5, 0x21, 0x00


	//----- nvinfo : EIATTR_KPARAM_INFO
	.align		4
.L_4349:
        /*0018*/ 	.byte	0x04, 0x17
        /*001a*/ 	.short	(.L_4351 - .L_4350)
.L_4350:
        /*001c*/ 	.word	0x00000000
        /*0020*/ 	.short	0x0009
        /*0022*/ 	.short	0x003c
        /*0024*/ 	.byte	0x00, 0xf0, 0x05, 0x00


	//----- nvinfo : EIATTR_KPARAM_INFO
	.align		4
.L_4351:
        /*0028*/ 	.byte	0x04, 0x17
        /*002a*/ 	.short	(.L_4353 - .L_4352)
.L_4352:
        /*002c*/ 	.word	0x00000000
        /*0030*/ 	.short	0x0008
        /*0032*/ 	.short	0x0038
        /*0034*/ 	.byte	0x00, 0xf0, 0x11, 0x00


	//----- nvinfo : EIATTR_KPARAM_INFO
	.align		4
.L_4353:
        /*0038*/ 	.byte	0x04, 0x17
        /*003a*/ 	.short	(.L_4355 - .L_4354)
.L_4354:
        /*003c*/ 	.word	0x00000000
        /*0040*/ 	.short	0x0007
        /*0042*/ 	.short	0x0034
        /*0044*/ 	.byte	0x00, 0xf0, 0x11, 0x00


	//----- nvinfo : EIATTR_KPARAM_INFO
	.align		4
.L_4355:
        /*0048*/ 	.byte	0x04, 0x17
        /*004a*/ 	.short	(.L_4357 - .L_4356)
.L_4356:
        /*004c*/ 	.word	0x00000000
        /*0050*/ 	.short	0x0006
        /*0052*/ 	.short	0x0030
        /*0054*/ 	.byte	0x00, 0xf0, 0x11, 0x00


	//----- nvinfo : EIATTR_KPARAM_INFO
	.align		4
.L_4357:
        /*0058*/ 	.byte	0x04, 0x17
        /*005a*/ 	.short	(.L_4359 - .L_4358)
.L_4358:
        /*005c*/ 	.word	0x00000000
        /*0060*/ 	.short	0x0005
        /*0062*/ 	.short	0x0028
        /*0064*/ 	.byte	0x00, 0xf5, 0x21, 0x00


	//----- nvinfo : EIATTR_KPARAM_INFO
	.align		4
.L_4359:
        /*0068*/ 	.byte	0x04, 0x17
        /*006a*/ 	.short	(.L_4361 - .L_4360)
.L_4360:
        /*006c*/ 	.word	0x00000000
        /*0070*/ 	.short	0x0004
        /*0072*/ 	.short	0x0020
        /*0074*/ 	.byte	0x00, 0xf5, 0x21, 0x00


	//----- nvinfo : EIATTR_KPARAM_INFO
	.align		4
.L_4361:
        /*0078*/ 	.byte	0x04, 0x17
        /*007a*/ 	.short	(.L_4363 - .L_4362)
.L_4362:
        /*007c*/ 	.word	0x00000000
        /*0080*/ 	.short	0x0003
        /*0082*/ 	.short	0x0018
        /*0084*/ 	.byte	0x00, 0xf0, 0x11, 0x00


	//----- nvinfo : EIATTR_KPARAM_INFO
	.align		4
.L_4363:
        /*0088*/ 	.byte	0x04, 0x17
        /*008a*/ 	.short	(.L_4365 - .L_4364)
.L_4364:
        /*008c*/ 	.word	0x00000000
        /*0090*/ 	.short	0x0002
        /*0092*/ 	.short	0x0010
        /*0094*/ 	.byte	0x00, 0xf5, 0x21, 0x00


	//----- nvinfo : EIATTR_KPARAM_INFO
	.align		4
.L_4365:
        /*0098*/ 	.byte	0x04, 0x17
        /*009a*/ 	.short	(.L_4367 - .L_4366)
.L_4366:
        /*009c*/ 	.word	0x00000000
        /*00a0*/ 	.short	0x0001
        /*00a2*/ 	.short	0x0008
        /*00a4*/ 	.byte	0x00, 0xf5, 0x21, 0x00


	//----- nvinfo : EIATTR_KPARAM_INFO
	.align		4
.L_4367:
        /*00a8*/ 	.byte	0x04, 0x17
        /*00aa*/ 	.short	(.L_4369 - .L_4368)
.L_4368:
        /*00ac*/ 	.word	0x00000000
        /*00b0*/ 	.short	0x0000
        /*00b2*/ 	.short	0x0000
        /*00b4*/ 	.byte	0x00, 0xf5, 0x21, 0x00


	//----- nvinfo : EIATTR_SPARSE_MMA_MASK
	.align		4
.L_4369:
        /*00b8*/ 	.byte	0x03, 0x50
        /*00ba*/ 	.short	0x0000


	//----- nvinfo : EIATTR_MAXREG_COUNT
	.align		4
        /*00bc*/ 	.byte	0x03, 0x1b
        /*00be*/ 	.short	0x00ff


	//----- nvinfo : EIATTR_MERCURY_ISA_VERSION
	.align		4
        /*00c0*/ 	.byte	0x03, 0x5f
        /*00c2*/ 	.short	0x0101


	//----- nvinfo : EIATTR_VRC_CTA_INIT_COUNT
	.align		4
        /*00c4*/ 	.byte	0x02, 0x4a
	.zero		1
	.zero		1


	//----- nvinfo : EIATTR_EXIT_INSTR_OFFSETS
	.align		4
        /*00c8*/ 	.byte	0x04, 0x1c
        /*00ca*/ 	.short	(.L_4371 - .L_4370)


	//   ....[0]....
.L_4370:
        /*00cc*/ 	.word	0x00000090


	//   ....[1]....
        /*00d0*/ 	.word	0x00001350


	//   ....[2]....
        /*00d4*/ 	.word	0x00001370


	//   ....[3]....
        /*00d8*/ 	.word	0x000017e0


	//   ....[4]....
        /*00dc*/ 	.word	0x00001a00


	//   ....[5]....
        /*00e0*/ 	.word	0x00001b60


	//   ....[6]....
        /*00e4*/ 	.word	0x00001c30


	//----- nvinfo : EIATTR_MAX_THREADS
	.align		4
.L_4371:
        /*00e8*/ 	.byte	0x04, 0x05
        /*00ea*/ 	.short	(.L_4373 - .L_4372)
.L_4372:
        /*00ec*/ 	.word	0x00000080
        /*00f0*/ 	.word	0x00000001
        /*00f4*/ 	.word	0x00000001


	//----- nvinfo : EIATTR_CBANK_PARAM_SIZE
	.align		4
.L_4373:
        /*00f8*/ 	.byte	0x03, 0x19
        /*00fa*/ 	.short	0x0048


	//----- nvinfo : EIATTR_PARAM_CBANK
	.align		4
        /*00fc*/ 	.byte	0x04, 0x0a
        /*00fe*/ 	.short	(.L_4375 - .L_4374)
	.align		4
.L_4374:
        /*0100*/ 	.word	index@(.nv.constant0._ZN4vllm3moe10topkGatingILi8ELi8ELi4ELi16ELi32Ej6__halfLNS0_11ScoringFuncE1EEEvPKT5_PKbPfiPT4_PiiiibPKf)
        /*0104*/ 	.short	0x0380
        /*0106*/ 	.short	0x0048


	//----- nvinfo : EIATTR_SW_WAR
	.align		4
.L_4375:
        /*0108*/ 	.byte	0x04, 0x36
        /*010a*/ 	.short	(.L_4377 - .L_4376)
.L_4376:
        /*010c*/ 	.word	0x00000008
.L_4377:


//--------------------- .nv.info._ZN4vllm3moe10topkGatingILi4ELi4ELi4ELi8ELi32Ej6__halfLNS0_11ScoringFuncE1EEEvPKT5_PKbPfiPT4_PiiiibPKf --------------------------
	.section	.nv.info._ZN4vllm3moe10topkGatingILi4ELi4ELi4ELi8ELi32Ej6__halfLNS0_11ScoringFuncE1EEEvPKT5_PKbPfiPT4_PiiiibPKf,"",@"SHT_CUDA_INFO"
	.sectionflags	@""
	.align	4


	//----- nvinfo : EIATTR_CUDA_API_VERSION
	.align		4
        /*0000*/ 	.byte	0x04, 0x37
        /*0002*/ 	.short	(.L_4379 - .L_4378)
.L_4378:
        /*0004*/ 	.word	0x00000082


	//----- nvinfo : EIATTR_KPARAM_INFO
	.align		4
.L_4379:
        /*0008*/ 	.byte	0x04, 0x17
        /*000a*/ 	.short	(.L_4381 - .L_4380)
.L_4380:
        /*000c*/ 	.word	0x00000000
        /*0010*/ 	.short	0x000a
        /*0012*/ 	.short	0x0040
        /*0014*/ 	.byte	0x00, 0xf5, 0x21, 0x00


	//----- nvinfo : EIATTR_KPARAM_INFO
	.align		4
.L_4381:
        /*0018*/ 	.byte	0x04, 0x17
        /*001a*/ 	.short	(.L_4383 - .L_4382)
.L_4382:
        /*001c*/ 	.word	0x00000000
        /*0020*/ 	.short	0x0009
        /*0022*/ 	.short	0x003c
        /*0024*/ 	.byte	0x00, 0xf0, 0x05, 0x00


	//----- nvinfo : EIATTR_KPARAM_INFO
	.align		4
.L_4383:
        /*0028*/ 	.byte	0x04, 0x17
        /*002a*/ 	.short	(.L_4385 - .L_4384)
.L_4384:
        /*002c*/ 	.word	0x00000000
        /*0030*/ 	.short	0x0008
        /*0032*/ 	.short	0x0038
        /*0034*/ 	.byte	0x00, 0xf0, 0x11, 0x00


	//----- nvinfo : EIATTR_KPARAM_INFO
	.align		4
.L_4385:
        /*0038*/ 	.byte	0x04, 0x17
        /*003a*/ 	.short	(.L_4387 - .L_4386)
.L_4386:
        /*003c*/ 	.word	0x00000000
        /*0040*/ 	.short	0x0007
        /*0042*/ 	.short	0x0034
        /*0044*/ 	.byte	0x00, 0xf0, 0x11, 0x00


	//----- nvinfo : EIATTR_KPARAM_INFO
	.align		4
.L_4387:
        /*0048*/ 	.byte	0x04, 0x17
        /*004a*/ 	.short	(.L_4389 - .L_4388)
.L_4388:
        /*004c*/ 	.word	0x00000000
        /*0050*/ 	.short	0x0006
        /*0052*/ 	.short	0x0030
        /*0054*/ 	.byte	0x00, 0xf0, 0x11, 0x00


	//----- nvinfo : EIATTR_KPARAM_INFO
	.align		4
.L_4389:
        /*0058*/ 	.byte	0x04, 0x17
        /*005a*/ 	.short	(.L_4391 - .L_4390)
.L_4390:
        /*005c*/ 	.word	0x00000000
        /*0060*/ 	.short	0x0005
        /*0062*/ 	.short	0x0028
        /*0064*/ 	.byte	0x00, 0xf5, 0x21, 0x00


	//----- nvinfo : EIATTR_KPARAM_INFO
	.align		4
.L_4391:
        /*0068*/ 	.byte	0x04, 0x17
        /*006a*/ 	.short	(.L_4393 - .L_4392)
.L_4392:
        /*006c*/ 	.word	0x00000000
        /*0070*/ 	.short	0x0004
        /*0072*/ 	.short	0x0020
        /*0074*/ 	.byte	0x00, 0xf5, 0x21, 0x00


	//----- nvinfo : EIATTR_KPARAM_INFO
	.align		4
.L_4393:
        /*0078*/ 	.byte	0x04, 0x17
        /*007a*/ 	.short	(.L_4395 - .L_4394)
.L_4394:
        /*007c*/ 	.word	0x00000000
        /*0080*/ 	.short	0x0003
        /*0082*/ 	.short	0x0018
        /*0084*/ 	.byte	0x00, 0xf0, 0x11, 0x00


	//----- nvinfo : EIATTR_KPARAM_INFO
	.align		4
.L_4395:
        /*0088*/ 	.byte	0x04, 0x17
        /*008a*/ 	.short	(.L_4397 - .L_4396)
.L_4396:
        /*008c*/ 	.word	0x00000000
        /*0090*/ 	.short	0x0002
        /*0092*/ 	.short	0x0010
        /*0094*/ 	.byte	0x00, 0xf5, 0x21, 0x00


	//----- nvinfo : EIATTR_KPARAM_INFO
	.align		4
.L_4397:
        /*0098*/ 	.byte	0x04, 0x17
        /*009a*/ 	.short	(.L_4399 - .L_4398)
.L_4398:
        /*009c*/ 	.word	0x00000000
        /*00a0*/ 	.short	0x0001
        /*00a2*/ 	.short	0x0008
        /*00a4*/ 	.byte	0x00, 0xf5, 0x21, 0x00


	//----- nvinfo : EIATTR_KPARAM_INFO
	.align		4
.L_4399:
        /*00a8*/ 	.byte	0x04, 0x17
        /*00aa*/ 	.short	(.L_4401 - .L_4400)
.L_4400:
        /*00ac*/ 	.word	0x00000000
        /*00b0*/ 	.short	0x0000
        /*00b2*/ 	.short	0x0000
        /*00b4*/ 	.byte	0x00, 0xf5, 0x21, 0x00


	//----- nvinfo : EIATTR_SPARSE_MMA_MASK
	.align		4
.L_4401:
        /*00b8*/ 	.byte	0x03, 0x50
        /*00ba*/ 	.short	0x0000


	//----- nvinfo : EIATTR_MAXREG_COUNT
	.align		4
        /*00bc*/ 	.byte	0x03, 0x1b
        /*00be*/ 	.short	0x00ff


	//----- nvinfo : EIATTR_MERCURY_ISA_VERSION
	.align		4
        /*00c0*/ 	.byte	0x03, 0x5f
        /*00c2*/ 	.short	0x0101


	//----- nvinfo : EIATTR_VRC_CTA_INIT_COUNT
	.align		4
        /*00c4*/ 	.byte	0x02, 0x4a
	.zero		1
	.zero		1


	//----- nvinfo : EIATTR_EXIT_INSTR_OFFSETS
	.align		4
        /*00c8*/ 	.byte	0x04, 0x1c
        /*00ca*/ 	.short	(.L_4403 - .L_4402)


	//   ....[0]....
.L_4402:
        /*00cc*/ 	.word	0x00000080


	//   ....[1]....
        /*00d0*/ 	.word	0x00001590


	//   ....[2]....
        /*00d4*/ 	.word	0x000015b0


	//   ....[3]....
        /*00d8*/ 	.word	0x00001a20


	//   ....[4]....
        /*00dc*/ 	.word	0x00001c40


	//   ....[5]....
        /*00e0*/ 	.word	0x00001da0


	//   ....[6]....
        /*00e4*/ 	.word	0x00001e70


	//----- nvinfo : EIATTR_MAX_THREADS
	.align		4
.L_4403:
        /*00e8*/ 	.byte	0x04, 0x05
        /*00ea*/ 	.short	(.L_4405 - .L_4404)
.L_4404:
        /*00ec*/ 	.word	0x00000080
        /*00f0*/ 	.word	0x00000001
        /*00f4*/ 	.word	0x00000001


	//----- nvinfo : EIATTR_CBANK_PARAM_SIZE
	.align		4
.L_4405:
        /*00f8*/ 	.byte	0x03, 0x19
        /*00fa*/ 	.short	0x0048


	//----- nvinfo : EIATTR_PARAM_CBANK
	.align		4
        /*00fc*/ 	.byte	0x04, 0x0a
        /*00fe*/ 	.short	(.L_4407 - .L_4406)
	.align		4
.L_4406:
        /*0100*/ 	.word	index@(.nv.constant0._ZN4vllm3moe10topkGatingILi4ELi4ELi4ELi8ELi32Ej6__halfLNS0_11ScoringFuncE1EEEvPKT5_PKbPfiPT4_PiiiibPKf)
        /*0104*/ 	.short	0x0380
        /*0106*/ 	.short	0x0048


	//----- nvinfo : EIATTR_SW_WAR
	.align		4
.L_4407:
        /*0108*/ 	.byte	0x04, 0x36
        /*010a*/ 	.short	(.L_4409 - .L_4408)
.L_4408:
        /*010c*/ 	.word	0x00000008
.L_4409:


//--------------------- .nv.info._ZN4vllm3moe10topkGatingILi2ELi2ELi4ELi4ELi32Ej6__halfLNS0_11ScoringFuncE1EEEvPKT5_PKbPfiPT4_PiiiibPKf --------------------------
	.section	.nv.info._ZN4vllm3moe10topkGatingILi2ELi2ELi4ELi4ELi32Ej6__halfLNS0_11ScoringFuncE1EEEvPKT5_PKbPfiPT4_PiiiibPKf,"",@"SHT_CUDA_INFO"
	.sectionflags	@""
	.align	4


	//----- nvinfo : EIATTR_CUDA_API_VERSION
	.align		4
        /*0000*/ 	.byte	0x04, 0x37
        /*0002*/ 	.short	(.L_4411 - .L_4410)
.L_4410:
        /*0004*/ 	.word	0x00000082


	//----- nvinfo : EIATTR_KPARAM_INFO
	.align		4
.L_4411:
        /*0008*/ 	.byte	0x04, 0x17
        /*000a*/ 	.short	(.L_4413 - .L_4412)
.L_4412:
        /*000c*/ 	.word	0x00000000
        /*0010*/ 	.short	0x000a
        /*0012*/ 	.short	0x0040
        /*0014*/ 	.byte	0x00, 0xf5, 0x21, 0x00


	//----- nvinfo : EIATTR_KPARAM_INFO
	.align		4
.L_4413:
        /*0018*/ 	.byte	0x04, 0x17
        /*001a*/ 	.short	(.L_4415 - .L_4414)
.L_4414:
        /*001c*/ 	.word	0x00000000
        /*0020*/ 	.short	0x0009
        /*0022*/ 	.short	0x003c
        /*0024*/ 	.byte	0x00, 0xf0, 0x05, 0x00


	//----- nvinfo : EIATTR_KPARAM_INFO
	.align		4
.L_4415:
        /*0028*/ 	.byte	0x04, 0x17
        /*002a*/ 	.short	(.L_4417 - .L_4416)
.L_4416:
        /*002c*/ 	.word	0x00000000
        /*0030*/ 	.short	0x0008
        /*0032*/ 	.short	0x0038
        /*0034*/ 	.byte	0x00, 0xf0, 0x11, 0x00


	//----- nvinfo : EIATTR_KPARAM_INFO
	.align		4
.L_4417:
        /*0038*/ 	.byte	0x04, 0x17
        /*003a*/ 	.short	(.L_4419 - .L_4418)
.L_4418:
        /*003c*/ 	.word	0x00000000
        /*0040*/ 	.short	0x0007
        /*0042*/ 	.short	0x0034
        /*0044*/ 	.byte	0x00, 0xf0, 0x11, 0x00


	//----- nvinfo : EIATTR_KPARAM_INFO
	.align		4
.L_4419:
        /*0048*/ 	.byte	0x04, 0x17
        /*004a*/ 	.short	(.L_4421 - .L_4420)
.L_4420:
        /*004c*/ 	.word	0x00000000
        /*0050*/ 	.short	0x0006
        /*0052*/ 	.short	0x0030
        /*0054*/ 	.byte	0x00, 0xf0, 0x11, 0x00


	//----- nvinfo : EIATTR_KPARAM_INFO
	.align		4
.L_4421:
        /*0058*/ 	.byte	0x04, 0x17
        /*005a*/ 	.short	(.L_4423 - .L_4422)
.L_4422:
        /*005c*/ 	.word	0x00000000
        /*0060*/ 	.short	0x0005
        /*0062*/ 	.short	0x0028
        /*0064*/ 	.byte	0x00, 0xf5, 0x21, 0x00


	//----- nvinfo : EIATTR_KPARAM_INFO
	.align		4
.L_4423:
        /*0068*/ 	.byte	0x04, 0x17
        /*006a*/ 	.short	(.L_4425 - .L_4424)
.L_4424:
        /*006c*/ 	.word	0x00000000
        /*0070*/ 	.short	0x0004
        /*0072*/ 	.short	0x0020
        /*0074*/ 	.byte	0x00, 0xf5, 0x21, 0x00


	//----- nvinfo : EIATTR_KPARAM_INFO
	.align		4
.L_4425:
        /*0078*/ 	.byte	0x04, 0x17
        /*007a*/ 	.short	(.L_4427 - .L_4426)
.L_4426:
        /*007c*/ 	.word	0x00000000
        /*0080*/ 	.short	0x0003
        /*0082*/ 	.short	0x0018
        /*0084*/ 	.byte	0x00, 0xf0, 0x11, 0x00


	//----- nvinfo : EIATTR_KPARAM_INFO
	.align		4
.L_4427:
        /*0088*/ 	.byte	0x04, 0x17
        /*008a*/ 	.short	(.L_4429 - .L_4428)
.L_4428:
        /*008c*/ 	.word	0x00000000
        /*0090*/ 	.short	0x0002
        /*0092*/ 	.short	0x0010
        /*0094*/ 	.byte	0x00, 0xf5, 0x21, 0x00


	//----- nvinfo : EIATTR_KPARAM_INFO
	.align		4
.L_4429:
        /*0098*/ 	.byte	0x04, 0x17
        /*009a*/ 	.short	(.L_4431 - .L_4430)
.L_4430:
        /*009c*/ 	.word	0x00000000
        /*00a0*/ 	.short	0x0001
        /*00a2*/ 	.short	0x0008
        /*00a4*/ 	.byte	0x00, 0xf5, 0x21, 0x00


	//----- nvinfo : EIATTR_KPARAM_INFO
	.align		4
.L_4431:
        /*00a8*/ 	.byte	0x04, 0x17
        /*00aa*/ 	.short	(.L_4433 - .L_4432)
.L_4432:
        /*00ac*/ 	.word	0x00000000
        /*00b0*/ 	.short	0x0000
        /*00b2*/ 	.short	0x0000
        /*00b4*/ 	.byte	0x00, 0xf5, 0x21, 0x00


	//----- nvinfo : EIATTR_SPARSE_MMA_MASK
	.align		4
.L_4433:
        /*00b8*/ 	.byte	0x03, 0x50
        /*00ba*/ 	.short	0x0000


	//----- nvinfo : EIATTR_MAXREG_COUNT
	.align		4
        /*00bc*/ 	.byte	0x03, 0x1b
        /*00be*/ 	.short	0x00ff


	//----- nvinfo : EIATTR_MERCURY_ISA_VERSION
	.align		4
        /*00c0*/ 	.byte	0x03, 0x5f
        /*00c2*/ 	.short	0x0101


	//----- nvinfo : EIATTR_VRC_CTA_INIT_COUNT
	.align		4
        /*00c4*/ 	.byte	0x02, 0x4a
	.zero		1
	.zero		1


	//----- nvinfo : EIATTR_EXIT_INSTR_OFFSETS
	.align		4
        /*00c8*/ 	.byte	0x04, 0x1c
        /*00ca*/ 	.short	(.L_4435 - .L_4434)


	//   ....[0]....
.L_4434:
        /*00cc*/ 	.word	0x00000080


	//   ....[1]....
        /*00d0*/ 	.word	0x00001020


	//   ....[2]....
        /*00d4*/ 	.word	0x00001040


	//   ....[3]....
        /*00d8*/ 	.word	0x000014b0


	//   ....[4]....
        /*00dc*/ 	.word	0x000016d0


	//   ....[5]....
        /*00e0*/ 	.word	0x00001830


	//   ....[6]....
        /*00e4*/ 	.word	0x00001900


	//----- nvinfo : EIATTR_MAX_THREADS
	.align		4
.L_4435:
        /*00e8*/ 	.byte	0x04, 0x05
        /*00ea*/ 	.short	(.L_4437 - .L_4436)
.L_4436:
        /*00ec*/ 	.word	0x00000080
        /*00f0*/ 	.word	0x00000001
        /*00f4*/ 	.word	0x00000001


	//----- nvinfo : EIATTR_CBANK_PARAM_SIZE
	.align		4
.L_4437:
        /*00f8*/ 	.byte	0x03, 0x19
        /*00fa*/ 	.short	0x0048


	//----- nvinfo : EIATTR_PARAM_CBANK
	.align		4
        /*00fc*/ 	.byte	0x04, 0x0a
        /*00fe*/ 	.short	(.L_4439 - .L_4438)
	.align		4
.L_4438:
        /*0100*/ 	.word	index@(.nv.constant0._ZN4vllm3moe10topkGatingILi2ELi2ELi4ELi4ELi32Ej6__halfLNS0_11ScoringFuncE1EEEvPKT5_PKbPfiPT4_PiiiibPKf)
        /*0104*/ 	.short	0x0380
        /*0106*/ 	.short	0x0048


	//----- nvinfo : EIATTR_SW_WAR
	.align		4
.L_4439:
        /*0108*/ 	.byte	0x04, 0x36
        /*010a*/ 	.short	(.L_4441 - .L_4440)
.L_4440:
        /*010c*/ 	.word	0x00000008
.L_4441:


//--------------------- .nv.info._ZN4vllm3moe10topkGatingILi1ELi1ELi4ELi2ELi32Ej6__halfLNS0_11ScoringFuncE1EEEvPKT5_PKbPfiPT4_PiiiibPKf --------------------------
	.section	.nv.info._ZN4vllm3moe10topkGatingILi1ELi1ELi4ELi2ELi32Ej6__halfLNS0_11ScoringFuncE1EEEvPKT5_PKbPfiPT4_PiiiibPKf,"",@"SHT_CUDA_INFO"
	.sectionflags	@""
	.align	4


	//----- nvinfo : EIATTR_CUDA_API_VERSION
	.align		4
        /*0000*/ 	.byte	0x04, 0x37
        /*0002*/ 	.short	(.L_4443 - .L_4442)
.L_4442:
        /*0004*/ 	.word	0x00000082


	//----- nvinfo : EIATTR_KPARAM_INFO
	.align		4
.L_4443:
        /*0008*/ 	.byte	0x04, 0x17
        /*000a*/ 	.short	(.L_4445 - .L_4444)
.L_4444:
        /*000c*/ 	.word	0x00000000
        /*0010*/ 	.short	0x000a
        /*0012*/ 	.short	0x0040
        /*0014*/ 	.byte	0x00, 0xf5, 0x21, 0x00


	//----- nvinfo : EIATTR_KPARAM_INFO
	.align		4
.L_4445:
        /*0018*/ 	.byte	0x04, 0x17
        /*001a*/ 	.short	(.L_4447 - .L_4446)
.L_4446:
        /*001c*/ 	.word	0x00000000
        /*0020*/ 	.short	0x0009
        /*0022*/ 	.short	0x003c
        /*0024*/ 	.byte	0x00, 0xf0, 0x05, 0x00


	//----- nvinfo : EIATTR_KPARAM_INFO
	.align		4
.L_4447:
        /*0028*/ 	.byte	0x04, 0x17
        /*002a*/ 	.short	(.L_4449 - .L_4448)
.L_4448:
        /*002c*/ 	.word	0x00000000
        /*0030*/ 	.short	0x0008
        /*0032*/ 	.short	0x0038
        /*0034*/ 	.byte	0x00, 0xf0, 0x11, 0x00


	//----- nvinfo : EIATTR_KPARAM_INFO
	.align		4
.L_4449:
        /*0038*/ 	.byte	0x04, 0x17
        /*003a*/ 	.short	(.L_4451 - .L_4450)
.L_4450:
        /*003c*/ 	.word	0x00000000
        /*0040*/ 	.short	0x0007
        /*0042*/ 	.short	0x0034
        /*0044*/ 	.byte	0x00, 0xf0, 0x11, 0x00


	//----- nvinfo : EIATTR_KPARAM_INFO
	.align		4
.L_4451:
        /*0048*/ 	.byte	0x04, 0x17
        /*004a*/ 	.short	(.L_4453 - .L_4452)
.L_4452:
        /*004c*/ 	.word	0x00000000
        /*0050*/ 	.short	0x0006
        /*0052*/ 	.short	0x0030
        /*0054*/ 	.byte	0x00, 0xf0, 0x11, 0x00


	//----- nvinfo : EIATTR_KPARAM_INFO
	.align		4
.L_4453:
        /*0058*/ 	.byte	0x04, 0x17
        /*005a*/ 	.short	(.L_4455 - .L_4454)
.L_4454:
        /*005c*/ 	.word	0x00000000
        /*0060*/ 	.short	0x0005
        /*0062*/ 	.short	0x0028
        /*0064*/ 	.byte	0x00, 0xf5, 0x21, 0x00


	//----- nvinfo : EIATTR_KPARAM_INFO
	.align		4
.L_4455:
        /*0068*/ 	.byte	0x04, 0x17
        /*006a*/ 	.short	(.L_4457 - .L_4456)
.L_4456:
        /*006c*/ 	.word	0x00000000
        /*0070*/ 	.short	0x0004
        /*0072*/ 	.short	0x0020
        /*0074*/ 	.byte	0x00, 0xf5, 0x21, 0x00


	//----- nvinfo : EIATTR_KPARAM_INFO
	.align		4
.L_4457:
        /*0078*/ 	.byte	0x04, 0x17
        /*007a*/ 	.short	(.L_4459 - .L_4458)
.L_4458:
        /*007c*/ 	.word	0x00000000
        /*0080*/ 	.short	0x0003
        /*0082*/ 	.short	0x0018
        /*0084*/ 	.byte	0x00, 0xf0, 0x11, 0x00


	//----- nvinfo : EIATTR_KPARAM_INFO
	.align		4
.L_4459:
        /*0088*/ 	.byte	0x04, 0x17
        /*008a*/ 	.short	(.L_4461 - .L_4460)
.L_4460:
        /*008c*/ 	.word	0x00000000
        /*0090*/ 	.short	0x0002
        /*0092*/ 	.short	0x0010
        /*0094*/ 	.byte	0x00, 0xf5, 0x21, 0x00


	//----- nvinfo : EIATTR_KPARAM_INFO
	.align		4
.L_4461:
        /*0098*/ 	.byte	0x04, 0x17
        /*009a*/ 	.short	(.L_4463 - .L_4462)
.L_4462:
        /*009c*/ 	.word	0x00000000
        /*00a0*/ 	.short	0x0001
        /*00a2*/ 	.short	0x0008
        /*00a4*/ 	.byte	0x00, 0xf5, 0x21, 0x00


	//----- nvinfo : EIATTR_KPARAM_INFO
	.align		4
.L_4463:
        /*00a8*/ 	.byte	0x04, 0x17
        /*00aa*/ 	.short	(.L_4465 - .L_4464)
.L_4464:
        /*00ac*/ 	.word	0x00000000
        /*00b0*/ 	.short	0x0000
        /*00b2*/ 	.short	0x0000
        /*00b4*/ 	.byte	0x00, 0xf5, 0x21, 0x00


	//----- nvinfo : EIATTR_SPARSE_MMA_MASK
	.align		4
.L_4465:
        /*00b8*/ 	.byte	0x03, 0x50
        /*00ba*/ 	.short	0x0000


	//----- nvinfo : EIATTR_MAXREG_COUNT
	.align		4
        /*00bc*/ 	.byte	0x03, 0x1b
        /*00be*/ 	.short	0x00ff


	//----- nvinfo : EIATTR_MERCURY_ISA_VERSION
	.align		4
        /*00c0*/ 	.byte	0x03, 0x5f
        /*00c2*/ 	.short	0x0101


	//----- nvinfo : EIATTR_VRC_CTA_INIT_COUNT
	.align		4
        /*00c4*/ 	.byte	0x02, 0x4a
	.zero		1
	.zero		1


	//----- nvinfo : EIATTR_EXIT_INSTR_OFFSETS
	.align		4
        /*00c8*/ 	.byte	0x04, 0x1c
        /*00ca*/ 	.short	(.L_4467 - .L_4466)


	//   ....[0]....
.L_4466:
        /*00cc*/ 	.word	0x00000080


	//   ....[1]....
        /*00d0*/ 	.word	0x00000860


	//   ....[2]....
        /*00d4*/ 	.word	0x00000870


	//   ....[3]....
        /*00d8*/ 	.word	0x00000ce0


	//   ....[4]....
        /*00dc*/ 	.word	0x00000f00


	//   ....[5]....
        /*00e0*/ 	.word	0x00001060


	//   ....[6]....
        /*00e4*/ 	.word	0x00001130


	//----- nvinfo : EIATTR_MAX_THREADS
	.align		4
.L_4467:
        /*00e8*/ 	.byte	0x04, 0x05
        /*00ea*/ 	.short	(.L_4469 - .L_4468)
.L_4468:
        /*00ec*/ 	.word	0x00000080
        /*00f0*/ 	.word	0x00000001
        /*00f4*/ 	.word	0x00000001


	//----- nvinfo : EIATTR_CBANK_PARAM_SIZE
	.align		4
.L_4469:
        /*00f8*/ 	.byte	0x03, 0x19
        /*00fa*/ 	.short	0x0048


	//----- nvinfo : EIATTR_PARAM_CBANK
	.align		4
        /*00fc*/ 	.byte	0x04, 0x0a
        /*00fe*/ 	.short	(.L_4471 - .L_4470)
	.align		4
.L_4470:
        /*0100*/ 	.word	index@(.nv.constant0._ZN4vllm3moe10topkGatingILi1ELi1ELi4ELi2ELi32Ej6__halfLNS0_11ScoringFuncE1EEEvPKT5_PKbPfiPT4_PiiiibPKf)
        /*0104*/ 	.short	0x0380
        /*0106*/ 	.short	0x0048


	//----- nvinfo : EIATTR_SW_WAR
	.align		4
.L_4471:
        /*0108*/ 	.byte	0x04, 0x36
        /*010a*/ 	.short	(.L_4473 - .L_4472)
.L_4472:
        /*010c*/ 	.word	0x00000008
.L_4473:


//--------------------- .nv.info._ZN4vllm3moe10moeSigmoidILi256E6__halfEEvPKT0_PKbPfi --------------------------
	.section	.nv.info._ZN4vllm3moe10moeSigmoidILi256E6__halfEEvPKT0_PKbPfi,"",@"SHT_CUDA_INFO"
	.sectionflags	@""
	.align	4


	//----- nvinfo : EIATTR_CUDA_API_VERSION
	.align		4
        /*0000*/ 	.byte	0x04, 0x37
        /*0002*/ 	.short	(.L_4475 - .L_4474)
.L_4474:
        /*0004*/ 	.word	0x00000082


	//----- nvinfo : EIATTR_KPARAM_INFO
	.align		4
.L_4475:
        /*0008*/ 	.byte	0x04, 0x17
        /*000a*/ 	.short	(.L_4477 - .L_4476)
.L_4476:
        /*000c*/ 	.word	0x00000000
        /*0010*/ 	.short	0x0003
        /*0012*/ 	.short	0x0018
        /*0014*/ 	.byte	0x00, 0xf0, 0x11, 0x00


	//----- nvinfo : EIATTR_KPARAM_INFO
	.align		4
.L_4477:
        /*0018*/ 	.byte	0x04, 0x17
        /*001a*/ 	.short	(.L_4479 - .L_4478)
.L_4478:
        /*001c*/ 	.word	0x00000000
        /*0020*/ 	.short	0x0002
        /*0022*/ 	.short	0x0010
        /*0024*/ 	.byte	0x00, 0xf5, 0x21, 0x00


	//----- nvinfo : EIATTR_KPARAM_INFO
	.align		4
.L_4479:
        /*0028*/ 	.byte	0x04, 0x17
        /*002a*/ 	.short	(.L_4481 - .L_4480)
.L_4480:
        /*002c*/ 	.word	0x00000000
        /*0030*/ 	.short	0x0001
        /*0032*/ 	.short	0x0008
        /*0034*/ 	.byte	0x00, 0xf5, 0x21, 0x00


	//----- nvinfo : EIATTR_KPARAM_INFO
	.align		4
.L_4481:
        /*0038*/ 	.byte	0x04, 0x17
        /*003a*/ 	.short	(.L_4483 - .L_4482)
.L_4482:
        /*003c*/ 	.word	0x00000000
        /*0040*/ 	.short	0x0000
        /*0042*/ 	.short	0x0000
        /*0044*/ 	.byte	0x00, 0xf5, 0x21, 0x00


	//----- nvinfo : EIATTR_SPARSE_MMA_MASK
	.align		4
.L_4483:
        /*0048*/ 	.byte	0x03, 0x50
        /*004a*/ 	.short	0x0000


	//----- nvinfo : EIATTR_MAXREG_COUNT
	.align		4
        /*004c*/ 	.byte	0x03, 0x1b
        /*004e*/ 	.short	0x00ff


	//----- nvinfo : EIATTR_MERCURY_ISA_VERSION
	.align		4
        /*0050*/ 	.byte	0x03, 0x5f
        /*0052*/ 	.short	0x0101


	//----- nvinfo : EIATTR_VRC_CTA_INIT_COUNT
	.align		4
        /*0054*/ 	.byte	0x02, 0x4a
	.zero		1
	.zero		1


	//----- nvinfo : EIATTR_EXIT_INSTR_OFFSETS
	.align		4
        /*0058*/ 	.byte	0x04, 0x1c
        /*005a*/ 	.short	(.L_4485 - .L_4484)


	//   ....[0]....
.L_4484:
        /*005c*/ 	.word	0x00000120


	//   ....[1]....
        /*0060*/ 	.word	0x00000160


	//   ....[2]....
        /*0064*/ 	.word	0x00000380


	//   ....[3]....
        /*0068*/ 	.word	0x000006a0


	//----- nvinfo : EIATTR_MAX_THREADS
	.align		4
.L_4485:
        /*006c*/ 	.byte	0x04, 0x05
        /*006e*/ 	.short	(.L_4487 - .L_4486)
.L_4486:
        /*0070*/ 	.word	0x00000100
        /*0074*/ 	.word	0x00000001
        /*0078*/ 	.word	0x00000001


	//----- nvinfo : EIATTR_CRS_STACK_SIZE
	.align		4
.L_4487:
        /*007c*/ 	.byte	0x04, 0x1e
        /*007e*/ 	.short	(.L_4489 - .L_4488)
.L_4488:
        /*0080*/ 	.word	0x00000000


	//----- nvinfo : EIATTR_CBANK_PARAM_SIZE
	.align		4
.L_4489:
        /*0084*/ 	.byte	0x03, 0x19
        /*0086*/ 	.short	0x001c


	//----- nvinfo : EIATTR_PARAM_CBANK
	.align		4
        /*0088*/ 	.byte	0x04, 0x0a
        /*008a*/ 	.short	(.L_4491 - .L_4490)
	.align		4
.L_4490:
        /*008c*/ 	.word	index@(.nv.constant0._ZN4vllm3moe10moeSigmoidILi256E6__halfEEvPKT0_PKbPfi)
        /*0090*/ 	.short	0x0380
        /*0092*/ 	.short	0x001c


	//----- nvinfo : EIATTR_SW_WAR
	.align		4
.L_4491:
        /*0094*/ 	.byte	0x04, 0x36
        /*0096*/ 	.short	(.L_4493 - .L_4492)
.L_4492:
        /*0098*/ 	.word	0x00000008
.L_4493:


//--------------------- .nv.info._ZN4vllm3moe10topkGatingILi18ELi576ELi4ELi4ELi32Ei6__halfLNS0_11ScoringFuncE1EEEvPKT5_PKbPfiPT4_PiiiibPKf --------------------------
	.section	.nv.info._ZN4vllm3moe10topkGatingILi18ELi576ELi4ELi4ELi32Ei6__halfLNS0_11ScoringFuncE1EEEvPKT5_PKbPfiPT4_PiiiibPKf,"",@"SHT_CUDA_INFO"
	.sectionflags	@""
	.align	4


	//----- nvinfo : EIATTR_CUDA_API_VERSION
	.align		4
        /*0000*/ 	.byte	0x04, 0x37
        /*0002*/ 	.short	(.L_4495 - .L_4494)
.L_4494:
        /*0004*/ 	.word	0x00000082


	//----- nvinfo : EIATTR_KPARAM_INFO
	.align		4
.L_4495:
        /*0008*/ 	.byte	0x04, 0x17
        /*000a*/ 	.short	(.L_4497 - .L_4496)
.L_4496:
        /*000c*/ 	.word	0x00000000
        /*0010*/ 	.short	0x000a
        /*0012*/ 	.short	0x0040
        /*0014*/ 	.byte	0x00, 0xf5, 0x21, 0x00


	//----- nvinfo : EIATTR_KPARAM_INFO
	.align		4
.L_4497:
        /*0018*/ 	.byte	0x04, 0x17
        /*001a*/ 	.short	(.L_4499 - .L_4498)
.L_4498:
        /*001c*/ 	.word	0x00000000
        /*0020*/ 	.short	0x0009
        /*0022*/ 	.short	0x003c
        /*0024*/ 	.byte	0x00, 0xf0, 0x05, 0x00


	//----- nvinfo : EIATTR_KPARAM_INFO
	.align		4
.L_4499:
        /*0028*/ 	.byte	0x04, 0x17
        /*002a*/ 	.short	(.L_4501 - .L_4500)
.L_4500:
        /*002c*/ 	.word	0x00000000
        /*0030*/ 	.short	0x0008
        /*0032*/ 	.short	0x0038
        /*0034*/ 	.byte	0x00, 0xf0, 0x11, 0x00


	//----- nvinfo : EIATTR_KPARAM_INFO
	.align		4
.L_4501:
        /*0038*/ 	.byte	0x04, 0x17
        /*003a*/ 	.short	(.L_4503 - .L_4502)
.L_4502:
        /*003c*/ 	.word	0x00000000
        /*0040*/ 	.short	0x0007
        /*0042*/ 	.short	0x0034
        /*0044*/ 	.byte	0x00, 0xf0, 0x11, 0x00


	//----- nvinfo : EIATTR_KPARAM_INFO
	.align		4
.L_4503:
        /*0048*/ 	.byte	0x04, 0x17
        /*004a*/ 	.short	(.L_4505 - .L_4504)
.L_4504:
        /*004c*/ 	.word	0x00000000
        /*0050*/ 	.short	0x0006
        /*0052*/ 	.short	0x0030
        /*0054*/ 	.byte	0x00, 0xf0, 0x11, 0x00


	//----- nvinfo : EIATTR_KPARAM_INFO
	.align		4
.L_4505:
        /*0058*/ 	.byte	0x04, 0x17
        /*005a*/ 	.short	(.L_4507 - .L_4506)
.L_4506:
        /*005c*/ 	.word	0x00000000
        /*0060*/ 	.short	0x0005
        /*0062*/ 	.short	0x0028
        /*0064*/ 	.byte	0x00, 0xf5, 0x21, 0x00


	//----- nvinfo : EIATTR_KPARAM_INFO
	.align		4
.L_4507:
        /*0068*/ 	.byte	0x04, 0x17
        /*006a*/ 	.short	(.L_4509 - .L_4508)
.L_4508:
        /*006c*/ 	.word	0x00000000
        /*0070*/ 	.short	0x0004
        /*0072*/ 	.short	0x0020
        /*0074*/ 	.byte	0x00, 0xf5, 0x21, 0x00


	//----- nvinfo : EIATTR_KPARAM_INFO
	.align		4
.L_4509:
        /*0078*/ 	.byte	0x04, 0x17
        /*007a*/ 	.short	(.L_4511 - .L_4510)
.L_4510:
        /*007c*/ 	.word	0x00000000
        /*0080*/ 	.short	0x0003
        /*0082*/ 	.short	0x0018
        /*0084*/ 	.byte	0x00, 0xf0, 0x11, 0x00


	//----- nvinfo : EIATTR_KPARAM_INFO
	.align		4
.L_4511:
        /*0088*/ 	.byte	0x04, 0x17
        /*008a*/ 	.short	(.L_4513 - .L_4512)
.L_4512:
        /*008c*/ 	.word	0x00000000
        /*0090*/ 	.short	0x0002
        /*0092*/ 	.short	0x0010
        /*0094*/ 	.byte	0x00, 0xf5, 0x21, 0x00


	//----- nvinfo : EIATTR_KPARAM_INFO
	.align		4
.L_4513:
        /*0098*/ 	.byte	0x04, 0x17
        /*009a*/ 	.short	(.L_4515 - .L_4514)
.L_4514:
        /*009c*/ 	.word	0x00000000
        /*00a0*/ 	.short	0x0001
        /*00a2*/ 	.short	0x0008
        /*00a4*/ 	.byte	0x00, 0xf5, 0x21, 0x00


	//----- nvinfo : EIATTR_KPARAM_INFO
	.align		4
.L_4515:
        /*00a8*/ 	.byte	0x04, 0x17
        /*00aa*/ 	.short	(.L_4517 - .L_4516)
.L_4516:
        /*00ac*/ 	.word	0x00000000
        /*00b0*/ 	.short	0x0000
        /*00b2*/ 	.short	0x0000
        /*00b4*/ 	.byte	0x00, 0xf5, 0x21, 0x00


	//----- nvinfo : EIATTR_SPARSE_MMA_MASK
	.align		4
.L_4517:
        /*00b8*/ 	.byte	0x03, 0x50
        /*00ba*/ 	.short	0x0000


	//----- nvinfo : EIATTR_MAXREG_COUNT
	.align		4
        /*00bc*/ 	.byte	0x03, 0x1b
        /*00be*/ 	.short	0x00ff


	//----- nvinfo : EIATTR_MERCURY_ISA_VERSION
	.align		4
        /*00c0*/ 	.byte	0x03, 0x5f
        /*00c2*/ 	.short	0x0101


	//----- nvinfo : EIATTR_COOP_GROUP_MASK_REGIDS
	.align		4
        /*00c4*/ 	.byte	0x04, 0x29
        /*00c6*/ 	.short	(.L_4519 - .L_4518)


	//   ....[0]....
.L_4518:
        /*00c8*/ 	.word	0xffffffff


	//   ....[1]....
        /*00cc*/ 	.word	0xffffffff


	//   ....[2]....
        /*00d0*/ 	.word	0xffffffff


	//   ....[3]....
        /*00d4*/ 	.word	0xffffffff


	//   ....[4]....
        /*00d8*/ 	.word	0xffffffff


	//   ....[5]....
        /*00dc*/ 	.word	0xffffffff


	//   ....[6]....
        /*00e0*/ 	.word	0xffffffff


	//   ....[7]....
        /*00e4*/ 	.word	0xffffffff


	//   ....[8]....
        /*00e8*/ 	.word	0xffffffff


	//   ....[9]....
        /*00ec*/ 	.word	0xffffffff


	//   ....[10]....
        /*00f0*/ 	.word	0xffffffff


	//   ....[11]....
        /*00f4*/ 	.word	0xffffffff


	//   ....[12]....
        /*00f8*/ 	.word	0xffffffff


	//   ....[13]....
        /*00fc*/ 	.word	0xffffffff


	//   ....[14]....
        /*0100*/ 	.word	0xffffffff


	//----- nvinfo : EIATTR_COOP_GROUP_INSTR_OFFSETS
	.align		4
.L_4519:
        /*0104*/ 	.byte	0x04, 0x28
        /*0106*/ 	.short	(.L_4521 - .L_4520)


	//   ....[0]....
.L_4520:
        /*0108*/ 	.word	0x000012b0


	//   ....[1]....
        /*010c*/ 	.word	0x00001300


	//   ....[2]....
        /*0110*/ 	.word	0x00001370


	//   ....[3]....
        /*0114*/ 	.word	0x00001380


	//   ....[4]....
        /*0118*/ 	.word	0x00001580


	//   ....[5]....
        /*011c*/ 	.word	0x000015a0


	//   ....[6]....
        /*0120*/ 	.word	0x000015d0


	//   ....[7]....
        /*0124*/ 	.word	0x00001630


	//   ....[8]....
        /*0128*/ 	.word	0x00001670


	//   ....[9]....
        /*012c*/ 	.word	0x00001680


	//   ....[10]....
        /*0130*/ 	.word	0x000016a0


	//   ....[11]....
        /*0134*/ 	.word	0x00001700


	//   ....[12]....
        /*0138*/ 	.word	0x00001730


	//   ....[13]....
        /*013c*/ 	.word	0x00001740


	//   ....[14]....
        /*0140*/ 	.word	0x00001770


	//----- nvinfo : EIATTR_VRC_CTA_INIT_COUNT
	.align		4
.L_4521:
        /*0144*/ 	.byte	0x02, 0x4a
	.zero		1
	.zero		1


	//----- nvinfo : EIATTR_EXIT_INSTR_OFFSETS
	.align		4
        /*0148*/ 	.byte	0x04, 0x1c
        /*014a*/ 	.short	(.L_4523 - .L_4522)


	//   ....[0]....
.L_4522:
        /*014c*/ 	.word	0x00000080


	//   ....[1]....
        /*0150*/ 	.word	0x00001d00


	//   ....[2]....
        /*0154*/ 	.word	0x00001d40


	//   ....[3]....
        /*0158*/ 	.word	0x000021a0


	//   ....[4]....
        /*015c*/ 	.word	0x000023c0


	//   ....[5]....
        /*0160*/ 	.word	0x00002520


	//   ....[6]....
        /*0164*/ 	.word	0x000025f0


	//----- nvinfo : EIATTR_MAX_THREADS
	.align		4
.L_4523:
        /*0168*/ 	.byte	0x04, 0x05
        /*016a*/ 	.short	(.L_4525 - .L_4524)
.L_4524:
        /*016c*/ 	.word	0x00000080
        /*0170*/ 	.word	0x00000001
        /*0174*/ 	.word	0x00000001


	//----- nvinfo : EIATTR_CRS_STACK_SIZE
	.align		4
.L_4525:
        /*0178*/ 	.byte	0x04, 0x1e
        /*017a*/ 	.short	(.L_4527 - .L_4526)
.L_4526:
        /*017c*/ 	.word	0x00000000


	//----- nvinfo : EIATTR_CBANK_PARAM_SIZE
	.align		4
.L_4527:
        /*0180*/ 	.byte	0x03, 0x19
        /*0182*/ 	.short	0x0048


	//----- nvinfo : EIATTR_PARAM_CBANK
	.align		4
        /*0184*/ 	.byte	0x04, 0x0a
        /*0186*/ 	.short	(.L_4529 - .L_4528)
	.align		4
.L_4528:
        /*0188*/ 	.word	index@(.nv.constant0._ZN4vllm3moe10topkGatingILi18ELi576ELi4ELi4ELi32Ei6__halfLNS0_11ScoringFuncE1EEEvPKT5_PKbPfiPT4_PiiiibPKf)
        /*018c*/ 	.short	0x0380
        /*018e*/ 	.short	0x0048


	//----- nvinfo : EIATTR_SW_WAR
	.align		4
.L_4529:
        /*0190*/ 	.byte	0x04, 0x36
        /*0192*/ 	.short	(.L_4531 - .L_4530)
.L_4530:
        /*0194*/ 	.word	0x00000008
.L_4531:


//--------------------- .nv.info._ZN4vllm3moe10topkGatingILi14ELi448ELi4ELi4ELi32Ei6__halfLNS0_11ScoringFuncE1EEEvPKT5_PKbPfiPT4_PiiiibPKf --------------------------
	.section	.nv.info._ZN4vllm3moe10topkGatingILi14ELi448ELi4ELi4ELi32Ei6__halfLNS0_11ScoringFuncE1EEEvPKT5_PKbPfiPT4_PiiiibPKf,"",@"SHT_CUDA_INFO"
	.sectionflags	@""
	.align	4


	//----- nvinfo : EIATTR_CUDA_API_VERSION
	.align		4
        /*0000*/ 	.byte	0x04, 0x37
        /*0002*/ 	.short	(.L_4533 - .L_4532)
.L_4532:
        /*0004*/ 	.word	0x00000082


	//----- nvinfo : EIATTR_KPARAM_INFO
	.align		4
.L_4533:
        /*0008*/ 	.byte	0x04, 0x17
        /*000a*/ 	.short	(.L_4535 - .L_4534)
.L_4534:
        /*000c*/ 	.word	0x00000000
        /*0010*/ 	.short	0x000a
        /*0012*/ 	.short	0x0040
        /*0014*/ 	.byte	0x00, 0xf5, 0x21, 0x00


	//----- nvinfo : EIATTR_KPARAM_INFO
	.align		4
.L_4535:
        /*0018*/ 	.byte	0x04, 0x17
        /*001a*/ 	.short	(.L_4537 - .L_4536)
.L_4536:
        /*001c*/ 	.word	0x00000000
        /*0020*/ 	.short	0x0009
        /*0022*/ 	.short	0x003c
        /*0024*/ 	.byte	0x00, 0xf0, 0x05, 0x00


	//----- nvinfo : EIATTR_KPARAM_INFO
	.align		4
.L_4537:
        /*0028*/ 	.byte	0x04, 0x17
        /*002a*/ 	.short	(.L_4539 - .L_4538)
.L_4538:
        /*002c*/ 	.word	0x00000000
        /*0030*/ 	.short	0x0008
        /*0032*/ 	.short	0x0038
        /*0034*/ 	.byte	0x00, 0xf0, 0x11, 0x00


	//----- nvinfo : EIATTR_KPARAM_INFO
	.align		4
.L_4539:
        /*0038*/ 	.byte	0x04, 0x17
        /*003a*/ 	.short	(.L_4541 - .L_4540)
.L_4540:
        /*003c*/ 	.word	0x00000000
        /*0040*/ 	.short	0x0007
        /*0042*/ 	.short	0x0034
        /*0044*/ 	.byte	0x00, 0xf0, 0x11, 0x00


	//----- nvinfo : EIATTR_KPARAM_INFO
	.align		4
.L_4541:
        /*0048*/ 	.byte	0x04, 0x17
        /*004a*/ 	.short	(.L_4543 - .L_4542)
.L_4542:
        /*004c*/ 	.word	0x00000000
        /*0050*/ 	.short	0x0006
        /*0052*/ 	.short	0x0030
        /*0054*/ 	.byte	0x00, 0xf0, 0x11, 0x00


	//----- nvinfo : EIATTR_KPARAM_INFO
	.align		4
.L_4543:
        /*0058*/ 	.byte	0x04, 0x17
        /*005a*/ 	.short	(.L_4545 - .L_4544)
.L_4544:
        /*005c*/ 	.word	0x00000000
        /*0060*/ 	.short	0x0005
        /*0062*/ 	.short	0x0028
        /*0064*/ 	.byte	0x00, 0xf5, 0x21, 0x00


	//----- nvinfo : EIATTR_KPARAM_INFO
	.align		4
.L_4545:
        /*0068*/ 	.byte	0x04, 0x17
        /*006a*/ 	.short	(.L_4547 - .L_4546)
.L_4546:
        /*006c*/ 	.word	0x00000000
        /*0070*/ 	.short	0x0004
        /*0072*/ 	.short	0x0020
        /*0074*/ 	.byte	0x00, 0xf5, 0x21, 0x00


	//----- nvinfo : EIATTR_KPARAM_INFO
	.align		4
.L_4547:
        /*0078*/ 	.byte	0x04, 0x17
        /*007a*/ 	.short	(.L_4549 - .L_4548)
.L_4548:
        /*007c*/ 	.word	0x00000000
        /*0080*/ 	.short	0x0003
        /*0082*/ 	.short	0x0018
        /*0084*/ 	.byte	0x00, 0xf0, 0x11, 0x00


	//----- nvinfo : EIATTR_KPARAM_INFO
	.align		4
.L_4549:
        /*0088*/ 	.byte	0x04, 0x17
        /*008a*/ 	.short	(.L_4551 - .L_4550)
.L_4550:
        /*008c*/ 	.word	0x00000000
        /*0090*/ 	.short	0x0002
        /*0092*/ 	.short	0x0010
        /*0094*/ 	.byte	0x00, 0xf5, 0x21, 0x00


	//----- nvinfo : EIATTR_KPARAM_INFO
	.align		4
.L_4551:
        /*0098*/ 	.byte	0x04, 0x17
        /*009a*/ 	.short	(.L_4553 - .L_4552)
.L_4552:
        /*009c*/ 	.word	0x00000000
        /*00a0*/ 	.short	0x0001
        /*00a2*/ 	.short	0x0008
        /*00a4*/ 	.byte	0x00, 0xf5, 0x21, 0x00


	//----- nvinfo : EIATTR_KPARAM_INFO
	.align		4
.L_4553:
        /*00a8*/ 	.byte	0x04, 0x17
        /*00aa*/ 	.short	(.L_4555 - .L_4554)
.L_4554:
        /*00ac*/ 	.word	0x00000000
        /*00b0*/ 	.short	0x0000
        /*00b2*/ 	.short	0x0000
        /*00b4*/ 	.byte	0x00, 0xf5, 0x21, 0x00


	//----- nvinfo : EIATTR_SPARSE_MMA_MASK
	.align		4
.L_4555:
        /*00b8*/ 	.byte	0x03, 0x50
        /*00ba*/ 	.short	0x0000


	//----- nvinfo : EIATTR_MAXREG_COUNT
	.align		4
        /*00bc*/ 	.byte	0x03, 0x1b
        /*00be*/ 	.short	0x00ff


	//----- nvinfo : EIATTR_MERCURY_ISA_VERSION
	.align		4
        /*00c0*/ 	.byte	0x03, 0x5f
        /*00c2*/ 	.short	0x0101


	//----- nvinfo : EIATTR_COOP_GROUP_MASK_REGIDS
	.align		4
        /*00c4*/ 	.byte	0x04, 0x29
        /*00c6*/ 	.short	(.L_4557 - .L_4556)


	//   ....[0]....
.L_4556:
        /*00c8*/ 	.word	0xffffffff


	//   ....[1]....
        /*00cc*/ 	.word	0xffffffff


	//   ....[2]....
        /*00d0*/ 	.word	0xffffffff


	//   ....[3]....
        /*00d4*/ 	.word	0xffffffff


	//   ....[4]....
        /*00d8*/ 	.word	0xffffffff


	//   ....[5]....
        /*00dc*/ 	.word	0xffffffff


	//   ....[6]....
        /*00e0*/ 	.word	0xffffffff


	//   ....[7]....
        /*00e4*/ 	.word	0xffffffff


	//   ....[8]....
        /*00e8*/ 	.word	0xffffffff


	//   ....[9]....
        /*00ec*/ 	.word	0xffffffff


	//   ....[10]....
        /*00f0*/ 	.word	0xffffffff


	//   ....[11]....
        /*00f4*/ 	.word	0xffffffff


	//   ....[12]....
        /*00f8*/ 	.word	0xffffffff


	//   ....[13]....
        /*00fc*/ 	.word	0xffffffff


	//   ....[14]....
        /*0100*/ 	.word	0xffffffff


	//----- nvinfo : EIATTR_COOP_GROUP_INSTR_OFFSETS
	.align		4
.L_4557:
        /*0104*/ 	.byte	0x04, 0x28
        /*0106*/ 	.short	(.L_4559 - .L_4558)


	//   ....[0]....
.L_4558:
        /*0108*/ 	.word	0x00000ef0


	//   ....[1]....
        /*010c*/ 	.word	0x00000f60


	//   ....[2]....
        /*0110*/ 	.word	0x00000fd0


	//   ....[3]....
        /*0114*/ 	.word	0x00000fe0


	//   ....[4]....
        /*0118*/ 	.word	0x00001160


	//   ....[5]....
        /*011c*/ 	.word	0x00001180


	//   ....[6]....
        /*0120*/ 	.word	0x000011b0


	//   ....[7]....
        /*0124*/ 	.word	0x00001210


	//   ....[8]....
        /*0128*/ 	.word	0x00001250


	//   ....[9]....
        /*012c*/ 	.word	0x00001260


	//   ....[10]....
        /*0130*/ 	.word	0x00001280


	//   ....[11]....
        /*0134*/ 	.word	0x000012e0


	//   ....[12]....
        /*0138*/ 	.word	0x00001310


	//   ....[13]....
        /*013c*/ 	.word	0x00001320


	//   ....[14]....
        /*0140*/ 	.word	0x00001350


	//----- nvinfo : EIATTR_VRC_CTA_INIT_COUNT
	.align		4
.L_4559:
        /*0144*/ 	.byte	0x02, 0x4a
	.zero		1
	.zero		1


	//----- nvinfo : EIATTR_EXIT_INSTR_OFFSETS
	.align		4
        /*0148*/ 	.byte	0x04, 0x1c
        /*014a*/ 	.short	(.L_4561 - .L_4560)


	//   ....[0]....
.L_4560:
        /*014c*/ 	.word	0x00000080


	//   ....[1]....
        /*0150*/ 	.word	0x000018a0


	//   ....[2]....
        /*0154*/ 	.word	0x000018c0


	//   ....[3]....
        /*0158*/ 	.word	0x00001d30


	//   ....[4]....
        /*015c*/ 	.word	0x00001f50


	//   ....[5]....
        /*0160*/ 	.word	0x000020b0


	//   ....[6]....
        /*0164*/ 	.word	0x00002180


	//----- nvinfo : EIATTR_MAX_THREADS
	.align		4
.L_4561:
        /*0168*/ 	.byte	0x04, 0x05
        /*016a*/ 	.short	(.L_4563 - .L_4562)
.L_4562:
        /*016c*/ 	.word	0x00000080
        /*0170*/ 	.word	0x00000001
        /*0174*/ 	.word	0x00000001


	//----- nvinfo : EIATTR_CRS_STACK_SIZE
	.align		4
.L_4563:
        /*0178*/ 	.byte	0x04, 0x1e
        /*017a*/ 	.short	(.L_4565 - .L_4564)
.L_4564:
        /*017c*/ 	.word	0x00000000


	//----- nvinfo : EIATTR_CBANK_PARAM_SIZE
	.align		4
.L_4565:
        /*0180*/ 	.byte	0x03, 0x19
        /*0182*/ 	.short	0x0048


	//----- nvinfo : EIATTR_PARAM_CBANK
	.align		4
        /*0184*/ 	.byte	0x04, 0x0a
        /*0186*/ 	.short	(.L_4567 - .L_4566)
	.align		4
.L_4566:
        /*0188*/ 	.word	index@(.nv.constant0._ZN4vllm3moe10topkGatingILi14ELi448ELi4ELi4ELi32Ei6__halfLNS0_11ScoringFuncE1EEEvPKT5_PKbPfiPT4_PiiiibPKf)
        /*018c*/ 	.short	0x0380
        /*018e*/ 	.short	0x0048


	//----- nvinfo : EIATTR_SW_WAR
	.align		4
.L_4567:
        /*0190*/ 	.byte	0x04, 0x36
        /*0192*/ 	.short	(.L_4569 - .L_4568)
.L_4568:
        /*0194*/ 	.word	0x00000008
.L_4569:


//--------------------- .nv.info._ZN4vllm3moe10topkGatingILi12ELi384ELi4ELi4ELi32Ei6__halfLNS0_11ScoringFuncE1EEEvPKT5_PKbPfiPT4_PiiiibPKf --------------------------
	.section	.nv.info._ZN4vllm3moe10topkGatingILi12ELi384ELi4ELi4ELi32Ei6__halfLNS0_11ScoringFuncE1EEEvPKT5_PKbPfiPT4_PiiiibPKf,"",@"SHT_CUDA_INFO"
	.sectionflags	@""
	.align	4


	//----- nvinfo : EIATTR_CUDA_API_VERSION
	.align		4
        /*0000*/ 	.byte	0x04, 0x37
        /*0002*/ 	.short	(.L_4571 - .L_4570)
.L_4570:
        /*0004*/ 	.word	0x00000082


	//----- nvinfo : EIATTR_KPARAM_INFO
	.align		4
.L_4571:
        /*0008*/ 	.byte	0x04, 0x17
        /*000a*/ 	.short	(.L_4573 - .L_4572)
.L_4572:
        /*000c*/ 	.word	0x00000000
        /*0010*/ 	.short	0x000a
        /*0012*/ 	.short	0x0040
        /*0014*/ 	.byte	0x00, 0xf5, 0x21, 0x00


	//----- nvinfo : EIATTR_KPARAM_INFO
	.align		4
.L_4573:
        /*0018*/ 	.byte	0x04, 0x17
        /*001a*/ 	.short	(.L_4575 - .L_4574)
.L_4574:
        /*001c*/ 	.word	0x00000000
        /*0020*/ 	.short	0x0009
        /*0022*/ 	.short	0x003c
        /*0024*/ 	.byte	0x00, 0xf0, 0x05, 0x00


	//----- nvinfo : EIATTR_KPARAM_INFO
	.align		4
.L_4575:
        /*0028*/ 	.byte	0x04, 0x17
        /*002a*/ 	.short	(.L_4577 - .L_4576)
.L_4576:
        /*002c*/ 	.word	0x00000000
        /*0030*/ 	.short	0x0008
        /*0032*/ 	.short	0x0038
        /*0034*/ 	.byte	0x00, 0xf0, 0x11, 0x00


	//----- nvinfo : EIATTR_KPARAM_INFO
	.align		4
.L_4577:
        /*0038*/ 	.byte	0x04, 0x17
        /*003a*/ 	.short	(.L_4579 - .L_4578)
.L_4578:
        /*003c*/ 	.word	0x00000000
        /*0040*/ 	.short	0x0007
        /*0042*/ 	.short	0x0034
        /*0044*/ 	.byte	0x00, 0xf0, 0x11, 0x00


	//----- nvinfo : EIATTR_KPARAM_INFO
	.align		4
.L_4579:
        /*0048*/ 	.byte	0x04, 0x17
        /*004a*/ 	.short	(.L_4581 - .L_4580)
.L_4580:
        /*004c*/ 	.word	0x00000000
        /*0050*/ 	.short	0x0006
        /*0052*/ 	.short	0x0030
        /*0054*/ 	.byte	0x00, 0xf0, 0x11, 0x00


	//----- nvinfo : EIATTR_KPARAM_INFO
	.align		4
.L_4581:
        /*0058*/ 	.byte	0x04, 0x17
        /*005a*/ 	.short	(.L_4583 - .L_4582)
.L_4582:
        /*005c*/ 	.word	0x00000000
        /*0060*/ 	.short	0x0005
        /*0062*/ 	.short	0x0028
        /*0064*/ 	.byte	0x00, 0xf5, 0x21, 0x00


	//----- nvinfo : EIATTR_KPARAM_INFO
	.align		4
.L_4583:
        /*0068*/ 	.byte	0x04, 0x17
        /*006a*/ 	.short	(.L_4585 - .L_4584)
.L_4584:
        /*006c*/ 	.word	0x00000000
        /*0070*/ 	.short	0x0004
        /*0072*/ 	.short	0x0020
        /*0074*/ 	.byte	0x00, 0xf5, 0x21, 0x00


	//----- nvinfo : EIATTR_KPARAM_INFO
	.align		4
.L_4585:
        /*0078*/ 	.byte	0x04, 0x17
        /*007a*/ 	.short	(.L_4587 - .L_4586)
.L_4586:
        /*007c*/ 	.word	0x00000000
        /*0080*/ 	.short	0x0003
        /*0082*/ 	.short	0x0018
        /*0084*/ 	.byte	0x00, 0xf0, 0x11, 0x00


	//----- nvinfo : EIATTR_KPARAM_INFO
	.align		4
.L_4587:
        /*0088*/ 	.byte	0x04, 0x17
        /*008a*/ 	.short	(.L_4589 - .L_4588)
.L_4588:
        /*008c*/ 	.word	0x00000000
        /*0090*/ 	.short	0x0002
        /*0092*/ 	.short	0x0010
        /*0094*/ 	.byte	0x00, 0xf5, 0x21, 0x00


	//----- nvinfo : EIATTR_KPARAM_INFO
	.align		4
.L_4589:
        /*0098*/ 	.byte	0x04, 0x17
        /*009a*/ 	.short	(.L_4591 - .L_4590)
.L_4590:
        /*009c*/ 	.word	0x00000000
        /*00a0*/ 	.short	0x0001
        /*00a2*/ 	.short	0x0008
        /*00a4*/ 	.byte	0x00, 0xf5, 0x21, 0x00


	//----- nvinfo : EIATTR_KPARAM_INFO
	.align		4
.L_4591:
        /*00a8*/ 	.byte	0x04, 0x17
        /*00aa*/ 	.short	(.L_4593 - .L_4592)
.L_4592:
        /*00ac*/ 	.word	0x00000000
        /*00b0*/ 	.short	0x0000
        /*00b2*/ 	.short	0x0000
        /*00b4*/ 	.byte	0x00, 0xf5, 0x21, 0x00


	//----- nvinfo : EIATTR_SPARSE_MMA_MASK
	.align		4
.L_4593:
        /*00b8*/ 	.byte	0x03, 0x50
        /*00ba*/ 	.short	0x0000


	//----- nvinfo : EIATTR_MAXREG_COUNT
	.align		4
        /*00bc*/ 	.byte	0x03, 0x1b
        /*00be*/ 	.short	0x00ff


	//----- nvinfo : EIATTR_MERCURY_ISA_VERSION
	.align		4
        /*00c0*/ 	.byte	0x03, 0x5f
        /*00c2*/ 	.short	0x0101


	//----- nvinfo : EIATTR_COOP_GROUP_MASK_REGIDS
	.align		4
        /*00c4*/ 	.byte	0x04, 0x29
        /*00c6*/ 	.short	(.L_4595 - .L_4594)


	//   ....[0]....
.L_4594:
        /*00c8*/ 	.word	0xffffffff


	//   ....[1]....
        /*00cc*/ 	.word	0xffffffff


	//   ....[2]....
        /*00d0*/ 	.word	0xffffffff


	//   ....[3]....
        /*00d4*/ 	.word	0xffffffff


	//   ....[4]....
        /*00d8*/ 	.word	0xffffffff


	//   ....[5]....
        /*00dc*/ 	.word	0xffffffff


	//   ....[6]....
        /*00e0*/ 	.word	0xffffffff


	//   ....[7]....
        /*00e4*/ 	.word	0xffffffff


	//   ....[8]....
        /*00e8*/ 	.word	0xffffffff


	//   ....[9]....
        /*00ec*/ 	.word	0xffffffff


	//   ....[10]....
        /*00f0*/ 	.word	0xffffffff


	//   ....[11]....
        /*00f4*/ 	.word	0xffffffff


	//   ....[12]....
        /*00f8*/ 	.word	0xffffffff


	//   ....[13]....
        /*00fc*/ 	.word	0xffffffff


	//   ....[14]....
        /*0100*/ 	.word	0xffffffff


	//----- nvinfo : EIATTR_COOP_GROUP_INSTR_OFFSETS
	.align		4
.L_4595:
        /*0104*/ 	.byte	0x04, 0x28
        /*0106*/ 	.short	(.L_4597 - .L_4596)


	//   ....[0]....
.L_4596:
        /*0108*/ 	.word	0x00000d70


	//   ....[1]....
        /*010c*/ 	.word	0x00000db0


	//   ....[2]....
        /*0110*/ 	.word	0x00000e30


	//   ....[3]....
        /*0114*/ 	.word	0x00000e80


	//   ....[4]....
        /*0118*/ 	.word	0x00000f60


	//   ....[5]....
        /*011c*/ 	.word	0x00000fa0


	//   ....[6]....
        /*0120*/ 	.word	0x00000fb0


	//   ....[7]....
        /*0124*/ 	.word	0x00000fe0


	//   ....[8]....
        /*0128*/ 	.word	0x00001050


	//   ....[9]....
        /*012c*/ 	.word	0x00001070


	//   ....[10]....
        /*0130*/ 	.word	0x00001080


	//   ....[11]....
        /*0134*/ 	.word	0x000010c0


	//   ....[12]....
        /*0138*/ 	.word	0x00001120


	//   ....[13]....
        /*013c*/ 	.word	0x00001140


	//   ....[14]....
        /*0140*/ 	.word	0x00001150


	//----- nvinfo : EIATTR_VRC_CTA_INIT_COUNT
	.align		4
.L_4597:
        /*0144*/ 	.byte	0x02, 0x4a
	.zero		1
	.zero		1


	//----- nvinfo : EIATTR_EXIT_INSTR_OFFSETS
	.align		4
        /*0148*/ 	.byte	0x04, 0x1c
        /*014a*/ 	.short	(.L_4599 - .L_4598)


	//   ....[0]....
.L_4598:
        /*014c*/ 	.word	0x00000080


	//   ....[1]....
        /*0150*/ 	.word	0x00001660


	//   ....[2]....
        /*0154*/ 	.word	0x00001680


	//   ....[3]....
        /*0158*/ 	.word	0x00001af0


	//   ....[4]....
        /*015c*/ 	.word	0x00001d10


	//   ....[5]....
        /*0160*/ 	.word	0x00001e70


	//   ....[6]....
        /*0164*/ 	.word	0x00001f40


	//----- nvinfo : EIATTR_MAX_THREADS
	.align		4
.L_4599:
        /*0168*/ 	.byte	0x04, 0x05
        /*016a*/ 	.short	(.L_4601 - .L_4600)
.L_4600:
        /*016c*/ 	.word	0x00000080
        /*0170*/ 	.word	0x00000001
        /*0174*/ 	.word	0x00000001


	//----- nvinfo : EIATTR_CRS_STACK_SIZE
	.align		4
.L_4601:
        /*0178*/ 	.byte	0x04, 0x1e
        /*017a*/ 	.short	(.L_4603 - .L_4602)
.L_4602:
        /*017c*/ 	.word	0x00000000


	//----- nvinfo : EIATTR_CBANK_PARAM_SIZE
	.align		4
.L_4603:
        /*0180*/ 	.byte	0x03, 0x19
        /*0182*/ 	.short	0x0048


	//----- nvinfo : EIATTR_PARAM_CBANK
	.align		4
        /*0184*/ 	.byte	0x04, 0x0a
        /*0186*/ 	.short	(.L_4605 - .L_4604)
	.align		4
.L_4604:
        /*0188*/ 	.word	index@(.nv.constant0._ZN4vllm3moe10topkGatingILi12ELi384ELi4ELi4ELi32Ei6__halfLNS0_11ScoringFuncE1EEEvPKT5_PKbPfiPT4_PiiiibPKf)
        /*018c*/ 	.short	0x0380
        /*018e*/ 	.short	0x0048


	//----- nvinfo : EIATTR_SW_WAR
	.align		4
.L_4605:
        /*0190*/ 	.byte	0x04, 0x36
        /*0192*/ 	.short	(.L_4607 - .L_4606)
.L_4606:
        /*0194*/ 	.word	0x00000008
.L_4607:


//--------------------- .nv.info._ZN4vllm3moe10topkGatingILi10ELi320ELi4ELi4ELi32Ei6__halfLNS0_11ScoringFuncE1EEEvPKT5_PKbPfiPT4_PiiiibPKf --------------------------
	.section	.nv.info._ZN4vllm3moe10topkGatingILi10ELi320ELi4ELi4ELi32Ei6__halfLNS0_11ScoringFuncE1EEEvPKT5_PKbPfiPT4_PiiiibPKf,"",@"SHT_CUDA_INFO"
	.sectionflags	@""
	.align	4


	//----- nvinfo : EIATTR_CUDA_API_VERSION
	.align		4
        /*0000*/ 	.byte	0x04, 0x37
        /*0002*/ 	.short	(.L_4609 - .L_4608)
.L_4608:
        /*0004*/ 	.word	0x00000082


	//----- nvinfo : EIATTR_KPARAM_INFO
	.align		4
.L_4609:
        /*0008*/ 	.byte	0x04, 0x17
        /*000a*/ 	.short	(.L_4611 - .L_4610)
.L_4610:
        /*000c*/ 	.word	0x00000000
        /*0010*/ 	.short	0x000a
        /*0012*/ 	.short	0x0040
        /*0014*/ 	.byte	0x00, 0xf5, 0x21, 0x00


	//----- nvinfo : EIATTR_KPARAM_INFO
	.align		4
.L_4611:
        /*0018*/ 	.byte	0x04, 0x17
        /*001a*/ 	.short	(.L_4613 - .L_4612)
.L_4612:
        /*001c*/ 	.word	0x00000000
        /*0020*/ 	.short	0x0009
        /*0022*/ 	.short	0x003c
        /*0024*/ 	.byte	0x00, 0xf0, 0x05, 0x00


	//----- nvinfo : EIATTR_KPARAM_INFO
	.align		4
.L_4613:
        /*0028*/ 	.byte	0x04, 0x17
        /*002a*/ 	.short	(.L_4615 - .L_4614)
.L_4614:
        /*002c*/ 	.word	0x00000000
        /*0030*/ 	.short	0x0008
        /*0032*/ 	.short	0x0038
        /*0034*/ 	.byte	0x00, 0xf0, 0x11, 0x00


	//----- nvinfo : EIATTR_KPARAM_INFO
	.align		4
.L_4615:
        /*0038*/ 	.byte	0x04, 0x17
        /*003a*/ 	.short	(.L_4617 - .L_4616)
.L_4616:
        /*003c*/ 	.word	0x00000000
        /*0040*/ 	.short	0x0007
        /*0042*/ 	.short	0x0034
        /*0044*/ 	.byte	0x00, 0xf0, 0x11, 0x00


	//----- nvinfo : EIATTR_KPARAM_INFO
	.align		4
.L_4617:
        /*0048*/ 	.byte	0x04, 0x17
        /*004a*/ 	.short	(.L_4619 - .L_4618)
.L_4618:
        /*004c*/ 	.word	0x00000000
        /*0050*/ 	.short	0x0006
        /*0052*/ 	.short	0x0030
        /*0054*/ 	.byte	0x00, 0xf0, 0x11, 0x00


	//----- nvinfo : EIATTR_KPARAM_INFO
	.align		4
.L_4619:
        /*0058*/ 	.byte	0x04, 0x17
        /*005a*/ 	.short	(.L_4621 - .L_4620)
.L_4620:
        /*005c*/ 	.word	0x00000000
        /*0060*/ 	.short	0x0005
        /*0062*/ 	.short	0x0028
        /*0064*/ 	.byte	0x00, 0xf5, 0x21, 0x00


	//----- nvinfo : EIATTR_KPARAM_INFO
	.align		4
.L_4621:
        /*0068*/ 	.byte	0x04, 0x17
        /*006a*/ 	.short	(.L_4623 - .L_4622)
.L_4622:
        /*006c*/ 	.word	0x00000000
        /*0070*/ 	.short	0x0004
        /*0072*/ 	.short	0x0020
        /*0074*/ 	.byte	0x00, 0xf5, 0x21, 0x00


	//----- nvinfo : EIATTR_KPARAM_INFO
	.align		4
.L_4623:
        /*0078*/ 	.byte	0x04, 0x17
        /*007a*/ 	.short	(.L_4625 - .L_4624)
.L_4624:
        /*007c*/ 	.word	0x00000000
        /*0080*/ 	.short	0x0003
        /*0082*/ 	.short	0x0018
        /*0084*/ 	.byte	0x00, 0xf0, 0x11, 0x00


	//----- nvinfo : EIATTR_KPARAM_INFO
	.align		4
.L_4625:
        /*0088*/ 	.byte	0x04, 0x17
        /*008a*/ 	.short	(.L_4627 - .L_4626)
.L_4626:
        /*008c*/ 	.word	0x00000000
        /*0090*/ 	.short	0x0002
        /*0092*/ 	.short	0x0010
        /*0094*/ 	.byte	0x00, 0xf5, 0x21, 0x00


	//----- nvinfo : EIATTR_KPARAM_INFO
	.align		4
.L_4627:
        /*0098*/ 	.byte	0x04, 0x17
        /*009a*/ 	.short	(.L_4629 - .L_4628)
.L_4628:
        /*009c*/ 	.word	0x00000000
        /*00a0*/ 	.short	0x0001
        /*00a2*/ 	.short	0x0008
        /*00a4*/ 	.byte	0x00, 0xf5, 0x21, 0x00


	//----- nvinfo : EIATTR_KPARAM_INFO
	.align		4
.L_4629:
        /*00a8*/ 	.byte	0x04, 0x17
        /*00aa*/ 	.short	(.L_4631 - .L_4630)
.L_4630:
        /*00ac*/ 	.word	0x00000000
        /*00b0*/ 	.short	0x0000
        /*00b2*/ 	.short	0x0000
        /*00b4*/ 	.byte	0x00, 0xf5, 0x21, 0x00


	//----- nvinfo : EIATTR_SPARSE_MMA_MASK
	.align		4
.L_4631:
        /*00b8*/ 	.byte	0x03, 0x50
        /*00ba*/ 	.short	0x0000


	//----- nvinfo : EIATTR_MAXREG_COUNT
	.align		4
        /*00bc*/ 	.byte	0x03, 0x1b
        /*00be*/ 	.short	0x00ff


	//----- nvinfo : EIATTR_MERCURY_ISA_VERSION
	.align		4
        /*00c0*/ 	.byte	0x03, 0x5f
        /*00c2*/ 	.short	0x0101


	//----- nvinfo : EIATTR_COOP_GROUP_MASK_REGIDS
	.align		4
        /*00c4*/ 	.byte	0x04, 0x29
        /*00c6*/ 	.short	(.L_4633 - .L_4632)


	//   ....[0]....
.L_4632:
        /*00c8*/ 	.word	0xffffffff


	//   ....[1]....
        /*00cc*/ 	.word	0xffffffff


	//   ....[2]....
        /*00d0*/ 	.word	0xffffffff


	//   ....[3]....
        /*00d4*/ 	.word	0xffffffff


	//   ....[4]....
        /*00d8*/ 	.word	0xffffffff


	//   ....[5]....
        /*00dc*/ 	.word	0xffffffff


	//   ....[6]....
        /*00e0*/ 	.word	0xffffffff


	//   ....[7]....
        /*00e4*/ 	.word	0xffffffff


	//   ....[8]....
        /*00e8*/ 	.word	0xffffffff


	//   ....[9]....
        /*00ec*/ 	.word	0xffffffff


	//   ....[10]....
        /*00f0*/ 	.word	0xffffffff


	//   ....[11]....
        /*00f4*/ 	.word	0xffffffff


	//   ....[12]....
        /*00f8*/ 	.word	0xffffffff


	//   ....[13]....
        /*00fc*/ 	.word	0xffffffff


	//   ....[14]....
        /*0100*/ 	.word	0xffffffff


	//----- nvinfo : EIATTR_COOP_GROUP_INSTR_OFFSETS
	.align		4
.L_4633:
        /*0104*/ 	.byte	0x04, 0x28
        /*0106*/ 	.short	(.L_4635 - .L_4634)


	//   ....[0]....
.L_4634:
        /*0108*/ 	.word	0x00000bb0


	//   ....[1]....
        /*010c*/ 	.word	0x00000be0


	//   ....[2]....
        /*0110*/ 	.word	0x00000c50


	//   ....[3]....
        /*0114*/ 	.word	0x00000c60


	//   ....[4]....
        /*0118*/ 	.word	0x00000d80


	//   ....[5]....
        /*011c*/ 	.word	0x00000da0


	//   ....[6]....
        /*0120*/ 	.word	0x00000dd0


	//   ....[7]....
        /*0124*/ 	.word	0x00000e30


	//   ....[8]....
        /*0128*/ 	.word	0x00000e70


	//   ....[9]....
        /*012c*/ 	.word	0x00000e80


	//   ....[10]....
        /*0130*/ 	.word	0x00000ea0


	//   ....[11]....
        /*0134*/ 	.word	0x00000f00


	//   ....[12]....
        /*0138*/ 	.word	0x00000f30


	//   ....[13]....
        /*013c*/ 	.word	0x00000f40


	//   ....[14]....
        /*0140*/ 	.word	0x00000f70


	//----- nvinfo : EIATTR_VRC_CTA_INIT_COUNT
	.align		4
.L_4635:
        /*0144*/ 	.byte	0x02, 0x4a
	.zero		1
	.zero		1


	//----- nvinfo : EIATTR_EXIT_INSTR_OFFSETS
	.align		4
        /*0148*/ 	.byte	0x04, 0x1c
        /*014a*/ 	.short	(.L_4637 - .L_4636)


	//   ....[0]....
.L_4636:
        /*014c*/ 	.word	0x00000080


	//   ....[1]....
        /*0150*/ 	.word	0x00001440


	//   ....[2]....
        /*0154*/ 	.word	0x00001460


	//   ....[3]....
        /*0158*/ 	.word	0x000018d0


	//   ....[4]....
        /*015c*/ 	.word	0x00001af0


	//   ....[5]....
        /*0160*/ 	.word	0x00001c50


	//   ....[6]....
        /*0164*/ 	.word	0x00001d20


	//----- nvinfo : EIATTR_MAX_THREADS
	.align		4
.L_4637:
        /*0168*/ 	.byte	0x04, 0x05
        /*016a*/ 	.short	(.L_4639 - .L_4638)
.L_4638:
        /*016c*/ 	.word	0x00000080
        /*0170*/ 	.word	0x00000001
        /*0174*/ 	.word	0x00000001


	//----- nvinfo : EIATTR_CRS_STACK_SIZE
	.align		4
.L_4639:
        /*0178*/ 	.byte	0x04, 0x1e
        /*017a*/ 	.short	(.L_4641 - .L_4640)
.L_4640:
        /*017c*/ 	.word	0x00000000


	//----- nvinfo : EIATTR_CBANK_PARAM_SIZE
	.align		4
.L_4641:
        /*0180*/ 	.byte	0x03, 0x19
        /*0182*/ 	.short	0x0048


	//----- nvinfo : EIATTR_PARAM_CBANK
	.align		4
        /*0184*/ 	.byte	0x04, 0x0a
        /*0186*/ 	.short	(.L_4643 - .L_4642)
	.align		4
.L_4642:
        /*0188*/ 	.word	index@(.nv.constant0._ZN4vllm3moe10topkGatingILi10ELi320ELi4ELi4ELi32Ei6__halfLNS0_11ScoringFuncE1EEEvPKT5_PKbPfiPT4_PiiiibPKf)
        /*018c*/ 	.short	0x0380
        /*018e*/ 	.short	0x0048


	//----- nvinfo : EIATTR_SW_WAR
	.align		4
.L_4643:
        /*0190*/ 	.byte	0x04, 0x36
        /*0192*/ 	.short	(.L_4645 - .L_4644)
.L_4644:
        /*0194*/ 	.word	0x00000008
.L_4645:


//--------------------- .nv.info._ZN4vllm3moe10topkGatingILi6ELi192ELi4ELi4ELi32Ei6__halfLNS0_11ScoringFuncE1EEEvPKT5_PKbPfiPT4_PiiiibPKf --------------------------
	.section	.nv.info._ZN4vllm3moe10topkGatingILi6ELi192ELi4ELi4ELi32Ei6__halfLNS0_11ScoringFuncE1EEEvPKT5_PKbPfiPT4_PiiiibPKf,"",@"SHT_CUDA_INFO"
	.sectionflags	@""
	.align	4


	//----- nvinfo : EIATTR_CUDA_API_VERSION
	.align		4
        /*0000*/ 	.byte	0x04, 0x37
        /*0002*/ 	.short	(.L_4647 - .L_4646)
.L_4646:
        /*0004*/ 	.word	0x00000082


	//----- nvinfo : EIATTR_KPARAM_INFO
	.align		4
.L_4647:
        /*0008*/ 	.byte	0x04, 0x17
        /*000a*/ 	.short	(.L_4649 - .L_4648)
.L_4648:
        /*000c*/ 	.word	0x00000000
        /*0010*/ 	.short	0x000a
        /*0012*/ 	.short	0x0040
        /*0014*/ 	.byte	0x00, 0xf5, 0x21, 0x00


	//----- nvinfo : EIATTR_KPARAM_INFO
	.align		4
.L_4649:
        /*0018*/ 	.byte	0x04, 0x17
        /*001a*/ 	.short	(.L_4651 - .L_4650)
.L_4650:
        /*001c*/ 	.word	0x00000000
        /*0020*/ 	.short	0x0009
        /*0022*/ 	.short	0x003c
        /*0024*/ 	.byte	0x00, 0xf0, 0x05, 0x00


	//----- nvinfo : EIATTR_KPARAM_INFO
	.align		4
.L_4651:
        /*0028*/ 	.byte	0x04, 0x17
        /*002a*/ 	.short	(.L_4653 - .L_4652)
.L_4652:
        /*002c*/ 	.word	0x00000000
        /*0030*/ 	.short	0x0008
        /*0032*/ 	.short	0x0038
        /*0034*/ 	.byte	0x00, 0xf0, 0x11, 0x00


	//----- nvinfo : EIATTR_KPARAM_INFO
	.align		4
.L_4653:
        /*0038*/ 	.byte	0x04, 0x17
        /*003a*/ 	.short	(.L_4655 - .L_4654)
.L_4654:
        /*003c*/ 	.word	0x00000000
        /*0040*/ 	.short	0x0007
        /*0042*/ 	.short	0x0034
        /*0044*/ 	.byte	0x00, 0xf0, 0x11, 0x00


	//----- nvinfo : EIATTR_KPARAM_INFO
	.align		4
.L_4655:
        /*0048*/ 	.byte	0x04, 0x17
        /*004a*/ 	.short	(.L_4657 - .L_4656)
.L_4656:
        /*004c*/ 	.word	0x00000000
        /*0050*/ 	.short	0x0006
        /*0052*/ 	.short	0x0030
        /*0054*/ 	.byte	0x00, 0xf0, 0x11, 0x00


	//----- nvinfo : EIATTR_KPARAM_INFO
	.align		4
.L_4657:
        /*0058*/ 	.byte	0x04, 0x17
        /*005a*/ 	.short	(.L_4659 - .L_4658)
.L_4658:
        /*005c*/ 	.word	0x00000000
        /*0060*/ 	.short	0x0005
        /*0062*/ 	.short	0x0028
        /*0064*/ 	.byte	0x00, 0xf5, 0x21, 0x00


	//----- nvinfo : EIATTR_KPARAM_INFO
	.align		4
.L_4659:
        /*0068*/ 	.byte	0x04, 0x17
        /*006a*/ 	.short	(.L_4661 - .L_4660)
.L_4660:
        /*006c*/ 	.word	0x00000000
        /*0070*/ 	.short	0x0004
        /*0072*/ 	.short	0x0020
        /*0074*/ 	.byte	0x00, 0xf5, 0x21, 0x00


	//----- nvinfo : EIATTR_KPARAM_INFO
	.align		4
.L_4661:
        /*0078*/ 	.byte	0x04, 0x17
        /*007a*/ 	.short	(.L_4663 - .L_4662)
.L_4662:
        /*007c*/ 	.word	0x00000000
        /*0080*/ 	.short	0x0003
        /*0082*/ 	.short	0x0018
        /*0084*/ 	.byte	0x00, 0xf0, 0x11, 0x00


	//----- nvinfo : EIATTR_KPARAM_INFO
	.align		4
.L_4663:
        /*0088*/ 	.byte	0x04, 0x17
        /*008a*/ 	.short	(.L_4665 - .L_4664)
.L_4664:
        /*008c*/ 	.word	0x00000000
        /*0090*/ 	.short	0x0002
        /*0092*/ 	.short	0x0010
        /*0094*/ 	.byte	0x00, 0xf5, 0x21, 0x00


	//----- nvinfo : EIATTR_KPARAM_INFO
	.align		4
.L_4665:
        /*0098*/ 	.byte	0x04, 0x17
        /*009a*/ 	.short	(.L_4667 - .L_4666)
.L_4666:
        /*009c*/ 	.word	0x00000000
        /*00a0*/ 	.short	0x0001
        /*00a2*/ 	.short	0x0008
        /*00a4*/ 	.byte	0x00, 0xf5, 0x21, 0x00


	//----- nvinfo : EIATTR_KPARAM_INFO
	.align		4
.L_4667:
        /*00a8*/ 	.byte	0x04, 0x17
        /*00aa*/ 	.short	(.L_4669 - .L_4668)
.L_4668:
        /*00ac*/ 	.word	0x00000000
        /*00b0*/ 	.short	0x0000
        /*00b2*/ 	.short	0x0000
        /*00b4*/ 	.byte	0x00, 0xf5, 0x21, 0x00


	//----- nvinfo : EIATTR_SPARSE_MMA_MASK
	.align		4
.L_4669:
        /*00b8*/ 	.byte	0x03, 0x50
        /*00ba*/ 	.short	0x0000


	//----- nvinfo : EIATTR_MAXREG_COUNT
	.align		4
        /*00bc*/ 	.byte	0x03, 0x1b
        /*00be*/ 	.short	0x00ff


	//----- nvinfo : EIATTR_MERCURY_ISA_VERSION
	.align		4
        /*00c0*/ 	.byte	0x03, 0x5f
        /*00c2*/ 	.short	0x0101


	//----- nvinfo : EIATTR_COOP_GROUP_MASK_REGIDS
	.align		4
        /*00c4*/ 	.byte	0x04, 0x29
        /*00c6*/ 	.short	(.L_4671 - .L_4670)


	//   ....[0]....
.L_4670:
        /*00c8*/ 	.word	0xffffffff


	//   ....[1]....
        /*00cc*/ 	.word	0xffffffff


	//   ....[2]....
        /*00d0*/ 	.word	0xffffffff


	//   ....[3]....
        /*00d4*/ 	.word	0xffffffff


	//   ....[4]....
        /*00d8*/ 	.word	0xffffffff


	//   ....[5]....
        /*00dc*/ 	.word	0xffffffff


	//   ....[6]....
        /*00e0*/ 	.word	0xffffffff


	//   ....[7]....
        /*00e4*/ 	.word	0xffffffff


	//   ....[8]....
        /*00e8*/ 	.word	0xffffffff


	//   ....[9]....
        /*00ec*/ 	.word	0xffffffff


	//   ....[10]....
        /*00f0*/ 	.word	0xffffffff


	//   ....[11]....
        /*00f4*/ 	.word	0xffffffff


	//   ....[12]....
        /*00f8*/ 	.word	0xffffffff


	//   ....[13]....
        /*00fc*/ 	.word	0xffffffff


	//   ....[14]....
        /*0100*/ 	.word	0xffffffff


	//----- nvinfo : EIATTR_COOP_GROUP_INSTR_OFFSETS
	.align		4
.L_4671:
        /*0104*/ 	.byte	0x04, 0x28
        /*0106*/ 	.short	(.L_4673 - .L_4672)


	//   ....[0]....
.L_4672:
        /*0108*/ 	.word	0x000007d0


	//   ....[1]....
        /*010c*/ 	.word	0x00000810


	//   ....[2]....
        /*0110*/ 	.word	0x00000890


	//   ....[3]....
        /*0114*/ 	.word	0x000008b0


	//   ....[4]....
        /*0118*/ 	.word	0x00000910


	//   ....[5]....
        /*011c*/ 	.word	0x00000980


	//   ....[6]....
        /*0120*/ 	.word	0x000009a0


	//   ....[7]....
        /*0124*/ 	.word	0x000009b0


	//   ....[8]....
        /*0128*/ 	.word	0x000009e0


	//   ....[9]....
        /*012c*/ 	.word	0x00000a40


	//   ....[10]....
        /*0130*/ 	.word	0x00000a60


	//   ....[11]....
        /*0134*/ 	.word	0x00000a70


	//   ....[12]....
        /*0138*/ 	.word	0x00000ae0


	//   ....[13]....
        /*013c*/ 	.word	0x00000b00


	//   ....[14]....
        /*0140*/ 	.word	0x00000b10


	//----- nvinfo : EIATTR_VRC_CTA_INIT_COUNT
	.align		4
.L_4673:
        /*0144*/ 	.byte	0x02, 0x4a
	.zero		1
	.zero		1


	//----- nvinfo : EIATTR_EXIT_INSTR_OFFSETS
	.align		4
        /*0148*/ 	.byte	0x04, 0x1c
        /*014a*/ 	.short	(.L_4675 - .L_4674)


	//   ....[0]....
.L_4674:
        /*014c*/ 	.word	0x00000080


	//   ....[1]....
        /*0150*/ 	.word	0x00000f60


	//   ....[2]....
        /*0154*/ 	.word	0x00000f80


	//   ....[3]....
        /*0158*/ 	.word	0x000013f0


	//   ....[4]....
        /*015c*/ 	.word	0x00001610


	//   ....[5]....
        /*0160*/ 	.word	0x00001770


	//   ....[6]....
        /*0164*/ 	.word	0x00001840


	//----- nvinfo : EIATTR_MAX_THREADS
	.align		4
.L_4675:
        /*0168*/ 	.byte	0x04, 0x05
        /*016a*/ 	.short	(.L_4677 - .L_4676)
.L_4676:
        /*016c*/ 	.word	0x00000080
        /*0170*/ 	.word	0x00000001
        /*0174*/ 	.word	0x00000001


	//----- nvinfo : EIATTR_CRS_STACK_SIZE
	.align		4
.L_4677:
        /*0178*/ 	.byte	0x04, 0x1e
        /*017a*/ 	.short	(.L_4679 - .L_4678)
.L_4678:
        /*017c*/ 	.word	0x00000000


	//----- nvinfo : EIATTR_CBANK_PARAM_SIZE
	.align		4
.L_4679:
        /*0180*/ 	.byte	0x03, 0x19
        /*0182*/ 	.short	0x0048


	//----- nvinfo : EIATTR_PARAM_CBANK
	.align		4
        /*0184*/ 	.byte	0x04, 0x0a
        /*0186*/ 	.short	(.L_4681 - .L_4680)
	.align		4
.L_4680:
        /*0188*/ 	.word	index@(.nv.constant0._ZN4vllm3moe10topkGatingILi6ELi192ELi4ELi4ELi32Ei6__halfLNS0_11ScoringFuncE1EEEvPKT5_PKbPfiPT4_PiiiibPKf)
        /*018c*/ 	.short	0x0380
        /*018e*/ 	.short	0x0048


	//----- nvinfo : EIATTR_SW_WAR
	.align		4
.L_4681:
        /*0190*/ 	.byte	0x04, 0x36
        /*0192*/ 	.short	(.L_4683 - .L_4682)
.L_4682:
        /*0194*/ 	.word	0x00000008
.L_4683:


//--------------------- .nv.info._ZN4vllm3moe10topkGatingILi16ELi512ELi4ELi16ELi32Ei6__halfLNS0_11ScoringFuncE1EEEvPKT5_PKbPfiPT4_PiiiibPKf --------------------------
	.section	.nv.info._ZN4vllm3moe10topkGatingILi16ELi512ELi4ELi16ELi32Ei6__halfLNS0_11ScoringFuncE1EEEvPKT5_PKbPfiPT4_PiiiibPKf,"",@"SHT_CUDA_INFO"
	.sectionflags	@""
	.align	4


	//----- nvinfo : EIATTR_CUDA_API_VERSION
	.align		4
        /*0000*/ 	.byte	0x04, 0x37
        /*0002*/ 	.short	(.L_4685 - .L_4684)
.L_4684:
        /*0004*/ 	.word	0x00000082


	//----- nvinfo : EIATTR_KPARAM_INFO
	.align		4
.L_4685:
        /*0008*/ 	.byte	0x04, 0x17
        /*000a*/ 	.short	(.L_4687 - .L_4686)
.L_4686:
        /*000c*/ 	.word	0x00000000
        /*0010*/ 	.short	0x000a
        /*0012*/ 	.short	0x0040
        /*0014*/ 	.byte	0x00, 0xf5, 0x21, 0x00


	//----- nvinfo : EIATTR_KPARAM_INFO
	.align		4
.L_4687:
        /*0018*/ 	.byte	0x04, 0x17
        /*001a*/ 	.short	(.L_4689 - .L_4688)
.L_4688:
        /*001c*/ 	.word	0x00000000
        /*0020*/ 	.short	0x0009
        /*0022*/ 	.short	0x003c
        /*0024*/ 	.byte	0x00, 0xf0, 0x05, 0x00


	//----- nvinfo : EIATTR_KPARAM_INFO
	.align		4
.L_4689:
        /*0028*/ 	.byte	0x04, 0x17
        /*002a*/ 	.short	(.L_4691 - .L_4690)
.L_4690:
        /*002c*/ 	.word	0x00000000
        /*0030*/ 	.short	0x0008
        /*0032*/ 	.short	0x0038
        /*0034*/ 	.byte	0x00, 0xf0, 0x11, 0x00


	//----- nvinfo : EIATTR_KPARAM_INFO
	.align		4
.L_4691:
        /*0038*/ 	.byte	0x04, 0x17
        /*003a*/ 	.short	(.L_4693 - .L_4692)
.L_4692:
        /*003c*/ 	.word	0x00000000
        /*0040*/ 	.short	0x0007
        /*0042*/ 	.short	0x0034
        /*0044*/ 	.byte	0x00, 0xf0, 0x11, 0x00


	//----- nvinfo : EIATTR_KPARAM_INFO
	.align		4
.L_4693:
        /*0048*/ 	.byte	0x04, 0x17
        /*004a*/ 	.short	(.L_4695 - .L_4694)
.L_4694:
        /*004c*/ 	.word	0x00000000
        /*0050*/ 	.short	0x0006
        /*0052*/ 	.short	0x0030
        /*0054*/ 	.byte	0x00, 0xf0, 0x11, 0x00


	//----- nvinfo : EIATTR_KPARAM_INFO
	.align		4
.L_4695:
        /*0058*/ 	.byte	0x04, 0x17
        /*005a*/ 	.short	(.L_4697 - .L_4696)
.L_4696:
        /*005c*/ 	.word	0x00000000
        /*0060*/ 	.short	0x0005
        /*0062*/ 	.short	0x0028
        /*0064*/ 	.byte	0x00, 0xf5, 0x21, 0x00


	//----- nvinfo : EIATTR_KPARAM_INFO
	.align		4
.L_4697:
        /*0068*/ 	.byte	0x04, 0x17
        /*006a*/ 	.short	(.L_4699 - .L_4698)
.L_4698:
        /*006c*/ 	.word	0x00000000
        /*0070*/ 	.short	0x0004
        /*0072*/ 	.short	0x0020
        /*0074*/ 	.byte	0x00, 0xf5, 0x21, 0x00


	//----- nvinfo : EIATTR_KPARAM_INFO
	.align		4
.L_4699:
        /*0078*/ 	.byte	0x04, 0x17
        /*007a*/ 	.short	(.L_4701 - .L_4700)
.L_4700:
        /*007c*/ 	.word	0x00000000
        /*0080*/ 	.short	0x0003
        /*0082*/ 	.short	0x0018
        /*0084*/ 	.byte	0x00, 0xf0, 0x11, 0x00


	//----- nvinfo : EIATTR_KPARAM_INFO
	.align		4
.L_4701:
        /*0088*/ 	.byte	0x04, 0x17
        /*008a*/ 	.short	(.L_4703 - .L_4702)
.L_4702:
        /*008c*/ 	.word	0x00000000
        /*0090*/ 	.short	0x0002
        /*0092*/ 	.short	0x0010
        /*0094*/ 	.byte	0x00, 0xf5, 0x21, 0x00


	//----- nvinfo : EIATTR_KPARAM_INFO
	.align		4
.L_4703:
        /*0098*/ 	.byte	0x04, 0x17
        /*009a*/ 	.short	(.L_4705 - .L_4704)
.L_4704:
        /*009c*/ 	.word	0x00000000
        /*00a0*/ 	.short	0x0001
        /*00a2*/ 	.short	0x0008
        /*00a4*/ 	.byte	0x00, 0xf5, 0x21, 0x00


	//----- nvinfo : EIATTR_KPARAM_INFO
	.align		4
.L_4705:
        /*00a8*/ 	.byte	0x04, 0x17
        /*00aa*/ 	.short	(.L_4707 - .L_4706)
.L_4706:
        /*00ac*/ 	.word	0x00000000
        /*00b0*/ 	.short	0x0000
        /*00b2*/ 	.short	0x0000
        /*00b4*/ 	.byte	0x00, 0xf5, 0x21, 0x00


	//----- nvinfo : EIATTR_SPARSE_MMA_MASK
	.align		4
.L_4707:
        /*00b8*/ 	.byte	0x03, 0x50
        /*00ba*/ 	.short	0x0000


	//----- nvinfo : EIATTR_MAXREG_COUNT
	.align		4
        /*00bc*/ 	.byte	0x03, 0x1b
        /*00be*/ 	.short	0x00ff


	//----- nvinfo : EIATTR_MERCURY_ISA_VERSION
	.align		4
        /*00c0*/ 	.byte	0x03, 0x5f
        /*00c2*/ 	.short	0x0101


	//----- nvinfo : EIATTR_COOP_GROUP_MASK_REGIDS
	.align		4
        /*00c4*/ 	.byte	0x04, 0x29
        /*00c6*/ 	.short	(.L_4709 - .L_4708)


	//   ....[0]....
.L_4708:
        /*00c8*/ 	.word	0xffffffff


	//   ....[1]....
        /*00cc*/ 	.word	0xffffffff


	//   ....[2]....
        /*00d0*/ 	.word	0xffffffff


	//   ....[3]....
        /*00d4*/ 	.word	0xffffffff


	//   ....[4]....
        /*00d8*/ 	.word	0xffffffff


	//   ....[5]....
        /*00dc*/ 	.word	0xffffffff


	//   ....[6]....
        /*00e0*/ 	.word	0xffffffff


	//   ....[7]....
        /*00e4*/ 	.word	0xffffffff


	//   ....[8]....
        /*00e8*/ 	.word	0xffffffff


	//   ....[9]....
        /*00ec*/ 	.word	0xffffffff


	//   ....[10]....
        /*00f0*/ 	.word	0xffffffff


	//   ....[11]....
        /*00f4*/ 	.word	0xffffffff


	//   ....[12]....
        /*00f8*/ 	.word	0xffffffff


	//   ....[13]....
        /*00fc*/ 	.word	0xffffffff


	//   ....[14]....
        /*0100*/ 	.word	0xffffffff


	//----- nvinfo : EIATTR_COOP_GROUP_INSTR_OFFSETS
	.align		4
.L_4709:
        /*0104*/ 	.byte	0x04, 0x28
        /*0106*/ 	.short	(.L_4711 - .L_4710)


	//   ....[0]....
.L_4710:
        /*0108*/ 	.word	0x00001070


	//   ....[1]....
        /*010c*/ 	.word	0x000010b0


	//   ....[2]....
        /*0110*/ 	.word	0x00001170


	//   ....[3]....
        /*0114*/ 	.word	0x000011f0


	//   ....[4]....
        /*0118*/ 	.word	0x00001310


	//   ....[5]....
        /*011c*/ 	.word	0x00001320


	//   ....[6]....
        /*0120*/ 	.word	0x00001330


	//   ....[7]....
        /*0124*/ 	.word	0x00001370


	//   ....[8]....
        /*0128*/ 	.word	0x000013d0


	//   ....[9]....
        /*012c*/ 	.word	0x000013f0


	//   ....[10]....
        /*0130*/ 	.word	0x00001400


	//   ....[11]....
        /*0134*/ 	.word	0x00001440


	//   ....[12]....
        /*0138*/ 	.word	0x00001490


	//   ....[13]....
        /*013c*/ 	.word	0x000014a0


	//   ....[14]....
        /*0140*/ 	.word	0x000014d0


	//----- nvinfo : EIATTR_VRC_CTA_INIT_COUNT
	.align		4
.L_4711:
        /*0144*/ 	.byte	0x02, 0x4a
	.zero		1
	.zero		1


	//----- nvinfo : EIATTR_EXIT_INSTR_OFFSETS
	.align		4
        /*0148*/ 	.byte	0x04, 0x1c
        /*014a*/ 	.short	(.L_4713 - .L_4712)


	//   ....[0]....
.L_4712:
        /*014c*/ 	.word	0x00000080


	//   ....[1]....
        /*0150*/ 	.word	0x00001a60


	//   ....[2]....
        /*0154*/ 	.word	0x00001a80


	//   ....[3]....
        /*0158*/ 	.word	0x00001ef0


	//   ....[4]....
        /*015c*/ 	.word	0x00002110


	//   ....[5]....
        /*0160*/ 	.word	0x00002270


	//   ....[6]....
        /*0164*/ 	.word	0x00002340


	//----- nvinfo : EIATTR_MAX_THREADS
	.align		4
.L_4713:
        /*0168*/ 	.byte	0x04, 0x05
        /*016a*/ 	.short	(.L_4715 - .L_4714)
.L_4714:
        /*016c*/ 	.word	0x00000080
        /*0170*/ 	.word	0x00000001
        /*0174*/ 	.word	0x00000001


	//----- nvinfo : EIATTR_CRS_STACK_SIZE
	.align		4
.L_4715:
        /*0178*/ 	.byte	0x04, 0x1e
        /*017a*/ 	.short	(.L_4717 - .L_4716)
.L_4716:
        /*017c*/ 	.word	0x00000000


	//----- nvinfo : EIATTR_CBANK_PARAM_SIZE
	.align		4
.L_4717:
        /*0180*/ 	.byte	0x03, 0x19
        /*0182*/ 	.short	0x0048


	//----- nvinfo : EIATTR_PARAM_CBANK
	.align		4
        /*0184*/ 	.byte	0x04, 0x0a
        /*0186*/ 	.short	(.L_4719 - .L_4718)
	.align		4
.L_4718:
        /*0188*/ 	.word	index@(.nv.constant0._ZN4vllm3moe10topkGatingILi16ELi512ELi4ELi16ELi32Ei6__halfLNS0_11ScoringFuncE1EEEvPKT5_PKbPfiPT4_PiiiibPKf)
        /*018c*/ 	.short	0x0380
        /*018e*/ 	.short	0x0048


	//----- nvinfo : EIATTR_SW_WAR
	.align		4
.L_4719:
        /*0190*/ 	.byte	0x04, 0x36
        /*0192*/ 	.short	(.L_4721 - .L_4720)
.L_4720:
        /*0194*/ 	.word	0x00000008
.L_4721:


//--------------------- .nv.info._ZN4vllm3moe10topkGatingILi8ELi256ELi4ELi16ELi32Ei6__halfLNS0_11ScoringFuncE1EEEvPKT5_PKbPfiPT4_PiiiibPKf --------------------------
	.section	.nv.info._ZN4vllm3moe10topkGatingILi8ELi256ELi4ELi16ELi32Ei6__halfLNS0_11ScoringFuncE1EEEvPKT5_PKbPfiPT4_PiiiibPKf,"",@"SHT_CUDA_INFO"
	.sectionflags	@""
	.align	4


	//----- nvinfo : EIATTR_CUDA_API_VERSION
	.align		4
        /*0000*/ 	.byte	0x04, 0x37
        /*0002*/ 	.short	(.L_4723 - .L_4722)
.L_4722:
        /*0004*/ 	.word	0x00000082


	//----- nvinfo : EIATTR_KPARAM_INFO
	.align		4
.L_4723:
        /*0008*/ 	.byte	0x04, 0x17
        /*000a*/ 	.short	(.L_4725 - .L_4724)
.L_4724:
        /*000c*/ 	.word	0x00000000
        /*0010*/ 	.short	0x000a
        /*0012*/ 	.short	0x0040
        /*0014*/ 	.byte	0x00, 0xf5, 0x21, 0x00


	//----- nvinfo : EIATTR_KPARAM_INFO
	.align		4
.L_4725:
        /*0018*/ 	.byte	0x04, 0x17
        /*001a*/ 	.short	(.L_4727 - .L_4726)
.L_4726:
        /*001c*/ 	.word	0x00000000
        /*0020*/ 	.short	0x0009
        /*0022*/ 	.short	0x003c
        /*0024*/ 	.byte	0x00, 0xf0, 0x05, 0x00


	//----- nvinfo : EIATTR_KPARAM_INFO
	.align		4
.L_4727:
        /*0028*/ 	.byte	0x04, 0x17
        /*002a*/ 	.short	(.L_4729 - .L_4728)
.L_4728:
        /*002c*/ 	.word	0x00000000
        /*0030*/ 	.short	0x0008
        /*0032*/ 	.short	0x0038
        /*0034*/ 	.byte	0x00, 0xf0, 0x11, 0x00


	//----- nvinfo : EIATTR_KPARAM_INFO
	.align		4
.L_4729:
        /*0038*/ 	.byte	0x04, 0x17
        /*003a*/ 	.short	(.L_4731 - .L_4730)
.L_4730:
        /*003c*/ 	.word	0x00000000
        /*0040*/ 	.short	0x0007
        /*0042*/ 	.short	0x0034
        /*0044*/ 	.byte	0x00, 0xf0, 0x11, 0x00


	//----- nvinfo : EIATTR_KPARAM_INFO
	.align		4
.L_4731:
        /*0048*/ 	.byte	0x04, 0x17
        /*004a*/ 	.short	(.L_4733 - .L_4732)
.L_4732:
        /*004c*/ 	.word	0x00000000
        /*0050*/ 	.short	0x0006
        /*0052*/ 	.short	0x0030
        /*0054*/ 	.byte	0x00, 0xf0, 0x11, 0x00


	//----- nvinfo : EIATTR_KPARAM_INFO
	.align		4
.L_4733:
        /*0058*/ 	.byte	0x04, 0x17
        /*005a*/ 	.short	(.L_4735 - .L_4734)
.L_4734:
        /*005c*/ 	.word	0x00000000
        /*0060*/ 	.short	0x0005
        /*0062*/ 	.short	0x0028
        /*0064*/ 	.byte	0x00, 0xf5, 0x21, 0x00


	//----- nvinfo : EIATTR_KPARAM_INFO
	.align		4
.L_4735:
        /*0068*/ 	.byte	0x04, 0x17
        /*006a*/ 	.short	(.L_4737 - .L_4736)
.L_4736:
        /*006c*/ 	.word	0x00000000
        /*0070*/ 	.short	0x0004
        /*0072*/ 	.short	0x0020
        /*0074*/ 	.byte	0x00, 0xf5, 0x21, 0x00


	//----- nvinfo : EIATTR_KPARAM_INFO
	.align		4
.L_4737:
        /*0078*/ 	.byte	0x04, 0x17
        /*007a*/ 	.short	(.L_4739 - .L_4738)
.L_4738:
        /*007c*/ 	.word	0x00000000
        /*0080*/ 	.short	0x0003
        /*0082*/ 	.short	0x0018
        /*0084*/ 	.byte	0x00, 0xf0, 0x11, 0x00


	//----- nvinfo : EIATTR_KPARAM_INFO
	.align		4
.L_4739:
        /*0088*/ 	.byte	0x04, 0x17
        /*008a*/ 	.short	(.L_4741 - .L_4740)
.L_4740:
        /*008c*/ 	.word	0x00000000
        /*0090*/ 	.short	0x0002
        /*0092*/ 	.short	0x0010
        /*0094*/ 	.byte	0x00, 0xf5, 0x21, 0x00


	//----- nvinfo : EIATTR_KPARAM_INFO
	.align		4
.L_4741:
        /*0098*/ 	.byte	0x04, 0x17
        /*009a*/ 	.short	(.L_4743 - .L_4742)
.L_4742:
        /*009c*/ 	.word	0x00000000
        /*00a0*/ 	.short	0x0001
        /*00a2*/ 	.short	0x0008
        /*00a4*/ 	.byte	0x00, 0xf5, 0x21, 0x00


	//----- nvinfo : EIATTR_KPARAM_INFO
	.align		4
.L_4743:
        /*00a8*/ 	.byte	0x04, 0x17
        /*00aa*/ 	.short	(.L_4745 - .L_4744)
.L_4744:
        /*00ac*/ 	.word	0x00000000
        /*00b0*/ 	.short	0x0000
        /*00b2*/ 	.short	0x0000
        /*00b4*/ 	.byte	0x00, 0xf5, 0x21, 0x00


	//----- nvinfo : EIATTR_SPARSE_MMA_MASK
	.align		4
.L_4745:
        /*00b8*/ 	.byte	0x03, 0x50
        /*00ba*/ 	.short	0x0000


	//----- nvinfo : EIATTR_MAXREG_COUNT
	.align		4
        /*00bc*/ 	.byte	0x03, 0x1b
        /*00be*/ 	.short	0x00ff


	//----- nvinfo : EIATTR_MERCURY_ISA_VERSION
	.align		4
        /*00c0*/ 	.byte	0x03, 0x5f
        /*00c2*/ 	.short	0x0101


	//----- nvinfo : EIATTR_COOP_GROUP_MASK_REGIDS
	.align		4
        /*00c4*/ 	.byte	0x04, 0x29
        /*00c6*/ 	.short	(.L_4747 - .L_4746)


	//   ....[0]....
.L_4746:
        /*00c8*/ 	.word	0xffffffff


	//   ....[1]....
        /*00cc*/ 	.word	0xffffffff


	//   ....[2]....
        /*00d0*/ 	.word	0xffffffff


	//   ....[3]....
        /*00d4*/ 	.word	0xffffffff


	//   ....[4]....
        /*00d8*/ 	.word	0xffffffff


	//   ....[5]....
        /*00dc*/ 	.word	0xffffffff


	//   ....[6]....
        /*00e0*/ 	.word	0xffffffff


	//   ....[7]....
        /*00e4*/ 	.word	0xffffffff


	//   ....[8]....
        /*00e8*/ 	.word	0xffffffff


	//   ....[9]....
        /*00ec*/ 	.word	0xffffffff


	//   ....[10]....
        /*00f0*/ 	.word	0xffffffff


	//   ....[11]....
        /*00f4*/ 	.word	0xffffffff


	//   ....[12]....
        /*00f8*/ 	.word	0xffffffff


	//   ....[13]....
        /*00fc*/ 	.word	0xffffffff


	//   ....[14]....
        /*0100*/ 	.word	0xffffffff


	//----- nvinfo : EIATTR_COOP_GROUP_INSTR_OFFSETS
	.align		4
.L_4747:
        /*0104*/ 	.byte	0x04, 0x28
        /*0106*/ 	.short	(.L_4749 - .L_4748)


	//   ....[0]....
.L_4748:
        /*0108*/ 	.word	0x00000980


	//   ....[1]....
        /*010c*/ 	.word	0x000009c0


	//   ....[2]....
        /*0110*/ 	.word	0x000009f0


	//   ....[3]....
        /*0114*/ 	.word	0x00000a60


	//   ....[4]....
        /*0118*/ 	.word	0x00000a80


	//   ....[5]....
        /*011c*/ 	.word	0x00000ad0


	//   ....[6]....
        /*0120*/ 	.word	0x00000af0


	//   ....[7]....
        /*0124*/ 	.word	0x00000b10


	//   ....[8]....
        /*0128*/ 	.word	0x00000b70


	//   ....[9]....
        /*012c*/ 	.word	0x00000b90


	//   ....[10]....
        /*0130*/ 	.word	0x00000bb0


	//   ....[11]....
        /*0134*/ 	.word	0x00000c20


	//   ....[12]....
        /*0138*/ 	.word	0x00000c30


	//   ....[13]....
        /*013c*/ 	.word	0x00000c70


	//   ....[14]....
        /*0140*/ 	.word	0x00000c90


	//----- nvinfo : EIATTR_VRC_CTA_INIT_COUNT
	.align		4
.L_4749:
        /*0144*/ 	.byte	0x02, 0x4a
	.zero		1
	.zero		1


	//----- nvinfo : EIATTR_EXIT_INSTR_OFFSETS
	.align		4
        /*0148*/ 	.byte	0x04, 0x1c
        /*014a*/ 	.short	(.L_4751 - .L_4750)


	//   ....[0]....
.L_4750:
        /*014c*/ 	.word	0x00000080


	//   ....[1]....
        /*0150*/ 	.word	0x00001100


	//   ....[2]....
        /*0154*/ 	.word	0x00001120


	//   ....[3]....
        /*0158*/ 	.word	0x00001590


	//   ....[4]....
        /*015c*/ 	.word	0x000017b0


	//   ....[5]....
        /*0160*/ 	.word	0x00001910


	//   ....[6]....
        /*0164*/ 	.word	0x000019e0


	//----- nvinfo : EIATTR_MAX_THREADS
	.align		4
.L_4751:
        /*0168*/ 	.byte	0x04, 0x05
        /*016a*/ 	.short	(.L_4753 - .L_4752)
.L_4752:
        /*016c*/ 	.word	0x00000080
        /*0170*/ 	.word	0x00000001
        /*0174*/ 	.word	0x00000001


	//----- nvinfo : EIATTR_CRS_STACK_SIZE
	.align		4
.L_4753:
        /*0178*/ 	.byte	0x04, 0x1e
        /*017a*/ 	.short	(.L_4755 - .L_4754)
.L_4754:
        /*017c*/ 	.word	0x00000000


	//----- nvinfo : EIATTR_CBANK_PARAM_SIZE
	.align		4
.L_4755:
        /*0180*/ 	.byte	0x03, 0x19
        /*0182*/ 	.short	0x0048


	//----- nvinfo : EIATTR_PARAM_CBANK
	.align		4
        /*0184*/ 	.byte	0x04, 0x0a
        /*0186*/ 	.short	(.L_4757 - .L_4756)
	.align		4
.L_4756:
        /*0188*/ 	.word	index@(.nv.constant0._ZN4vllm3moe10topkGatingILi8ELi256ELi4ELi16ELi32Ei6__halfLNS0_11ScoringFuncE1EEEvPKT5_PKbPfiPT4_PiiiibPKf)
        /*018c*/ 	.short	0x0380
        /*018e*/ 	.short	0x0048


	//----- nvinfo : EIATTR_SW_WAR
	.align		4
.L_4757:
        /*0190*/ 	.byte	0x04, 0x36
        /*0192*/ 	.short	(.L_4759 - .L_4758)
.L_4758:
        /*0194*/ 	.word	0x00000008
.L_4759:


//--------------------- .nv.info._ZN4vllm3moe10topkGatingILi8ELi128ELi4ELi16ELi32Ei6__halfLNS0_11ScoringFuncE1EEEvPKT5_PKbPfiPT4_PiiiibPKf --------------------------
	.section	.nv.info._ZN4vllm3moe10topkGatingILi8ELi128ELi4ELi16ELi32Ei6__halfLNS0_11ScoringFuncE1EEEvPKT5_PKbPfiPT4_PiiiibPKf,"",@"SHT_CUDA_INFO"
	.sectionflags	@""
	.align	4


	//----- nvinfo : EIATTR_CUDA_API_VERSION
	.align		4
        /*0000*/ 	.byte	0x04, 0x37
        /*0002*/ 	.short	(.L_4761 - .L_4760)
.L_4760:
        /*0004*/ 	.word	0x00000082


	//----- nvinfo : EIATTR_KPARAM_INFO
	.align		4
.L_4761:
        /*0008*/ 	.byte	0x04, 0x17
        /*000a*/ 	.short	(.L_4763 - .L_4762)
.L_4762:
        /*000c*/ 	.word	0x00000000
        /*0010*/ 	.short	0x000a
        /*0012*/ 	.short	0x0040
        /*0014*/ 	.byte	0x00, 0xf5, 0x21, 0x00


	//----- nvinfo : EIATTR_KPARAM_INFO
	.align		4
.L_4763:
        /*0018*/ 	.byte	0x04, 0x17
        /*001a*/ 	.short	(.L_4765 - .L_4764)
.L_4764:
        /*001c*/ 	.word	0x00000000
        /*0020*/ 	.short	0x0009
        /*0022*/ 	.short	0x003c
        /*0024*/ 	.byte	0x00, 0xf0, 0x05, 0x00


	//----- nvinfo : EIATTR_KPARAM_INFO
	.align		4
.L_4765:
        /*0028*/ 	.byte	0x04, 0x17
        /*002a*/ 	.short	(.L_4767 - .L_4766)
.L_4766:
        /*002c*/ 	.word	0x00000000
        /*0030*/ 	.short	0x0008
        /*0032*/ 	.short	0x0038
        /*0034*/ 	.byte	0x00, 0xf0, 0x11, 0x00


	//----- nvinfo : EIATTR_KPARAM_INFO
	.align		4
.L_4767:
        /*0038*/ 	.byte	0x04, 0x17
        /*003a*/ 	.short	(.L_4769 - .L_4768)
.L_4768:
        /*003c*/ 	.word	0x00000000
        /*0040*/ 	.short	0x0007
        /*0042*/ 	.short	0x0034
        /*0044*/ 	.byte	0x00, 0xf0, 0x11, 0x00


	//----- nvinfo : EIATTR_KPARAM_INFO
	.align		4
.L_4769:
        /*0048*/ 	.byte	0x04, 0x17
        /*004a*/ 	.short	(.L_4771 - .L_4770)
.L_4770:
        /*004c*/ 	.word	0x00000000
        /*0050*/ 	.short	0x0006
        /*0052*/ 	.short	0x0030
        /*0054*/ 	.byte	0x00, 0xf0, 0x11, 0x00


	//----- nvinfo : EIATTR_KPARAM_INFO
	.align		4
.L_4771:
        /*0058*/ 	.byte	0x04, 0x17
        /*005a*/ 	.short	(.L_4773 - .L_4772)
.L_4772:
        /*005c*/ 	.word	0x00000000
        /*0060*/ 	.short	0x0005
        /*0062*/ 	.short	0x0028
        /*0064*/ 	.byte	0x00, 0xf5, 0x21, 0x00


	//----- nvinfo : EIATTR_KPARAM_INFO
	.align		4
.L_4773:
        /*0068*/ 	.byte	0x04, 0x17
        /*006a*/ 	.short	(.L_4775 - .L_4774)
.L_4774:
        /*006c*/ 	.word	0x00000000
        /*0070*/ 	.short	0x0004
        /*0072*/ 	.short	0x0020
        /*0074*/ 	.byte	0x00, 0xf5, 0x21, 0x00


	//----- nvinfo : EIATTR_KPARAM_INFO
	.align		4
.L_4775:
        /*0078*/ 	.byte	0x04, 0x17
        /*007a*/ 	.short	(.L_4777 - .L_4776)
.L_4776:
        /*007c*/ 	.word	0x00000000
        /*0080*/ 	.short	0x0003
        /*0082*/ 	.short	0x0018
        /*0084*/ 	.byte	0x00, 0xf0, 0x11, 0x00


	//----- nvinfo : EIATTR_KPARAM_INFO
	.align		4
.L_4777:
        /*0088*/ 	.byte	0x04, 0x17
        /*008a*/ 	.short	(.L_4779 - .L_4778)
.L_4778:
        /*008c*/ 	.word	0x00000000
        /*0090*/ 	.short	0x0002
        /*0092*/ 	.short	0x0010
        /*0094*/ 	.byte	0x00, 0xf5, 0x21, 0x00


	//----- nvinfo : EIATTR_KPARAM_INFO
	.align		4
.L_4779:
        /*0098*/ 	.byte	0x04, 0x17
        /*009a*/ 	.short	(.L_4781 - .L_4780)
.L_4780:
        /*009c*/ 	.word	0x00000000
        /*00a0*/ 	.short	0x0001
        /*00a2*/ 	.short	0x0008
        /*00a4*/ 	.byte	0x00, 0xf5, 0x21, 0x00


	//----- nvinfo : EIATTR_KPARAM_INFO
	.align		4
.L_4781:
        /*00a8*/ 	.byte	0x04, 0x17
        /*00aa*/ 	.short	(.L_4783 - .L_4782)
.L_4782:
        /*00ac*/ 	.word	0x00000000
        /*00b0*/ 	.short	0x0000
        /*00b2*/ 	.short	0x0000
        /*00b4*/ 	.byte	0x00, 0xf5, 0x21, 0x00


	//----- nvinfo : EIATTR_SPARSE_MMA_MASK
	.align		4
.L_4783:
        /*00b8*/ 	.byte	0x03, 0x50
        /*00ba*/ 	.short	0x0000


	//----- nvinfo : EIATTR_MAXREG_COUNT
	.align		4
        /*00bc*/ 	.byte	0x03, 0x1b
        /*00be*/ 	.short	0x00ff


	//----- nvinfo : EIATTR_MERCURY_ISA_VERSION
	.align		4
        /*00c0*/ 	.byte	0x03, 0x5f
        /*00c2*/ 	.short	0x0101


	//----- nvinfo : EIATTR_COOP_GROUP_MASK_REGIDS
	.align		4
        /*00c4*/ 	.byte	0x04, 0x29
        /*00c6*/ 	.short	(.L_4785 - .L_4784)


	//   ....[0]....
.L_4784:
        /*00c8*/ 	.word	0xffffffff


	//   ....[1]....
        /*00cc*/ 	.word	0xffffffff


	//   ....[2]....
        /*00d0*/ 	.word	0xffffffff


	//   ....[3]....
        /*00d4*/ 	.word	0xffffffff


	//   ....[4]....
        /*00d8*/ 	.word	0xffffffff


	//   ....[5]....
        /*00dc*/ 	.word	0xffffffff


	//   ....[6]....
        /*00e0*/ 	.word	0xffffffff


	//   ....[7]....
        /*00e4*/ 	.word	0xffffffff


	//   ....[8]....
        /*00e8*/ 	.word	0xffffffff


	//   ....[9]....
        /*00ec*/ 	.word	0xffffffff


	//   ....[10]....
        /*00f0*/ 	.word	0xffffffff


	//   ....[11]....
        /*00f4*/ 	.word	0xffffffff


	//----- nvinfo : EIATTR_COOP_GROUP_INSTR_OFFSETS
	.align		4
.L_4785:
        /*00f8*/ 	.byte	0x04, 0x28
        /*00fa*/ 	.short	(.L_4787 - .L_4786)


	//   ....[0]....
.L_4786:
        /*00fc*/ 	.word	0x00000990


	//   ....[1]....
        /*0100*/ 	.word	0x000009d0


	//   ....[2]....
        /*0104*/ 	.word	0x00000a00


	//   ....[3]....
        /*0108*/ 	.word	0x00000a70


	//   ....[4]....
        /*010c*/ 	.word	0x00000a90


	//   ....[5]....
        /*0110*/ 	.word	0x00000aa0


	//   ....[6]....
        /*0114*/ 	.word	0x00000b10


	//   ....[7]....
        /*0118*/ 	.word	0x00000b30


	//   ....[8]....
        /*011c*/ 	.word	0x00000b90


	//   ....[9]....
        /*0120*/ 	.word	0x00000ba0


	//   ....[10]....
        /*0124*/ 	.word	0x00000be0


	//   ....[11]....
        /*0128*/ 	.word	0x00000c00


	//----- nvinfo : EIATTR_VRC_CTA_INIT_COUNT
	.align		4
.L_4787:
        /*012c*/ 	.byte	0x02, 0x4a
	.zero		1
	.zero		1


	//----- nvinfo : EIATTR_EXIT_INSTR_OFFSETS
	.align		4
        /*0130*/ 	.byte	0x04, 0x1c
        /*0132*/ 	.short	(.L_4789 - .L_4788)


	//   ....[0]....
.L_4788:
        /*0134*/ 	.word	0x00000090


	//   ....[1]....
        /*0138*/ 	.word	0x00001060


	//   ....[2]....
        /*013c*/ 	.word	0x00001080


	//   ....[3]....
        /*0140*/ 	.word	0x000014f0


	//   ....[4]....
        /*0144*/ 	.word	0x00001710


	//   ....[5]....
        /*0148*/ 	.word	0x00001870


	//   ....[6]....
        /*014c*/ 	.word	0x00001940


	//----- nvinfo : EIATTR_MAX_THREADS
	.align		4
.L_4789:
        /*0150*/ 	.byte	0x04, 0x05
        /*0152*/ 	.short	(.L_4791 - .L_4790)
.L_4790:
        /*0154*/ 	.word	0x00000080
        /*0158*/ 	.word	0x00000001
        /*015c*/ 	.word	0x00000001


	//----- nvinfo : EIATTR_CRS_STACK_SIZE
	.align		4
.L_4791:
        /*0160*/ 	.byte	0x04, 0x1e
        /*0162*/ 	.short	(.L_4793 - .L_4792)
.L_4792:
        /*0164*/ 	.word	0x00000000


	//----- nvinfo : EIATTR_CBANK_PARAM_SIZE
	.align		4
.L_4793:
        /*0168*/ 	.byte	0x03, 0x19
        /*016a*/ 	.short	0x0048


	//----- nvinfo : EIATTR_PARAM_CBANK
	.align		4
        /*016c*/ 	.byte	0x04, 0x0a
        /*016e*/ 	.short	(.L_4795 - .L_4794)
	.align		4
.L_4794:
        /*0170*/ 	.word	index@(.nv.constant0._ZN4vllm3moe10topkGatingILi8ELi128ELi4ELi16ELi32Ei6__halfLNS0_11ScoringFuncE1EEEvPKT5_PKbPfiPT4_PiiiibPKf)
        /*0174*/ 	.short	0x0380
        /*0176*/ 	.short	0x0048


	//----- nvinfo : EIATTR_SW_WAR
	.align		4
.L_4795:
        /*0178*/ 	.byte	0x04, 0x36
        /*017a*/ 	.short	(.L_4797 - .L_4796)
.L_4796:
        /*017c*/ 	.word	0x00000008
.L_4797:


//--------------------- .nv.info._ZN4vllm3moe10topkGatingILi8ELi64ELi4ELi16ELi32Ei6__halfLNS0_11ScoringFuncE1EEEvPKT5_PKbPfiPT4_PiiiibPKf --------------------------
	.section	.nv.info._ZN4vllm3moe10topkGatingILi8ELi64ELi4ELi16ELi32Ei6__halfLNS0_11ScoringFuncE1EEEvPKT5_PKbPfiPT4_PiiiibPKf,"",@"SHT_CUDA_INFO"
	.sectionflags	@""
	.align	4


	//----- nvinfo : EIATTR_CUDA_API_VERSION
	.align		4
        /*0000*/ 	.byte	0x04, 0x37
        /*0002*/ 	.short	(.L_4799 - .L_4798)
.L_4798:
        /*0004*/ 	.word	0x00000082


	//----- nvinfo : EIATTR_KPARAM_INFO
	.align		4
.L_4799:
        /*0008*/ 	.byte	0x04, 0x17
        /*000a*/ 	.short	(.L_4801 - .L_4800)
.L_4800:
        /*000c*/ 	.word	0x00000000
        /*0010*/ 	.short	0x000a
        /*0012*/ 	.short	0x0040
        /*0014*/ 	.byte	0x00, 0xf5, 0x21, 0x00


	//----- nvinfo : EIATTR_KPARAM_INFO
	.align		4
.L_4801:
        /*0018*/ 	.byte	0x04, 0x17
        /*001a*/ 	.short	(.L_4803 - .L_4802)
.L_4802:
        /*001c*/ 	.word	0x00000000
        /*0020*/ 	.short	0x0009
        /*0022*/ 	.short	0x003c
        /*0024*/ 	.byte	0x00, 0xf0, 0x05, 0x00


	//----- nvinfo : EIATTR_KPARAM_INFO
	.align		4
.L_4803:
        /*0028*/ 	.byte	0x04, 0x17
        /*002a*/ 	.short	(.L_4805 - .L_4804)
.L_4804:
        /*002c*/ 	.word	0x00000000
        /*0030*/ 	.short	0x0008
        /*0032*/ 	.short	0x0038
        /*0034*/ 	.byte	0x00, 0xf0, 0x11, 0x00


	//----- nvinfo : EIATTR_KPARAM_INFO
	.align		4
.L_4805:
        /*0038*/ 	.byte	0x04, 0x17
        /*003a*/ 	.short	(.L_4807 - .L_4806)
.L_4806:
        /*003c*/ 	.word	0x00000000
        /*0040*/ 	.short	0x0007
        /*0042*/ 	.short	0x0034
        /*0044*/ 	.byte	0x00, 0xf0, 0x11, 0x00


	//----- nvinfo : EIATTR_KPARAM_INFO
	.align		4
.L_4807:
        /*0048*/ 	.byte	0x04, 0x17
        /*004a*/ 	.short	(.L_4809 - .L_4808)
.L_4808:
        /*004c*/ 	.word	0x00000000
        /*0050*/ 	.short	0x0006
        /*0052*/ 	.short	0x0030
        /*0054*/ 	.byte	0x00, 0xf0, 0x11, 0x00


	//----- nvinfo : EIATTR_KPARAM_INFO
	.align		4
.L_4809:
        /*0058*/ 	.byte	0x04, 0x17
        /*005a*/ 	.short	(.L_4811 - .L_4810)
.L_4810:
        /*005c*/ 	.word	0x00000000
        /*0060*/ 	.short	0x0005
        /*0062*/ 	.short	0x0028
        /*0064*/ 	.byte	0x00, 0xf5, 0x21, 0x00


	//----- nvinfo : EIATTR_KPARAM_INFO
	.align		4
.L_4811:
        /*0068*/ 	.byte	0x04, 0x17
        /*006a*/ 	.short	(.L_4813 - .L_4812)
.L_4812:
        /*006c*/ 	.word	0x00000000
        /*0070*/ 	.short	0x0004
        /*0072*/ 	.short	0x0020
        /*0074*/ 	.byte	0x00, 0xf5, 0x21, 0x00


	//----- nvinfo : EIATTR_KPARAM_INFO
	.align		4
.L_4813:
        /*0078*/ 	.byte	0x04, 0x17
        /*007a*/ 	.short	(.L_4815 - .L_4814)
.L_4814:
        /*007c*/ 	.word	0x00000000
        /*0080*/ 	.short	0x0003
        /*0082*/ 	.short	0x0018
        /*0084*/ 	.byte	0x00, 0xf0, 0x11, 0x00


	//----- nvinfo : EIATTR_KPARAM_INFO
	.align		4
.L_4815:
        /*0088*/ 	.byte	0x04, 0x17
        /*008a*/ 	.short	(.L_4817 - .L_4816)
.L_4816:
        /*008c*/ 	.word	0x00000000
        /*0090*/ 	.short	0x0002
        /*0092*/ 	.short	0x0010
        /*0094*/ 	.byte	0x00, 0xf5, 0x21, 0x00


	//----- nvinfo : EIATTR_KPARAM_INFO
	.align		4
.L_4817:
        /*0098*/ 	.byte	0x04, 0x17
        /*009a*/ 	.short	(.L_4819 - .L_4818)
.L_4818:
        /*009c*/ 	.word	0x00000000
        /*00a0*/ 	.short	0x0001
        /*00a2*/ 	.short	0x0008
        /*00a4*/ 	.byte	0x00, 0xf5, 0x21, 0x00


	//----- nvinfo : EIATTR_KPARAM_INFO
	.align		4
.L_4819:
        /*00a8*/ 	.byte	0x04, 0x17
        /*00aa*/ 	.short	(.L_4821 - .L_4820)
.L_4820:
        /*00ac*/ 	.word	0x00000000
        /*00b0*/ 	.short	0x0000
        /*00b2*/ 	.short	0x0000
        /*00b4*/ 	.byte	0x00, 0xf5, 0x21, 0x00


	//----- nvinfo : EIATTR_SPARSE_MMA_MASK
	.align		4
.L_4821:
        /*00b8*/ 	.byte	0x03, 0x50
        /*00ba*/ 	.short	0x0000


	//----- nvinfo : EIATTR_MAXREG_COUNT
	.align		4
        /*00bc*/ 	.byte	0x03, 0x1b
        /*00be*/ 	.short	0x00ff


	//----- nvinfo : EIATTR_MERCURY_ISA_VERSION
	.align		4
        /*00c0*/ 	.byte	0x03, 0x5f
        /*00c2*/ 	.short	0x0101


	//----- nvinfo : EIATTR_COOP_GROUP_MASK_REGIDS
	.align		4
        /*00c4*/ 	.byte	0x04, 0x29
        /*00c6*/ 	.short	(.L_4823 - .L_4822)


	//   ....[0]....
.L_4822:
        /*00c8*/ 	.word	0xffffffff


	//   ....[1]....
        /*00cc*/ 	.word	0xffffffff


	//   ....[2]....
        /*00d0*/ 	.word	0xffffffff


	//   ....[3]....
        /*00d4*/ 	.word	0xffffffff


	//   ....[4]....
        /*00d8*/ 	.word	0xffffffff


	//   ....[5]....
        /*00dc*/ 	.word	0xffffffff


	//   ....[6]....
        /*00e0*/ 	.word	0xffffffff


	//   ....[7]....
        /*00e4*/ 	.word	0xffffffff


	//   ....[8]....
        /*00e8*/ 	.word	0xffffffff


	//----- nvinfo : EIATTR_COOP_GROUP_INSTR_OFFSETS
	.align		4
.L_4823:
        /*00ec*/ 	.byte	0x04, 0x28
        /*00ee*/ 	.short	(.L_4825 - .L_4824)


	//   ....[0]....
.L_4824:
        /*00f0*/ 	.word	0x00000990


	//   ....[1]....
        /*00f4*/ 	.word	0x000009c0


	//   ....[2]....
        /*00f8*/ 	.word	0x00000a50


	//   ....[3]....
        /*00fc*/ 	.word	0x00000a60


	//   ....[4]....
        /*0100*/ 	.word	0x00000a70


	//   ....[5]....
        /*0104*/ 	.word	0x00000ab0


	//   ....[6]....
        /*0108*/ 	.word	0x00000b10


	//   ....[7]....
        /*010c*/ 	.word	0x00000b30


	//   ....[8]....
        /*0110*/ 	.word	0x00000b60


	//----- nvinfo : EIATTR_VRC_CTA_INIT_COUNT
	.align		4
.L_4825:
        /*0114*/ 	.byte	0x02, 0x4a
	.zero		1
	.zero		1


	//----- nvinfo : EIATTR_EXIT_INSTR_OFFSETS
	.align		4
        /*0118*/ 	.byte	0x04, 0x1c
        /*011a*/ 	.short	(.L_4827 - .L_4826)


	//   ....[0]....
.L_4826:
        /*011c*/ 	.word	0x00000090


	//   ....[1]....
        /*0120*/ 	.word	0x00000fc0


	//   ....[2]....
        /*0124*/ 	.word	0x00000fe0


	//   ....[3]....
        /*0128*/ 	.word	0x00001450


	//   ....[4]....
        /*012c*/ 	.word	0x00001670


	//   ....[5]....
        /*0130*/ 	.word	0x000017d0


	//   ....[6]....
        /*0134*/ 	.word	0x000018a0


	//----- nvinfo : EIATTR_MAX_THREADS
	.align		4
.L_4827:
        /*0138*/ 	.byte	0x04, 0x05
        /*013a*/ 	.short	(.L_4829 - .L_4828)
.L_4828:
        /*013c*/ 	.word	0x00000080
        /*0140*/ 	.word	0x00000001
        /*0144*/ 	.word	0x00000001


	//----- nvinfo : EIATTR_CRS_STACK_SIZE
	.align		4
.L_4829:
        /*0148*/ 	.byte	0x04, 0x1e
        /*014a*/ 	.short	(.L_4831 - .L_4830)
.L_4830:
        /*014c*/ 	.word	0x00000000


	//----- nvinfo : EIATTR_CBANK_PARAM_SIZE
	.align		4
.L_4831:
        /*0150*/ 	.byte	0x03, 0x19
        /*0152*/ 	.short	0x0048


	//----- nvinfo : EIATTR_PARAM_CBANK
	.align		4
        /*0154*/ 	.byte	0x04, 0x0a
        /*0156*/ 	.short	(.L_4833 - .L_4832)
	.align		4
.L_4832:
        /*0158*/ 	.word	index@(.nv.constant0._ZN4vllm3moe10topkGatingILi8ELi64ELi4ELi16ELi32Ei6__halfLNS0_11ScoringFuncE1EEEvPKT5_PKbPfiPT4_PiiiibPKf)
        /*015c*/ 	.short	0x0380
        /*015e*/ 	.short	0x0048


	//----- nvinfo : EIATTR_SW_WAR
	.align		4
.L_4833:
        /*0160*/ 	.byte	0x04, 0x36
        /*0162*/ 	.short	(.L_4835 - .L_4834)
.L_4834:
        /*0164*/ 	.word	0x00000008
.L_4835:


//--------------------- .nv.info._ZN4vllm3moe10topkGatingILi8ELi32ELi4ELi16ELi32Ei6__halfLNS0_11ScoringFuncE1EEEvPKT5_PKbPfiPT4_PiiiibPKf --------------------------
	.section	.nv.info._ZN4vllm3moe10topkGatingILi8ELi32ELi4ELi16ELi32Ei6__halfLNS0_11ScoringFuncE1EEEvPKT5_PKbPfiPT4_PiiiibPKf,"",@"SHT_CUDA_INFO"
	.sectionflags	@""
	.align	4


	//----- nvinfo : EIATTR_CUDA_API_VERSION
	.align		4
        /*0000*/ 	.byte	0x04, 0x37
        /*0002*/ 	.short	(.L_4837 - .L_4836)
.L_4836:
        /*0004*/ 	.word	0x00000082


	//----- nvinfo : EIATTR_KPARAM_INFO
	.align		4
.L_4837:
        /*0008*/ 	.byte	0x04, 0x17
        /*000a*/ 	.short	(.L_4839 - .L_4838)
.L_4838:
        /*000c*/ 	.word	0x00000000
        /*0010*/ 	.short	0x000a
        /*0012*/ 	.short	0x0040
        /*0014*/ 	.byte	0x00, 0xf5, 0x21, 0x00


	//----- nvinfo : EIATTR_KPARAM_INFO
	.align		4
.L_4839:
        /*0018*/ 	.byte	0x04, 0x17
        /*001a*/ 	.short	(.L_4841 - .L_4840)
.L_4840:
        /*001c*/ 	.word	0x00000000
        /*0020*/ 	.short	0x0009
        /*0022*/ 	.short	0x003c
        /*0024*/ 	.byte	0x00, 0xf0, 0x05, 0x00


	//----- nvinfo : EIATTR_KPARAM_INFO
	.align		4
.L_4841:
        /*0028*/ 	.byte	0x04, 0x17
        /*002a*/ 	.short	(.L_4843 - .L_4842)
.L_4842:
        /*002c*/ 	.word	0x00000000
        /*0030*/ 	.short	0x0008
        /*0032*/ 	.short	0x0038
        /*0034*/ 	.byte	0x00, 0xf0, 0x11, 0x00


	//----- nvinfo : EIATTR_KPARAM_INFO
	.align		4
.L_4843:
        /*0038*/ 	.byte	0x04, 0x17
        /*003a*/ 	.short	(.L_4845 - .L_4844)
.L_4844:
        /*003c*/ 	.word	0x00000000
        /*0040*/ 	.short	0x0007
        /*0042*/ 	.short	0x0034
        /*0044*/ 	.byte	0x00, 0xf0, 0x11, 0x00


	//----- nvinfo : EIATTR_KPARAM_INFO
	.align		4
.L_4845:
        /*0048*/ 	.byte	0x04, 0x17
        /*004a*/ 	.short	(.L_4847 - .L_4846)
.L_4846:
        /*004c*/ 	.word	0x00000000
        /*0050*/ 	.short	0x0006
        /*0052*/ 	.short	0x0030
        /*0054*/ 	.byte	0x00, 0xf0, 0x11, 0x00


	//----- nvinfo : EIATTR_KPARAM_INFO
	.align		4
.L_4847:
        /*0058*/ 	.byte	0x04, 0x17
        /*005a*/ 	.short	(.L_4849 - .L_4848)
.L_4848:
        /*005c*/ 	.word	0x00000000
        /*0060*/ 	.short	0x0005
        /*0062*/ 	.short	0x0028
        /*0064*/ 	.byte	0x00, 0xf5, 0x21, 0x00


	//----- nvinfo : EIATTR_KPARAM_INFO
	.align		4
.L_4849:
        /*0068*/ 	.byte	0x04, 0x17
        /*006a*/ 	.short	(.L_4851 - .L_4850)
.L_4850:
        /*006c*/ 	.word	0x00000000
        /*0070*/ 	.short	0x0004
        /*0072*/ 	.short	0x0020
        /*0074*/ 	.byte	0x00, 0xf5, 0x21, 0x00


	//----- nvinfo : EIATTR_KPARAM_INFO
	.align		4
.L_4851:
        /*0078*/ 	.byte	0x04, 0x17
        /*007a*/ 	.short	(.L_4853 - .L_4852)
.L_4852:
        /*007c*/ 	.word	0x00000000
        /*0080*/ 	.short	0x0003
        /*0082*/ 	.short	0x0018
        /*0084*/ 	.byte	0x00, 0xf0, 0x11, 0x00


	//----- nvinfo : EIATTR_KPARAM_INFO
	.align		4
.L_4853:
        /*0088*/ 	.byte	0x04, 0x17
        /*008a*/ 	.short	(.L_4855 - .L_4854)
.L_4854:
        /*008c*/ 	.word	0x00000000
        /*0090*/ 	.short	0x0002
        /*0092*/ 	.short	0x0010
        /*0094*/ 	.byte	0x00, 0xf5, 0x21, 0x00


	//----- nvinfo : EIATTR_KPARAM_INFO
	.align		4
.L_4855:
        /*0098*/ 	.byte	0x04, 0x17
        /*009a*/ 	.short	(.L_4857 - .L_4856)
.L_4856:
        /*009c*/ 	.word	0x00000000
        /*00a0*/ 	.short	0x0001
        /*00a2*/ 	.short	0x0008
        /*00a4*/ 	.byte	0x00, 0xf5, 0x21, 0x00


	//----- nvinfo : EIATTR_KPARAM_INFO
	.align		4
.L_4857:
        /*00a8*/ 	.byte	0x04, 0x17
        /*00aa*/ 	.short	(.L_4859 - .L_4858)
.L_4858:
        /*00ac*/ 	.word	0x00000000
        /*00b0*/ 	.short	0x0000
        /*00b2*/ 	.short	0x0000
        /*00b4*/ 	.byte	0x00, 0xf5, 0x21, 0x00


	//----- nvinfo : EIATTR_SPARSE_MMA_MASK
	.align		4
.L_4859:
        /*00b8*/ 	.byte	0x03, 0x50
        /*00ba*/ 	.short	0x0000


	//----- nvinfo : EIATTR_MAXREG_COUNT
	.align		4
        /*00bc*/ 	.byte	0x03, 0x1b
        /*00be*/ 	.short	0x00ff


	//----- nvinfo : EIATTR_MERCURY_ISA_VERSION
	.align		4
        /*00c0*/ 	.byte	0x03, 0x5f
        /*00c2*/ 	.short	0x0101


	//----- nvinfo : EIATTR_COOP_GROUP_MASK_REGIDS
	.align		4
        /*00c4*/ 	.byte	0x04, 0x29
        /*00c6*/ 	.short	(.L_4861 - .L_4860)


	//   ....[0]....
.L_4860:
        /*00c8*/ 	.word	0xffffffff


	//   ....[1]....
        /*00cc*/ 	.word	0xffffffff


	//   ....[2]....
        /*00d0*/ 	.word	0xffffffff


	//   ....[3]....
        /*00d4*/ 	.word	0xffffffff


	//   ....[4]....
        /*00d8*/ 	.word	0xffffffff


	//   ....[5]....
        /*00dc*/ 	.word	0xffffffff


	//----- nvinfo : EIATTR_COOP_GROUP_INSTR_OFFSETS
	.align		4
.L_4861:
        /*00e0*/ 	.byte	0x04, 0x28
        /*00e2*/ 	.short	(.L_4863 - .L_4862)


	//   ....[0]....
.L_4862:
        /*00e4*/ 	.word	0x00000990


	//   ....[1]....
        /*00e8*/ 	.word	0x000009c0


	//   ....[2]....
        /*00ec*/ 	.word	0x00000a40


	//   ....[3]....
        /*00f0*/ 	.word	0x00000a60


	//   ....[4]....
        /*00f4*/ 	.word	0x00000aa0


	//   ....[5]....
        /*00f8*/ 	.word	0x00000ac0


	//----- nvinfo : EIATTR_VRC_CTA_INIT_COUNT
	.align		4
.L_4863:
        /*00fc*/ 	.byte	0x02, 0x4a
	.zero		1
	.zero		1


	//----- nvinfo : EIATTR_EXIT_INSTR_OFFSETS
	.align		4
        /*0100*/ 	.byte	0x04, 0x1c
        /*0102*/ 	.short	(.L_4865 - .L_4864)


	//   ....[0]....
.L_4864:
        /*0104*/ 	.word	0x00000090


	//   ....[1]....
        /*0108*/ 	.word	0x00000f20


	//   ....[2]....
        /*010c*/ 	.word	0x00000f40


	//   ....[3]....
        /*0110*/ 	.word	0x000013b0


	//   ....[4]....
        /*0114*/ 	.word	0x000015d0


	//   ....[5]....
        /*0118*/ 	.word	0x00001730


	//   ....[6]....
        /*011c*/ 	.word	0x00001800


	//----- nvinfo : EIATTR_MAX_THREADS
	.align		4
.L_4865:
        /*0120*/ 	.byte	0x04, 0x05
        /*0122*/ 	.short	(.L_4867 - .L_4866)
.L_4866:
        /*0124*/ 	.word	0x00000080
        /*0128*/ 	.word	0x00000001
        /*012c*/ 	.word	0x00000001


	//----- nvinfo : EIATTR_CRS_STACK_SIZE
	.align		4
.L_4867:
        /*0130*/ 	.byte	0x04, 0x1e
        /*0132*/ 	.short	(.L_4869 - .L_4868)
.L_4868:
        /*0134*/ 	.word	0x00000000


	//----- nvinfo : EIATTR_CBANK_PARAM_SIZE
	.align		4
.L_4869:
        /*0138*/ 	.byte	0x03, 0x19
        /*013a*/ 	.short	0x0048


	//----- nvinfo : EIATTR_PARAM_CBANK
	.align		4
        /*013c*/ 	.byte	0x04, 0x0a
        /*013e*/ 	.short	(.L_4871 - .L_4870)
	.align		4
.L_4870:
        /*0140*/ 	.word	index@(.nv.constant0._ZN4vllm3moe10topkGatingILi8ELi32ELi4ELi16ELi32Ei6__halfLNS0_11ScoringFuncE1EEEvPKT5_PKbPfiPT4_PiiiibPKf)
        /*0144*/ 	.short	0x0380
        /*0146*/ 	.short	0x0048


	//----- nvinfo : EIATTR_SW_WAR
	.align		4
.L_4871:
        /*0148*/ 	.byte	0x04, 0x36
        /*014a*/ 	.short	(.L_4873 - .L_4872)
.L_4872:
        /*014c*/ 	.word	0x00000008
.L_4873:


//--------------------- .nv.info._ZN4vllm3moe10topkGatingILi8ELi16ELi4ELi16ELi32Ei6__halfLNS0_11ScoringFuncE1EEEvPKT5_PKbPfiPT4_PiiiibPKf --------------------------
	.section	.nv.info._ZN4vllm3moe10topkGatingILi8ELi16ELi4ELi16ELi32Ei6__halfLNS0_11ScoringFuncE1EEEvPKT5_PKbPfiPT4_PiiiibPKf,"",@"SHT_CUDA_INFO"
	.sectionflags	@""
	.align	4


	//----- nvinfo : EIATTR_CUDA_API_VERSION
	.align		4
        /*0000*/ 	.byte	0x04, 0x37
        /*0002*/ 	.short	(.L_4875 - .L_4874)
.L_4874:
        /*0004*/ 	.word	0x00000082


	//----- nvinfo : EIATTR_KPARAM_INFO
	.align		4
.L_4875:
        /*0008*/ 	.byte	0x04, 0x17
        /*000a*/ 	.short	(.L_4877 - .L_4876)
.L_4876:
        /*000c*/ 	.word	0x00000000
        /*0010*/ 	.short	0x000a
        /*0012*/ 	.short	0x0040
        /*0014*/ 	.byte	0x00, 0xf5, 0x21, 0x00


	//----- nvinfo : EIATTR_KPARAM_INFO
	.align		4
.L_4877:
        /*0018*/ 	.byte	0x04, 0x17
        /*001a*/ 	.short	(.L_4879 - .L_4878)
.L_4878:
        /*001c*/ 	.word	0x00000000
        /*0020*/ 	.short	0x0009
        /*0022*/ 	.short	0x003c
        /*0024*/ 	.byte	0x00, 0xf0, 0x05, 0x00


	//----- nvinfo : EIATTR_KPARAM_INFO
	.align		4
.L_4879:
        /*0028*/ 	.byte	0x04, 0x17
        /*002a*/ 	.short	(.L_4881 - .L_4880)
.L_4880:
        /*002c*/ 	.word	0x00000000
        /*0030*/ 	.short	0x0008
        /*0032*/ 	.short	0x0038
        /*0034*/ 	.byte	0x00, 0xf0, 0x11, 0x00


	//----- nvinfo : EIATTR_KPARAM_INFO
	.align		4
.L_4881:
        /*0038*/ 	.byte	0x04, 0x17
        /*003a*/ 	.short	(.L_4883 - .L_4882)
.L_4882:
        /*003c*/ 	.word	0x00000000
        /*0040*/ 	.short	0x0007
        /*0042*/ 	.short	0x0034
        /*0044*/ 	.byte	0x00, 0xf0, 0x11, 0x00


	//----- nvinfo : EIATTR_KPARAM_INFO
	.align		4
.L_4883:
        /*0048*/ 	.byte	0x04, 0x17
        /*004a*/ 	.short	(.L_4885 - .L_4884)
.L_4884:
        /*004c*/ 	.word	0x00000000
        /*0050*/ 	.short	0x0006
        /*0052*/ 	.short	0x0030
        /*0054*/ 	.byte	0x00, 0xf0, 0x11, 0x00


	//----- nvinfo : EIATTR_KPARAM_INFO
	.align		4
.L_4885:
        /*0058*/ 	.byte	0x04, 0x17
        /*005a*/ 	.short	(.L_4887 - .L_4886)
.L_4886:
        /*005c*/ 	.word	0x00000000
        /*0060*/ 	.short	0x0005
        /*0062*/ 	.short	0x0028
        /*0064*/ 	.byte	0x00, 0xf5, 0x21, 0x00


	//----- nvinfo : EIATTR_KPARAM_INFO
	.align		4
.L_4887:
        /*0068*/ 	.byte	0x04, 0x17
        /*006a*/ 	.short	(.L_4889 - .L_4888)
.L_4888:
        /*006c*/ 	.word	0x00000000
        /*0070*/ 	.short	0x0004
        /*0072*/ 	.short	0x0020
        /*0074*/ 	.byte	0x00, 0xf5, 0x21, 0x00


	//----- nvinfo : EIATTR_KPARAM_INFO
	.align		4
.L_4889:
        /*0078*/ 	.byte	0x04, 0x17
        /*007a*/ 	.short	(.L_4891 - .L_4890)
.L_4890:
        /*007c*/ 	.word	0x00000000
        /*0080*/ 	.short	0x0003
        /*0082*/ 	.short	0x0018
        /*0084*/ 	.byte	0x00, 0xf0, 0x11, 0x00


	//----- nvinfo : EIATTR_KPARAM_INFO
	.align		4
.L_4891:
        /*0088*/ 	.byte	0x04, 0x17
        /*008a*/ 	.short	(.L_4893 - .L_4892)
.L_4892:
        /*008c*/ 	.word	0x00000000
        /*0090*/ 	.short	0x0002
        /*0092*/ 	.short	0x0010
        /*0094*/ 	.byte	0x00, 0xf5, 0x21, 0x00


	//----- nvinfo : EIATTR_KPARAM_INFO
	.align		4
.L_4893:
        /*0098*/ 	.byte	0x04, 0x17
        /*009a*/ 	.short	(.L_4895 - .L_4894)
.L_4894:
        /*009c*/ 	.word	0x00000000
        /*00a0*/ 	.short	0x0001
        /*00a2*/ 	.short	0x0008
        /*00a4*/ 	.byte	0x00, 0xf5, 0x21, 0x00


	//----- nvinfo : EIATTR_KPARAM_INFO
	.align		4
.L_4895:
        /*00a8*/ 	.byte	0x04, 0x17
        /*00aa*/ 	.short	(.L_4897 - .L_4896)
.L_4896:
        /*00ac*/ 	.word	0x00000000
        /*00b0*/ 	.short	0x0000
        /*00b2*/ 	.short	0x0000
        /*00b4*/ 	.byte	0x00, 0xf5, 0x21, 0x00


	//----- nvinfo : EIATTR_SPARSE_MMA_MASK
	.align		4
.L_4897:
        /*00b8*/ 	.byte	0x03, 0x50
        /*00ba*/ 	.short	0x0000


	//----- nvinfo : EIATTR_MAXREG_COUNT
	.align		4
        /*00bc*/ 	.byte	0x03, 0x1b
        /*00be*/ 	.short	0x00ff


	//----- nvinfo : EIATTR_MERCURY_ISA_VERSION
	.align		4
        /*00c0*/ 	.byte	0x03, 0x5f
        /*00c2*/ 	.short	0x0101


	//----- nvinfo : EIATTR_COOP_GROUP_MASK_REGIDS
	.align		4
        /*00c4*/ 	.byte	0x04, 0x29
        /*00c6*/ 	.short	(.L_4899 - .L_4898)


	//   ....[0]....
.L_4898:
        /*00c8*/ 	.word	0xffffffff


	//   ....[1]....
        /*00cc*/ 	.word	0xffffffff


	//   ....[2]....
        /*00d0*/ 	.word	0xffffffff


	//----- nvinfo : EIATTR_COOP_GROUP_INSTR_OFFSETS
	.align		4
.L_4899:
        /*00d4*/ 	.byte	0x04, 0x28
        /*00d6*/ 	.short	(.L_4901 - .L_4900)


	//   ....[0]....
.L_4900:
        /*00d8*/ 	.word	0x00000980


	//   ....[1]....
        /*00dc*/ 	.word	0x000009e0


	//   ....[2]....
        /*00e0*/ 	.word	0x00000a20


	//----- nvinfo : EIATTR_VRC_CTA_INIT_COUNT
	.align		4
.L_4901:
        /*00e4*/ 	.byte	0x02, 0x4a
	.zero		1
	.zero		1


	//----- nvinfo : EIATTR_EXIT_INSTR_OFFSETS
	.align		4
        /*00e8*/ 	.byte	0x04, 0x1c
        /*00ea*/ 	.short	(.L_4903 - .L_4902)


	//   ....[0]....
.L_4902:
        /*00ec*/ 	.word	0x00000090


	//   ....[1]....
        /*00f0*/ 	.word	0x00000e80


	//   ....[2]....
        /*00f4*/ 	.word	0x00000ea0


	//   ....[3]....
        /*00f8*/ 	.word	0x00001310


	//   ....[4]....
        /*00fc*/ 	.word	0x00001530


	//   ....[5]....
        /*0100*/ 	.word	0x00001690


	//   ....[6]....
        /*0104*/ 	.word	0x00001760


	//----- nvinfo : EIATTR_MAX_THREADS
	.align		4
.L_4903:
        /*0108*/ 	.byte	0x04, 0x05
        /*010a*/ 	.short	(.L_4905 - .L_4904)
.L_4904:
        /*010c*/ 	.word	0x00000080
        /*0110*/ 	.word	0x00000001
        /*0114*/ 	.word	0x00000001


	//----- nvinfo : EIATTR_CRS_STACK_SIZE
	.align		4
.L_4905:
        /*0118*/ 	.byte	0x04, 0x1e
        /*011a*/ 	.short	(.L_4907 - .L_4906)
.L_4906:
        /*011c*/ 	.word	0x00000000


	//----- nvinfo : EIATTR_CBANK_PARAM_SIZE
	.align		4
.L_4907:
        /*0120*/ 	.byte	0x03, 0x19
        /*0122*/ 	.short	0x0048


	//----- nvinfo : EIATTR_PARAM_CBANK
	.align		4
        /*0124*/ 	.byte	0x04, 0x0a
        /*0126*/ 	.short	(.L_4909 - .L_4908)
	.align		4
.L_4908:
        /*0128*/ 	.word	index@(.nv.constant0._ZN4vllm3moe10topkGatingILi8ELi16ELi4ELi16ELi32Ei6__halfLNS0_11ScoringFuncE1EEEvPKT5_PKbPfiPT4_PiiiibPKf)
        /*012c*/ 	.short	0x0380
        /*012e*/ 	.short	0x0048


	//----- nvinfo : EIATTR_SW_WAR
	.align		4
.L_4909:
        /*0130*/ 	.byte	0x04, 0x36
        /*0132*/ 	.short	(.L_4911 - .L_4910)
.L_4910:
        /*0134*/ 	.word	0x00000008
.L_4911:


//--------------------- .nv.info._ZN4vllm3moe10topkGatingILi8ELi8ELi4ELi16ELi32Ei6__halfLNS0_11ScoringFuncE1EEEvPKT5_PKbPfiPT4_PiiiibPKf --------------------------
	.section	.nv.info._ZN4vllm3moe10topkGatingILi8ELi8ELi4ELi16ELi32Ei6__halfLNS0_11ScoringFuncE1EEEvPKT5_PKbPfiPT4_PiiiibPKf,"",@"SHT_CUDA_INFO"
	.sectionflags	@""
	.align	4


	//----- nvinfo : EIATTR_CUDA_API_VERSION
	.align		4
        /*0000*/ 	.byte	0x04, 0x37
        /*0002*/ 	.short	(.L_4913 - .L_4912)
.L_4912:
        /*0004*/ 	.word	0x00000082


	//----- nvinfo : EIATTR_KPARAM_INFO
	.align		4
.L_4913:
        /*0008*/ 	.byte	0x04, 0x17
        /*000a*/ 	.short	(.L_4915 - .L_4914)
.L_4914:
        /*000c*/ 	.word	0x00000000
        /*0010*/ 	.short	0x000a
        /*0012*/ 	.short	0x0040
        /*0014*/ 	.byte	0x00, 0xf5, 0x21, 0x00


	//----- nvinfo : EIATTR_KPARAM_INFO
	.align		4
.L_4915:
        /*0018*/ 	.byte	0x04, 0x17
        /*001a*/ 	.short	(.L_4917 - .L_4916)
.L_4916:
        /*001c*/ 	.word	0x00000000
        /*0020*/ 	.short	0x0009
        /*0022*/ 	.short	0x003c
        /*0024*/ 	.byte	0x00, 0xf0, 0x05, 0x00


	//----- nvinfo : EIATTR_KPARAM_INFO
	.align		4
.L_4917:
        /*0028*/ 	.byte	0x04, 0x17
        /*002a*/ 	.short	(.L_4919 - .L_4918)
.L_4918:
        /*002c*/ 	.word	0x00000000
        /*0030*/ 	.short	0x0008
        /*0032*/ 	.short	0x0038
        /*0034*/ 	.byte	0x00, 0xf0, 0x11, 0x00


	//----- nvinfo : EIATTR_KPARAM_INFO
	.align		4
.L_4919:
        /*0038*/ 	.byte	0x04, 0x17
        /*003a*/ 	.short	(.L_4921 - .L_4920)
.L_4920:
        /*003c*/ 	.word	0x00000000
        /*0040*/ 	.short	0x0007
        /*0042*/ 	.short	0x0034
        /*0044*/ 	.byte	0x00, 0xf0, 0x11, 0x00


	//----- nvinfo : EIATTR_KPARAM_INFO
	.align		4
.L_4921:
        /*0048*/ 	.byte	0x04, 0x17
        /*004a*/ 	.short	(.L_4923 - .L_4922)
.L_4922:
        /*004c*/ 	.word	0x00000000
        /*0050*/ 	.short	0x0006
        /*0052*/ 	.short	0x0030
        /*0054*/ 	.byte	0x00, 0xf0, 0x11, 0x00


	//----- nvinfo : EIATTR_KPARAM_INFO
	.align		4
.L_4923:
        /*0058*/ 	.byte	0x04, 0x17
        /*005a*/ 	.short	(.L_4925 - .L_4924)
.L_4924:
        /*005c*/ 	.word	0x00000000
        /*0060*/ 	.short	0x0005
        /*0062*/ 	.short	0x0028
        /*0064*/ 	.byte	0x00, 0xf5, 0x21, 0x00


	//----- nvinfo : EIATTR_KPARAM_INFO
	.align		4
.L_4925:
        /*0068*/ 	.byte	0x04, 0x17
        /*006a*/ 	.short	(.L_4927 - .L_4926)
.L_4926:
        /*006c*/ 	.word	0x00000000
        /*0070*/ 	.short	0x0004
        /*0072*/ 	.short	0x0020
        /*0074*/ 	.byte	0x00, 0xf5, 0x21, 0x00


	//----- nvinfo : EIATTR_KPARAM_INFO
	.align		4
.L_4927:
        /*0078*/ 	.byte	0x04, 0x17
        /*007a*/ 	.short	(.L_4929 - .L_4928)
.L_4928:
        /*007c*/ 	.word	0x00000000
        /*0080*/ 	.short	0x0003
        /*0082*/ 	.short	0x0018
        /*0084*/ 	.byte	0x00, 0xf0, 0x11, 0x00


	//----- nvinfo : EIATTR_KPARAM_INFO
	.align		4
.L_4929:
        /*0088*/ 	.byte	0x04, 0x17
        /*008a*/ 	.short	(.L_4931 - .L_4930)
.L_4930:
        /*008c*/ 	.word	0x00000000
        /*0090*/ 	.short	0x0002
        /*0092*/ 	.short	0x0010
        /*0094*/ 	.byte	0x00, 0xf5, 0x21, 0x00


	//----- nvinfo : EIATTR_KPARAM_INFO
	.align		4
.L_4931:
        /*0098*/ 	.byte	0x04, 0x17
        /*009a*/ 	.short	(.L_4933 - .L_4932)
.L_4932:
        /*009c*/ 	.word	0x00000000
        /*00a0*/ 	.short	0x0001
        /*00a2*/ 	.short	0x0008
        /*00a4*/ 	.byte	0x00, 0xf5, 0x21, 0x00


	//----- nvinfo : EIATTR_KPARAM_INFO
	.align		4
.L_4933:
        /*00a8*/ 	.byte	0x04, 0x17
        /*00aa*/ 	.short	(.L_4935 - .L_4934)
.L_4934:
        /*00ac*/ 	.word	0x00000000
        /*00b0*/ 	.short	0x0000
        /*00b2*/ 	.short	0x0000
        /*00b4*/ 	.byte	0x00, 0xf5, 0x21, 0x00


	//----- nvinfo : EIATTR_SPARSE_MMA_MASK
	.align		4
.L_4935:
        /*00b8*/ 	.byte	0x03, 0x50
        /*00ba*/ 	.short	0x0000


	//----- nvinfo : EIATTR_MAXREG_COUNT
	.align		4
        /*00bc*/ 	.byte	0x03, 0x1b
        /*00be*/ 	.short	0x00ff


	//----- nvinfo : EIATTR_MERCURY_ISA_VERSION
	.align		4
        /*00c0*/ 	.byte	0x03, 0x5f
        /*00c2*/ 	.short	0x0101


	//----- nvinfo : EIATTR_VRC_CTA_INIT_COUNT
	.align		4
        /*00c4*/ 	.byte	0x02, 0x4a
	.zero		1
	.zero		1


	//----- nvinfo : EIATTR_EXIT_INSTR_OFFSETS
	.align		4
        /*00c8*/ 	.byte	0x04, 0x1c
        /*00ca*/ 	.short	(.L_4937 - .L_4936)


	//   ....[0]....
.L_4936:
        /*00cc*/ 	.word	0x00000090


	//   ....[1]....
        /*00d0*/ 	.word	0x00001350


	//   ....[2]....
        /*00d4*/ 	.word	0x00001370


	//   ....[3]....
        /*00d8*/ 	.word	0x000017e0


	//   ....[4]....
        /*00dc*/ 	.word	0x00001a00


	//   ....[5]....
        /*00e0*/ 	.word	0x00001b60


	//   ....[6]....
        /*00e4*/ 	.word	0x00001c30


	//----- nvinfo : EIATTR_MAX_THREADS
	.align		4
.L_4937:
        /*00e8*/ 	.byte	0x04, 0x05
        /*00ea*/ 	.short	(.L_4939 - .L_4938)
.L_4938:
        /*00ec*/ 	.word	0x00000080
        /*00f0*/ 	.word	0x00000001
        /*00f4*/ 	.word	0x00000001


	//----- nvinfo : EIATTR_CBANK_PARAM_SIZE
	.align		4
.L_4939:
        /*00f8*/ 	.byte	0x03, 0x19
        /*00fa*/ 	.short	0x0048


	//----- nvinfo : EIATTR_PARAM_CBANK
	.align		4
        /*00fc*/ 	.byte	0x04, 0x0a
        /*00fe*/ 	.short	(.L_4941 - .L_4940)
	.align		4
.L_4940:
        /*0100*/ 	.word	index@(.nv.constant0._ZN4vllm3moe10topkGatingILi8ELi8ELi4ELi16ELi32Ei6__halfLNS0_11ScoringFuncE1EEEvPKT5_PKbPfiPT4_PiiiibPKf)
        /*0104*/ 	.short	0x0380
        /*0106*/ 	.short	0x0048


	//----- nvinfo : EIATTR_SW_WAR
	.align		4
.L_4941:
        /*0108*/ 	.byte	0x04, 0x36
        /*010a*/ 	.short	(.L_4943 - .L_4942)
.L_4942:
        /*010c*/ 	.word	0x00000008
.L_4943:


//--------------------- .nv.info._ZN4vllm3moe10topkGatingILi4ELi4ELi4ELi8ELi32Ei6__halfLNS0_11ScoringFuncE1EEEvPKT5_PKbPfiPT4_PiiiibPKf --------------------------
	.section	.nv.info._ZN4vllm3moe10topkGatingILi4ELi4ELi4ELi8ELi32Ei6__halfLNS0_11ScoringFuncE1EEEvPKT5_PKbPfiPT4_PiiiibPKf,"",@"SHT_CUDA_INFO"
	.sectionflags	@""
	.align	4


	//----- nvinfo : EIATTR_CUDA_API_VERSION
	.align		4
        /*0000*/ 	.byte	0x04, 0x37
        /*0002*/ 	.short	(.L_4945 - .L_4944)
.L_4944:
        /*0004*/ 	.word	0x00000082


	//----- nvinfo : EIATTR_KPARAM_INFO
	.align		4
.L_4945:
        /*0008*/ 	.byte	0x04, 0x17
        /*000a*/ 	.short	(.L_4947 - .L_4946)
.L_4946:
        /*000c*/ 	.word	0x00000000
        /*0010*/ 	.short	0x000a
        /*0012*/ 	.short	0x0040
        /*0014*/ 	.byte	0x00, 0xf5, 0x21, 0x00


	//----- nvinfo : EIATTR_KPARAM_INFO
	.align		4
.L_4947:
        /*0018*/ 	.byte	0x04, 0x17
        /*001a*/ 	.short	(.L_4949 - .L_4948)
.L_4948:
        /*001c*/ 	.word	0x00000000
        /*0020*/ 	.short	0x0009
        /*0022*/ 	.short	0x003c
        /*0024*/ 	.byte	0x00, 0xf0, 0x05, 0x00


	//----- nvinfo : EIATTR_KPARAM_INFO
	.align		4
.L_4949:
        /*0028*/ 	.byte	0x04, 0x17
        /*002a*/ 	.short	(.L_4951 - .L_4950)
.L_4950:
        /*002c*/ 	.word	0x00000000
        /*0030*/ 	.short	0x0008
        /*0032*/ 	.short	0x0038
        /*0034*/ 	.byte	0x00, 0xf0, 0x11, 0x00


	//----- nvinfo : EIATTR_KPARAM_INFO
	.align		4
.L_4951:
        /*0038*/ 	.byte	0x04, 0x17
        /*003a*/ 	.short	(.L_4953 - .L_4952)
.L_4952:
        /*003c*/ 	.word	0x00000000
        /*0040*/ 	.short	0x0007
        /*0042*/ 	.short	0x0034
        /*0044*/ 	.byte	0x00, 0xf0, 0x11, 0x00


	//----- nvinfo : EIATTR_KPARAM_INFO
	.align		4
.L_4953:
        /*0048*/ 	.byte	0x04, 0x17
        /*004a*/ 	.short	(.L_4955 - .L_4954)
.L_4954:
        /*004c*/ 	.word	0x00000000
        /*0050*/ 	.short	0x0006
        /*0052*/ 	.short	0x0030
        /*0054*/ 	.byte	0x00, 0xf0, 0x11, 0x00


	//----- nvinfo : EIATTR_KPARAM_INFO
	.align		4
.L_4955:
        /*0058*/ 	.byte	0x04, 0x17
        /*005a*/ 	.short	(.L_4957 - .L_4956)
.L_4956:
        /*005c*/ 	.word	0x00000000
        /*0060*/ 	.short	0x0005
        /*0062*/ 	.short	0x0028
        /*0064*/ 	.byte	0x00, 0xf5, 0x21, 0x00


	//----- nvinfo : EIATTR_KPARAM_INFO
	.align		4
.L_4957:
        /*0068*/ 	.byte	0x04, 0x17
        /*006a*/ 	.short	(.L_4959 - .L_4958)
.L_4958:
        /*006c*/ 	.word	0x00000000
        /*0070*/ 	.short	0x0004
        /*0072*/ 	.short	0x0020
        /*0074*/ 	.byte	0x00, 0xf5, 0x21, 0x00


	//----- nvinfo : EIATTR_KPARAM_INFO
	.align		4
.L_4959:
        /*0078*/ 	.byte	0x04, 0x17
        /*007a*/ 	.short	(.L_4961 - .L_4960)
.L_4960:
        /*007c*/ 	.word	0x00000000
        /*0080*/ 	.short	0x0003
        /*0082*/ 	.short	0x0018
        /*0084*/ 	.byte	0x00, 0xf0, 0x11, 0x00


	//----- nvinfo : EIATTR_KPARAM_INFO
	.align		4
.L_4961:
        /*0088*/ 	.byte	0x04, 0x17
        /*008a*/ 	.short	(.L_4963 - .L_4962)
.L_4962:
        /*008c*/ 	.word	0x00000000
        /*0090*/ 	.short	0x0002
        /*0092*/ 	.short	0x0010
        /*0094*/ 	.byte	0x00, 0xf5, 0x21, 0x00


	//----- nvinfo : EIATTR_KPARAM_INFO
	.align		4
.L_4963:
        /*0098*/ 	.byte	0x04, 0x17
        /*009a*/ 	.short	(.L_4965 - .L_4964)
.L_4964:
        /*009c*/ 	.word	0x00000000
        /*00a0*/ 	.short	0x0001
        /*00a2*/ 	.short	0x0008
        /*00a4*/ 	.byte	0x00, 0xf5, 0x21, 0x00


	//----- nvinfo : EIATTR_KPARAM_INFO
	.align		4
.L_4965:
        /*00a8*/ 	.byte	0x04, 0x17
        /*00aa*/ 	.short	(.L_4967 - .L_4966)
.L_4966:
        /*00ac*/ 	.word	0x00000000
        /*00b0*/ 	.short	0x0000
        /*00b2*/ 	.short	0x0000
        /*00b4*/ 	.byte	0x00, 0xf5, 0x21, 0x00


	//----- nvinfo : EIATTR_SPARSE_MMA_MASK
	.align		4
.L_4967:
        /*00b8*/ 	.byte	0x03, 0x50
        /*00ba*/ 	.short	0x0000


	//----- nvinfo : EIATTR_MAXREG_COUNT
	.align		4
        /*00bc*/ 	.byte	0x03, 0x1b
        /*00be*/ 	.short	0x00ff


	//----- nvinfo : EIATTR_MERCURY_ISA_VERSION
	.align		4
        /*00c0*/ 	.byte	0x03, 0x5f
        /*00c2*/ 	.short	0x0101


	//----- nvinfo : EIATTR_VRC_CTA_INIT_COUNT
	.align		4
        /*00c4*/ 	.byte	0x02, 0x4a
	.zero		1
	.zero		1


	//----- nvinfo : EIATTR_EXIT_INSTR_OFFSETS
	.align		4
        /*00c8*/ 	.byte	0x04, 0x1c
        /*00ca*/ 	.short	(.L_4969 - .L_4968)


	//   ....[0]....
.L_4968:
        /*00cc*/ 	.word	0x00000080


	//   ....[1]....
        /*00d0*/ 	.word	0x00001590


	//   ....[2]....
        /*00d4*/ 	.word	0x000015b0


	//   ....[3]....
        /*00d8*/ 	.word	0x00001a20


	//   ....[4]....
        /*00dc*/ 	.word	0x00001c40


	//   ....[5]....
        /*00e0*/ 	.word	0x00001da0


	//   ....[6]....
        /*00e4*/ 	.word	0x00001e70


	//----- nvinfo : EIATTR_MAX_THREADS
	.align		4
.L_4969:
        /*00e8*/ 	.byte	0x04, 0x05
        /*00ea*/ 	.short	(.L_4971 - .L_4970)
.L_4970:
        /*00ec*/ 	.word	0x00000080
        /*00f0*/ 	.word	0x00000001
        /*00f4*/ 	.word	0x00000001


	//----- nvinfo : EIATTR_CBANK_PARAM_SIZE
	.align		4
.L_4971:
        /*00f8*/ 	.byte	0x03, 0x19
        /*00fa*/ 	.short	0x0048


	//----- nvinfo : EIATTR_PARAM_CBANK
	.align		4
        /*00fc*/ 	.byte	0x04, 0x0a
        /*00fe*/ 	.short	(.L_4973 - .L_4972)
	.align		4
.L_4972:
        /*0100*/ 	.word	index@(.nv.constant0._ZN4vllm3moe10topkGatingILi4ELi4ELi4ELi8ELi32Ei6__halfLNS0_11ScoringFuncE1EEEvPKT5_PKbPfiPT4_PiiiibPKf)
        /*0104*/ 	.short	0x0380
        /*0106*/ 	.short	0x0048


	//----- nvinfo : EIATTR_SW_WAR
	.align		4
.L_4973:
        /*0108*/ 	.byte	0x04, 0x36
        /*010a*/ 	.short	(.L_4975 - .L_4974)
.L_4974:
        /*010c*/ 	.word	0x00000008
.L_4975:


//--------------------- .nv.info._ZN4vllm3moe10topkGatingILi2ELi2ELi4ELi4ELi32Ei6__halfLNS0_11ScoringFuncE1EEEvPKT5_PKbPfiPT4_PiiiibPKf --------------------------
	.section	.nv.info._ZN4vllm3moe10topkGatingILi2ELi2ELi4ELi4ELi32Ei6__halfLNS0_11ScoringFuncE1EEEvPKT5_PKbPfiPT4_PiiiibPKf,"",@"SHT_CUDA_INFO"
	.sectionflags	@""
	.align	4


	//----- nvinfo : EIATTR_CUDA_API_VERSION
	.align		4
        /*0000*/ 	.byte	0x04, 0x37
        /*0002*/ 	.short	(.L_4977 - .L_4976)
.L_4976:
        /*0004*/ 	.word	0x00000082


	//----- nvinfo : EIATTR_KPARAM_INFO
	.align		4
.L_4977:
        /*0008*/ 	.byte	0x04, 0x17
        /*000a*/ 	.short	(.L_4979 - .L_4978)
.L_4978:
        /*000c*/ 	.word	0x00000000
        /*0010*/ 	.short	0x000a
        /*0012*/ 	.short	0x0040
        /*0014*/ 	.byte	0x00, 0xf5, 0x21, 0x00


	//----- nvinfo : EIATTR_KPARAM_INFO
	.align		4
.L_4979:
        /*0018*/ 	.byte	0x04, 0x17
        /*001a*/ 	.short	(.L_4981 - .L_4980)
.L_4980:
        /*001c*/ 	.word	0x00000000
        /*0020*/ 	.short	0x0009
        /*0022*/ 	.short	0x003c
        /*0024*/ 	.byte	0x00, 0xf0, 0x05, 0x00


	//----- nvinfo : EIATTR_KPARAM_INFO
	.align		4
.L_4981:
        /*0028*/ 	.byte	0x04, 0x17
        /*002a*/ 	.short	(.L_4983 - .L_4982)
.L_4982:
        /*002c*/ 	.word	0x00000000
        /*0030*/ 	.short	0x0008
        /*0032*/ 	.short	0x0038
        /*0034*/ 	.byte	0x00, 0xf0, 0x11, 0x00


	//----- nvinfo : EIATTR_KPARAM_INFO
	.align		4
.L_4983:
        /*0038*/ 	.byte	0x04, 0x17
        /*003a*/ 	.short	(.L_4985 - .L_4984)
.L_4984:
        /*003c*/ 	.word	0x00000000
        /*0040*/ 	.short	0x0007
        /*0042*/ 	.short	0x0034
        /*0044*/ 	.byte	0x00, 0xf0, 0x11, 0x00


	//----- nvinfo : EIATTR_KPARAM_INFO
	.align		4
.L_4985:
        /*0048*/ 	.byte	0x04, 0x17
        /*004a*/ 	.short	(.L_4987 - .L_4986)
.L_4986:
        /*004c*/ 	.word	0x00000000
        /*0050*/ 	.short	0x0006
        /*0052*/ 	.short	0x0030
        /*0054*/ 	.byte	0x00, 0xf0, 0x11, 0x00


	//----- nvinfo : EIATTR_KPARAM_INFO
	.align		4
.L_4987:
        /*0058*/ 	.byte	0x04, 0x17
        /*005a*/ 	.short	(.L_4989 - .L_4988)
.L_4988:
        /*005c*/ 	.word	0x00000000
        /*0060*/ 	.short	0x0005
        /*0062*/ 	.short	0x0028
        /*0064*/ 	.byte	0x00, 0xf5, 0x21, 0x00


	//----- nvinfo : EIATTR_KPARAM_INFO
	.align		4
.L_4989:
        /*0068*/ 	.byte	0x04, 0x17
        /*006a*/ 	.short	(.L_4991 - .L_4990)
.L_4990:
        /*006c*/ 	.word	0x00000000
        /*0070*/ 	.short	0x0004
        /*0072*/ 	.short	0x0020
        /*0074*/ 	.byte	0x00, 0xf5, 0x21, 0x00


	//----- nvinfo : EIATTR_KPARAM_INFO
	.align		4
.L_4991:
        /*0078*/ 	.byte	0x04, 0x17
        /*007a*/ 	.short	(.L_4993 - .L_4992)
.L_4992:
        /*007c*/ 	.word	0x00000000
        /*0080*/ 	.short	0x0003
        /*0082*/ 	.short	0x0018
        /*0084*/ 	.byte	0x00, 0xf0, 0x11, 0x00


	//----- nvinfo : EIATTR_KPARAM_INFO
	.align		4
.L_4993:
        /*0088*/ 	.byte	0x04, 0x17
        /*008a*/ 	.short	(.L_4995 - .L_4994)
.L_4994:
        /*008c*/ 	.word	0x00000000
        /*0090*/ 	.short	0x0002
        /*0092*/ 	.short	0x0010
        /*0094*/ 	.byte	0x00, 0xf5, 0x21, 0x00


	//----- nvinfo : EIATTR_KPARAM_INFO
	.align		4
.L_4995:
        /*0098*/ 	.byte	0x04, 0x17
        /*009a*/ 	.short	(.L_4997 - .L_4996)
.L_4996:
        /*009c*/ 	.word	0x00000000
        /*00a0*/ 	.short	0x0001
        /*00a2*/ 	.short	0x0008
        /*00a4*/ 	.byte	0x00, 0xf5, 0x21, 0x00


	//----- nvinfo : EIATTR_KPARAM_INFO
	.align		4
.L_4997:
        /*00a8*/ 	.byte	0x04, 0x17
        /*00aa*/ 	.short	(.L_4999 - .L_4998)
.L_4998:
        /*00ac*/ 	.word	0x00000000
        /*00b0*/ 	.short	0x0000
        /*00b2*/ 	.short	0x0000
        /*00b4*/ 	.byte	0x00, 0xf5, 0x21, 0x00


	//----- nvinfo : EIATTR_SPARSE_MMA_MASK
	.align		4
.L_4999:
        /*00b8*/ 	.byte	0x03, 0x50
        /*00ba*/ 	.short	0x0000


	//----- nvinfo : EIATTR_MAXREG_COUNT
	.align		4
        /*00bc*/ 	.byte	0x03, 0x1b
        /*00be*/ 	.short	0x00ff


	//----- nvinfo : EIATTR_MERCURY_ISA_VERSION
	.align		4
        /*00c0*/ 	.byte	0x03, 0x5f
        /*00c2*/ 	.short	0x0101


	//----- nvinfo : EIATTR_VRC_CTA_INIT_COUNT
	.align		4
        /*00c4*/ 	.byte	0x02, 0x4a
	.zero		1
	.zero		1


	//----- nvinfo : EIATTR_EXIT_INSTR_OFFSETS
	.align		4
        /*00c8*/ 	.byte	0x04, 0x1c
        /*00ca*/ 	.short	(.L_5001 - .L_5000)


	//   ....[0]....
.L_5000:
        /*00cc*/ 	.word	0x00000080


	//   ....[1]....
        /*00d0*/ 	.word	0x00001020


	//   ....[2]....
        /*00d4*/ 	.word	0x00001040


	//   ....[3]....
        /*00d8*/ 	.word	0x000014b0


	//   ....[4]....
        /*00dc*/ 	.word	0x000016d0


	//   ....[5]....
        /*00e0*/ 	.word	0x00001830


	//   ....[6]....
        /*00e4*/ 	.word	0x00001900


	//----- nvinfo : EIATTR_MAX_THREADS
	.align		4
.L_5001:
        /*00e8*/ 	.byte	0x04, 0x05
        /*00ea*/ 	.short	(.L_5003 - .L_5002)
.L_5002:
        /*00ec*/ 	.word	0x00000080
        /*00f0*/ 	.word	0x00000001
        /*00f4*/ 	.word	0x00000001


	//----- nvinfo : EIATTR_CBANK_PARAM_SIZE
	.align		4
.L_5003:
        /*00f8*/ 	.byte	0x03, 0x19
        /*00fa*/ 	.short	0x0048


	//----- nvinfo : EIATTR_PARAM_CBANK
	.align		4
        /*00fc*/ 	.byte	0x04, 0x0a
        /*00fe*/ 	.short	(.L_5005 - .L_5004)
	.align		4
.L_5004:
        /*0100*/ 	.word	index@(.nv.constant0._ZN4vllm3moe10topkGatingILi2ELi2ELi4ELi4ELi32Ei6__halfLNS0_11ScoringFuncE1EEEvPKT5_PKbPfiPT4_PiiiibPKf)
        /*0104*/ 	.short	0x0380
        /*0106*/ 	.short	0x0048


	//----- nvinfo : EIATTR_SW_WAR
	.align		4
.L_5005:
        /*0108*/ 	.byte	0x04, 0x36
        /*010a*/ 	.short	(.L_5007 - .L_5006)
.L_5006:
        /*010c*/ 	.word	0x00000008
.L_5007:


//--------------------- .nv.info._ZN4vllm3moe10topkGatingILi1ELi1ELi4ELi2ELi32Ei6__halfLNS0_11ScoringFuncE1EEEvPKT5_PKbPfiPT4_PiiiibPKf --------------------------
	.section	.nv.info._ZN4vllm3moe10topkGatingILi1ELi1ELi4ELi2ELi32Ei6__halfLNS0_11ScoringFuncE1EEEvPKT5_PKbPfiPT4_PiiiibPKf,"",@"SHT_CUDA_INFO"
	.sectionflags	@""
	.align	4


	//----- nvinfo : EIATTR_CUDA_API_VERSION
	.align		4
        /*0000*/ 	.byte	0x04, 0x37
        /*0002*/ 	.short	(.L_5009 - .L_5008)
.L_5008:
        /*0004*/ 	.word	0x00000082


	//----- nvinfo : EIATTR_KPARAM_INFO
	.align		4
.L_5009:
        /*0008*/ 	.byte	0x04, 0x17
        /*000a*/ 	.short	(.L_5011 - .L_5010)
.L_5010:
        /*000c*/ 	.word	0x00000000
        /*0010*/ 	.short	0x000a
        /*0012*/ 	.short	0x0040
        /*0014*/ 	.byte	0x00, 0xf5, 0x21, 0x00


	//----- nvinfo : EIATTR_KPARAM_INFO
	.align		4
.L_5011:
        /*0018*/ 	.byte	0x04, 0x17
        /*001a*/ 	.short	(.L_5013 - .L_5012)
.L_5012:
        /*001c*/ 	.word	0x00000000
        /*0020*/ 	.short	0x0009
        /*0022*/ 	.short	0x003c
        /*0024*/ 	.byte	0x00, 0xf0, 0x05, 0x00


	//----- nvinfo : EIATTR_KPARAM_INFO
	.align		4
.L_5013:
        /*0028*/ 	.byte	0x04, 0x17
        /*002a*/ 	.short	(.L_5015 - .L_5014)
.L_5014:
        /*002c*/ 	.word	0x00000000
        /*0030*/ 	.short	0x0008
        /*0032*/ 	.short	0x0038
        /*0034*/ 	.byte	0x00, 0xf0, 0x11, 0x00


	//----- nvinfo : EIATTR_KPARAM_INFO
	.align		4
.L_5015:
        /*0038*/ 	.byte	0x04, 0x17
        /*003a*/ 	.short	(.L_5017 - .L_5016)
.L_5016:
        /*003c*/ 	.word	0x00000000
        /*0040*/ 	.short	0x0007
        /*0042*/ 	.short	0x0034
        /*0044*/ 	.byte	0x00, 0xf0, 0x11, 0x00


	//----- nvinfo : EIATTR_KPARAM_INFO
	.align		4
.L_5017:
        /*0048*/ 	.byte	0x04, 0x17
        /*004a*/ 	.short	(.L_5019 - .L_5018)
.L_5018:
        /*004c*/ 	.word	0x00000000
        /*0050*/ 	.short	0x0006
        /*0052*/ 	.short	0x0030
        /*0054*/ 	.byte	0x00, 0xf0, 0x11, 0x00


	//----- nvinfo : EIATTR_KPARAM_INFO
	.align		4
.L_5019:
        /*0058*/ 	.byte	0x04, 0x17
        /*005a*/ 	.short	(.L_5021 - .L_5020)
.L_5020:
        /*005c*/ 	.word	0x00000000
        /*0060*/ 	.short	0x0005
        /*0062*/ 	.short	0x0028
        /*0064*/ 	.byte	0x00, 0xf5, 0x21, 0x00


	//----- nvinfo : EIATTR_KPARAM_INFO
	.align		4
.L_5021:
        /*0068*/ 	.byte	0x04, 0x17
        /*006a*/ 	.short	(.L_5023 - .L_5022)
.L_5022:
        /*006c*/ 	.word	0x00000000
        /*0070*/ 	.short	0x0004
        /*0072*/ 	.short	0x0020
        /*0074*/ 	.byte	0x00, 0xf5, 0x21, 0x00


	//----- nvinfo : EIATTR_KPARAM_INFO
	.align		4
.L_5023:
        /*0078*/ 	.byte	0x04, 0x17
        /*007a*/ 	.short	(.L_5025 - .L_5024)
.L_5024:
        /*007c*/ 	.word	0x00000000
        /*0080*/ 	.short	0x0003
        /*0082*/ 	.short	0x0018
        /*0084*/ 	.byte	0x00, 0xf0, 0x11, 0x00


	//----- nvinfo : EIATTR_KPARAM_INFO
	.align		4
.L_5025:
        /*0088*/ 	.byte	0x04, 0x17
        /*008a*/ 	.short	(.L_5027 - .L_5026)
.L_5026:
        /*008c*/ 	.word	0x00000000
        /*0090*/ 	.short	0x0002
        /*0092*/ 	.short	0x0010
        /*0094*/ 	.byte	0x00, 0xf5, 0x21, 0x00


	//----- nvinfo : EIATTR_KPARAM_INFO
	.align		4
.L_5027:
        /*0098*/ 	.byte	0x04, 0x17
        /*009a*/ 	.short	(.L_5029 - .L_5028)
.L_5028:
        /*009c*/ 	.word	0x00000000
        /*00a0*/ 	.short	0x0001
        /*00a2*/ 	.short	0x0008
        /*00a4*/ 	.byte	0x00, 0xf5, 0x21, 0x00


	//----- nvinfo : EIATTR_KPARAM_INFO
	.align		4
.L_5029:
        /*00a8*/ 	.byte	0x04, 0x17
        /*00aa*/ 	.short	(.L_5031 - .L_5030)
.L_5030:
        /*00ac*/ 	.word	0x00000000
        /*00b0*/ 	.short	0x0000
        /*00b2*/ 	.short	0x0000
        /*00b4*/ 	.byte	0x00, 0xf5, 0x21, 0x00


	//----- nvinfo : EIATTR_SPARSE_MMA_MASK
	.align		4
.L_5031:
        /*00b8*/ 	.byte	0x03, 0x50
        /*00ba*/ 	.short	0x0000


	//----- nvinfo : EIATTR_MAXREG_COUNT
	.align		4
        /*00bc*/ 	.byte	0x03, 0x1b
        /*00be*/ 	.short	0x00ff


	//----- nvinfo : EIATTR_MERCURY_ISA_VERSION
	.align		4
        /*00c0*/ 	.byte	0x03, 0x5f
        /*00c2*/ 	.short	0x0101


	//----- nvinfo : EIATTR_VRC_CTA_INIT_COUNT
	.align		4
        /*00c4*/ 	.byte	0x02, 0x4a
	.zero		1
	.zero		1


	//----- nvinfo : EIATTR_EXIT_INSTR_OFFSETS
	.align		4
        /*00c8*/ 	.byte	0x04, 0x1c
        /*00ca*/ 	.short	(.L_5033 - .L_5032)


	//   ....[0]....
.L_5032:
        /*00cc*/ 	.word	0x00000080


	//   ....[1]....
        /*00d0*/ 	.word	0x00000860


	//   ....[2]....
        /*00d4*/ 	.word	0x00000870


	//   ....[3]....
        /*00d8*/ 	.word	0x00000ce0


	//   ....[4]....
        /*00dc*/ 	.word	0x00000f00


	//   ....[5]....
        /*00e0*/ 	.word	0x00001060


	//   ....[6]....
        /*00e4*/ 	.word	0x00001130


	//----- nvinfo : EIATTR_MAX_THREADS
	.align		4
.L_5033:
        /*00e8*/ 	.byte	0x04, 0x05
        /*00ea*/ 	.short	(.L_5035 - .L_5034)
.L_5034:
        /*00ec*/ 	.word	0x00000080
        /*00f0*/ 	.word	0x00000001
        /*00f4*/ 	.word	0x00000001


	//----- nvinfo : EIATTR_CBANK_PARAM_SIZE
	.align		4
.L_5035:
        /*00f8*/ 	.byte	0x03, 0x19
        /*00fa*/ 	.short	0x0048


	//----- nvinfo : EIATTR_PARAM_CBANK
	.align		4
        /*00fc*/ 	.byte	0x04, 0x0a
        /*00fe*/ 	.short	(.L_5037 - .L_5036)
	.align		4
.L_5036:
        /*0100*/ 	.word	index@(.nv.constant0._ZN4vllm3moe10topkGatingILi1ELi1ELi4ELi2ELi32Ei6__halfLNS0_11ScoringFuncE1EEEvPKT5_PKbPfiPT4_PiiiibPKf)
        /*0104*/ 	.short	0x0380
        /*0106*/ 	.short	0x0048


	//----- nvinfo : EIATTR_SW_WAR
	.align		4
.L_5037:
        /*0108*/ 	.byte	0x04, 0x36
        /*010a*/ 	.short	(.L_5039 - .L_5038)
.L_5038:
        /*010c*/ 	.word	0x00000008
.L_5039:


//--------------------- .nv.info._ZN4vllm3moe10topkGatingILi18ELi576ELi4ELi8ELi32ElfLNS0_11ScoringFuncE1EEEvPKT5_PKbPfiPT4_PiiiibPKf --------------------------
	.section	.nv.info._ZN4vllm3moe10topkGatingILi18ELi576ELi4ELi8ELi32ElfLNS0_11ScoringFuncE1EEEvPKT5_PKbPfiPT4_PiiiibPKf,"",@"SHT_CUDA_INFO"
	.sectionflags	@""
	.align	4


	//----- nvinfo : EIATTR_CUDA_API_VERSION
	.align		4
        /*0000*/ 	.byte	0x04, 0x37
        /*0002*/ 	.short	(.L_5041 - .L_5040)
.L_5040:
        /*0004*/ 	.word	0x00000082


	//----- nvinfo : EIATTR_KPARAM_INFO
	.align		4
.L_5041:
        /*0008*/ 	.byte	0x04, 0x17
        /*000a*/ 	.short	(.L_5043 - .L_5042)
.L_5042:
        /*000c*/ 	.word	0x00000000
        /*0010*/ 	.short	0x000a
        /*0012*/ 	.short	0x0040
        /*0014*/ 	.byte	0x00, 0xf5, 0x21, 0x00


	//----- nvinfo : EIATTR_KPARAM_INFO
	.align		4
.L_5043:
        /*0018*/ 	.byte	0x04, 0x17
        /*001a*/ 	.short	(.L_5045 - .L_5044)
.L_5044:
        /*001c*/ 	.word	0x00000000
        /*0020*/ 	.short	0x0009
        /*0022*/ 	.short	0x003c
        /*0024*/ 	.byte	0x00, 0xf0, 0x05, 0x00


	//----- nvinfo : EIATTR_KPARAM_INFO
	.align		4
.L_5045:
        /*0028*/ 	.byte	0x04, 0x17
        /*002a*/ 	.short	(.L_5047 - .L_5046)
.L_5046:
        /*002c*/ 	.word	0x00000000
        /*0030*/ 	.short	0x0008
        /*0032*/ 	.short	0x0038
        /*0034*/ 	.byte	0x00, 0xf0, 0x11, 0x00


	//----- nvinfo : EIATTR_KPARAM_INFO
	.align		4
.L_5047:
        /*0038*/ 	.byte	0x04, 0x17
        /*003a*/ 	.short	(.L_5049 - .L_5048)
.L_5048:
        /*003c*/ 	.word	0x00000000
        /*0040*/ 	.short	0x0007
        /*0042*/ 	.short	0x0034
        /*0044*/ 	.byte	0x00, 0xf0, 0x11, 0x00


	//----- nvinfo : EIATTR_KPARAM_INFO
	.align		4
.L_5049:
        /*0048*/ 	.byte	0x04, 0x17
        /*004a*/ 	.short	(.L_5051 - .L_5050)
.L_5050:
        /*004c*/ 	.word	0x00000000
        /*0050*/ 	.short	0x0006
        /*0052*/ 	.short	0x0030
        /*0054*/ 	.byte	0x00, 0xf0, 0x11, 0x00


	//----- nvinfo : EIATTR_KPARAM_INFO
	.align		4
.L_5051:
        /*0058*/ 	.byte	0x04, 0x17
        /*005a*/ 	.short	(.L_5053 - .L_5052)
.L_5052:
        /*005c*/ 	.word	0x00000000
        /*0060*/ 	.short	0x0005
        /*0062*/ 	.short	0x0028
        /*0064*/ 	.byte	0x00, 0xf5, 0x21, 0x00


	//----- nvinfo : EIATTR_KPARAM_INFO
	.align		4
.L_5053:
        /*0068*/ 	.byte	0x04, 0x17
        /*006a*/ 	.short	(.L_5055 - .L_5054)
.L_5054:
        /*006c*/ 	.word	0x00000000
        /*0070*/ 	.short	0x0004
        /*0072*/ 	.short	0x0020
        /*0074*/ 	.byte	0x00, 0xf5, 0x21, 0x00


	//----- nvinfo : EIATTR_KPARAM_INFO
	.align		4
.L_5055:
        /*0078*/ 	.byte	0x04, 0x17
        /*007a*/ 	.short	(.L_5057 - .L_5056)
.L_5056:
        /*007c*/ 	.word	0x00000000
        /*0080*/ 	.short	0x0003
        /*0082*/ 	.short	0x0018
        /*0084*/ 	.byte	0x00, 0xf0, 0x11, 0x00


	//----- nvinfo : EIATTR_KPARAM_INFO
	.align		4
.L_5057:
        /*0088*/ 	.byte	0x04, 0x17
        /*008a*/ 	.short	(.L_5059 - .L_5058)
.L_5058:
        /*008c*/ 	.word	0x00000000
        /*0090*/ 	.short	0x0002
        /*0092*/ 	.short	0x0010
        /*0094*/ 	.byte	0x00, 0xf5, 0x21, 0x00


	//----- nvinfo : EIATTR_KPARAM_INFO
	.align		4
.L_5059:
        /*0098*/ 	.byte	0x04, 0x17
        /*009a*/ 	.short	(.L_5061 - .L_5060)
.L_5060:
        /*009c*/ 	.word	0x00000000
        /*00a0*/ 	.short	0x0001
        /*00a2*/ 	.short	0x0008
        /*00a4*/ 	.byte	0x00, 0xf5, 0x21, 0x00


	//----- nvinfo : EIATTR_KPARAM_INFO
	.align		4
.L_5061:
        /*00a8*/ 	.byte	0x04, 0x17
        /*00aa*/ 	.short	(.L_5063 - .L_5062)
.L_5062:
        /*00ac*/ 	.word	0x00000000
        /*00b0*/ 	.short	0x0000
        /*00b2*/ 	.short	0x0000
        /*00b4*/ 	.byte	0x00, 0xf5, 0x21, 0x00


	//----- nvinfo : EIATTR_SPARSE_MMA_MASK
	.align		4
.L_5063:
        /*00b8*/ 	.byte	0x03, 0x50
        /*00ba*/ 	.short	0x0000


	//----- nvinfo : EIATTR_MAXREG_COUNT
	.align		4
        /*00bc*/ 	.byte	0x03, 0x1b
        /*00be*/ 	.short	0x00ff


	//----- nvinfo : EIATTR_MERCURY_ISA_VERSION
	.align		4
        /*00c0*/ 	.byte	0x03, 0x5f
        /*00c2*/ 	.short	0x0101


	//----- nvinfo : EIATTR_COOP_GROUP_MASK_REGIDS
	.align		4
        /*00c4*/ 	.byte	0x04, 0x29
        /*00c6*/ 	.short	(.L_5065 - .L_5064)


	//   ....[0]....
.L_5064:
        /*00c8*/ 	.word	0xffffffff


	//   ....[1]....
        /*00cc*/ 	.word	0xffffffff


	//   ....[2]....
        /*00d0*/ 	.word	0xffffffff


	//   ....[3]....
        /*00d4*/ 	.word	0xffffffff


	//   ....[4]....
        /*00d8*/ 	.word	0xffffffff


	//   ....[5]....
        /*00dc*/ 	.word	0xffffffff


	//   ....[6]....
        /*00e0*/ 	.word	0xffffffff


	//   ....[7]....
        /*00e4*/ 	.word	0xffffffff


	//   ....[8]....
        /*00e8*/ 	.word	0xffffffff


	//   ....[9]....
        /*00ec*/ 	.word	0xffffffff


	//   ....[10]....
        /*00f0*/ 	.word	0xffffffff


	//   ....[11]....
        /*00f4*/ 	.word	0xffffffff


	//   ....[12]....
        /*00f8*/ 	.word	0xffffffff


	//   ....[13]....
        /*00fc*/ 	.word	0xffffffff


	//   ....[14]....
        /*0100*/ 	.word	0xffffffff


	//----- nvinfo : EIATTR_COOP_GROUP_INSTR_OFFSETS
	.align		4
.L_5065:
        /*0104*/ 	.byte	0x04, 0x28
        /*0106*/ 	.short	(.L_5067 - .L_5066)


	//   ....[0]....
.L_5066:
        /*0108*/ 	.word	0x00001190


	//   ....[1]....
        /*010c*/ 	.word	0x000011e0


	//   ....[2]....
        /*0110*/ 	.word	0x00001250


	//   ....[3]....
        /*0114*/ 	.word	0x00001260


	//   ....[4]....
        /*0118*/ 	.word	0x00001460


	//   ....[5]....
        /*011c*/ 	.word	0x00001480


	//   ....[6]....
        /*0120*/ 	.word	0x000014b0


	//   ....[7]....
        /*0124*/ 	.word	0x00001510


	//   ....[8]....
        /*0128*/ 	.word	0x00001550


	//   ....[9]....
        /*012c*/ 	.word	0x00001560


	//   ....[10]....
        /*0130*/ 	.word	0x00001580


	//   ....[11]....
        /*0134*/ 	.word	0x000015f0


	//   ....[12]....
        /*0138*/ 	.word	0x00001610


	//   ....[13]....
        /*013c*/ 	.word	0x00001620


	//   ....[14]....
        /*0140*/ 	.word	0x00001660


	//----- nvinfo : EIATTR_VRC_CTA_INIT_COUNT
	.align		4
.L_5067:
        /*0144*/ 	.byte	0x02, 0x4a
	.zero		1
	.zero		1


	//----- nvinfo : EIATTR_EXIT_INSTR_OFFSETS
	.align		4
        /*0148*/ 	.byte	0x04, 0x1c
        /*014a*/ 	.short	(.L_5069 - .L_5068)


	//   ....[0]....
.L_5068:
        /*014c*/ 	.word	0x00000080


	//   ....[1]....
        /*0150*/ 	.word	0x00001c20


	//   ....[2]....
        /*0154*/ 	.word	0x00001c60


	//   ....[3]....
        /*0158*/ 	.word	0x000020c0


	//   ....[4]....
        /*015c*/ 	.word	0x000022e0


	//   ....[5]....
        /*0160*/ 	.word	0x00002440


	//   ....[6]....
        /*0164*/ 	.word	0x00002510


	//----- nvinfo : EIATTR_MAX_THREADS
	.align		4
.L_5069:
        /*0168*/ 	.byte	0x04, 0x05
        /*016a*/ 	.short	(.L_5071 - .L_5070)
.L_5070:
        /*016c*/ 	.word	0x00000080
        /*0170*/ 	.word	0x00000001
        /*0174*/ 	.word	0x00000001


	//----- nvinfo : EIATTR_CRS_STACK_SIZE
	.align		4
.L_5071:
        /*0178*/ 	.byte	0x04, 0x1e
        /*017a*/ 	.short	(.L_5073 - .L_5072)
.L_5072:
        /*017c*/ 	.word	0x00000000


	//----- nvinfo : EIATTR_CBANK_PARAM_SIZE
	.align		4
.L_5073:
        /*0180*/ 	.byte	0x03, 0x19
        /*0182*/ 	.short	0x0048


	//----- nvinfo : EIATTR_PARAM_CBANK
	.align		4
        /*0184*/ 	.byte	0x04, 0x0a
        /*0186*/ 	.short	(.L_5075 - .L_5074)
	.align		4
.L_5074:
        /*0188*/ 	.word	index@(.nv.constant0._ZN4vllm3moe10topkGatingILi18ELi576ELi4ELi8ELi32ElfLNS0_11ScoringFuncE1EEEvPKT5_PKbPfiPT4_PiiiibPKf)
        /*018c*/ 	.short	0x0380
        /*018e*/ 	.short	0x0048


	//----- nvinfo : EIATTR_SW_WAR
	.align		4
.L_5075:
        /*0190*/ 	.byte	0x04, 0x36
        /*0192*/ 	.short	(.L_5077 - .L_5076)
.L_5076:
        /*0194*/ 	.word	0x00000008
.L_5077:


//--------------------- .nv.info._ZN4vllm3moe10topkGatingILi14ELi448ELi4ELi8ELi32ElfLNS0_11ScoringFuncE1EEEvPKT5_PKbPfiPT4_PiiiibPKf --------------------------
	.section	.nv.info._ZN4vllm3moe10topkGatingILi14ELi448ELi4ELi8ELi32ElfLNS0_11ScoringFuncE1EEEvPKT5_PKbPfiPT4_PiiiibPKf,"",@"SHT_CUDA_INFO"
	.sectionflags	@""
	.align	4


	//----- nvinfo : EIATTR_CUDA_API_VERSION
	.align		4
        /*0000*/ 	.byte	0x04, 0x37
        /*0002*/ 	.short	(.L_5079 - .L_5078)
.L_5078:
        /*0004*/ 	.word	0x00000082


	//----- nvinfo : EIATTR_KPARAM_INFO
	.align		4
.L_5079:
        /*0008*/ 	.byte	0x04, 0x17
        /*000a*/ 	.short	(.L_5081 - .L_5080)
.L_5080:
        /*000c*/ 	.word	0x00000000
        /*0010*/ 	.short	0x000a
        /*0012*/ 	.short	0x0040
        /*0014*/ 	.byte	0x00, 0xf5, 0x21, 0x00


	//----- nvinfo : EIATTR_KPARAM_INFO
	.align		4
.L_5081:
        /*0018*/ 	.byte	0x04, 0x17
        /*001a*/ 	.short	(.L_5083 - .L_5082)
.L_5082:
        /*001c*/ 	.word	0x00000000
        /*0020*/ 	.short	0x0009
        /*0022*/ 	.short	0x003c
        /*0024*/ 	.byte	0x00, 0xf0, 0x05, 0x00


	//----- nvinfo : EIATTR_KPARAM_INFO
	.align		4
.L_5083:
        /*0028*/ 	.byte	0x04, 0x17
        /*002a*/ 	.short	(.L_5085 - .L_5084)
.L_5084:
        /*002c*/ 	.word	0x00000000
        /*0030*/ 	.short	0x0008
        /*0032*/ 	.short	0x0038
        /*0034*/ 	.byte	0x00, 0xf0, 0x11, 0x00


	//----- nvinfo : EIATTR_KPARAM_INFO
	.align		4
.L_5085:
        /*0038*/ 	.byte	0x04, 0x17
        /*003a*/ 	.short	(.L_5087 - .L_5086)
.L_5086:
        /*003c*/ 	.word	0x00000000
        /*0040*/ 	.short	0x0007
        /*0042*/ 	.short	0x0034
        /*0044*/ 	.byte	0x00, 0xf0, 0x11, 0x00


	//----- nvinfo : EIATTR_KPARAM_INFO
	.align		4
.L_5087:
        /*0048*/ 	.byte	0x04, 0x17
        /*004a*/ 	.short	(.L_5089 - .L_5088)
.L_5088:
        /*004c*/ 	.word	0x00000000
        /*0050*/ 	.short	0x0006
        /*0052*/ 	.short	0x0030
        /*0054*/ 	.byte	0x00, 0xf0, 0x11, 0x00


	//----- nvinfo : EIATTR_KPARAM_INFO
	.align		4
.L_5089:
        /*0058*/ 	.byte	0x04, 0x17
        /*005a*/ 	.short	(.L_5091 - .L_5090)
.L_5090:
        /*005c*/ 	.word	0x00000000
        /*0060*/ 	.short	0x0005
        /*0062*/ 	.short	0x0028
        /*0064*/ 	.byte	0x00, 0xf5, 0x21, 0x00


	//----- nvinfo : EIATTR_KPARAM_INFO
	.align		4
.L_5091:
        /*0068*/ 	.byte	0x04, 0x17
        /*006a*/ 	.short	(.L_5093 - .L_5092)
.L_5092:
        /*006c*/ 	.word	0x00000000
        /*0070*/ 	.short	0x0004
        /*0072*/ 	.short	0x0020
        /*0074*/ 	.byte	0x00, 0xf5, 0x21, 0x00


	//----- nvinfo : EIATTR_KPARAM_INFO
	.align		4
.L_5093:
        /*0078*/ 	.byte	0x04, 0x17
        /*007a*/ 	.short	(.L_5095 - .L_5094)
.L_5094:
        /*007c*/ 	.word	0x00000000
        /*0080*/ 	.short	0x0003
        /*0082*/ 	.short	0x0018
        /*0084*/ 	.byte	0x00, 0xf0, 0x11, 0x00


	//----- nvinfo : EIATTR_KPARAM_INFO
	.align		4
.L_5095:
        /*0088*/ 	.byte	0x04, 0x17
        /*008a*/ 	.short	(.L_5097 - .L_5096)
.L_5096:
        /*008c*/ 	.word	0x00000000
        /*0090*/ 	.short	0x0002
        /*0092*/ 	.short	0x0010
        /*0094*/ 	.byte	0x00, 0xf5, 0x21, 0x00


	//----- nvinfo : EIATTR_KPARAM_INFO
	.align		4
.L_5097:
        /*0098*/ 	.byte	0x04, 0x17
        /*009a*/ 	.short	(.L_5099 - .L_5098)
.L_5098:
        /*009c*/ 	.word	0x00000000
        /*00a0*/ 	.short	0x0001
        /*00a2*/ 	.short	0x0008
        /*00a4*/ 	.byte	0x00, 0xf5, 0x21, 0x00


	//----- nvinfo : EIATTR_KPARAM_INFO
	.align		4
.L_5099:
        /*00a8*/ 	.byte	0x04, 0x17
        /*00aa*/ 	.short	(.L_5101 - .L_5100)
.L_5100:
        /*00ac*/ 	.word	0x00000000
        /*00b0*/ 	.short	0x0000
        /*00b2*/ 	.short	0x0000
        /*00b4*/ 	.byte	0x00, 0xf5, 0x21, 0x00


	//----- nvinfo : EIATTR_SPARSE_MMA_MASK
	.align		4
.L_5101:
        /*00b8*/ 	.byte	0x03, 0x50
        /*00ba*/ 	.short	0x0000


	//----- nvinfo : EIATTR_MAXREG_COUNT
	.align		4
        /*00bc*/ 	.byte	0x03, 0x1b
        /*00be*/ 	.short	0x00ff


	//----- nvinfo : EIATTR_MERCURY_ISA_VERSION
	.align		4
        /*00c0*/ 	.byte	0x03, 0x5f
        /*00c2*/ 	.short	0x0101


	//----- nvinfo : EIATTR_COOP_GROUP_MASK_REGIDS
	.align		4
        /*00c4*/ 	.byte	0x04, 0x29
        /*00c6*/ 	.short	(.L_5103 - .L_5102)


	//   ....[0]....
.L_5102:
        /*00c8*/ 	.word	0xffffffff


	//   ....[1]....
        /*00cc*/ 	.word	0xffffffff


	//   ....[2]....
        /*00d0*/ 	.word	0xffffffff


	//   ....[3]....
        /*00d4*/ 	.word	0xffffffff


	//   ....[4]....
        /*00d8*/ 	.word	0xffffffff


	//   ....[5]....
        /*00dc*/ 	.word	0xffffffff


	//   ....[6]....
        /*00e0*/ 	.word	0xffffffff


	//   ....[7]....
        /*00e4*/ 	.word	0xffffffff


	//   ....[8]....
        /*00e8*/ 	.word	0xffffffff


	//   ....[9]....
        /*00ec*/ 	.word	0xffffffff


	//   ....[10]....
        /*00f0*/ 	.word	0xffffffff


	//   ....[11]....
        /*00f4*/ 	.word	0xffffffff


	//   ....[12]....
        /*00f8*/ 	.word	0xffffffff


	//   ....[13]....
        /*00fc*/ 	.word	0xffffffff


	//   ....[14]....
        /*0100*/ 	.word	0xffffffff


	//----- nvinfo : EIATTR_COOP_GROUP_INSTR_OFFSETS
	.align		4
.L_5103:
        /*0104*/ 	.byte	0x04, 0x28
        /*0106*/ 	.short	(.L_5105 - .L_5104)


	//   ....[0]....
.L_5104:
        /*0108*/ 	.word	0x00000e10


	//   ....[1]....
        /*010c*/ 	.word	0x00000e80


	//   ....[2]....
        /*0110*/ 	.word	0x00000ef0


	//   ....[3]....
        /*0114*/ 	.word	0x00000f00


	//   ....[4]....
        /*0118*/ 	.word	0x00001080


	//   ....[5]....
        /*011c*/ 	.word	0x000010a0


	//   ....[6]....
        /*0120*/ 	.word	0x000010d0


	//   ....[7]....
        /*0124*/ 	.word	0x00001130


	//   ....[8]....
        /*0128*/ 	.word	0x00001170


	//   ....[9]....
        /*012c*/ 	.word	0x00001180


	//   ....[10]....
        /*0130*/ 	.word	0x000011a0


	//   ....[11]....
        /*0134*/ 	.word	0x00001200


	//   ....[12]....
        /*0138*/ 	.word	0x00001230


	//   ....[13]....
        /*013c*/ 	.word	0x00001240


	//   ....[14]....
        /*0140*/ 	.word	0x00001270


	//----- nvinfo : EIATTR_VRC_CTA_INIT_COUNT
	.align		4
.L_5105:
        /*0144*/ 	.byte	0x02, 0x4a
	.zero		1
	.zero		1


	//----- nvinfo : EIATTR_EXIT_INSTR_OFFSETS
	.align		4
        /*0148*/ 	.byte	0x04, 0x1c
        /*014a*/ 	.short	(.L_5107 - .L_5106)


	//   ....[0]....
.L_5106:
        /*014c*/ 	.word	0x00000080


	//   ....[1]....
        /*0150*/ 	.word	0x00001800


	//   ....[2]....
        /*0154*/ 	.word	0x00001820


	//   ....[3]....
        /*0158*/ 	.word	0x00001c90


	//   ....[4]....
        /*015c*/ 	.word	0x00001eb0


	//   ....[5]....
        /*0160*/ 	.word	0x00002010


	//   ....[6]....
        /*0164*/ 	.word	0x000020e0


	//----- nvinfo : EIATTR_MAX_THREADS
	.align		4
.L_5107:
        /*0168*/ 	.byte	0x04, 0x05
        /*016a*/ 	.short	(.L_5109 - .L_5108)
.L_5108:
        /*016c*/ 	.word	0x00000080
        /*0170*/ 	.word	0x00000001
        /*0174*/ 	.word	0x00000001


	//----- nvinfo : EIATTR_CRS_STACK_SIZE
	.align		4
.L_5109:
        /*0178*/ 	.byte	0x04, 0x1e
        /*017a*/ 	.short	(.L_5111 - .L_5110)
.L_5110:
        /*017c*/ 	.word	0x00000000


	//----- nvinfo : EIATTR_CBANK_PARAM_SIZE
	.align		4
.L_5111:
        /*0180*/ 	.byte	0x03, 0x19
        /*0182*/ 	.short	0x0048


	//----- nvinfo : EIATTR_PARAM_CBANK
	.align		4
        /*0184*/ 	.byte	0x04, 0x0a
        /*0186*/ 	.short	(.L_5113 - .L_5112)
	.align		4
.L_5112:
        /*0188*/ 	.word	index@(.nv.constant0._ZN4vllm3moe10topkGatingILi14ELi448ELi4ELi8ELi32ElfLNS0_11ScoringFuncE1EEEvPKT5_PKbPfiPT4_PiiiibPKf)
        /*018c*/ 	.short	0x0380
        /*018e*/ 	.short	0x0048


	//----- nvinfo : EIATTR_SW_WAR
	.align		4
.L_5113:
        /*0190*/ 	.byte	0x04, 0x36
        /*0192*/ 	.short	(.L_5115 - .L_5114)
.L_5114:
        /*0194*/ 	.word	0x00000008
.L_5115:


//--------------------- .nv.info._ZN4vllm3moe10topkGatingILi12ELi384ELi4ELi8ELi32ElfLNS0_11ScoringFuncE1EEEvPKT5_PKbPfiPT4_PiiiibPKf --------------------------
	.section	.nv.info._ZN4vllm3moe10topkGatingILi12ELi384ELi4ELi8ELi32ElfLNS0_11ScoringFuncE1EEEvPKT5_PKbPfiPT4_PiiiibPKf,"",@"SHT_CUDA_INFO"
	.sectionflags	@""
	.align	4


	//----- nvinfo : EIATTR_CUDA_API_VERSION
	.align		4
        /*0000*/ 	.byte	0x04, 0x37
        /*0002*/ 	.short	(.L_5117 - .L_5116)
.L_5116:
        /*0004*/ 	.word	0x00000082


	//----- nvinfo : EIATTR_KPARAM_INFO
	.align		4
.L_5117:
        /*0008*/ 	.byte	0x04, 0x17
        /*000a*/ 	.short	(.L_5119 - .L_5118)
.L_5118:
        /*000c*/ 	.word	0x00000000
        /*0010*/ 	.short	0x000a
        /*0012*/ 	.short	0x0040
        /*0014*/ 	.byte	0x00, 0xf5, 0x21, 0x00


	//----- nvinfo : EIATTR_KPARAM_INFO
	.align		4
.L_5119:
        /*0018*/ 	.byte	0x04, 0x17
        /*001a*/ 	.short	(.L_5121 - .L_5120)
.L_5120:
        /*001c*/ 	.word	0x00000000
        /*0020*/ 	.short	0x0009
        /*0022*/ 	.short	0x003c
        /*0024*/ 	.byte	0x00, 0xf0, 0x05, 0x00


	//----- nvinfo : EIATTR_KPARAM_INFO
	.align		4
.L_5121:
        /*0028*/ 	.byte	0x04, 0x17
        /*002a*/ 	.short	(.L_5123 - .L_5122)
.L_5122:
        /*002c*/ 	.word	0x00000000
        /*0030*/ 	.short	0x0008
        /*0032*/ 	.short	0x0038
        /*0034*/ 	.byte	0x00, 0xf0, 0x11, 0x00


	//----- nvinfo : EIATTR_KPARAM_INFO
	.align		4
.L_5123:
        /*0038*/ 	.byte	0x04, 0x17
        /*003a*/ 	.short	(.L_5125 - .L_5124)
.L_5124:
        /*003c*/ 	.word	0x00000000
        /*0040*/ 	.short	0x0007
        /*0042*/ 	.short	0x0034
        /*0044*/ 	.byte	0x00, 0xf0, 0x11, 0x00


	//----- nvinfo : EIATTR_KPARAM_INFO
	.align		4
.L_5125:
        /*0048*/ 	.byte	0x04, 0x17
        /*004a*/ 	.short	(.L_5127 - .L_5126)
.L_5126:
        /*004c*/ 	.word	0x00000000
        /*0050*/ 	.short	0x0006
        /*0052*/ 	.short	0x0030
        /*0054*/ 	.byte	0x00, 0xf0, 0x11, 0x00


	//----- nvinfo : EIATTR_KPARAM_INFO
	.align		4
.L_5127:
        /*0058*/ 	.byte	0x04, 0x17
        /*005a*/ 	.short	(.L_5129 - .L_5128)
.L_5128:
        /*005c*/ 	.word	0x00000000
        /*0060*/ 	.short	0x0005
        /*0062*/ 	.short	0x0028
        /*0064*/ 	.byte	0x00, 0xf5, 0x21, 0x00


	//----- nvinfo : EIATTR_KPARAM_INFO
	.align		4
.L_5129:
        /*0068*/ 	.byte	0x04, 0x17
        /*006a*/ 	.short	(.L_5131 - .L_5130)
.L_5130:
        /*006c*/ 	.word	0x00000000
        /*0070*/ 	.short	0x0004
        /*0072*/ 	.short	0x0020
        /*0074*/ 	.byte	0x00, 0xf5, 0x21, 0x00


	//----- nvinfo : EIATTR_KPARAM_INFO
	.align		4
.L_5131:
        /*0078*/ 	.byte	0x04, 0x17
        /*007a*/ 	.short	(.L_5133 - .L_5132)
.L_5132:
        /*007c*/ 	.word	0x00000000
        /*0080*/ 	.short	0x0003
        /*0082*/ 	.short	0x0018
        /*0084*/ 	.byte	0x00, 0xf0, 0x11, 0x00


	//----- nvinfo : EIATTR_KPARAM_INFO
	.align		4
.L_5133:
        /*0088*/ 	.byte	0x04, 0x17
        /*008a*/ 	.short	(.L_5135 - .L_5134)
.L_5134:
        /*008c*/ 	.word	0x00000000
        /*0090*/ 	.short	0x0002
        /*0092*/ 	.short	0x0010
        /*0094*/ 	.byte	0x00, 0xf5, 0x21, 0x00


	//----- nvinfo : EIATTR_KPARAM_INFO
	.align		4
.L_5135:
        /*0098*/ 	.byte	0x04, 0x17
        /*009a*/ 	.short	(.L_5137 - .L_5136)
.L_5136:
        /*009c*/ 	.word	0x00000000
        /*00a0*/ 	.short	0x0001
        /*00a2*/ 	.short	0x0008
        /*00a4*/ 	.byte	0x00, 0xf5, 0x21, 0x00


	//----- nvinfo : EIATTR_KPARAM_INFO
	.align		4
.L_5137:
        /*00a8*/ 	.byte	0x04, 0x17
        /*00aa*/ 	.short	(.L_5139 - .L_5138)
.L_5138:
        /*00ac*/ 	.word	0x00000000
        /*00b0*/ 	.short	0x0000
        /*00b2*/ 	.short	0x0000
        /*00b4*/ 	.byte	0x00, 0xf5, 0x21, 0x00


	//----- nvinfo : EIATTR_SPARSE_MMA_MASK
	.align		4
.L_5139:
        /*00b8*/ 	.byte	0x03, 0x50
        /*00ba*/ 	.short	0x0000


	//----- nvinfo : EIATTR_MAXREG_COUNT
	.align		4
        /*00bc*/ 	.byte	0x03, 0x1b
        /*00be*/ 	.short	0x00ff


	//----- nvinfo : EIATTR_MERCURY_ISA_VERSION
	.align		4
        /*00c0*/ 	.byte	0x03, 0x5f
        /*00c2*/ 	.short	0x0101


	//----- nvinfo : EIATTR_COOP_GROUP_MASK_REGIDS
	.align		4
        /*00c4*/ 	.byte	0x04, 0x29
        /*00c6*/ 	.short	(.L_5141 - .L_5140)


	//   ....[0]....
.L_5140:
        /*00c8*/ 	.word	0xffffffff


	//   ....[1]....
        /*00cc*/ 	.word	0xffffffff


	//   ....[2]....
        /*00d0*/ 	.word	0xffffffff


	//   ....[3]....
        /*00d4*/ 	.word	0xffffffff


	//   ....[4]....
        /*00d8*/ 	.word	0xffffffff


	//   ....[5]....
        /*00dc*/ 	.word	0xffffffff


	//   ....[6]....
        /*00e0*/ 	.word	0xffffffff


	//   ....[7]....
        /*00e4*/ 	.word	0xffffffff


	//   ....[8]....
        /*00e8*/ 	.word	0xffffffff


	//   ....[9]....
        /*00ec*/ 	.word	0xffffffff


	//   ....[10]....
        /*00f0*/ 	.word	0xffffffff


	//   ....[11]....
        /*00f4*/ 	.word	0xffffffff


	//   ....[12]....
        /*00f8*/ 	.word	0xffffffff


	//   ....[13]....
        /*00fc*/ 	.word	0xffffffff


	//   ....[14]....
        /*0100*/ 	.word	0xffffffff


	//----- nvinfo : EIATTR_COOP_GROUP_INSTR_OFFSETS
	.align		4
.L_5141:
        /*0104*/ 	.byte	0x04, 0x28
        /*0106*/ 	.short	(.L_5143 - .L_5142)


	//   ....[0]....
.L_5142:
        /*0108*/ 	.word	0x00000cb0


	//   ....[1]....
        /*010c*/ 	.word	0x00000cf0


	//   ....[2]....
        /*0110*/ 	.word	0x00000d70


	//   ....[3]....
        /*0114*/ 	.word	0x00000dc0


	//   ....[4]....
        /*0118*/ 	.word	0x00000ea0


	//   ....[5]....
        /*011c*/ 	.word	0x00000ee0


	//   ....[6]....
        /*0120*/ 	.word	0x00000ef0


	//   ....[7]....
        /*0124*/ 	.word	0x00000f20


	//   ....[8]....
        /*0128*/ 	.word	0x00000f90


	//   ....[9]....
        /*012c*/ 	.word	0x00000fb0


	//   ....[10]....
        /*0130*/ 	.word	0x00000fc0


	//   ....[11]....
        /*0134*/ 	.word	0x00001000


	//   ....[12]....
        /*0138*/ 	.word	0x00001060


	//   ....[13]....
        /*013c*/ 	.word	0x00001080


	//   ....[14]....
        /*0140*/ 	.word	0x00001090


	//----- nvinfo : EIATTR_VRC_CTA_INIT_COUNT
	.align		4
.L_5143:
        /*0144*/ 	.byte	0x02, 0x4a
	.zero		1
	.zero		1


	//----- nvinfo : EIATTR_EXIT_INSTR_OFFSETS
	.align		4
        /*0148*/ 	.byte	0x04, 0x1c
        /*014a*/ 	.short	(.L_5145 - .L_5144)


	//   ....[0]....
.L_5144:
        /*014c*/ 	.word	0x00000080


	//   ....[1]....
        /*0150*/ 	.word	0x000015e0


	//   ....[2]....
        /*0154*/ 	.word	0x00001600


	//   ....[3]....
        /*0158*/ 	.word	0x00001a70


	//   ....[4]....
        /*015c*/ 	.word	0x00001c90


	//   ....[5]....
        /*0160*/ 	.word	0x00001df0


	//   ....[6]....
        /*0164*/ 	.word	0x00001ec0


	//----- nvinfo : EIATTR_MAX_THREADS
	.align		4
.L_5145:
        /*0168*/ 	.byte	0x04, 0x05
        /*016a*/ 	.short	(.L_5147 - .L_5146)
.L_5146:
        /*016c*/ 	.word	0x00000080
        /*0170*/ 	.word	0x00000001
        /*0174*/ 	.word	0x00000001


	//----- nvinfo : EIATTR_CRS_STACK_SIZE
	.align		4
.L_5147:
        /*0178*/ 	.byte	0x04, 0x1e
        /*017a*/ 	.short	(.L_5149 - .L_5148)
.L_5148:
        /*017c*/ 	.word	0x00000000


	//----- nvinfo : EIATTR_CBANK_PARAM_SIZE
	.align		4
.L_5149:
        /*0180*/ 	.byte	0x03, 0x19
        /*0182*/ 	.short	0x0048


	//----- nvinfo : EIATTR_PARAM_CBANK
	.align		4
        /*0184*/ 	.byte	0x04, 0x0a
        /*0186*/ 	.short	(.L_5151 - .L_5150)
	.align		4
.L_5150:
        /*0188*/ 	.word	index@(.nv.constant0._ZN4vllm3moe10topkGatingILi12ELi384ELi4ELi8ELi32ElfLNS0_11ScoringFuncE1EEEvPKT5_PKbPfiPT4_PiiiibPKf)
        /*018c*/ 	.short	0x0380
        /*018e*/ 	.short	0x0048


	//----- nvinfo : EIATTR_SW_WAR
	.align		4
.L_5151:
        /*0190*/ 	.byte	0x04, 0x36
        /*0192*/ 	.short	(.L_5153 - .L_5152)
.L_5152:
        /*0194*/ 	.word	0x00000008
.L_5153:


//--------------------- .nv.info._ZN4vllm3moe10topkGatingILi10ELi320ELi4ELi8ELi32ElfLNS0_11ScoringFuncE1EEEvPKT5_PKbPfiPT4_PiiiibPKf --------------------------
	.section	.nv.info._ZN4vllm3moe10topkGatingILi10ELi320ELi4ELi8ELi32ElfLNS0_11ScoringFuncE1EEEvPKT5_PKbPfiPT4_PiiiibPKf,"",@"SHT_CUDA_INFO"
	.sectionflags	@""
	.align	4


	//----- nvinfo : EIATTR_CUDA_API_VERSION
	.align		4
        /*0000*/ 	.byte	0x04, 0x37
        /*0002*/ 	.short	(.L_5155 - .L_5154)
.L_5154:
        /*0004*/ 	.word	0x00000082


	//----- nvinfo : EIATTR_KPARAM_INFO
	.align		4
.L_5155:
        /*0008*/ 	.byte	0x04, 0x17
        /*000a*/ 	.short	(.L_5157 - .L_5156)
.L_5156:
        /*000c*/ 	.word	0x00000000
        /*0010*/ 	.short	0x000a
        /*0012*/ 	.short	0x0040
        /*0014*/ 	.byte	0x00, 0xf5, 0x21, 0x00


	//----- nvinfo : EIATTR_KPARAM_INFO
	.align		4
.L_5157:
        /*0018*/ 	.byte	0x04, 0x17
        /*001a*/ 	.short	(.L_5159 - .L_5158)
.L_5158:
        /*001c*/ 	.word	0x00000000
        /*0020*/ 	.short	0x0009
        /*0022*/ 	.short	0x003c
        /*0024*/ 	.byte	0x00, 0xf0, 0x05, 0x00


	//----- nvinfo : EIATTR_KPARAM_INFO
	.align		4
.L_5159:
        /*0028*/ 	.byte	0x04, 0x17
        /*002a*/ 	.short	(.L_5161 - .L_5160)
.L_5160:
        /*002c*/ 	.word	0x00000000
        /*0030*/ 	.short	0x0008
        /*0032*/ 	.short	0x0038
        /*0034*/ 	.byte	0x00, 0xf0, 0x11, 0x00


	//----- nvinfo : EIATTR_KPARAM_INFO
	.align		4
.L_5161:
        /*0038*/ 	.byte	0x04, 0x17
        /*003a*/ 	.short	(.L_5163 - .L_5162)
.L_5162:
        /*003c*/ 	.word	0x00000000
        /*0040*/ 	.short	0x0007
        /*0042*/ 	.short	0x0034
        /*0044*/ 	.byte	0x00, 0xf0, 0x11, 0x00


	//----- nvinfo : EIATTR_KPARAM_INFO
	.align		4
.L_5163:
        /*0048*/ 	.byte	0x04, 0x17
        /*004a*/ 	.short	(.L_5165 - .L_5164)
.L_5164:
        /*004c*/ 	.word	0x00000000
        /*0050*/ 	.short	0x0006
        /*0052*/ 	.short	0x0030
        /*0054*/ 	.byte	0x00, 0xf0, 0x11, 0x00


	//----- nvinfo : EIATTR_KPARAM_INFO
	.align		4
.L_5165:
        /*0058*/ 	.byte	0x04, 0x17
        /*005a*/ 	.short	(.L_5167 - .L_5166)
.L_5166:
        /*005c*/ 	.word	0x00000000
        /*0060*/ 	.short	0x0005
        /*0062*/ 	.short	0x0028
        /*0064*/ 	.byte	0x00, 0xf5, 0x21, 0x00


	//----- nvinfo : EIATTR_KPARAM_INFO
	.align		4
.L_5167:
        /*0068*/ 	.byte	0x04, 0x17
        /*006a*/ 	.short	(.L_5169 - .L_5168)
.L_5168:
        /*006c*/ 	.word	0x00000000
        /*0070*/ 	.short	0x0004
        /*0072*/ 	.short	0x0020
        /*0074*/ 	.byte	0x00, 0xf5, 0x21, 0x00


	//----- nvinfo : EIATTR_KPARAM_INFO
	.align		4
.L_5169:
        /*0078*/ 	.byte	0x04, 0x17
        /*007a*/ 	.short	(.L_5171 - .L_5170)
.L_5170:
        /*007c*/ 	.word	0x00000000
        /*0080*/ 	.short	0x0003
        /*0082*/ 	.short	0x0018
        /*0084*/ 	.byte	0x00, 0xf0, 0x11, 0x00


	//----- nvinfo : EIATTR_KPARAM_INFO
	.align		4
.L_5171:
        /*0088*/ 	.byte	0x04, 0x17
        /*008a*/ 	.short	(.L_5173 - .L_5172)
.L_5172:
        /*008c*/ 	.word	0x00000000
        /*0090*/ 	.short	0x0002
        /*0092*/ 	.short	0x0010
        /*0094*/ 	.byte	0x00, 0xf5, 0x21, 0x00


	//----- nvinfo : EIATTR_KPARAM_INFO
	.align		4
.L_5173:
        /*0098*/ 	.byte	0x04, 0x17
        /*009a*/ 	.short	(.L_5175 - .L_5174)
.L_5174:
        /*009c*/ 	.word	0x00000000
        /*00a0*/ 	.short	0x0001
        /*00a2*/ 	.short	0x0008
        /*00a4*/ 	.byte	0x00, 0xf5, 0x21, 0x00


	//----- nvinfo : EIATTR_KPARAM_INFO
	.align		4
.L_5175:
        /*00a8*/ 	.byte	0x04, 0x17
        /*00aa*/ 	.short	(.L_5177 - .L_5176)
.L_5176:
        /*00ac*/ 	.word	0x00000000
        /*00b0*/ 	.short	0x0000
        /*00b2*/ 	.short	0x0000
        /*00b4*/ 	.byte	0x00, 0xf5, 0x21, 0x00


	//----- nvinfo : EIATTR_SPARSE_MMA_MASK
	.align		4
.L_5177:
        /*00b8*/ 	.byte	0x03, 0x50
        /*00ba*/ 	.short	0x0000


	//----- nvinfo : EIATTR_MAXREG_COUNT
	.align		4
        /*00bc*/ 	.byte	0x03, 0x1b
        /*00be*/ 	.short	0x00ff


	//----- nvinfo : EIATTR_MERCURY_ISA_VERSION
	.align		4
        /*00c0*/ 	.byte	0x03, 0x5f
        /*00c2*/ 	.short	0x0101


	//----- nvinfo : EIATTR_COOP_GROUP_MASK_REGIDS
	.align		4
        /*00c4*/ 	.byte	0x04, 0x29
        /*00c6*/ 	.short	(.L_5179 - .L_5178)


	//   ....[0]....
.L_5178:
        /*00c8*/ 	.word	0xffffffff


	//   ....[1]....
        /*00cc*/ 	.word	0xffffffff


	//   ....[2]....
        /*00d0*/ 	.word	0xffffffff


	//   ....[3]....
        /*00d4*/ 	.word	0xffffffff


	//   ....[4]....
        /*00d8*/ 	.word	0xffffffff


	//   ....[5]....
        /*00dc*/ 	.word	0xffffffff


	//   ....[6]....
        /*00e0*/ 	.word	0xffffffff


	//   ....[7]....
        /*00e4*/ 	.word	0xffffffff


	//   ....[8]....
        /*00e8*/ 	.word	0xffffffff


	//   ....[9]....
        /*00ec*/ 	.word	0xffffffff


	//   ....[10]....
        /*00f0*/ 	.word	0xffffffff


	//   ....[11]....
        /*00f4*/ 	.word	0xffffffff


	//   ....[12]....
        /*00f8*/ 	.word	0xffffffff


	//   ....[13]....
        /*00fc*/ 	.word	0xffffffff


	//   ....[14]....
        /*0100*/ 	.word	0xffffffff


	//----- nvinfo : EIATTR_COOP_GROUP_INSTR_OFFSETS
	.align		4
.L_5179:
        /*0104*/ 	.byte	0x04, 0x28
        /*0106*/ 	.short	(.L_5181 - .L_5180)


	//   ....[0]....
.L_5180:
        /*0108*/ 	.word	0x00000b10


	//   ....[1]....
        /*010c*/ 	.word	0x00000b40


	//   ....[2]....
        /*0110*/ 	.word	0x00000bb0


	//   ....[3]....
        /*0114*/ 	.word	0x00000bc0


	//   ....[4]....
        /*0118*/ 	.word	0x00000ce0


	//   ....[5]....
        /*011c*/ 	.word	0x00000d00


	//   ....[6]....
        /*0120*/ 	.word	0x00000d30


	//   ....[7]....
        /*0124*/ 	.word	0x00000d90


	//   ....[8]....
        /*0128*/ 	.word	0x00000dd0


	//   ....[9]....
        /*012c*/ 	.word	0x00000de0


	//   ....[10]....
        /*0130*/ 	.word	0x00000e00


	//   ....[11]....
        /*0134*/ 	.word	0x00000e60


	//   ....[12]....
        /*0138*/ 	.word	0x00000e90


	//   ....[13]....
        /*013c*/ 	.word	0x00000ea0


	//   ....[14]....
        /*0140*/ 	.word	0x00000ed0


	//----- nvinfo : EIATTR_VRC_CTA_INIT_COUNT
	.align		4
.L_5181:
        /*0144*/ 	.byte	0x02, 0x4a
	.zero		1
	.zero		1


	//----- nvinfo : EIATTR_EXIT_INSTR_OFFSETS
	.align		4
        /*0148*/ 	.byte	0x04, 0x1c
        /*014a*/ 	.short	(.L_5183 - .L_5182)


	//   ....[0]....
.L_5182:
        /*014c*/ 	.word	0x00000080


	//   ....[1]....
        /*0150*/ 	.word	0x000013e0


	//   ....[2]....
        /*0154*/ 	.word	0x00001400


	//   ....[3]....
        /*0158*/ 	.word	0x00001870


	//   ....[4]....
        /*015c*/ 	.word	0x00001a90


	//   ....[5]....
        /*0160*/ 	.word	0x00001bf0


	//   ....[6]....
        /*0164*/ 	.word	0x00001cc0


	//----- nvinfo : EIATTR_MAX_THREADS
	.align		4
.L_5183:
        /*0168*/ 	.byte	0x04, 0x05
        /*016a*/ 	.short	(.L_5185 - .L_5184)
.L_5184:
        /*016c*/ 	.word	0x00000080
        /*0170*/ 	.word	0x00000001
        /*0174*/ 	.word	0x00000001


	//----- nvinfo : EIATTR_CRS_STACK_SIZE
	.align		4
.L_5185:
        /*0178*/ 	.byte	0x04, 0x1e
        /*017a*/ 	.short	(.L_5187 - .L_5186)
.L_5186:
        /*017c*/ 	.word	0x00000000


	//----- nvinfo : EIATTR_CBANK_PARAM_SIZE
	.align		4
.L_5187:
        /*0180*/ 	.byte	0x03, 0x19
        /*0182*/ 	.short	0x0048


	//----- nvinfo : EIATTR_PARAM_CBANK
	.align		4
        /*0184*/ 	.byte	0x04, 0x0a
        /*0186*/ 	.short	(.L_5189 - .L_5188)
	.align		4
.L_5188:
        /*0188*/ 	.word	index@(.nv.constant0._ZN4vllm3moe10topkGatingILi10ELi320ELi4ELi8ELi32ElfLNS0_11ScoringFuncE1EEEvPKT5_PKbPfiPT4_PiiiibPKf)
        /*018c*/ 	.short	0x0380
        /*018e*/ 	.short	0x0048


	//----- nvinfo : EIATTR_SW_WAR
	.align		4
.L_5189:
        /*0190*/ 	.byte	0x04, 0x36
        /*0192*/ 	.short	(.L_5191 - .L_5190)
.L_5190:
        /*0194*/ 	.word	0x00000008
.L_5191:


//--------------------- .nv.info._ZN4vllm3moe10topkGatingILi6ELi192ELi4ELi8ELi32ElfLNS0_11ScoringFuncE1EEEvPKT5_PKbPfiPT4_PiiiibPKf --------------------------
	.section	.nv.info._ZN4vllm3moe10topkGatingILi6ELi192ELi4ELi8ELi32ElfLNS0_11ScoringFuncE1EEEvPKT5_PKbPfiPT4_PiiiibPKf,"",@"SHT_CUDA_INFO"
	.sectionflags	@""
	.align	4


	//----- nvinfo : EIATTR_CUDA_API_VERSION
	.align		4
        /*0000*/ 	.byte	0x04, 0x37
        /*0002*/ 	.short	(.L_5193 - .L_5192)
.L_5192:
        /*0004*/ 	.word	0x00000082


	//----- nvinfo : EIATTR_KPARAM_INFO
	.align		4
.L_5193:
        /*0008*/ 	.byte	0x04, 0x17
        /*000a*/ 	.short	(.L_5195 - .L_5194)
.L_5194:
        /*000c*/ 	.word	0x00000000
        /*0010*/ 	.short	0x000a
        /*0012*/ 	.short	0x0040
        /*0014*/ 	.byte	0x00, 0xf5, 0x21, 0x00


	//----- nvinfo : EIATTR_KPARAM_INFO
	.align		4
.L_5195:
        /*0018*/ 	.byte	0x04, 0x17
        /*001a*/ 	.short	(.L_5197 - .L_5196)
.L_5196:
        /*001c*/ 	.word	0x00000000
        /*0020*/ 	.short	0x0009
        /*0022*/ 	.short	0x003c
        /*0024*/ 	.byte	0x00, 0xf0, 0x05, 0x00


	//----- nvinfo : EIATTR_KPARAM_INFO
	.align		4
.L_5197:
        /*0028*/ 	.byte	0x04, 0x17
        /*002a*/ 	.short	(.L_5199 - .L_5198)
.L_5198:
        /*002c*/ 	.word	0x00000000
        /*0030*/ 	.short	0x0008
        /*0032*/ 	.short	0x0038
        /*0034*/ 	.byte	0x00, 0xf0, 0x11, 0x00


	//----- nvinfo : EIATTR_KPARAM_INFO
	.align		4
.L_5199:
        /*0038*/ 	.byte	0x04, 0x17
        /*003a*/ 	.short	(.L_5201 - .L_5200)
.L_5200:
        /*003c*/ 	.word	0x00000000
        /*0040*/ 	.short	0x0007
        /*0042*/ 	.short	0x0034
        /*0044*/ 	.byte	0x00, 0xf0, 0x11, 0x00


	//----- nvinfo : EIATTR_KPARAM_INFO
	.align		4
.L_5201:
        /*0048*/ 	.byte	0x04, 0x17
        /*004a*/ 	.short	(.L_5203 - .L_5202)
.L_5202:
        /*004c*/ 	.word	0x00000000
        /*0050*/ 	.short	0x0006
        /*0052*/ 	.short	0x0030
        /*0054*/ 	.byte	0x00, 0xf0, 0x11, 0x00


	//----- nvinfo : EIATTR_KPARAM_INFO
	.align		4
.L_5203:
        /*0058*/ 	.byte	0x04, 0x17
        /*005a*/ 	.short	(.L_5205 - .L_5204)
.L_5204:
        /*005c*/ 	.word	0x00000000
        /*0060*/ 	.short	0x0005
        /*0062*/ 	.short	0x0028
        /*0064*/ 	.byte	0x00, 0xf5, 0x21, 0x00


	//----- nvinfo : EIATTR_KPARAM_INFO
	.align		4
.L_5205:
        /*0068*/ 	.byte	0x04, 0x17
        /*006a*/ 	.short	(.L_5207 - .L_5206)
.L_5206:
        /*006c*/ 	.word	0x00000000
        /*0070*/ 	.short	0x0004
        /*0072*/ 	.short	0x0020
        /*0074*/ 	.byte	0x00, 0xf5, 0x21, 0x00


	//----- nvinfo : EIATTR_KPARAM_INFO
	.align		4
.L_5207:
        /*0078*/ 	.byte	0x04, 0x17
        /*007a*/ 	.short	(.L_5209 - .L_5208)
.L_5208:
        /*007c*/ 	.word	0x00000000
        /*0080*/ 	.short	0x0003
        /*0082*/ 	.short	0x0018
        /*0084*/ 	.byte	0x00, 0xf0, 0x11, 0x00


	//----- nvinfo : EIATTR_KPARAM_INFO
	.align		4
.L_5209:
        /*0088*/ 	.byte	0x04, 0x17
        /*008a*/ 	.short	(.L_5211 - .L_5210)
.L_5210:
        /*008c*/ 	.word	0x00000000
        /*0090*/ 	.short	0x0002
        /*0092*/ 	.short	0x0010
        /*0094*/ 	.byte	0x00, 0xf5, 0x21, 0x00


	//----- nvinfo : EIATTR_KPARAM_INFO
	.align		4
.L_5211:
        /*0098*/ 	.byte	0x04, 0x17
        /*009a*/ 	.short	(.L_5213 - .L_5212)
.L_5212:
        /*009c*/ 	.word	0x00000000
        /*00a0*/ 	.short	0x0001
        /*00a2*/ 	.short	0x0008
        /*00a4*/ 	.byte	0x00, 0xf5, 0x21, 0x00


	//----- nvinfo : EIATTR_KPARAM_INFO
	.align		4
.L_5213:
        /*00a8*/ 	.byte	0x04, 0x17
        /*00aa*/ 	.short	(.L_5215 - .L_5214)
.L_5214:
        /*00ac*/ 	.word	0x00000000
        /*00b0*/ 	.short	0x0000
        /*00b2*/ 	.short	0x0000
        /*00b4*/ 	.byte	0x00, 0xf5, 0x21, 0x00


	//----- nvinfo : EIATTR_SPARSE_MMA_MASK
	.align		4
.L_5215:
        /*00b8*/ 	.byte	0x03, 0x50
        /*00ba*/ 	.short	0x0000


	//----- nvinfo : EIATTR_MAXREG_COUNT
	.align		4
        /*00bc*/ 	.byte	0x03, 0x1b
        /*00be*/ 	.short	0x00ff


	//----- nvinfo : EIATTR_MERCURY_ISA_VERSION
	.align		4
        /*00c0*/ 	.byte	0x03, 0x5f
        /*00c2*/ 	.short	0x0101


	//----- nvinfo : EIATTR_COOP_GROUP_MASK_REGIDS
	.align		4
        /*00c4*/ 	.byte	0x04, 0x29
        /*00c6*/ 	.short	(.L_5217 - .L_5216)


	//   ....[0]....
.L_5216:
        /*00c8*/ 	.word	0xffffffff


	//   ....[1]....
        /*00cc*/ 	.word	0xffffffff


	//   ....[2]....
        /*00d0*/ 	.word	0xffffffff


	//   ....[3]....
        /*00d4*/ 	.word	0xffffffff


	//   ....[4]....
        /*00d8*/ 	.word	0xffffffff


	//   ....[5]....
        /*00dc*/ 	.word	0xffffffff


	//   ....[6]....
        /*00e0*/ 	.word	0xffffffff


	//   ....[7]....
        /*00e4*/ 	.word	0xffffffff


	//   ....[8]....
        /*00e8*/ 	.word	0xffffffff


	//   ....[9]....
        /*00ec*/ 	.word	0xffffffff


	//   ....[10]....
        /*00f0*/ 	.word	0xffffffff


	//   ....[11]....
        /*00f4*/ 	.word	0xffffffff


	//   ....[12]....
        /*00f8*/ 	.word	0xffffffff


	//   ....[13]....
        /*00fc*/ 	.word	0xffffffff


	//   ....[14]....
        /*0100*/ 	.word	0xffffffff


	//----- nvinfo : EIATTR_COOP_GROUP_INSTR_OFFSETS
	.align		4
.L_5217:
        /*0104*/ 	.byte	0x04, 0x28
        /*0106*/ 	.short	(.L_5219 - .L_5218)


	//   ....[0]....
.L_5218:
        /*0108*/ 	.word	0x00000770


	//   ....[1]....
        /*010c*/ 	.word	0x000007b0


	//   ....[2]....
        /*0110*/ 	.word	0x00000830


	//   ....[3]....
        /*0114*/ 	.word	0x00000850


	//   ....[4]....
        /*0118*/ 	.word	0x000008a0


	//   ....[5]....
        /*011c*/ 	.word	0x00000910


	//   ....[6]....
        /*0120*/ 	.word	0x00000930


	//   ....[7]....
        /*0124*/ 	.word	0x00000940


	//   ....[8]....
        /*0128*/ 	.word	0x00000980


	//   ....[9]....
        /*012c*/ 	.word	0x000009e0


	//   ....[10]....
        /*0130*/ 	.word	0x00000a00


	//   ....[11]....
        /*0134*/ 	.word	0x00000a10


	//   ....[12]....
        /*0138*/ 	.word	0x00000a80


	//   ....[13]....
        /*013c*/ 	.word	0x00000aa0


	//   ....[14]....
        /*0140*/ 	.word	0x00000ab0


	//----- nvinfo : EIATTR_VRC_CTA_INIT_COUNT
	.align		4
.L_5219:
        /*0144*/ 	.byte	0x02, 0x4a
	.zero		1
	.zero		1


	//----- nvinfo : EIATTR_EXIT_INSTR_OFFSETS
	.align		4
        /*0148*/ 	.byte	0x04, 0x1c
        /*014a*/ 	.short	(.L_5221 - .L_5220)


	//   ....[0]....
.L_5220:
        /*014c*/ 	.word	0x00000080


	//   ....[1]....
        /*0150*/ 	.word	0x00000f40


	//   ....[2]....
        /*0154*/ 	.word	0x00000f60


	//   ....[3]....
        /*0158*/ 	.word	0x000013d0


	//   ....[4]....
        /*015c*/ 	.word	0x000015f0


	//   ....[5]....
        /*0160*/ 	.word	0x00001750


	//   ....[6]....
        /*0164*/ 	.word	0x00001820


	//----- nvinfo : EIATTR_MAX_THREADS
	.align		4
.L_5221:
        /*0168*/ 	.byte	0x04, 0x05
        /*016a*/ 	.short	(.L_5223 - .L_5222)
.L_5222:
        /*016c*/ 	.word	0x00000080
        /*0170*/ 	.word	0x00000001
        /*0174*/ 	.word	0x00000001


	//----- nvinfo : EIATTR_CRS_STACK_SIZE
	.align		4
.L_5223:
        /*0178*/ 	.byte	0x04, 0x1e
        /*017a*/ 	.short	(.L_5225 - .L_5224)
.L_5224:
        /*017c*/ 	.word	0x00000000


	//----- nvinfo : EIATTR_CBANK_PARAM_SIZE
	.align		4
.L_5225:
        /*0180*/ 	.byte	0x03, 0x19
        /*0182*/ 	.short	0x0048


	//----- nvinfo : EIATTR_PARAM_CBANK
	.align		4
        /*0184*/ 	.byte	0x04, 0x0a
        /*0186*/ 	.short	(.L_5227 - .L_5226)
	.align		4
.L_5226:
        /*0188*/ 	.word	index@(.nv.constant0._ZN4vllm3moe10topkGatingILi6ELi192ELi4ELi8ELi32ElfLNS0_11ScoringFuncE1EEEvPKT5_PKbPfiPT4_PiiiibPKf)
        /*018c*/ 	.short	0x0380
        /*018e*/ 	.short	0x0048


	//----- nvinfo : EIATTR_SW_WAR
	.align		4
.L_5227:
        /*0190*/ 	.byte	0x04, 0x36
        /*0192*/ 	.short	(.L_5229 - .L_5228)
.L_5228:
        /*0194*/ 	.word	0x00000008
.L_5229:


//--------------------- .nv.info._ZN4vllm3moe10topkGatingILi16ELi512ELi4ELi16ELi32ElfLNS0_11ScoringFuncE1EEEvPKT5_PKbPfiPT4_PiiiibPKf --------------------------
	.section	.nv.info._ZN4vllm3moe10topkGatingILi16ELi512ELi4ELi16ELi32ElfLNS0_11ScoringFuncE1EEEvPKT5_PKbPfiPT4_PiiiibPKf,"",@"SHT_CUDA_INFO"
	.sectionflags	@""
	.align	4


	//----- nvinfo : EIATTR_CUDA_API_VERSION
	.align		4
        /*0000*/ 	.byte	0x04, 0x37
        /*0002*/ 	.short	(.L_5231 - .L_5230)
.L_5230:
        /*0004*/ 	.word	0x00000082


	//----- nvinfo : EIATTR_KPARAM_INFO
	.align		4
.L_5231:
        /*0008*/ 	.byte	0x04, 0x17
        /*000a*/ 	.short	(.L_5233 - .L_5232)
.L_5232:
        /*000c*/ 	.word	0x00000000
        /*0010*/ 	.short	0x000a
        /*0012*/ 	.short	0x0040
        /*0014*/ 	.byte	0x00, 0xf5, 0x21, 0x00


	//----- nvinfo : EIATTR_KPARAM_INFO
	.align		4
.L_5233:
        /*0018*/ 	.byte	0x04, 0x17
        /*001a*/ 	.short	(.L_5235 - .L_5234)
.L_5234:
        /*001c*/ 	.word	0x00000000
        /*0020*/ 	.short	0x0009
        /*0022*/ 	.short	0x003c
        /*0024*/ 	.byte	0x00, 0xf0, 0x05, 0x00


	//----- nvinfo : EIATTR_KPARAM_INFO
	.align		4
.L_5235:
        /*0028*/ 	.byte	0x04, 0x17
        /*002a*/ 	.short	(.L_5237 - .L_5236)
.L_5236:
        /*002c*/ 	.word	0x00000000
        /*0030*/ 	.short	0x0008
        /*0032*/ 	.short	0x0038
        /*0034*/ 	.byte	0x00, 0xf0, 0x11, 0x00


	//----- nvinfo : EIATTR_KPARAM_INFO
	.align		4
.L_5237:
        /*0038*/ 	.byte	0x04, 0x17
        /*003a*/ 	.short	(.L_5239 - .L_5238)
.L_5238:
        /*003c*/ 	.word	0x00000000
        /*0040*/ 	.short	0x0007
        /*0042*/ 	.short	0x0034
        /*0044*/ 	.byte	0x00, 0xf0, 0x11, 0x00


	//----- nvinfo : EIATTR_KPARAM_INFO
	.align		4
.L_5239:
        /*0048*/ 	.byte	0x04, 0x17
        /*004a*/ 	.short	(.L_5241 - .L_5240)
.L_5240:
        /*004c*/ 	.word	0x00000000
        /*0050*/ 	.short	0x0006
        /*0052*/ 	.short	0x0030
        /*0054*/ 	.byte	0x00, 0xf0, 0x11, 0x00


	//----- nvinfo : EIATTR_KPARAM_INFO
	.align		4
.L_5241:
        /*0058*/ 	.byte	0x04, 0x17
        /*005a*/ 	.short	(.L_5243 - .L_5242)
.L_5242:
        /*005c*/ 	.word	0x00000000
        /*0060*/ 	.short	0x0005
        /*0062*/ 	.short	0x0028
        /*0064*/ 	.byte	0x00, 0xf5, 0x21, 0x00


	//----- nvinfo : EIATTR_KPARAM_INFO
	.align		4
.L_5243:
        /*0068*/ 	.byte	0x04, 0x17
        /*006a*/ 	.short	(.L_5245 - .L_5244)
.L_5244:
        /*006c*/ 	.word	0x00000000
        /*0070*/ 	.short	0x0004
        /*0072*/ 	.short	0x0020
        /*0074*/ 	.byte	0x00, 0xf5, 0x21, 0x00


	//----- nvinfo : EIATTR_KPARAM_INFO
	.align		4
.L_5245:
        /*0078*/ 	.byte	0x04, 0x17
        /*007a*/ 	.short	(.L_5247 - .L_5246)
.L_5246:
        /*007c*/ 	.word	0x00000000
        /*0080*/ 	.short	0x0003
        /*0082*/ 	.short	0x0018
        /*0084*/ 	.byte	0x00, 0xf0, 0x11, 0x00


	//----- nvinfo : EIATTR_KPARAM_INFO
	.align		4
.L_5247:
        /*0088*/ 	.byte	0x04, 0x17
        /*008a*/ 	.short	(.L_5249 - .L_5248)
.L_5248:
        /*008c*/ 	.word	0x00000000
        /*0090*/ 	.short	0x0002
        /*0092*/ 	.short	0x0010
        /*0094*/ 	.byte	0x00, 0xf5, 0x21, 0x00


	//----- nvinfo : EIATTR_KPARAM_INFO
	.align		4
.L_5249:
        /*0098*/ 	.byte	0x04, 0x17
        /*009a*/ 	.short	(.L_5251 - .L_5250)
.L_5250:
        /*009c*/ 	.word	0x00000000
        /*00a0*/ 	.short	0x0001
        /*00a2*/ 	.short	0x0008
        /*00a4*/ 	.byte	0x00, 0xf5, 0x21, 0x00


	//----- nvinfo : EIATTR_KPARAM_INFO
	.align		4
.L_5251:
        /*00a8*/ 	.byte	0x04, 0x17
        /*00aa*/ 	.short	(.L_5253 - .L_5252)
.L_5252:
        /*00ac*/ 	.word	0x00000000
        /*00b0*/ 	.short	0x0000
        /*00b2*/ 	.short	0x0000
        /*00b4*/ 	.byte	0x00, 0xf5, 0x21, 0x00


	//----- nvinfo : EIATTR_SPARSE_MMA_MASK
	.align		4
.L_5253:
        /*00b8*/ 	.byte	0x03, 0x50
        /*00ba*/ 	.short	0x0000


	//----- nvinfo : EIATTR_MAXREG_COUNT
	.align		4
        /*00bc*/ 	.byte	0x03, 0x1b
        /*00be*/ 	.short	0x00ff


	//----- nvinfo : EIATTR_MERCURY_ISA_VERSION
	.align		4
        /*00c0*/ 	.byte	0x03, 0x5f
        /*00c2*/ 	.short	0x0101


	//----- nvinfo : EIATTR_COOP_GROUP_MASK_REGIDS
	.align		4
        /*00c4*/ 	.byte	0x04, 0x29
        /*00c6*/ 	.short	(.L_5255 - .L_5254)


	//   ....[0]....
.L_5254:
        /*00c8*/ 	.word	0xffffffff


	//   ....[1]....
        /*00cc*/ 	.word	0xffffffff


	//   ....[2]....
        /*00d0*/ 	.word	0xffffffff


	//   ....[3]....
        /*00d4*/ 	.word	0xffffffff


	//   ....[4]....
        /*00d8*/ 	.word	0xffffffff


	//   ....[5]....
        /*00dc*/ 	.word	0xffffffff


	//   ....[6]....
        /*00e0*/ 	.word	0xffffffff


	//   ....[7]....
        /*00e4*/ 	.word	0xffffffff


	//   ....[8]....
        /*00e8*/ 	.word	0xffffffff


	//   ....[9]....
        /*00ec*/ 	.word	0xffffffff


	//   ....[10]....
        /*00f0*/ 	.word	0xffffffff


	//   ....[11]....
        /*00f4*/ 	.word	0xffffffff


	//   ....[12]....
        /*00f8*/ 	.word	0xffffffff


	//   ....[13]....
        /*00fc*/ 	.word	0xffffffff


	//   ....[14]....
        /*0100*/ 	.word	0xffffffff


	//----- nvinfo : EIATTR_COOP_GROUP_INSTR_OFFSETS
	.align		4
.L_5255:
        /*0104*/ 	.byte	0x04, 0x28
        /*0106*/ 	.short	(.L_5257 - .L_5256)


	//   ....[0]....
.L_5256:
        /*0108*/ 	.word	0x00000f90


	//   ....[1]....
        /*010c*/ 	.word	0x00000fd0


	//   ....[2]....
        /*0110*/ 	.word	0x00001090


	//   ....[3]....
        /*0114*/ 	.word	0x00001110


	//   ....[4]....
        /*0118*/ 	.word	0x00001230


	//   ....[5]....
        /*011c*/ 	.word	0x00001240


	//   ....[6]....
        /*0120*/ 	.word	0x00001250


	//   ....[7]....
        /*0124*/ 	.word	0x00001290


	//   ....[8]....
        /*0128*/ 	.word	0x000012f0


	//   ....[9]....
        /*012c*/ 	.word	0x00001310


	//   ....[10]....
        /*0130*/ 	.word	0x00001320


	//   ....[11]....
        /*0134*/ 	.word	0x00001360


	//   ....[12]....
        /*0138*/ 	.word	0x000013b0


	//   ....[13]....
        /*013c*/ 	.word	0x000013c0


	//   ....[14]....
        /*0140*/ 	.word	0x000013f0


	//----- nvinfo : EIATTR_VRC_CTA_INIT_COUNT
	.align		4
.L_5257:
        /*0144*/ 	.byte	0x02, 0x4a
	.zero		1
	.zero		1


	//----- nvinfo : EIATTR_EXIT_INSTR_OFFSETS
	.align		4
        /*0148*/ 	.byte	0x04, 0x1c
        /*014a*/ 	.short	(.L_5259 - .L_5258)


	//   ....[0]....
.L_5258:
        /*014c*/ 	.word	0x00000080


	//   ....[1]....
        /*0150*/ 	.word	0x000019c0


	//   ....[2]....
        /*0154*/ 	.word	0x000019e0


	//   ....[3]....
        /*0158*/ 	.word	0x00001e50


	//   ....[4]....
        /*015c*/ 	.word	0x00002070


	//   ....[5]....
        /*0160*/ 	.word	0x000021d0


	//   ....[6]....
        /*0164*/ 	.word	0x000022a0


	//----- nvinfo : EIATTR_MAX_THREADS
	.align		4
.L_5259:
        /*0168*/ 	.byte	0x04, 0x05
        /*016a*/ 	.short	(.L_5261 - .L_5260)
.L_5260:
        /*016c*/ 	.word	0x00000080
        /*0170*/ 	.word	0x00000001
        /*0174*/ 	.word	0x00000001


	//----- nvinfo : EIATTR_CRS_STACK_SIZE
	.align		4
.L_5261:
        /*0178*/ 	.byte	0x04, 0x1e
        /*017a*/ 	.short	(.L_5263 - .L_5262)
.L_5262:
        /*017c*/ 	.word	0x00000000


	//----- nvinfo : EIATTR_CBANK_PARAM_SIZE
	.align		4
.L_5263:
        /*0180*/ 	.byte	0x03, 0x19
        /*0182*/ 	.short	0x0048


	//----- nvinfo : EIATTR_PARAM_CBANK
	.align		4
        /*0184*/ 	.byte	0x04, 0x0a
        /*0186*/ 	.short	(.L_5265 - .L_5264)
	.align		4
.L_5264:
        /*0188*/ 	.word	index@(.nv.constant0._ZN4vllm3moe10topkGatingILi16ELi512ELi4ELi16ELi32ElfLNS0_11ScoringFuncE1EEEvPKT5_PKbPfiPT4_PiiiibPKf)
        /*018c*/ 	.short	0x0380
        /*018e*/ 	.short	0x0048


	//----- nvinfo : EIATTR_SW_WAR
	.align		4
.L_5265:
        /*0190*/ 	.byte	0x04, 0x36
        /*0192*/ 	.short	(.L_5267 - .L_5266)
.L_5266:
        /*0194*/ 	.word	0x00000008
.L_5267:


//--------------------- .nv.info._ZN4vllm3moe10topkGatingILi8ELi256ELi4ELi16ELi32ElfLNS0_11ScoringFuncE1EEEvPKT5_PKbPfiPT4_PiiiibPKf --------------------------
	.section	.nv.info._ZN4vllm3moe10topkGatingILi8ELi256ELi4ELi16ELi32ElfLNS0_11ScoringFuncE1EEEvPKT5_PKbPfiPT4_PiiiibPKf,"",@"SHT_CUDA_INFO"
	.sectionflags	@""
	.align	4


	//----- nvinfo : EIATTR_CUDA_API_VERSION
	.align		4
        /*0000*/ 	.byte	0x04, 0x37
        /*0002*/ 	.short	(.L_5269 - .L_5268)
.L_5268:
        /*0004*/ 	.word	0x00000082


	//----- nvinfo : EIATTR_KPARAM_INFO
	.align		4
.L_5269:
        /*0008*/ 	.byte	0x04, 0x17
        /*000a*/ 	.short	(.L_5271 - .L_5270)
.L_5270:
        /*000c*/ 	.word	0x00000000
        /*0010*/ 	.short	0x000a
        /*0012*/ 	.short	0x0040
        /*0014*/ 	.byte	0x00, 0xf5, 0x21, 0x00


	//----- nvinfo : EIATTR_KPARAM_INFO
	.align		4
.L_5271:
        /*0018*/ 	.byte	0x04, 0x17
        /*001a*/ 	.short	(.L_5273 - .L_5272)
.L_5272:
        /*001c*/ 	.word	0x00000000
        /*0020*/ 	.short	0x0009
        /*0022*/ 	.short	0x003c
        /*0024*/ 	.byte	0x00, 0xf0, 0x05, 0x00


	//----- nvinfo : EIATTR_KPARAM_INFO
	.align		4
.L_5273:
        /*0028*/ 	.byte	0x04, 0x17
        /*002a*/ 	.short	(.L_5275 - .L_5274)
.L_5274:
        /*002c*/ 	.word	0x00000000
        /*0030*/ 	.short	0x0008
        /*0032*/ 	.short	0x0038
        /*0034*/ 	.byte	0x00, 0xf0, 0x11, 0x00


	//----- nvinfo : EIATTR_KPARAM_INFO
	.align		4
.L_5275:
        /*0038*/ 	.byte	0x04, 0x17
        /*003a*/ 	.short	(.L_5277 - .L_5276)
.L_5276:
        /*003c*/ 	.word	0x00000000
        /*0040*/ 	.short	0x0007
        /*0042*/ 	.short	0x0034
        /*0044*/ 	.byte	0x00, 0xf0, 0x11, 0x00


	//----- nvinfo : EIATTR_KPARAM_INFO
	.align		4
.L_5277:
        /*0048*/ 	.byte	0x04, 0x17
        /*004a*/ 	.short	(.L_5279 - .L_5278)
.L_5278:
        /*004c*/ 	.word	0x00000000
        /*0050*/ 	.short	0x0006
        /*0052*/ 	.short	0x0030
        /*0054*/ 	.byte	0x00, 0xf0, 0x11, 0x00


	//----- nvinfo : EIATTR_KPARAM_INFO
	.align		4
.L_5279:
        /*0058*/ 	.byte	0x04, 0x17
        /*005a*/ 	.short	(.L_5281 - .L_5280)
.L_5280:
        /*005c*/ 	.word	0x00000000
        /*0060*/ 	.short	0x0005
        /*0062*/ 	.short	0x0028
        /*0064*/ 	.byte	0x00, 0xf5, 0x21, 0x00


	//----- nvinfo : EIATTR_KPARAM_INFO
	.align		4
.L_5281:
        /*0068*/ 	.byte	0x04, 0x17
        /*006a*/ 	.short	(.L_5283 - .L_5282)
.L_5282:
        /*006c*/ 	.word	0x00000000
        /*0070*/ 	.short	0x0004
        /*0072*/ 	.short	0x0020
        /*0074*/ 	.byte	0x00, 0xf5, 0x21, 0x00


	//----- nvinfo : EIATTR_KPARAM_INFO
	.align		4
.L_5283:
        /*0078*/ 	.byte	0x04, 0x17
        /*007a*/ 	.short	(.L_5285 - .L_5284)
.L_5284:
        /*007c*/ 	.word	0x00000000
        /*0080*/ 	.short	0x0003
        /*0082*/ 	.short	0x0018
        /*0084*/ 	.byte	0x00, 0xf0, 0x11, 0x00


	//----- nvinfo : EIATTR_KPARAM_INFO
	.align		4
.L_5285:
        /*0088*/ 	.byte	0x04, 0x17
        /*008a*/ 	.short	(.L_5287 - .L_5286)
.L_5286:
        /*008c*/ 	.word	0x00000000
        /*0090*/ 	.short	0x0002
        /*0092*/ 	.short	0x0010
        /*0094*/ 	.byte	0x00, 0xf5, 0x21, 0x00


	//----- nvinfo : EIATTR_KPARAM_INFO
	.align		4
.L_5287:
        /*0098*/ 	.byte	0x04, 0x17
        /*009a*/ 	.short	(.L_5289 - .L_5288)
.L_5288:
        /*009c*/ 	.word	0x00000000
        /*00a0*/ 	.short	0x0001
        /*00a2*/ 	.short	0x0008
        /*00a4*/ 	.byte	0x00, 0xf5, 0x21, 0x00


	//----- nvinfo : EIATTR_KPARAM_INFO
	.align		4
.L_5289:
        /*00a8*/ 	.byte	0x04, 0x17
        /*00aa*/ 	.short	(.L_5291 - .L_5290)
.L_5290:
        /*00ac*/ 	.word	0x00000000
        /*00b0*/ 	.short	0x0000
        /*00b2*/ 	.short	0x0000
        /*00b4*/ 	.byte	0x00, 0xf5, 0x21, 0x00


	//----- nvinfo : EIATTR_SPARSE_MMA_MASK
	.align		4
.L_5291:
        /*00b8*/ 	.byte	0x03, 0x50
        /*00ba*/ 	.short	0x0000


	//----- nvinfo : EIATTR_MAXREG_COUNT
	.align		4
        /*00bc*/ 	.byte	0x03, 0x1b
        /*00be*/ 	.short	0x00ff


	//----- nvinfo : EIATTR_MERCURY_ISA_VERSION
	.align		4
        /*00c0*/ 	.byte	0x03, 0x5f
        /*00c2*/ 	.short	0x0101


	//----- nvinfo : EIATTR_COOP_GROUP_MASK_REGIDS
	.align		4
        /*00c4*/ 	.byte	0x04, 0x29
        /*00c6*/ 	.short	(.L_5293 - .L_5292)


	//   ....[0]....
.L_5292:
        /*00c8*/ 	.word	0xffffffff


	//   ....[1]....
        /*00cc*/ 	.word	0xffffffff


	//   ....[2]....
        /*00d0*/ 	.word	0xffffffff


	//   ....[3]....
        /*00d4*/ 	.word	0xffffffff


	//   ....[4]....
        /*00d8*/ 	.word	0xffffffff


	//   ....[5]....
        /*00dc*/ 	.word	0xffffffff


	//   ....[6]....
        /*00e0*/ 	.word	0xffffffff


	//   ....[7]....
        /*00e4*/ 	.word	0xffffffff


	//   ....[8]....
        /*00e8*/ 	.word	0xffffffff


	//   ....[9]....
        /*00ec*/ 	.word	0xffffffff


	//   ....[10]....
        /*00f0*/ 	.word	0xffffffff


	//   ....[11]....
        /*00f4*/ 	.word	0xffffffff


	//   ....[12]....
        /*00f8*/ 	.word	0xffffffff


	//   ....[13]....
        /*00fc*/ 	.word	0xffffffff


	//   ....[14]....
        /*0100*/ 	.word	0xffffffff


	//----- nvinfo : EIATTR_COOP_GROUP_INSTR_OFFSETS
	.align		4
.L_5293:
        /*0104*/ 	.byte	0x04, 0x28
        /*0106*/ 	.short	(.L_5295 - .L_5294)


	//   ....[0]....
.L_5294:
        /*0108*/ 	.word	0x00000900


	//   ....[1]....
        /*010c*/ 	.word	0x00000980


	//   ....[2]....
        /*0110*/ 	.word	0x00000990


	//   ....[3]....
        /*0114*/ 	.word	0x00000a00


	//   ....[4]....
        /*0118*/ 	.word	0x00000a20


	//   ....[5]....
        /*011c*/ 	.word	0x00000a30


	//   ....[6]....
        /*0120*/ 	.word	0x00000aa0


	//   ....[7]....
        /*0124*/ 	.word	0x00000ac0


	//   ....[8]....
        /*0128*/ 	.word	0x00000b10


	//   ....[9]....
        /*012c*/ 	.word	0x00000b40


	//   ....[10]....
        /*0130*/ 	.word	0x00000b60


	//   ....[11]....
        /*0134*/ 	.word	0x00000b70


	//   ....[12]....
        /*0138*/ 	.word	0x00000be0


	//   ....[13]....
        /*013c*/ 	.word	0x00000c00


	//   ....[14]....
        /*0140*/ 	.word	0x00000c10


	//----- nvinfo : EIATTR_VRC_CTA_INIT_COUNT
	.align		4
.L_5295:
        /*0144*/ 	.byte	0x02, 0x4a
	.zero		1
	.zero		1


	//----- nvinfo : EIATTR_EXIT_INSTR_OFFSETS
	.align		4
        /*0148*/ 	.byte	0x04, 0x1c
        /*014a*/ 	.short	(.L_5297 - .L_5296)


	//   ....[0]....
.L_5296:
        /*014c*/ 	.word	0x00000080


	//   ....[1]....
        /*0150*/ 	.word	0x000010d0


	//   ....[2]....
        /*0154*/ 	.word	0x000010f0


	//   ....[3]....
        /*0158*/ 	.word	0x00001560


	//   ....[4]....
        /*015c*/ 	.word	0x00001780


	//   ....[5]....
        /*0160*/ 	.word	0x000018e0


	//   ....[6]....
        /*0164*/ 	.word	0x000019b0


	//----- nvinfo : EIATTR_MAX_THREADS
	.align		4
.L_5297:
        /*0168*/ 	.byte	0x04, 0x05
        /*016a*/ 	.short	(.L_5299 - .L_5298)
.L_5298:
        /*016c*/ 	.word	0x00000080
        /*0170*/ 	.word	0x00000001
        /*0174*/ 	.word	0x00000001


	//----- nvinfo : EIATTR_CRS_STACK_SIZE
	.align		4
.L_5299:
        /*0178*/ 	.byte	0x04, 0x1e
        /*017a*/ 	.short	(.L_5301 - .L_5300)
.L_5300:
        /*017c*/ 	.word	0x00000000


	//----- nvinfo : EIATTR_CBANK_PARAM_SIZE
	.align		4
.L_5301:
        /*0180*/ 	.byte	0x03, 0x19
        /*0182*/ 	.short	0x0048


	//----- nvinfo : EIATTR_PARAM_CBANK
	.align		4
        /*0184*/ 	.byte	0x04, 0x0a
        /*0186*/ 	.short	(.L_5303 - .L_5302)
	.align		4
.L_5302:
        /*0188*/ 	.word	index@(.nv.constant0._ZN4vllm3moe10topkGatingILi8ELi256ELi4ELi16ELi32ElfLNS0_11ScoringFuncE1EEEvPKT5_PKbPfiPT4_PiiiibPKf)
        /*018c*/ 	.short	0x0380
        /*018e*/ 	.short	0x0048


	//----- nvinfo : EIATTR_SW_WAR
	.align		4
.L_5303:
        /*0190*/ 	.byte	0x04, 0x36
        /*0192*/ 	.short	(.L_5305 - .L_5304)
.L_5304:
        /*0194*/ 	.word	0x00000008
.L_5305:


//--------------------- .nv.info._ZN4vllm3moe10topkGatingILi4ELi128ELi4ELi16ELi32ElfLNS0_11ScoringFuncE1EEEvPKT5_PKbPfiPT4_PiiiibPKf --------------------------
	.section	.nv.info._ZN4vllm3moe10topkGatingILi4ELi128ELi4ELi16ELi32ElfLNS0_11ScoringFuncE1EEEvPKT5_PKbPfiPT4_PiiiibPKf,"",@"SHT_CUDA_INFO"
	.sectionflags	@""
	.align	4


	//----- nvinfo : EIATTR_CUDA_API_VERSION
	.align		4
        /*0000*/ 	.byte	0x04, 0x37
        /*0002*/ 	.short	(.L_5307 - .L_5306)
.L_5306:
        /*0004*/ 	.word	0x00000082


	//----- nvinfo : EIATTR_KPARAM_INFO
	.align		4
.L_5307:
        /*0008*/ 	.byte	0x04, 0x17
        /*000a*/ 	.short	(.L_5309 - .L_5308)
.L_5308:
        /*000c*/ 	.word	0x00000000
        /*0010*/ 	.short	0x000a
        /*0012*/ 	.short	0x0040
        /*0014*/ 	.byte	0x00, 0xf5, 0x21, 0x00


	//----- nvinfo : EIATTR_KPARAM_INFO
	.align		4
.L_5309:
        /*0018*/ 	.byte	0x04, 0x17
        /*001a*/ 	.short	(.L_5311 - .L_5310)
.L_5310:
        /*001c*/ 	.word	0x00000000
        /*0020*/ 	.short	0x0009
        /*0022*/ 	.short	0x003c
        /*0024*/ 	.byte	0x00, 0xf0, 0x05, 0x00


	//----- nvinfo : EIATTR_KPARAM_INFO
	.align		4
.L_5311:
        /*0028*/ 	.byte	0x04, 0x17
        /*002a*/ 	.short	(.L_5313 - .L_5312)
.L_5312:
        /*002c*/ 	.word	0x00000000
        /*0030*/ 	.short	0x0008
        /*0032*/ 	.short	0x0038
        /*0034*/ 	.byte	0x00, 0xf0, 0x11, 0x00


	//----- nvinfo : EIATTR_KPARAM_INFO
	.align		4
.L_5313:
        /*0038*/ 	.byte	0x04, 0x17
        /*003a*/ 	.short	(.L_5315 - .L_5314)
.L_5314:
        /*003c*/ 	.word	0x00000000
        /*0040*/ 	.short	0x0007
        /*0042*/ 	.short	0x0034
        /*0044*/ 	.byte	0x00, 0xf0, 0x11, 0x00


	//----- nvinfo : EIATTR_KPARAM_INFO
	.align		4
.L_5315:
        /*0048*/ 	.byte	0x04, 0x17
        /*004a*/ 	.short	(.L_5317 - .L_5316)
.L_5316:
        /*004c*/ 	.word	0x00000000
        /*0050*/ 	.short	0x0006
        /*0052*/ 	.short	0x0030
        /*0054*/ 	.byte	0x00, 0xf0, 0x11, 0x00


	//----- nvinfo : EIATTR_KPARAM_INFO
	.align		4
.L_5317:
        /*0058*/ 	.byte	0x04, 0x17
        /*005a*/ 	.short	(.L_5319 - .L_5318)
.L_5318:
        /*005c*/ 	.word	0x00000000
        /*0060*/ 	.short	0x0005
        /*0062*/ 	.short	0x0028
        /*0064*/ 	.byte	0x00, 0xf5, 0x21, 0x00


	//----- nvinfo : EIATTR_KPARAM_INFO
	.align		4
.L_5319:
        /*0068*/ 	.byte	0x04, 0x17
        /*006a*/ 	.short	(.L_5321 - .L_5320)
.L_5320:
        /*006c*/ 	.word	0x00000000
        /*0070*/ 	.short	0x0004
        /*0072*/ 	.short	0x0020
        /*0074*/ 	.byte	0x00, 0xf5, 0x21, 0x00


	//----- nvinfo : EIATTR_KPARAM_INFO
	.align		4
.L_5321:
        /*0078*/ 	.byte	0x04, 0x17
        /*007a*/ 	.short	(.L_5323 - .L_5322)
.L_5322:
        /*007c*/ 	.word	0x00000000
        /*0080*/ 	.short	0x0003
        /*0082*/ 	.short	0x0018
        /*0084*/ 	.byte	0x00, 0xf0, 0x11, 0x00


	//----- nvinfo : EIATTR_KPARAM_INFO
	.align		4
.L_5323:
        /*0088*/ 	.byte	0x04, 0x17
        /*008a*/ 	.short	(.L_5325 - .L_5324)
.L_5324:
        /*008c*/ 	.word	0x00000000
        /*0090*/ 	.short	0x0002
        /*0092*/ 	.short	0x0010
        /*0094*/ 	.byte	0x00, 0xf5, 0x21, 0x00


	//----- nvinfo : EIATTR_KPARAM_INFO
	.align		4
.L_5325:
        /*0098*/ 	.byte	0x04, 0x17
        /*009a*/ 	.short	(.L_5327 - .L_5326)
.L_5326:
        /*009c*/ 	.word	0x00000000
        /*00a0*/ 	.short	0x0001
        /*00a2*/ 	.short	0x0008
        /*00a4*/ 	.byte	0x00, 0xf5, 0x21, 0x00


	//----- nvinfo : EIATTR_KPARAM_INFO
	.align		4
.L_5327:
        /*00a8*/ 	.byte	0x04, 0x17
        /*00aa*/ 	.short	(.L_5329 - .L_5328)
.L_5328:
        /*00ac*/ 	.word	0x00000000
        /*00b0*/ 	.short	0x0000
        /*00b2*/ 	.short	0x0000
        /*00b4*/ 	.byte	0x00, 0xf5, 0x21, 0x00


	//----- nvinfo : EIATTR_SPARSE_MMA_MASK
	.align		4
.L_5329:
        /*00b8*/ 	.byte	0x03, 0x50
        /*00ba*/ 	.short	0x0000


	//----- nvinfo : EIATTR_MAXREG_COUNT
	.align		4
        /*00bc*/ 	.byte	0x03, 0x1b
        /*00be*/ 	.short	0x00ff


	//----- nvinfo : EIATTR_MERCURY_ISA_VERSION
	.align		4
        /*00c0*/ 	.byte	0x03, 0x5f
        /*00c2*/ 	.short	0x0101


	//----- nvinfo : EIATTR_COOP_GROUP_MASK_REGIDS
	.align		4
        /*00c4*/ 	.byte	0x04, 0x29
        /*00c6*/ 	.short	(.L_5331 - .L_5330)


	//   ....[0]....
.L_5330:
        /*00c8*/ 	.word	0xffffffff


	//   ....[1]....
        /*00cc*/ 	.word	0xffffffff


	//   ....[2]....
        /*00d0*/ 	.word	0xffffffff


	//   ....[3]....
        /*00d4*/ 	.word	0xffffffff


	//   ....[4]....
        /*00d8*/ 	.word	0xffffffff


	//   ....[5]....
        /*00dc*/ 	.word	0xffffffff


	//   ....[6]....
        /*00e0*/ 	.word	0xffffffff


	//   ....[7]....
        /*00e4*/ 	.word	0xffffffff


	//   ....[8]....
        /*00e8*/ 	.word	0xffffffff


	//   ....[9]....
        /*00ec*/ 	.word	0xffffffff


	//   ....[10]....
        /*00f0*/ 	.word	0xffffffff


	//   ....[11]....
        /*00f4*/ 	.word	0xffffffff


	//   ....[12]....
        /*00f8*/ 	.word	0xffffffff


	//   ....[13]....
        /*00fc*/ 	.word	0xffffffff


	//   ....[14]....
        /*0100*/ 	.word	0xffffffff


	//----- nvinfo : EIATTR_COOP_GROUP_INSTR_OFFSETS
	.align		4
.L_5331:
        /*0104*/ 	.byte	0x04, 0x28
        /*0106*/ 	.short	(.L_5333 - .L_5332)


	//   ....[0]....
.L_5332:
        /*0108*/ 	.word	0x000005e0


	//   ....[1]....
        /*010c*/ 	.word	0x00000600


	//   ....[2]....
        /*0110*/ 	.word	0x00000670


	//   ....[3]....
        /*0114*/ 	.word	0x000006a0


	//   ....[4]....
        /*0118*/ 	.word	0x000006c0


	//   ....[5]....
        /*011c*/ 	.word	0x00000740


	//   ....[6]....
        /*0120*/ 	.word	0x00000750


	//   ....[7]....
        /*0124*/ 	.word	0x00000760


	//   ....[8]....
        /*0128*/ 	.word	0x000007e0


	//   ....[9]....
        /*012c*/ 	.word	0x00000800


	//   ....[10]....
        /*0130*/ 	.word	0x00000810


	//   ....[11]....
        /*0134*/ 	.word	0x00000840


	//   ....[12]....
        /*0138*/ 	.word	0x000008a0


	//   ....[13]....
        /*013c*/ 	.word	0x000008c0


	//   ....[14]....
        /*0140*/ 	.word	0x000008d0


	//----- nvinfo : EIATTR_VRC_CTA_INIT_COUNT
	.align		4
.L_5333:
        /*0144*/ 	.byte	0x02, 0x4a
	.zero		1
	.zero		1


	//----- nvinfo : EIATTR_EXIT_INSTR_OFFSETS
	.align		4
        /*0148*/ 	.byte	0x04, 0x1c
        /*014a*/ 	.short	(.L_5335 - .L_5334)


	//   ....[0]....
.L_5334:
        /*014c*/ 	.word	0x00000080


	//   ....[1]....
        /*0150*/ 	.word	0x00000d10


	//   ....[2]....
        /*0154*/ 	.word	0x00000d30


	//   ....[3]....
        /*0158*/ 	.word	0x000011a0


	//   ....[4]....
        /*015c*/ 	.word	0x000013c0


	//   ....[5]....
        /*0160*/ 	.word	0x00001520


	//   ....[6]....
        /*0164*/ 	.word	0x000015f0


	//----- nvinfo : EIATTR_MAX_THREADS
	.align		4
.L_5335:
        /*0168*/ 	.byte	0x04, 0x05
        /*016a*/ 	.short	(.L_5337 - .L_5336)
.L_5336:
        /*016c*/ 	.word	0x00000080
        /*0170*/ 	.word	0x00000001
        /*0174*/ 	.word	0x00000001


	//----- nvinfo : EIATTR_CRS_STACK_SIZE
	.align		4
.L_5337:
        /*0178*/ 	.byte	0x04, 0x1e
        /*017a*/ 	.short	(.L_5339 - .L_5338)
.L_5338:
        /*017c*/ 	.word	0x00000000


	//----- nvinfo : EIATTR_CBANK_PARAM_SIZE
	.align		4
.L_5339:
        /*0180*/ 	.byte	0x03, 0x19
        /*0182*/ 	.short	0x0048


	//----- nvinfo : EIATTR_PARAM_CBANK
	.align		4
        /*0184*/ 	.byte	0x04, 0x0a
        /*0186*/ 	.short	(.L_5341 - .L_5340)
	.align		4
.L_5340:
        /*0188*/ 	.word	index@(.nv.constant0._ZN4vllm3moe10topkGatingILi4ELi128ELi4ELi16ELi32ElfLNS0_11ScoringFuncE1EEEvPKT5_PKbPfiPT4_PiiiibPKf)
        /*018c*/ 	.short	0x0380
        /*018e*/ 	.short	0x0048


	//----- nvinfo : EIATTR_SW_WAR
	.align		4
.L_5341:
        /*0190*/ 	.byte	0x04, 0x36
        /*0192*/ 	.short	(.L_5343 - .L_5342)
.L_5342:
        /*0194*/ 	.word	0x00000008
.L_5343:


//--------------------- .nv.info._ZN4vllm3moe10topkGatingILi4ELi64ELi4ELi16ELi32ElfLNS0_11ScoringFuncE1EEEvPKT5_PKbPfiPT4_PiiiibPKf --------------------------
	.section	.nv.info._ZN4vllm3moe10topkGatingILi4ELi64ELi4ELi16ELi32ElfLNS0_11ScoringFuncE1EEEvPKT5_PKbPfiPT4_PiiiibPKf,"",@"SHT_CUDA_INFO"
	.sectionflags	@""
	.align	4


	//----- nvinfo : EIATTR_CUDA_API_VERSION
	.align		4
        /*0000*/ 	.byte	0x04, 0x37
        /*0002*/ 	.short	(.L_5345 - .L_5344)
.L_5344:
        /*0004*/ 	.word	0x00000082


	//----- nvinfo : EIATTR_KPARAM_INFO
	.align		4
.L_5345:
        /*0008*/ 	.byte	0x04, 0x17
        /*000a*/ 	.short	(.L_5347 - .L_5346)
.L_5346:
        /*000c*/ 	.word	0x00000000
        /*0010*/ 	.short	0x000a
        /*0012*/ 	.short	0x0040
        /*0014*/ 	.byte	0x00, 0xf5, 0x21, 0x00


	//----- nvinfo : EIATTR_KPARAM_INFO
	.align		4
.L_5347:
        /*0018*/ 	.byte	0x04, 0x17
        /*001a*/ 	.short	(.L_5349 - .L_5348)
.L_5348:
        /*001c*/ 	.word	0x00000000
        /*0020*/ 	.short	0x0009
        /*0022*/ 	.short	0x003c
        /*0024*/ 	.byte	0x00, 0xf0, 0x05, 0x00


	//----- nvinfo : EIATTR_KPARAM_INFO
	.align		4
.L_5349:
        /*0028*/ 	.byte	0x04, 0x17
        /*002a*/ 	.short	(.L_5351 - .L_5350)
.L_5350:
        /*002c*/ 	.word	0x00000000
        /*0030*/ 	.short	0x0008
        /*0032*/ 	.short	0x0038
        /*0034*/ 	.byte	0x00, 0xf0, 0x11, 0x00


	//----- nvinfo : EIATTR_KPARAM_INFO
	.align		4
.L_5351:
        /*0038*/ 	.byte	0x04, 0x17
        /*003a*/ 	.short	(.L_5353 - .L_5352)
.L_5352:
        /*003c*/ 	.word	0x00000000
        /*0040*/ 	.short	0x0007
        /*0042*/ 	.short	0x0034
        /*0044*/ 	.byte	0x00, 0xf0, 0x11, 0x00


	//----- nvinfo : EIATTR_KPARAM_INFO
	.align		4
.L_5353:
        /*0048*/ 	.byte	0x04, 0x17
        /*004a*/ 	.short	(.L_5355 - .L_5354)
.L_5354:
        /*004c*/ 	.word	0x00000000
        /*0050*/ 	.short	0x0006
        /*0052*/ 	.short	0x0030
        /*0054*/ 	.byte	0x00, 0xf0, 0x11, 0x00


	//----- nvinfo : EIATTR_KPARAM_INFO
	.align		4
.L_5355:
        /*0058*/ 	.byte	0x04, 0x17
        /*005a*/ 	.short	(.L_5357 - .L_5356)
.L_5356:
        /*005c*/ 	.word	0x00000000
        /*0060*/ 	.short	0x0005
        /*0062*/ 	.short	0x0028
        /*0064*/ 	.byte	0x00, 0xf5, 0x21, 0x00


	//----- nvinfo : EIATTR_KPARAM_INFO
	.align		4
.L_5357:
        /*0068*/ 	.byte	0x04, 0x17
        /*006a*/ 	.short	(.L_5359 - .L_5358)
.L_5358:
        /*006c*/ 	.word	0x00000000
        /*0070*/ 	.short	0x0004
        /*0072*/ 	.short	0x0020
        /*0074*/ 	.byte	0x00, 0xf5, 0x21, 0x00


	//----- nvinfo : EIATTR_KPARAM_INFO
	.align		4
.L_5359:
        /*0078*/ 	.byte	0x04, 0x17
        /*007a*/ 	.short	(.L_5361 - .L_5360)
.L_5360:
        /*007c*/ 	.word	0x00000000
        /*0080*/ 	.short	0x0003
        /*0082*/ 	.short	0x0018
        /*0084*/ 	.byte	0x00, 0xf0, 0x11, 0x00


	//----- nvinfo : EIATTR_KPARAM_INFO
	.align		4
.L_5361:
        /*0088*/ 	.byte	0x04, 0x17
        /*008a*/ 	.short	(.L_5363 - .L_5362)
.L_5362:
        /*008c*/ 	.word	0x00000000
        /*0090*/ 	.short	0x0002
        /*0092*/ 	.short	0x0010
        /*0094*/ 	.byte	0x00, 0xf5, 0x21, 0x00


	//----- nvinfo : EIATTR_KPARAM_INFO
	.align		4
.L_5363:
        /*0098*/ 	.byte	0x04, 0x17
        /*009a*/ 	.short	(.L_5365 - .L_5364)
.L_5364:
        /*009c*/ 	.word	0x00000000
        /*00a0*/ 	.short	0x0001
        /*00a2*/ 	.short	0x0008
        /*00a4*/ 	.byte	0x00, 0xf5, 0x21, 0x00


	//----- nvinfo : EIATTR_KPARAM_INFO
	.align		4
.L_5365:
        /*00a8*/ 	.byte	0x04, 0x17
        /*00aa*/ 	.short	(.L_5367 - .L_5366)
.L_5366:
        /*00ac*/ 	.word	0x00000000
        /*00b0*/ 	.short	0x0000
        /*00b2*/ 	.short	0x0000
        /*00b4*/ 	.byte	0x00, 0xf5, 0x21, 0x00


	//----- nvinfo : EIATTR_SPARSE_MMA_MASK
	.align		4
.L_5367:
        /*00b8*/ 	.byte	0x03, 0x50
        /*00ba*/ 	.short	0x0000


	//----- nvinfo : EIATTR_MAXREG_COUNT
	.align		4
        /*00bc*/ 	.byte	0x03, 0x1b
        /*00be*/ 	.short	0x00ff


	//----- nvinfo : EIATTR_MERCURY_ISA_VERSION
	.align		4
        /*00c0*/ 	.byte	0x03, 0x5f
        /*00c2*/ 	.short	0x0101


	//----- nvinfo : EIATTR_COOP_GROUP_MASK_REGIDS
	.align		4
        /*00c4*/ 	.byte	0x04, 0x29
        /*00c6*/ 	.short	(.L_5369 - .L_5368)


	//   ....[0]....
.L_5368:
        /*00c8*/ 	.word	0xffffffff


	//   ....[1]....
        /*00cc*/ 	.word	0xffffffff


	//   ....[2]....
        /*00d0*/ 	.word	0xffffffff


	//   ....[3]....
        /*00d4*/ 	.word	0xffffffff


	//   ....[4]....
        /*00d8*/ 	.word	0xffffffff


	//   ....[5]....
        /*00dc*/ 	.word	0xffffffff


	//   ....[6]....
        /*00e0*/ 	.word	0xffffffff


	//   ....[7]....
        /*00e4*/ 	.word	0xffffffff


	//   ....[8]....
        /*00e8*/ 	.word	0xffffffff


	//   ....[9]....
        /*00ec*/ 	.word	0xffffffff


	//   ....[10]....
        /*00f0*/ 	.word	0xffffffff


	//   ....[11]....
        /*00f4*/ 	.word	0xffffffff


	//----- nvinfo : EIATTR_COOP_GROUP_INSTR_OFFSETS
	.align		4
.L_5369:
        /*00f8*/ 	.byte	0x04, 0x28
        /*00fa*/ 	.short	(.L_5371 - .L_5370)


	//   ....[0]....
.L_5370:
        /*00fc*/ 	.word	0x000005f0


	//   ....[1]....
        /*0100*/ 	.word	0x00000620


	//   ....[2]....
        /*0104*/ 	.word	0x00000690


	//   ....[3]....
        /*0108*/ 	.word	0x000006b0


	//   ....[4]....
        /*010c*/ 	.word	0x000006d0


	//   ....[5]....
        /*0110*/ 	.word	0x00000750


	//   ....[6]....
        /*0114*/ 	.word	0x00000770


	//   ....[7]....
        /*0118*/ 	.word	0x00000780


	//   ....[8]....
        /*011c*/ 	.word	0x000007b0


	//   ....[9]....
        /*0120*/ 	.word	0x00000810


	//   ....[10]....
        /*0124*/ 	.word	0x00000830


	//   ....[11]....
        /*0128*/ 	.word	0x00000840


	//----- nvinfo : EIATTR_VRC_CTA_INIT_COUNT
	.align		4
.L_5371:
        /*012c*/ 	.byte	0x02, 0x4a
	.zero		1
	.zero		1


	//----- nvinfo : EIATTR_EXIT_INSTR_OFFSETS
	.align		4
        /*0130*/ 	.byte	0x04, 0x1c
        /*0132*/ 	.short	(.L_5373 - .L_5372)


	//   ....[0]....
.L_5372:
        /*0134*/ 	.word	0x00000090


	//   ....[1]....
        /*0138*/ 	.word	0x00000c80


	//   ....[2]....
        /*013c*/ 	.word	0x00000ca0


	//   ....[3]....
        /*0140*/ 	.word	0x00001110


	//   ....[4]....
        /*0144*/ 	.word	0x00001330


	//   ....[5]....
        /*0148*/ 	.word	0x00001490


	//   ....[6]....
        /*014c*/ 	.word	0x00001560


	//----- nvinfo : EIATTR_MAX_THREADS
	.align		4
.L_5373:
        /*0150*/ 	.byte	0x04, 0x05
        /*0152*/ 	.short	(.L_5375 - .L_5374)
.L_5374:
        /*0154*/ 	.word	0x00000080
        /*0158*/ 	.word	0x00000001
        /*015c*/ 	.word	0x00000001


	//----- nvinfo : EIATTR_CRS_STACK_SIZE
	.align		4
.L_5375:
        /*0160*/ 	.byte	0x04, 0x1e
        /*0162*/ 	.short	(.L_5377 - .L_5376)
.L_5376:
        /*0164*/ 	.word	0x00000000


	//----- nvinfo : EIATTR_CBANK_PARAM_SIZE
	.align		4
.L_5377:
        /*0168*/ 	.byte	0x03, 0x19
        /*016a*/ 	.short	0x0048


	//----- nvinfo : EIATTR_PARAM_CBANK
	.align		4
        /*016c*/ 	.byte	0x04, 0x0a
        /*016e*/ 	.short	(.L_5379 - .L_5378)
	.align		4
.L_5378:
        /*0170*/ 	.word	index@(.nv.constant0._ZN4vllm3moe10topkGatingILi4ELi64ELi4ELi16ELi32ElfLNS0_11ScoringFuncE1EEEvPKT5_PKbPfiPT4_PiiiibPKf)
        /*0174*/ 	.short	0x0380
        /*0176*/ 	.short	0x0048


	//----- nvinfo : EIATTR_SW_WAR
	.align		4
.L_5379:
        /*0178*/ 	.byte	0x04, 0x36
        /*017a*/ 	.short	(.L_5381 - .L_5380)
.L_5380:
        /*017c*/ 	.word	0x00000008
.L_5381:


//--------------------- .nv.info._ZN4vllm3moe10topkGatingILi4ELi32ELi4ELi16ELi32ElfLNS0_11ScoringFuncE1EEEvPKT5_PKbPfiPT4_PiiiibPKf --------------------------
	.section	.nv.info._ZN4vllm3moe10topkGatingILi4ELi32ELi4ELi16ELi32ElfLNS0_11ScoringFuncE1EEEvPKT5_PKbPfiPT4_PiiiibPKf,"",@"SHT_CUDA_INFO"
	.sectionflags	@""
	.align	4


	//----- nvinfo : EIATTR_CUDA_API_VERSION
	.align		4
        /*0000*/ 	.byte	0x04, 0x37
        /*0002*/ 	.short	(.L_5383 - .L_5382)
.L_5382:
        /*0004*/ 	.word	0x00000082


	//----- nvinfo : EIATTR_KPARAM_INFO
	.align		4
.L_5383:
        /*0008*/ 	.byte	0x04, 0x17
        /*000a*/ 	.short	(.L_5385 - .L_5384)
.L_5384:
        /*000c*/ 	.word	0x00000000
        /*0010*/ 	.short	0x000a
        /*0012*/ 	.short	0x0040
        /*0014*/ 	.byte	0x00, 0xf5, 0x21, 0x00


	//----- nvinfo : EIATTR_KPARAM_INFO
	.align		4
.L_5385:
        /*0018*/ 	.byte	0x04, 0x17
        /*001a*/ 	.short	(.L_5387 - .L_5386)
.L_5386:
        /*001c*/ 	.word	0x00000000
        /*0020*/ 	.short	0x0009
        /*0022*/ 	.short	0x003c
        /*0024*/ 	.byte	0x00, 0xf0, 0x05, 0x00


	//----- nvinfo : EIATTR_KPARAM_INFO
	.align		4
.L_5387:
        /*0028*/ 	.byte	0x04, 0x17
        /*002a*/ 	.short	(.L_5389 - .L_5388)
.L_5388:
        /*002c*/ 	.word	0x00000000
        /*0030*/ 	.short	0x0008
        /*0032*/ 	.short	0x0038
        /*0034*/ 	.byte	0x00, 0xf0, 0x11, 0x00


	//----- nvinfo : EIATTR_KPARAM_INFO
	.align		4
.L_5389:
        /*0038*/ 	.byte	0x04, 0x17
        /*003a*/ 	.short	(.L_5391 - .L_5390)
.L_5390:
        /*003c*/ 	.word	0x00000000
        /*0040*/ 	.short	0x0007
        /*0042*/ 	.short	0x0034
        /*0044*/ 	.byte	0x00, 0xf0, 0x11, 0x00


	//----- nvinfo : EIATTR_KPARAM_INFO
	.align		4
.L_5391:
        /*0048*/ 	.byte	0x04, 0x17
        /*004a*/ 	.short	(.L_5393 - .L_5392)
.L_5392:
        /*004c*/ 	.word	0x00000000
        /*0050*/ 	.short	0x0006
        /*0052*/ 	.short	0x0030
        /*0054*/ 	.byte	0x00, 0xf0, 0x11, 0x00


	//----- nvinfo : EIATTR_KPARAM_INFO
	.align		4
.L_5393:
        /*0058*/ 	.byte	0x04, 0x17
        /*005a*/ 	.short	(.L_5395 - .L_5394)
.L_5394:
        /*005c*/ 	.word	0x00000000
        /*0060*/ 	.short	0x0005
        /*0062*/ 	.short	0x0028
        /*0064*/ 	.byte	0x00, 0xf5, 0x21, 0x00


	//----- nvinfo : EIATTR_KPARAM_INFO
	.align		4
.L_5395:
        /*0068*/ 	.byte	0x04, 0x17
        /*006a*/ 	.short	(.L_5397 - .L_5396)
.L_5396:
        /*006c*/ 	.word	0x00000000
        /*0070*/ 	.short	0x0004
        /*0072*/ 	.short	0x0020
        /*0074*/ 	.byte	0x00, 0xf5, 0x21, 0x00


	//----- nvinfo : EIATTR_KPARAM_INFO
	.align		4
.L_5397:
        /*0078*/ 	.byte	0x04, 0x17
        /*007a*/ 	.short	(.L_5399 - .L_5398)
.L_5398:
        /*007c*/ 	.word	0x00000000
        /*0080*/ 	.short	0x0003
        /*0082*/ 	.short	0x0018
        /*0084*/ 	.byte	0x00, 0xf0, 0x11, 0x00


	//----- nvinfo : EIATTR_KPARAM_INFO
	.align		4
.L_5399:
        /*0088*/ 	.byte	0x04, 0x17
        /*008a*/ 	.short	(.L_5401 - .L_5400)
.L_5400:
        /*008c*/ 	.word	0x00000000
        /*0090*/ 	.short	0x0002
        /*0092*/ 	.short	0x0010
        /*0094*/ 	.byte	0x00, 0xf5, 0x21, 0x00


	//----- nvinfo : EIATTR_KPARAM_INFO
	.align		4
.L_5401:
        /*0098*/ 	.byte	0x04, 0x17
        /*009a*/ 	.short	(.L_5403 - .L_5402)
.L_5402:
        /*009c*/ 	.word	0x00000000
        /*00a0*/ 	.short	0x0001
        /*00a2*/ 	.short	0x0008
        /*00a4*/ 	.byte	0x00, 0xf5, 0x21, 0x00


	//----- nvinfo : EIATTR_KPARAM_INFO
	.align		4
.L_5403:
        /*00a8*/ 	.byte	0x04, 0x17
        /*00aa*/ 	.short	(.L_5405 - .L_5404)
.L_5404:
        /*00ac*/ 	.word	0x00000000
        /*00b0*/ 	.short	0x0000
        /*00b2*/ 	.short	0x0000
        /*00b4*/ 	.byte	0x00, 0xf5, 0x21, 0x00


	//----- nvinfo : EIATTR_SPARSE_MMA_MASK
	.align		4
.L_5405:
        /*00b8*/ 	.byte	0x03, 0x50
        /*00ba*/ 	.short	0x0000


	//----- nvinfo : EIATTR_MAXREG_COUNT
	.align		4
        /*00bc*/ 	.byte	0x03, 0x1b
        /*00be*/ 	.short	0x00ff


	//----- nvinfo : EIATTR_MERCURY_ISA_VERSION
	.align		4
        /*00c0*/ 	.byte	0x03, 0x5f
        /*00c2*/ 	.short	0x0101


	//----- nvinfo : EIATTR_COOP_GROUP_MASK_REGIDS
	.align		4
        /*00c4*/ 	.byte	0x04, 0x29
        /*00c6*/ 	.short	(.L_5407 - .L_5406)


	//   ....[0]....
.L_5406:
        /*00c8*/ 	.word	0xffffffff


	//   ....[1]....
        /*00cc*/ 	.word	0xffffffff


	//   ....[2]....
        /*00d0*/ 	.word	0xffffffff


	//   ....[3]....
        /*00d4*/ 	.word	0xffffffff


	//   ....[4]....
        /*00d8*/ 	.word	0xffffffff


	//   ....[5]....
        /*00dc*/ 	.word	0xffffffff


	//   ....[6]....
        /*00e0*/ 	.word	0xffffffff


	//   ....[7]....
        /*00e4*/ 	.word	0xffffffff


	//   ....[8]....
        /*00e8*/ 	.word	0xffffffff


	//----- nvinfo : EIATTR_COOP_GROUP_INSTR_OFFSETS
	.align		4
.L_5407:
        /*00ec*/ 	.byte	0x04, 0x28
        /*00ee*/ 	.short	(.L_5409 - .L_5408)


	//   ....[0]....
.L_5408:
        /*00f0*/ 	.word	0x000005f0


	//   ....[1]....
        /*00f4*/ 	.word	0x00000620


	//   ....[2]....
        /*00f8*/ 	.word	0x00000660


	//   ....[3]....
        /*00fc*/ 	.word	0x000006d0


	//   ....[4]....
        /*0100*/ 	.word	0x000006f0


	//   ....[5]....
        /*0104*/ 	.word	0x00000700


	//   ....[6]....
        /*0108*/ 	.word	0x00000770


	//   ....[7]....
        /*010c*/ 	.word	0x00000790


	//   ....[8]....
        /*0110*/ 	.word	0x000007a0


	//----- nvinfo : EIATTR_VRC_CTA_INIT_COUNT
	.align		4
.L_5409:
        /*0114*/ 	.byte	0x02, 0x4a
	.zero		1
	.zero		1


	//----- nvinfo : EIATTR_EXIT_INSTR_OFFSETS
	.align		4
        /*0118*/ 	.byte	0x04, 0x1c
        /*011a*/ 	.short	(.L_5411 - .L_5410)


	//   ....[0]....
.L_5410:
        /*011c*/ 	.word	0x00000090


	//   ....[1]....
        /*0120*/ 	.word	0x00000bd0


	//   ....[2]....
        /*0124*/ 	.word	0x00000bf0


	//   ....[3]....
        /*0128*/ 	.word	0x00001060


	//   ....[4]....
        /*012c*/ 	.word	0x00001280


	//   ....[5]....
        /*0130*/ 	.word	0x000013e0


	//   ....[6]....
        /*0134*/ 	.word	0x000014b0


	//----- nvinfo : EIATTR_MAX_THREADS
	.align		4
.L_5411:
        /*0138*/ 	.byte	0x04, 0x05
        /*013a*/ 	.short	(.L_5413 - .L_5412)
.L_5412:
        /*013c*/ 	.word	0x00000080
        /*0140*/ 	.word	0x00000001
        /*0144*/ 	.word	0x00000001


	//----- nvinfo : EIATTR_CRS_STACK_SIZE
	.align		4
.L_5413:
        /*0148*/ 	.byte	0x04, 0x1e
        /*014a*/ 	.short	(.L_5415 - .L_5414)
.L_5414:
        /*014c*/ 	.word	0x00000000


	//----- nvinfo : EIATTR_CBANK_PARAM_SIZE
	.align		4
.L_5415:
        /*0150*/ 	.byte	0x03, 0x19
        /*0152*/ 	.short	0x0048


	//----- nvinfo : EIATTR_PARAM_CBANK
	.align		4
        /*0154*/ 	.byte	0x04, 0x0a
        /*0156*/ 	.short	(.L_5417 - .L_5416)
	.align		4
.L_5416:
        /*0158*/ 	.word	index@(.nv.constant0._ZN4vllm3moe10topkGatingILi4ELi32ELi4ELi16ELi32ElfLNS0_11ScoringFuncE1EEEvPKT5_PKbPfiPT4_PiiiibPKf)
        /*015c*/ 	.short	0x0380
        /*015e*/ 	.short	0x0048


	//----- nvinfo : EIATTR_SW_WAR
	.align		4
.L_5417:
        /*0160*/ 	.byte	0x04, 0x36
        /*0162*/ 	.short	(.L_5419 - .L_5418)
.L_5418:
        /*0164*/ 	.word	0x00000008
.L_5419:


//--------------------- .nv.info._ZN4vllm3moe10topkGatingILi4ELi16ELi4ELi16ELi32ElfLNS0_11ScoringFuncE1EEEvPKT5_PKbPfiPT4_PiiiibPKf --------------------------
	.section	.nv.info._ZN4vllm3moe10topkGatingILi4ELi16ELi4ELi16ELi32ElfLNS0_11ScoringFuncE1EEEvPKT5_PKbPfiPT4_PiiiibPKf,"",@"SHT_CUDA_INFO"
	.sectionflags	@""
	.align	4


	//----- nvinfo : EIATTR_CUDA_API_VERSION
	.align		4
        /*0000*/ 	.byte	0x04, 0x37
        /*0002*/ 	.short	(.L_5421 - .L_5420)
.L_5420:
        /*0004*/ 	.word	0x00000082


	//----- nvinfo : EIATTR_KPARAM_INFO
	.align		4
.L_5421:
        /*0008*/ 	.byte	0x04, 0x17
        /*000a*/ 	.short	(.L_5423 - .L_5422)
.L_5422:
        /*000c*/ 	.word	0x00000000
        /*0010*/ 	.short	0x000a
        /*0012*/ 	.short	0x0040
        /*0014*/ 	.byte	0x00, 0xf5, 0x21, 0x00


	//----- nvinfo : EIATTR_KPARAM_INFO
	.align		4
.L_5423:
        /*0018*/ 	.byte	0x04, 0x17
        /*001a*/ 	.short	(.L_5425 - .L_5424)
.L_5424:
        /*001c*/ 	.word	0x00000000
        /*0020*/ 	.short	0x0009
        /*0022*/ 	.short	0x003c
        /*0024*/ 	.byte	0x00, 0xf0, 0x05, 0x00


	//----- nvinfo : EIATTR_KPARAM_INFO
	.align		4
.L_5425:
        /*0028*/ 	.byte	0x04, 0x17
        /*002a*/ 	.short	(.L_5427 - .L_5426)
.L_5426:
        /*002c*/ 	.word	0x00000000
        /*0030*/ 	.short	0x0008
        /*0032*/ 	.short	0x0038
        /*0034*/ 	.byte	0x00, 0xf0, 0x11, 0x00


	//----- nvinfo : EIATTR_KPARAM_INFO
	.align		4
.L_5427:
        /*0038*/ 	.byte	0x04, 0x17
        /*003a*/ 	.short	(.L_5429 - .L_5428)
.L_5428:
        /*003c*/ 	.word	0x00000000
        /*0040*/ 	.short	0x0007
        /*0042*/ 	.short	0x0034
        /*0044*/ 	.byte	0x00, 0xf0, 0x11, 0x00


	//----- nvinfo : EIATTR_KPARAM_INFO
	.align		4
.L_5429:
        /*0048*/ 	.byte	0x04, 0x17
        /*004a*/ 	.short	(.L_5431 - .L_5430)
.L_5430:
        /*004c*/ 	.word	0x00000000
        /*0050*/ 	.short	0x0006
        /*0052*/ 	.short	0x0030
        /*0054*/ 	.byte	0x00, 0xf0, 0x11, 0x00


	//----- nvinfo : EIATTR_KPARAM_INFO
	.align		4
.L_5431:
        /*0058*/ 	.byte	0x04, 0x17
        /*005a*/ 	.short	(.L_5433 - .L_5432)
.L_5432:
        /*005c*/ 	.word	0x00000000
        /*0060*/ 	.short	0x0005
        /*0062*/ 	.short	0x0028
        /*0064*/ 	.byte	0x00, 0xf5, 0x21, 0x00


	//----- nvinfo : EIATTR_KPARAM_INFO
	.align		4
.L_5433:
        /*0068*/ 	.byte	0x04, 0x17
        /*006a*/ 	.short	(.L_5435 - .L_5434)
.L_5434:
        /*006c*/ 	.word	0x00000000
        /*0070*/ 	.short	0x0004
        /*0072*/ 	.short	0x0020
        /*0074*/ 	.byte	0x00, 0xf5, 0x21, 0x00


	//----- nvinfo : EIATTR_KPARAM_INFO
	.align		4
.L_5435:
        /*0078*/ 	.byte	0x04, 0x17
        /*007a*/ 	.short	(.L_5437 - .L_5436)
.L_5436:
        /*007c*/ 	.word	0x00000000
        /*0080*/ 	.short	0x0003
        /*0082*/ 	.short	0x0018
        /*0084*/ 	.byte	0x00, 0xf0, 0x11, 0x00


	//----- nvinfo : EIATTR_KPARAM_INFO
	.align		4
.L_5437:
        /*0088*/ 	.byte	0x04, 0x17
        /*008a*/ 	.short	(.L_5439 - .L_5438)
.L_5438:
        /*008c*/ 	.word	0x00000000
        /*0090*/ 	.short	0x0002
        /*0092*/ 	.short	0x0010
        /*0094*/ 	.byte	0x00, 0xf5, 0x21, 0x00


	//----- nvinfo : EIATTR_KPARAM_INFO
	.align		4
.L_5439:
        /*0098*/ 	.byte	0x04, 0x17
        /*009a*/ 	.short	(.L_5441 - .L_5440)
.L_5440:
        /*009c*/ 	.word	0x00000000
        /*00a0*/ 	.short	0x0001
        /*00a2*/ 	.short	0x0008
        /*00a4*/ 	.byte	0x00, 0xf5, 0x21, 0x00


	//----- nvinfo : EIATTR_KPARAM_INFO
	.align		4
.L_5441:
        /*00a8*/ 	.byte	0x04, 0x17
        /*00aa*/ 	.short	(.L_5443 - .L_5442)
.L_5442:
        /*00ac*/ 	.word	0x00000000
        /*00b0*/ 	.short	0x0000
        /*00b2*/ 	.short	0x0000
        /*00b4*/ 	.byte	0x00, 0xf5, 0x21, 0x00


	//----- nvinfo : EIATTR_SPARSE_MMA_MASK
	.align		4
.L_5443:
        /*00b8*/ 	.byte	0x03, 0x50
        /*00ba*/ 	.short	0x0000


	//----- nvinfo : EIATTR_MAXREG_COUNT
	.align		4
        /*00bc*/ 	.byte	0x03, 0x1b
        /*00be*/ 	.short	0x00ff


	//----- nvinfo : EIATTR_MERCURY_ISA_VERSION
	.align		4
        /*00c0*/ 	.byte	0x03, 0x5f
        /*00c2*/ 	.short	0x0101


	//----- nvinfo : EIATTR_COOP_GROUP_MASK_REGIDS
	.align		4
        /*00c4*/ 	.byte	0x04, 0x29
        /*00c6*/ 	.short	(.L_5445 - .L_5444)


	//   ....[0]....
.L_5444:
        /*00c8*/ 	.word	0xffffffff


	//   ....[1]....
        /*00cc*/ 	.word	0xffffffff


	//   ....[2]....
        /*00d0*/ 	.word	0xffffffff


	//   ....[3]....
        /*00d4*/ 	.word	0xffffffff


	//   ....[4]....
        /*00d8*/ 	.word	0xffffffff


	//   ....[5]....
        /*00dc*/ 	.word	0xffffffff


	//----- nvinfo : EIATTR_COOP_GROUP_INSTR_OFFSETS
	.align		4
.L_5445:
        /*00e0*/ 	.byte	0x04, 0x28
        /*00e2*/ 	.short	(.L_5447 - .L_5446)


	//   ....[0]....
.L_5446:
        /*00e4*/ 	.word	0x000005e0


	//   ....[1]....
        /*00e8*/ 	.word	0x00000620


	//   ....[2]....
        /*00ec*/ 	.word	0x00000660


	//   ....[3]....
        /*00f0*/ 	.word	0x000006d0


	//   ....[4]....
        /*00f4*/ 	.word	0x000006f0


	//   ....[5]....
        /*00f8*/ 	.word	0x00000700


	//----- nvinfo : EIATTR_VRC_CTA_INIT_COUNT
	.align		4
.L_5447:
        /*00fc*/ 	.byte	0x02, 0x4a
	.zero		1
	.zero		1


	//----- nvinfo : EIATTR_EXIT_INSTR_OFFSETS
	.align		4
        /*0100*/ 	.byte	0x04, 0x1c
        /*0102*/ 	.short	(.L_5449 - .L_5448)


	//   ....[0]....
.L_5448:
        /*0104*/ 	.word	0x00000090


	//   ....[1]....
        /*0108*/ 	.word	0x00000b30


	//   ....[2]....
        /*010c*/ 	.word	0x00000b50


	//   ....[3]....
        /*0110*/ 	.word	0x00000fc0


	//   ....[4]....
        /*0114*/ 	.word	0x000011e0


	//   ....[5]....
        /*0118*/ 	.word	0x00001340


	//   ....[6]....
        /*011c*/ 	.word	0x00001410


	//----- nvinfo : EIATTR_MAX_THREADS
	.align		4
.L_5449:
        /*0120*/ 	.byte	0x04, 0x05
        /*0122*/ 	.short	(.L_5451 - .L_5450)
.L_5450:
        /*0124*/ 	.word	0x00000080
        /*0128*/ 	.word	0x00000001
        /*012c*/ 	.word	0x00000001


	//----- nvinfo : EIATTR_CRS_STACK_SIZE
	.align		4
.L_5451:
        /*0130*/ 	.byte	0x04, 0x1e
        /*0132*/ 	.short	(.L_5453 - .L_5452)
.L_5452:
        /*0134*/ 	.word	0x00000000


	//----- nvinfo : EIATTR_CBANK_PARAM_SIZE
	.align		4
.L_5453:
        /*0138*/ 	.byte	0x03, 0x19
        /*013a*/ 	.short	0x0048


	//----- nvinfo : EIATTR_PARAM_CBANK
	.align		4
        /*013c*/ 	.byte	0x04, 0x0a
        /*013e*/ 	.short	(.L_5455 - .L_5454)
	.align		4
.L_5454:
        /*0140*/ 	.word	index@(.nv.constant0._ZN4vllm3moe10topkGatingILi4ELi16ELi4ELi16ELi32ElfLNS0_11ScoringFuncE1EEEvPKT5_PKbPfiPT4_PiiiibPKf)
        /*0144*/ 	.short	0x0380
        /*0146*/ 	.short	0x0048


	//----- nvinfo : EIATTR_SW_WAR
	.align		4
.L_5455:
        /*0148*/ 	.byte	0x04, 0x36
        /*014a*/ 	.short	(.L_5457 - .L_5456)
.L_5456:
        /*014c*/ 	.word	0x00000008
.L_5457:


//--------------------- .nv.info._ZN4vllm3moe10topkGatingILi4ELi8ELi4ELi16ELi32ElfLNS0_11ScoringFuncE1EEEvPKT5_PKbPfiPT4_PiiiibPKf --------------------------
	.section	.nv.info._ZN4vllm3moe10topkGatingILi4ELi8ELi4ELi16ELi32ElfLNS0_11ScoringFuncE1EEEvPKT5_PKbPfiPT4_PiiiibPKf,"",@"SHT_CUDA_INFO"
	.sectionflags	@""
	.align	4


	//----- nvinfo : EIATTR_CUDA_API_VERSION
	.align		4
        /*0000*/ 	.byte	0x04, 0x37
        /*0002*/ 	.short	(.L_5459 - .L_5458)
.L_5458:
        /*0004*/ 	.word	0x00000082


	//----- nvinfo : EIATTR_KPARAM_INFO
	.align		4
.L_5459:
        /*0008*/ 	.byte	0x04, 0x17
        /*000a*/ 	.short	(.L_5461 - .L_5460)
.L_5460:
        /*000c*/ 	.word	0x00000000
        /*0010*/ 	.short	0x000a
        /*0012*/ 	.short	0x0040
        /*0014*/ 	.byte	0x00, 0xf5, 0x21, 0x00


	//----- nvinfo : EIATTR_KPARAM_INFO
	.align		4
.L_5461:
        /*0018*/ 	.byte	0x04, 0x17
        /*001a*/ 	.short	(.L_5463 - .L_5462)
.L_5462:
        /*001c*/ 	.word	0x00000000
        /*0020*/ 	.short	0x0009
        /*0022*/ 	.short	0x003c
        /*0024*/ 	.byte	0x00, 0xf0, 0x05, 0x00


	//----- nvinfo : EIATTR_KPARAM_INFO
	.align		4
.L_5463:
        /*0028*/ 	.byte	0x04, 0x17
        /*002a*/ 	.short	(.L_5465 - .L_5464)
.L_5464:
        /*002c*/ 	.word	0x00000000
        /*0030*/ 	.short	0x0008
        /*0032*/ 	.short	0x0038
        /*0034*/ 	.byte	0x00, 0xf0, 0x11, 0x00


	//----- nvinfo : EIATTR_KPARAM_INFO
	.align		4
.L_5465:
        /*0038*/ 	.byte	0x04, 0x17
        /*003a*/ 	.short	(.L_5467 - .L_5466)
.L_5466:
        /*003c*/ 	.word	0x00000000
        /*0040*/ 	.short	0x0007
        /*0042*/ 	.short	0x0034
        /*0044*/ 	.byte	0x00, 0xf0, 0x11, 0x00


	//----- nvinfo : EIATTR_KPARAM_INFO
	.align		4
.L_5467:
        /*0048*/ 	.byte	0x04, 0x17
        /*004a*/ 	.short	(.L_5469 - .L_5468)
.L_5468:
        /*004c*/ 	.word	0x00000000
        /*0050*/ 	.short	0x0006
        /*0052*/ 	.short	0x0030
        /*0054*/ 	.byte	0x00, 0xf0, 0x11, 0x00


	//----- nvinfo : EIATTR_KPARAM_INFO
	.align		4
.L_5469:
        /*0058*/ 	.byte	0x04, 0x17
        /*005a*/ 	.short	(.L_5471 - .L_5470)
.L_5470:
        /*005c*/ 	.word	0x00000000
        /*0060*/ 	.short	0x0005
        /*0062*/ 	.short	0x0028
        /*0064*/ 	.byte	0x00, 0xf5, 0x21, 0x00


	//----- nvinfo : EIATTR_KPARAM_INFO
	.align		4
.L_5471:
        /*0068*/ 	.byte	0x04, 0x17
        /*006a*/ 	.short	(.L_5473 - .L_5472)
.L_5472:
        /*006c*/ 	.word	0x00000000
        /*0070*/ 	.short	0x0004
        /*0072*/ 	.short	0x0020
        /*0074*/ 	.byte	0x00, 0xf5, 0x21, 0x00


	//----- nvinfo : EIATTR_KPARAM_INFO
	.align		4
.L_5473:
        /*0078*/ 	.byte	0x04, 0x17
        /*007a*/ 	.short	(.L_5475 - .L_5474)
.L_5474:
        /*007c*/ 	.word	0x00000000
        /*0080*/ 	.short	0x0003
        /*0082*/ 	.short	0x0018
        /*0084*/ 	.byte	0x00, 0xf0, 0x11, 0x00


	//----- nvinfo : EIATTR_KPARAM_INFO
	.align		4
.L_5475:
        /*0088*/ 	.byte	0x04, 0x17
        /*008a*/ 	.short	(.L_5477 - .L_5476)
.L_5476:
        /*008c*/ 	.word	0x00000000
        /*0090*/ 	.short	0x0002
        /*0092*/ 	.short	0x0010
        /*0094*/ 	.byte	0x00, 0xf5, 0x21, 0x00


	//----- nvinfo : EIATTR_KPARAM_INFO
	.align		4
.L_5477:
        /*0098*/ 	.byte	0x04, 0x17
        /*009a*/ 	.short	(.L_5479 - .L_5478)
.L_5478:
        /*009c*/ 	.word	0x00000000
        /*00a0*/ 	.short	0x0001
        /*00a2*/ 	.short	0x0008
        /*00a4*/ 	.byte	0x00, 0xf5, 0x21, 0x00


	//----- nvinfo : EIATTR_KPARAM_INFO
	.align		4
.L_5479:
        /*00a8*/ 	.byte	0x04, 0x17
        /*00aa*/ 	.short	(.L_5481 - .L_5480)
.L_5480:
        /*00ac*/ 	.word	0x00000000
        /*00b0*/ 	.short	0x0000
        /*00b2*/ 	.short	0x0000
        /*00b4*/ 	.byte	0x00, 0xf5, 0x21, 0x00


	//----- nvinfo : EIATTR_SPARSE_MMA_MASK
	.align		4
.L_5481:
        /*00b8*/ 	.byte	0x03, 0x50
        /*00ba*/ 	.short	0x0000


	//----- nvinfo : EIATTR_MAXREG_COUNT
	.align		4
        /*00bc*/ 	.byte	0x03, 0x1b
        /*00be*/ 	.short	0x00ff


	//----- nvinfo : EIATTR_MERCURY_ISA_VERSION
	.align		4
        /*00c0*/ 	.byte	0x03, 0x5f
        /*00c2*/ 	.short	0x0101


	//----- nvinfo : EIATTR_COOP_GROUP_MASK_REGIDS
	.align		4
        /*00c4*/ 	.byte	0x04, 0x29
        /*00c6*/ 	.short	(.L_5483 - .L_5482)


	//   ....[0]....
.L_5482:
        /*00c8*/ 	.word	0xffffffff


	//   ....[1]....
        /*00cc*/ 	.word	0xffffffff


	//   ....[2]....
        /*00d0*/ 	.word	0xffffffff


	//   ....[3]....
        /*00d4*/ 	.word	0xffffffff


	//   ....[4]....
        /*00d8*/ 	.word	0xffffffff


	//   ....[5]....
        /*00dc*/ 	.word	0xffffffff


	//   ....[6]....
        /*00e0*/ 	.word	0xffffffff


	//   ....[7]....
        /*00e4*/ 	.word	0xffffffff


	//   ....[8]....
        /*00e8*/ 	.word	0xffffffff


	//----- nvinfo : EIATTR_COOP_GROUP_INSTR_OFFSETS
	.align		4
.L_5483:
        /*00ec*/ 	.byte	0x04, 0x28
        /*00ee*/ 	.short	(.L_5485 - .L_5484)


	//   ....[0]....
.L_5484:
        /*00f0*/ 	.word	0x00000670


	//   ....[1]....
        /*00f4*/ 	.word	0x000006f0


	//   ....[2]....
        /*00f8*/ 	.word	0x00000700


	//   ....[3]....
        /*00fc*/ 	.word	0x00000b70


	//   ....[4]....
        /*0100*/ 	.word	0x00000ba0


	//   ....[5]....
        /*0104*/ 	.word	0x00000bb0


	//   ....[6]....
        /*0108*/ 	.word	0x00001120


	//   ....[7]....
        /*010c*/ 	.word	0x00001160


	//   ....[8]....
        /*0110*/ 	.word	0x00001170


	//----- nvinfo : EIATTR_VRC_CTA_INIT_COUNT
	.align		4
.L_5485:
        /*0114*/ 	.byte	0x02, 0x4a
	.zero		1
	.zero		1


	//----- nvinfo : EIATTR_EXIT_INSTR_OFFSETS
	.align		4
        /*0118*/ 	.byte	0x04, 0x1c
        /*011a*/ 	.short	(.L_5487 - .L_5486)


	//   ....[0]....
.L_5486:
        /*011c*/ 	.word	0x000000b0


	//   ....[1]....
        /*0120*/ 	.word	0x000013e0


	//   ....[2]....
        /*0124*/ 	.word	0x00001400


	//   ....[3]....
        /*0128*/ 	.word	0x00001870


	//   ....[4]....
        /*012c*/ 	.word	0x00001a90


	//   ....[5]....
        /*0130*/ 	.word	0x00001bf0


	//   ....[6]....
        /*0134*/ 	.word	0x00001cc0


	//----- nvinfo : EIATTR_MAX_THREADS
	.align		4
.L_5487:
        /*0138*/ 	.byte	0x04, 0x05
        /*013a*/ 	.short	(.L_5489 - .L_5488)
.L_5488:
        /*013c*/ 	.word	0x00000080
        /*0140*/ 	.word	0x00000001
        /*0144*/ 	.word	0x00000001


	//----- nvinfo : EIATTR_CRS_STACK_SIZE
	.align		4
.L_5489:
        /*0148*/ 	.byte	0x04, 0x1e
        /*014a*/ 	.short	(.L_5491 - .L_5490)
.L_5490:
        /*014c*/ 	.word	0x00000000


	//----- nvinfo : EIATTR_CBANK_PARAM_SIZE
	.align		4
.L_5491:
        /*0150*/ 	.byte	0x03, 0x19
        /*0152*/ 	.short	0x0048


	//----- nvinfo : EIATTR_PARAM_CBANK
	.align		4
        /*0154*/ 	.byte	0x04, 0x0a
        /*0156*/ 	.short	(.L_5493 - .L_5492)
	.align		4
.L_5492:
        /*0158*/ 	.word	index@(.nv.constant0._ZN4vllm3moe10topkGatingILi4ELi8ELi4ELi16ELi32ElfLNS0_11ScoringFuncE1EEEvPKT5_PKbPfiPT4_PiiiibPKf)
        /*015c*/ 	.short	0x0380
        /*015e*/ 	.short	0x0048


	//----- nvinfo : EIATTR_SW_WAR
	.align		4
.L_5493:
        /*0160*/ 	.byte	0x04, 0x36
        /*0162*/ 	.short	(.L_5495 - .L_5494)
.L_5494:
        /*0164*/ 	.word	0x00000008
.L_5495:


//--------------------- .nv.info._ZN4vllm3moe10topkGatingILi4ELi4ELi4ELi16ELi32ElfLNS0_11ScoringFuncE1EEEvPKT5_PKbPfiPT4_PiiiibPKf --------------------------
	.section	.nv.info._ZN4vllm3moe10topkGatingILi4ELi4ELi4ELi16ELi32ElfLNS0_11ScoringFuncE1EEEvPKT5_PKbPfiPT4_PiiiibPKf,"",@"SHT_CUDA_INFO"
	.sectionflags	@""
	.align	4


	//----- nvinfo : EIATTR_CUDA_API_VERSION
	.align		4
        /*0000*/ 	.byte	0x04, 0x37
        /*0002*/ 	.short	(.L_5497 - .L_5496)
.L_5496:
        /*0004*/ 	.word	0x00000082


	//----- nvinfo : EIATTR_KPARAM_INFO
	.align		4
.L_5497:
        /*0008*/ 	.byte	0x04, 0x17
        /*000a*/ 	.short	(.L_5499 - .L_5498)
.L_5498:
        /*000c*/ 	.word	0x00000000
        /*0010*/ 	.short	0x000a
        /*0012*/ 	.short	0x0040
        /*0014*/ 	.byte	0x00, 0xf5, 0x21, 0x00


	//----- nvinfo : EIATTR_KPARAM_INFO
	.align		4
.L_5499:
        /*0018*/ 	.byte	0x04, 0x17
        /*001a*/ 	.short	(.L_5501 - .L_5500)
.L_5500:
        /*001c*/ 	.word	0x00000000
        /*0020*/ 	.short	0x0009
        /*0022*/ 	.short	0x003c
        /*0024*/ 	.byte	0x00, 0xf0, 0x05, 0x00


	//----- nvinfo : EIATTR_KPARAM_INFO
	.align		4
.L_5501:
        /*0028*/ 	.byte	0x04, 0x17
        /*002a*/ 	.short	(.L_5503 - .L_5502)
.L_5502:
        /*002c*/ 	.word	0x00000000
        /*0030*/ 	.short	0x0008
        /*0032*/ 	.short	0x0038
        /*0034*/ 	.byte	0x00, 0xf0, 0x11, 0x00


	//----- nvinfo : EIATTR_KPARAM_INFO
	.align		4
.L_5503:
        /*0038*/ 	.byte	0x04, 0x17
        /*003a*/ 	.short	(.L_5505 - .L_5504)
.L_5504:
        /*003c*/ 	.word	0x00000000
        /*0040*/ 	.short	0x0007
        /*0042*/ 	.short	0x0034
        /*0044*/ 	.byte	0x00, 0xf0, 0x11, 0x00


	//----- nvinfo : EIATTR_KPARAM_INFO
	.align		4
.L_5505:
        /*0048*/ 	.byte	0x04, 0x17
        /*004a*/ 	.short	(.L_5507 - .L_5506)
.L_5506:
        /*004c*/ 	.word	0x00000000
        /*0050*/ 	.short	0x0006
        /*0052*/ 	.short	0x0030
        /*0054*/ 	.byte	0x00, 0xf0, 0x11, 0x00


	//----- nvinfo : EIATTR_KPARAM_INFO
	.align		4
.L_5507:
        /*0058*/ 	.byte	0x04, 0x17
        /*005a*/ 	.short	(.L_5509 - .L_5508)
.L_5508:
        /*005c*/ 	.word	0x00000000
        /*0060*/ 	.short	0x0005
        /*0062*/ 	.short	0x0028
        /*0064*/ 	.byte	0x00, 0xf5, 0x21, 0x00


	//----- nvinfo : EIATTR_KPARAM_INFO
	.align		4
.L_5509:
        /*0068*/ 	.byte	0x04, 0x17
        /*006a*/ 	.short	(.L_5511 - .L_5510)
.L_5510:
        /*006c*/ 	.word	0x00000000
        /*0070*/ 	.short	0x0004
        /*0072*/ 	.short	0x0020
        /*0074*/ 	.byte	0x00, 0xf5, 0x21, 0x00


	//----- nvinfo : EIATTR_KPARAM_INFO
	.align		4
.L_5511:
        /*0078*/ 	.byte	0x04, 0x17
        /*007a*/ 	.short	(.L_5513 - .L_5512)
.L_5512:
        /*007c*/ 	.word	0x00000000
        /*0080*/ 	.short	0x0003
        /*0082*/ 	.short	0x0018
        /*0084*/ 	.byte	0x00, 0xf0, 0x11, 0x00


	//----- nvinfo : EIATTR_KPARAM_INFO
	.align		4
.L_5513:
        /*0088*/ 	.byte	0x04, 0x17
        /*008a*/ 	.short	(.L_5515 - .L_5514)
.L_5514:
        /*008c*/ 	.word	0x00000000
        /*0090*/ 	.short	0x0002
        /*0092*/ 	.short	0x0010
        /*0094*/ 	.byte	0x00, 0xf5, 0x21, 0x00


	//----- nvinfo : EIATTR_KPARAM_INFO
	.align		4
.L_5515:
        /*0098*/ 	.byte	0x04, 0x17
        /*009a*/ 	.short	(.L_5517 - .L_5516)
.L_5516:
        /*009c*/ 	.word	0x00000000
        /*00a0*/ 	.short	0x0001
        /*00a2*/ 	.short	0x0008
        /*00a4*/ 	.byte	0x00, 0xf5, 0x21, 0x00


	//----- nvinfo : EIATTR_KPARAM_INFO
	.align		4
.L_5517:
        /*00a8*/ 	.byte	0x04, 0x17
        /*00aa*/ 	.short	(.L_5519 - .L_5518)
.L_5518:
        /*00ac*/ 	.word	0x00000000
        /*00b0*/ 	.short	0x0000
        /*00b2*/ 	.short	0x0000
        /*00b4*/ 	.byte	0x00, 0xf5, 0x21, 0x00


	//----- nvinfo : EIATTR_SPARSE_MMA_MASK
	.align		4
.L_5519:
        /*00b8*/ 	.byte	0x03, 0x50
        /*00ba*/ 	.short	0x0000


	//----- nvinfo : EIATTR_MAXREG_COUNT
	.align		4
        /*00bc*/ 	.byte	0x03, 0x1b
        /*00be*/ 	.short	0x00ff


	//----- nvinfo : EIATTR_MERCURY_ISA_VERSION
	.align		4
        /*00c0*/ 	.byte	0x03, 0x5f
        /*00c2*/ 	.short	0x0101


	//----- nvinfo : EIATTR_VRC_CTA_INIT_COUNT
	.align		4
        /*00c4*/ 	.byte	0x02, 0x4a
	.zero		1
	.zero		1


	//----- nvinfo : EIATTR_EXIT_INSTR_OFFSETS
	.align		4
        /*00c8*/ 	.byte	0x04, 0x1c
        /*00ca*/ 	.short	(.L_5521 - .L_5520)


	//   ....[0]....
.L_5520:
        /*00cc*/ 	.word	0x00000080


	//   ....[1]....
        /*00d0*/ 	.word	0x000016b0


	//   ....[2]....
        /*00d4*/ 	.word	0x000016d0


	//   ....[3]....
        /*00d8*/ 	.word	0x00001b40


	//   ....[4]....
        /*00dc*/ 	.word	0x00001d60


	//   ....[5]....
        /*00e0*/ 	.word	0x00001ec0


	//   ....[6]....
        /*00e4*/ 	.word	0x00001f90


	//----- nvinfo : EIATTR_MAX_THREADS
	.align		4
.L_5521:
        /*00e8*/ 	.byte	0x04, 0x05
        /*00ea*/ 	.short	(.L_5523 - .L_5522)
.L_5522:
        /*00ec*/ 	.word	0x00000080
        /*00f0*/ 	.word	0x00000001
        /*00f4*/ 	.word	0x00000001


	//----- nvinfo : EIATTR_CBANK_PARAM_SIZE
	.align		4
.L_5523:
        /*00f8*/ 	.byte	0x03, 0x19
        /*00fa*/ 	.short	0x0048


	//----- nvinfo : EIATTR_PARAM_CBANK
	.align		4
        /*00fc*/ 	.byte	0x04, 0x0a
        /*00fe*/ 	.short	(.L_5525 - .L_5524)
	.align		4
.L_5524:
        /*0100*/ 	.word	index@(.nv.constant0._ZN4vllm3moe10topkGatingILi4ELi4ELi4ELi16ELi32ElfLNS0_11ScoringFuncE1EEEvPKT5_PKbPfiPT4_PiiiibPKf)
        /*0104*/ 	.short	0x0380
        /*0106*/ 	.short	0x0048


	//----- nvinfo : EIATTR_SW_WAR
	.align		4
.L_5525:
        /*0108*/ 	.byte	0x04, 0x36
        /*010a*/ 	.short	(.L_5527 - .L_5526)
.L_5526:
        /*010c*/ 	.word	0x00000008
.L_5527:


//--------------------- .nv.info._ZN4vllm3moe10topkGatingILi2ELi2ELi4ELi8ELi32ElfLNS0_11ScoringFuncE1EEEvPKT5_PKbPfiPT4_PiiiibPKf --------------------------
	.section	.nv.info._ZN4vllm3moe10topkGatingILi2ELi2ELi4ELi8ELi32ElfLNS0_11ScoringFuncE1EEEvPKT5_PKbPfiPT4_PiiiibPKf,"",@"SHT_CUDA_INFO"
	.sectionflags	@""
	.align	4


	//----- nvinfo : EIATTR_CUDA_API_VERSION
	.align		4
        /*0000*/ 	.byte	0x04, 0x37
        /*0002*/ 	.short	(.L_5529 - .L_5528)
.L_5528:
        /*0004*/ 	.word	0x00000082


	//----- nvinfo : EIATTR_KPARAM_INFO
	.align		4
.L_5529:
        /*0008*/ 	.byte	0x04, 0x17
        /*000a*/ 	.short	(.L_5531 - .L_5530)
.L_5530:
        /*000c*/ 	.word	0x00000000
        /*0010*/ 	.short	0x000a
        /*0012*/ 	.short	0x0040
        /*0014*/ 	.byte	0x00, 0xf5, 0x21, 0x00


	//----- nvinfo : EIATTR_KPARAM_INFO
	.align		4
.L_5531:
        /*0018*/ 	.byte	0x04, 0x17
        /*001a*/ 	.short	(.L_5533 - .L_5532)
.L_5532:
        /*001c*/ 	.word	0x00000000
        /*0020*/ 	.short	0x0009
        /*0022*/ 	.short	0x003c
        /*0024*/ 	.byte	0x00, 0xf0, 0x05, 0x00


	//----- nvinfo : EIATTR_KPARAM_INFO
	.align		4
.L_5533:
        /*0028*/ 	.byte	0x04, 0x17
        /*002a*/ 	.short	(.L_5535 - .L_5534)
.L_5534:
        /*002c*/ 	.word	0x00000000
        /*0030*/ 	.short	0x0008
        /*0032*/ 	.short	0x0038
        /*0034*/ 	.byte	0x00, 0xf0, 0x11, 0x00


	//----- nvinfo : EIATTR_KPARAM_INFO
	.align		4
.L_5535:
        /*0038*/ 	.byte	0x04, 0x17
        /*003a*/ 	.short	(.L_5537 - .L_5536)
.L_5536:
        /*003c*/ 	.word	0x00000000
        /*0040*/ 	.short	0x0007
        /*0042*/ 	.short	0x0034
        /*0044*/ 	.byte	0x00, 0xf0, 0x11, 0x00


	//----- nvinfo : EIATTR_KPARAM_INFO
	.align		4
.L_5537:
        /*0048*/ 	.byte	0x04, 0x17
        /*004a*/ 	.short	(.L_5539 - .L_5538)
.L_5538:
        /*004c*/ 	.word	0x00000000
        /*0050*/ 	.short	0x0006
        /*0052*/ 	.short	0x0030
        /*0054*/ 	.byte	0x00, 0xf0, 0x11, 0x00


	//----- nvinfo : EIATTR_KPARAM_INFO
	.align		4
.L_5539:
        /*0058*/ 	.byte	0x04, 0x17
        /*005a*/ 	.short	(.L_5541 - .L_5540)
.L_5540:
        /*005c*/ 	.word	0x00000000
        /*0060*/ 	.short	0x0005
        /*0062*/ 	.short	0x0028
        /*0064*/ 	.byte	0x00, 0xf5, 0x21, 0x00


	//----- nvinfo : EIATTR_KPARAM_INFO
	.align		4
.L_5541:
        /*0068*/ 	.byte	0x04, 0x17
        /*006a*/ 	.short	(.L_5543 - .L_5542)
.L_5542:
        /*006c*/ 	.word	0x00000000
        /*0070*/ 	.short	0x0004
        /*0072*/ 	.short	0x0020
        /*0074*/ 	.byte	0x00, 0xf5, 0x21, 0x00


	//----- nvinfo : EIATTR_KPARAM_INFO
	.align		4
.L_5543:
        /*0078*/ 	.byte	0x04, 0x17
        /*007a*/ 	.short	(.L_5545 - .L_5544)
.L_5544:
        /*007c*/ 	.word	0x00000000
        /*0080*/ 	.short	0x0003
        /*0082*/ 	.short	0x0018
        /*0084*/ 	.byte	0x00, 0xf0, 0x11, 0x00


	//----- nvinfo : EIATTR_KPARAM_INFO
	.align		4
.L_5545:
        /*0088*/ 	.byte	0x04, 0x17
        /*008a*/ 	.short	(.L_5547 - .L_5546)
.L_5546:
        /*008c*/ 	.word	0x00000000
        /*0090*/ 	.short	0x0002
        /*0092*/ 	.short	0x0010
        /*0094*/ 	.byte	0x00, 0xf5, 0x21, 0x00


	//----- nvinfo : EIATTR_KPARAM_INFO
	.align		4
.L_5547:
        /*0098*/ 	.byte	0x04, 0x17
        /*009a*/ 	.short	(.L_5549 - .L_5548)
.L_5548:
        /*009c*/ 	.word	0x00000000
        /*00a0*/ 	.short	0x0001
        /*00a2*/ 	.short	0x0008
        /*00a4*/ 	.byte	0x00, 0xf5, 0x21, 0x00


	//----- nvinfo : EIATTR_KPARAM_INFO
	.align		4
.L_5549:
        /*00a8*/ 	.byte	0x04, 0x17
        /*00aa*/ 	.short	(.L_5551 - .L_5550)
.L_5550:
        /*00ac*/ 	.word	0x00000000
        /*00b0*/ 	.short	0x0000
        /*00b2*/ 	.short	0x0000
        /*00b4*/ 	.byte	0x00, 0xf5, 0x21, 0x00


	//----- nvinfo : EIATTR_SPARSE_MMA_MASK
	.align		4
.L_5551:
        /*00b8*/ 	.byte	0x03, 0x50
        /*00ba*/ 	.short	0x0000


	//----- nvinfo : EIATTR_MAXREG_COUNT
	.align		4
        /*00bc*/ 	.byte	0x03, 0x1b
        /*00be*/ 	.short	0x00ff


	//----- nvinfo : EIATTR_MERCURY_ISA_VERSION
	.align		4
        /*00c0*/ 	.byte	0x03, 0x5f
        /*00c2*/ 	.short	0x0101


	//----- nvinfo : EIATTR_VRC_CTA_INIT_COUNT
	.align		4
        /*00c4*/ 	.byte	0x02, 0x4a
	.zero		1
	.zero		1


	//----- nvinfo : EIATTR_EXIT_INSTR_OFFSETS
	.align		4
        /*00c8*/ 	.byte	0x04, 0x1c
        /*00ca*/ 	.short	(.L_5553 - .L_5552)


	//   ....[0]....
.L_5552:
        /*00cc*/ 	.word	0x00000080


	//   ....[1]....
        /*00d0*/ 	.word	0x00001180


	//   ....[2]....
        /*00d4*/ 	.word	0x000011a0


	//   ....[3]....
        /*00d8*/ 	.word	0x00001610


	//   ....[4]....
        /*00dc*/ 	.word	0x00001830


	//   ....[5]....
        /*00e0*/ 	.word	0x00001990


	//   ....[6]....
        /*00e4*/ 	.word	0x00001a60


	//----- nvinfo : EIATTR_MAX_THREADS
	.align		4
.L_5553:
        /*00e8*/ 	.byte	0x04, 0x05
        /*00ea*/ 	.short	(.L_5555 - .L_5554)
.L_5554:
        /*00ec*/ 	.word	0x00000080
        /*00f0*/ 	.word	0x00000001
        /*00f4*/ 	.word	0x00000001


	//----- nvinfo : EIATTR_CBANK_PARAM_SIZE
	.align		4
.L_5555:
        /*00f8*/ 	.byte	0x03, 0x19
        /*00fa*/ 	.short	0x0048


	//----- nvinfo : EIATTR_PARAM_CBANK
	.align		4
        /*00fc*/ 	.byte	0x04, 0x0a
        /*00fe*/ 	.short	(.L_5557 - .L_5556)
	.align		4
.L_5556:
        /*0100*/ 	.word	index@(.nv.constant0._ZN4vllm3moe10topkGatingILi2ELi2ELi4ELi8ELi32ElfLNS0_11ScoringFuncE1EEEvPKT5_PKbPfiPT4_PiiiibPKf)
        /*0104*/ 	.short	0x0380
        /*0106*/ 	.short	0x0048


	//----- nvinfo : EIATTR_SW_WAR
	.align		4
.L_5557:
        /*0108*/ 	.byte	0x04, 0x36
        /*010a*/ 	.short	(.L_5559 - .L_5558)
.L_5558:
        /*010c*/ 	.word	0x00000008
.L_5559:


//--------------------- .nv.info._ZN4vllm3moe10topkGatingILi1ELi1ELi4ELi4ELi32ElfLNS0_11ScoringFuncE1EEEvPKT5_PKbPfiPT4_PiiiibPKf --------------------------
	.section	.nv.info._ZN4vllm3moe10topkGatingILi1ELi1ELi4ELi4ELi32ElfLNS0_11ScoringFuncE1EEEvPKT5_PKbPfiPT4_PiiiibPKf,"",@"SHT_CUDA_INFO"
	.sectionflags	@""
	.align	4


	//----- nvinfo : EIATTR_CUDA_API_VERSION
	.align		4
        /*0000*/ 	.byte	0x04, 0x37
        /*0002*/ 	.short	(.L_5561 - .L_5560)
.L_5560:
        /*0004*/ 	.word	0x00000082


	//----- nvinfo : EIATTR_KPARAM_INFO
	.align		4
.L_5561:
        /*0008*/ 	.byte	0x04, 0x17
        /*000a*/ 	.short	(.L_5563 - .L_5562)
.L_5562:
        /*000c*/ 	.word	0x00000000
        /*0010*/ 	.short	0x000a
        /*0012*/ 	.short	0x0040
        /*0014*/ 	.byte	0x00, 0xf5, 0x21, 0x00


	//----- nvinfo : EIATTR_KPARAM_INFO
	.align		4
.L_5563:
        /*0018*/ 	.byte	0x04, 0x17
        /*001a*/ 	.short	(.L_5565 - .L_5564)
.L_5564:
        /*001c*/ 	.word	0x00000000
        /*0020*/ 	.short	0x0009
        /*0022*/ 	.short	0x003c
        /*0024*/ 	.byte	0x00, 0xf0, 0x05, 0x00


	//----- nvinfo : EIATTR_KPARAM_INFO
	.align		4
.L_5565:
        /*0028*/ 	.byte	0x04, 0x17
        /*002a*/ 	.short	(.L_5567 - .L_5566)
.L_5566:
        /*002c*/ 	.word	0x00000000
        /*0030*/ 	.short	0x0008
        /*0032*/ 	.short	0x0038
        /*0034*/ 	.byte	0x00, 0xf0, 0x11, 0x00


	//----- nvinfo : EIATTR_KPARAM_INFO
	.align		4
.L_5567:
        /*0038*/ 	.byte	0x04, 0x17
        /*003a*/ 	.short	(.L_5569 - .L_5568)
.L_5568:
        /*003c*/ 	.word	0x00000000
        /*0040*/ 	.short	0x0007
        /*0042*/ 	.short	0x0034
        /*0044*/ 	.byte	0x00, 0xf0, 0x11, 0x00


	//----- nvinfo : EIATTR_KPARAM_INFO
	.align		4
.L_5569:
        /*0048*/ 	.byte	0x04, 0x17
        /*004a*/ 	.short	(.L_5571 - .L_5570)
.L_5570:
        /*004c*/ 	.word	0x00000000
        /*0050*/ 	.short	0x0006
        /*0052*/ 	.short	0x0030
        /*0054*/ 	.byte	0x00, 0xf0, 0x11, 0x00


	//----- nvinfo : EIATTR_KPARAM_INFO
	.align		4
.L_5571:
        /*0058*/ 	.byte	0x04, 0x17
        /*005a*/ 	.short	(.L_5573 - .L_5572)
.L_5572:
        /*005c*/ 	.word	0x00000000
        /*0060*/ 	.short	0x0005
        /*0062*/ 	.short	0x0028
        /*0064*/ 	.byte	0x00, 0xf5, 0x21, 0x00


	//----- nvinfo : EIATTR_KPARAM_INFO
	.align		4
.L_5573:
        /*0068*/ 	.byte	0x04, 0x17
        /*006a*/ 	.short	(.L_5575 - .L_5574)
.L_5574:
        /*006c*/ 	.word	0x00000000
        /*0070*/ 	.short	0x0004
        /*0072*/ 	.short	0x0020
        /*0074*/ 	.byte	0x00, 0xf5, 0x21, 0x00


	//----- nvinfo : EIATTR_KPARAM_INFO
	.align		4
.L_5575:
        /*0078*/ 	.byte	0x04, 0x17
        /*007a*/ 	.short	(.L_5577 - .L_5576)
.L_5576:
        /*007c*/ 	.word	0x00000000
        /*0080*/ 	.short	0x0003
        /*0082*/ 	.short	0x0018
        /*0084*/ 	.byte	0x00, 0xf0, 0x11, 0x00


	//----- nvinfo : EIATTR_KPARAM_INFO
	.align		4
.L_5577:
        /*0088*/ 	.byte	0x04, 0x17
        /*008a*/ 	.short	(.L_5579 - .L_5578)
.L_5578:
        /*008c*/ 	.word	0x00000000
        /*0090*/ 	.short	0x0002
        /*0092*/ 	.short	0x0010
        /*0094*/ 	.byte	0x00, 0xf5, 0x21, 0x00


	//----- nvinfo : EIATTR_KPARAM_INFO
	.align		4
.L_5579:
        /*0098*/ 	.byte	0x04, 0x17
        /*009a*/ 	.short	(.L_5581 - .L_5580)
.L_5580:
        /*009c*/ 	.word	0x00000000
        /*00a0*/ 	.short	0x0001
        /*00a2*/ 	.short	0x0008
        /*00a4*/ 	.byte	0x00, 0xf5, 0x21, 0x00


	//----- nvinfo : EIATTR_KPARAM_INFO
	.align		4
.L_5581:
        /*00a8*/ 	.byte	0x04, 0x17
        /*00aa*/ 	.short	(.L_5583 - .L_5582)
.L_5582:
        /*00ac*/ 	.word	0x00000000
        /*00b0*/ 	.short	0x0000
        /*00b2*/ 	.short	0x0000
        /*00b4*/ 	.byte	0x00, 0xf5, 0x21, 0x00


	//----- nvinfo : EIATTR_SPARSE_MMA_MASK
	.align		4
.L_5583:
        /*00b8*/ 	.byte	0x03, 0x50
        /*00ba*/ 	.short	0x0000


	//----- nvinfo : EIATTR_MAXREG_COUNT
	.align		4
        /*00bc*/ 	.byte	0x03, 0x1b
        /*00be*/ 	.short	0x00ff


	//----- nvinfo : EIATTR_MERCURY_ISA_VERSION
	.align		4
        /*00c0*/ 	.byte	0x03, 0x5f
        /*00c2*/ 	.short	0x0101


	//----- nvinfo : EIATTR_VRC_CTA_INIT_COUNT
	.align		4
        /*00c4*/ 	.byte	0x02, 0x4a
	.zero		1
	.zero		1


	//----- nvinfo : EIATTR_EXIT_INSTR_OFFSETS
	.align		4
        /*00c8*/ 	.byte	0x04, 0x1c
        /*00ca*/ 	.short	(.L_5585 - .L_5584)


	//   ....[0]....
.L_5584:
        /*00cc*/ 	.word	0x00000080


	//   ....[1]....
        /*00d0*/ 	.word	0x00000890


	//   ....[2]....
        /*00d4*/ 	.word	0x000008a0


	//   ....[3]....
        /*00d8*/ 	.word	0x00000d10


	//   ....[4]....
        /*00dc*/ 	.word	0x00000f30


	//   ....[5]....
        /*00e0*/ 	.word	0x00001090


	//   ....[6]....
        /*00e4*/ 	.word	0x00001160


	//----- nvinfo : EIATTR_MAX_THREADS
	.align		4
.L_5585:
        /*00e8*/ 	.byte	0x04, 0x05
        /*00ea*/ 	.short	(.L_5587 - .L_5586)
.L_5586:
        /*00ec*/ 	.word	0x00000080
        /*00f0*/ 	.word	0x00000001
        /*00f4*/ 	.word	0x00000001


	//----- nvinfo : EIATTR_CBANK_PARAM_SIZE
	.align		4
.L_5587:
        /*00f8*/ 	.byte	0x03, 0x19
        /*00fa*/ 	.short	0x0048


	//----- nvinfo : EIATTR_PARAM_CBANK
	.align		4
        /*00fc*/ 	.byte	0x04, 0x0a
        /*00fe*/ 	.short	(.L_5589 - .L_5588)
	.align		4
.L_5588:
        /*0100*/ 	.word	index@(.nv.constant0._ZN4vllm3moe10topkGatingILi1ELi1ELi4ELi4ELi32ElfLNS0_11ScoringFuncE1EEEvPKT5_PKbPfiPT4_PiiiibPKf)
        /*0104*/ 	.short	0x0380
        /*0106*/ 	.short	0x0048


	//----- nvinfo : EIATTR_SW_WAR
	.align		4
.L_5589:
        /*0108*/ 	.byte	0x04, 0x36
        /*010a*/ 	.short	(.L_5591 - .L_5590)
.L_5590:
        /*010c*/ 	.word	0x00000008
.L_5591:


//--------------------- .nv.info._ZN4vllm3moe10topkGatingILi18ELi576ELi4ELi8ELi32EjfLNS0_11ScoringFuncE1EEEvPKT5_PKbPfiPT4_PiiiibPKf --------------------------
	.section	.nv.info._ZN4vllm3moe10topkGatingILi18ELi576ELi4ELi8ELi32EjfLNS0_11ScoringFuncE1EEEvPKT5_PKbPfiPT4_PiiiibPKf,"",@"SHT_CUDA_INFO"
	.sectionflags	@""
	.align	4


	//----- nvinfo : EIATTR_CUDA_API_VERSION
	.align		4
        /*0000*/ 	.byte	0x04, 0x37
        /*0002*/ 	.short	(.L_5593 - .L_5592)
.L_5592:
        /*0004*/ 	.word	0x00000082


	//----- nvinfo : EIATTR_KPARAM_INFO
	.align		4
.L_5593:
        /*0008*/ 	.byte	0x04, 0x17
        /*000a*/ 	.short	(.L_5595 - .L_5594)
.L_5594:
        /*000c*/ 	.word	0x00000000
        /*0010*/ 	.short	0x000a
        /*0012*/ 	.short	0x0040
        /*0014*/ 	.byte	0x00, 0xf5, 0x21, 0x00


	//----- nvinfo : EIATTR_KPARAM_INFO
	.align		4
.L_5595:
        /*0018*/ 	.byte	0x04, 0x17
        /*001a*/ 	.short	(.L_5597 - .L_5596)
.L_5596:
        /*001c*/ 	.word	0x00000000
        /*0020*/ 	.short	0x0009
        /*0022*/ 	.short	0x003c
        /*0024*/ 	.byte	0x00, 0xf0, 0x05, 0x00


	//----- nvinfo : EIATTR_KPARAM_INFO
	.align		4
.L_5597:
        /*0028*/ 	.byte	0x04, 0x17
        /*002a*/ 	.short	(.L_5599 - .L_5598)
.L_5598:
        /*002c*/ 	.word	0x00000000
        /*0030*/ 	.short	0x0008
        /*0032*/ 	.short	0x0038
        /*0034*/ 	.byte	0x00, 0xf0, 0x11, 0x00


	//----- nvinfo : EIATTR_KPARAM_INFO
	.align		4
.L_5599:
        /*0038*/ 	.byte	0x04, 0x17
        /*003a*/ 	.short	(.L_5601 - .L_5600)
.L_5600:
        /*003c*/ 	.word	0x00000000
        /*0040*/ 	.short	0x0007
        /*0042*/ 	.short	0x0034
        /*0044*/ 	.byte	0x00, 0xf0, 0x11, 0x00


	//----- nvinfo : EIATTR_KPARAM_INFO
	.align		4
.L_5601:
        /*0048*/ 	.byte	0x04, 0x17
        /*004a*/ 	.short	(.L_5603 - .L_5602)
.L_5602:
        /*004c*/ 	.word	0x00000000
        /*0050*/ 	.short	0x0006
        /*0052*/ 	.short	0x0030
        /*0054*/ 	.byte	0x00, 0xf0, 0x11, 0x00


	//----- nvinfo : EIATTR_KPARAM_INFO
	.align		4
.L_5603:
        /*0058*/ 	.byte	0x04, 0x17
        /*005a*/ 	.short	(.L_5605 - .L_5604)
.L_5604:
        /*005c*/ 	.word	0x00000000
        /*0060*/ 	.short	0x0005
        /*0062*/ 	.short	0x0028
        /*0064*/ 	.byte	0x00, 0xf5, 0x21, 0x00


	//----- nvinfo : EIATTR_KPARAM_INFO
	.align		4
.L_5605:
        /*0068*/ 	.byte	0x04, 0x17
        /*006a*/ 	.short	(.L_5607 - .L_5606)
.L_5606:
        /*006c*/ 	.word	0x00000000
        /*0070*/ 	.short	0x0004
        /*0072*/ 	.short	0x0020
        /*0074*/ 	.byte	0x00, 0xf5, 0x21, 0x00


	//----- nvinfo : EIATTR_KPARAM_INFO
	.align		4
.L_5607:
        /*0078*/ 	.byte	0x04, 0x17
        /*007a*/ 	.short	(.L_5609 - .L_5608)
.L_5608:
        /*007c*/ 	.word	0x00000000
        /*0080*/ 	.short	0x0003
        /*0082*/ 	.short	0x0018
        /*0084*/ 	.byte	0x00, 0xf0, 0x11, 0x00


	//----- nvinfo : EIATTR_KPARAM_INFO
	.align		4
.L_5609:
        /*0088*/ 	.byte	0x04, 0x17
        /*008a*/ 	.short	(.L_5611 - .L_5610)
.L_5610:
        /*008c*/ 	.word	0x00000000
        /*0090*/ 	.short	0x0002
        /*0092*/ 	.short	0x0010
        /*0094*/ 	.byte	0x00, 0xf5, 0x21, 0x00


	//----- nvinfo : EIATTR_KPARAM_INFO
	.align		4
.L_5611:
        /*0098*/ 	.byte	0x04, 0x17
        /*009a*/ 	.short	(.L_5613 - .L_5612)
.L_5612:
        /*009c*/ 	.word	0x00000000
        /*00a0*/ 	.short	0x0001
        /*00a2*/ 	.short	0x0008
        /*00a4*/ 	.byte	0x00, 0xf5, 0x21, 0x00


	//----- nvinfo : EIATTR_KPARAM_INFO
	.align		4
.L_5613:
        /*00a8*/ 	.byte	0x04, 0x17
        /*00aa*/ 	.short	(.L_5615 - .L_5614)
.L_5614:
        /*00ac*/ 	.word	0x00000000
        /*00b0*/ 	.short	0x0000
        /*00b2*/ 	.short	0x0000
        /*00b4*/ 	.byte	0x00, 0xf5, 0x21, 0x00


	//----- nvinfo : EIATTR_SPARSE_MMA_MASK
	.align		4
.L_5615:
        /*00b8*/ 	.byte	0x03, 0x50
        /*00ba*/ 	.short	0x0000


	//----- nvinfo : EIATTR_MAXREG_COUNT
	.align		4
        /*00bc*/ 	.byte	0x03, 0x1b
        /*00be*/ 	.short	0x00ff


	//----- nvinfo : EIATTR_MERCURY_ISA_VERSION
	.align		4
        /*00c0*/ 	.byte	0x03, 0x5f
        /*00c2*/ 	.short	0x0101


	//----- nvinfo : EIATTR_COOP_GROUP_MASK_REGIDS
	.align		4
        /*00c4*/ 	.byte	0x04, 0x29
        /*00c6*/ 	.short	(.L_5617 - .L_5616)


	//   ....[0]....
.L_5616:
        /*00c8*/ 	.word	0xffffffff


	//   ....[1]....
        /*00cc*/ 	.word	0xffffffff


	//   ....[2]....
        /*00d0*/ 	.word	0xffffffff


	//   ....[3]....
        /*00d4*/ 	.word	0xffffffff


	//   ....[4]....
        /*00d8*/ 	.word	0xffffffff


	//   ....[5]....
        /*00dc*/ 	.word	0xffffffff


	//   ....[6]....
        /*00e0*/ 	.word	0xffffffff


	//   ....[7]....
        /*00e4*/ 	.word	0xffffffff


	//   ....[8]....
        /*00e8*/ 	.word	0xffffffff


	//   ....[9]....
        /*00ec*/ 	.word	0xffffffff


	//   ....[10]....
        /*00f0*/ 	.word	0xffffffff


	//   ....[11]....
        /*00f4*/ 	.word	0xffffffff


	//   ....[12]....
        /*00f8*/ 	.word	0xffffffff


	//   ....[13]....
        /*00fc*/ 	.word	0xffffffff


	//   ....[14]....
        /*0100*/ 	.word	0xffffffff


	//----- nvinfo : EIATTR_COOP_GROUP_INSTR_OFFSETS
	.align		4
.L_5617:
        /*0104*/ 	.byte	0x04, 0x28
        /*0106*/ 	.short	(.L_5619 - .L_5618)


	//   ....[0]....
.L_5618:
        /*0108*/ 	.word	0x00001190


	//   ....[1]....
        /*010c*/ 	.word	0x000011e0


	//   ....[2]....
        /*0110*/ 	.word	0x00001250


	//   ....[3]....
        /*0114*/ 	.word	0x00001260


	//   ....[4]....
        /*0118*/ 	.word	0x00001460


	//   ....[5]....
        /*011c*/ 	.word	0x00001480


	//   ....[6]....
        /*0120*/ 	.word	0x000014b0


	//   ....[7]....
        /*0124*/ 	.word	0x00001510


	//   ....[8]....
        /*0128*/ 	.word	0x00001550


	//   ....[9]....
        /*012c*/ 	.word	0x00001560


	//   ....[10]....
        /*0130*/ 	.word	0x00001580


	//   ....[11]....
        /*0134*/ 	.word	0x000015e0


	//   ....[12]....
        /*0138*/ 	.word	0x00001610


	//   ....[13]....
        /*013c*/ 	.word	0x00001620


	//   ....[14]....
        /*0140*/ 	.word	0x00001650


	//----- nvinfo : EIATTR_VRC_CTA_INIT_COUNT
	.align		4
.L_5619:
        /*0144*/ 	.byte	0x02, 0x4a
	.zero		1
	.zero		1


	//----- nvinfo : EIATTR_EXIT_INSTR_OFFSETS
	.align		4
        /*0148*/ 	.byte	0x04, 0x1c
        /*014a*/ 	.short	(.L_5621 - .L_5620)


	//   ....[0]....
.L_5620:
        /*014c*/ 	.word	0x00000080


	//   ....[1]....
        /*0150*/ 	.word	0x00001be0


	//   ....[2]....
        /*0154*/ 	.word	0x00001c20


	//   ....[3]....
        /*0158*/ 	.word	0x00002080


	//   ....[4]....
        /*015c*/ 	.word	0x000022a0


	//   ....[5]....
        /*0160*/ 	.word	0x00002400


	//   ....[6]....
        /*0164*/ 	.word	0x000024d0


	//----- nvinfo : EIATTR_MAX_THREADS
	.align		4
.L_5621:
        /*0168*/ 	.byte	0x04, 0x05
        /*016a*/ 	.short	(.L_5623 - .L_5622)
.L_5622:
        /*016c*/ 	.word	0x00000080
        /*0170*/ 	.word	0x00000001
        /*0174*/ 	.word	0x00000001


	//----- nvinfo : EIATTR_CRS_STACK_SIZE
	.align		4
.L_5623:
        /*0178*/ 	.byte	0x04, 0x1e
        /*017a*/ 	.short	(.L_5625 - .L_5624)
.L_5624:
        /*017c*/ 	.word	0x00000000


	//----- nvinfo : EIATTR_CBANK_PARAM_SIZE
	.align		4
.L_5625:
        /*0180*/ 	.byte	0x03, 0x19
        /*0182*/ 	.short	0x0048


	//----- nvinfo : EIATTR_PARAM_CBANK
	.align		4
        /*0184*/ 	.byte	0x04, 0x0a
        /*0186*/ 	.short	(.L_5627 - .L_5626)
	.align		4
.L_5626:
        /*0188*/ 	.word	index@(.nv.constant0._ZN4vllm3moe10topkGatingILi18ELi576ELi4ELi8ELi32EjfLNS0_11ScoringFuncE1EEEvPKT5_PKbPfiPT4_PiiiibPKf)
        /*018c*/ 	.short	0x0380
        /*018e*/ 	.short	0x0048


	//----- nvinfo : EIATTR_SW_WAR
	.align		4
.L_5627:
        /*0190*/ 	.byte	0x04, 0x36
        /*0192*/ 	.short	(.L_5629 - .L_5628)
.L_5628:
        /*0194*/ 	.word	0x00000008
.L_5629:


//--------------------- .nv.info._ZN4vllm3moe10topkGatingILi14ELi448ELi4ELi8ELi32EjfLNS0_11ScoringFuncE1EEEvPKT5_PKbPfiPT4_PiiiibPKf --------------------------
	.section	.nv.info._ZN4vllm3moe10topkGatingILi14ELi448ELi4ELi8ELi32EjfLNS0_11ScoringFuncE1EEEvPKT5_PKbPfiPT4_PiiiibPKf,"",@"SHT_CUDA_INFO"
	.sectionflags	@""
	.align	4


	//----- nvinfo : EIATTR_CUDA_API_VERSION
	.align		4
        /*0000*/ 	.byte	0x04, 0x37
        /*0002*/ 	.short	(.L_5631 - .L_5630)
.L_5630:
        /*0004*/ 	.word	0x00000082


	//----- nvinfo : EIATTR_KPARAM_INFO
	.align		4
.L_5631:
        /*0008*/ 	.byte	0x04, 0x17
        /*000a*/ 	.short	(.L_5633 - .L_5632)
.L_5632:
        /*000c*/ 	.word	0x00000000
        /*0010*/ 	.short	0x000a
        /*0012*/ 	.short	0x0040
        /*0014*/ 	.byte	0x00, 0xf5, 0x21, 0x00


	//----- nvinfo : EIATTR_KPARAM_INFO
	.align		4
.L_5633:
        /*0018*/ 	.byte	0x04, 0x17
        /*001a*/ 	.short	(.L_5635 - .L_5634)
.L_5634:
        /*001c*/ 	.word	0x00000000
        /*0020*/ 	.short	0x0009
        /*0022*/ 	.short	0x003c
        /*0024*/ 	.byte	0x00, 0xf0, 0x05, 0x00


	//----- nvinfo : EIATTR_KPARAM_INFO
	.align		4
.L_5635:
        /*0028*/ 	.byte	0x04, 0x17
        /*002a*/ 	.short	(.L_5637 - .L_5636)
.L_5636:
        /*002c*/ 	.word	0x00000000
        /*0030*/ 	.short	0x0008
        /*0032*/ 	.short	0x0038
        /*0034*/ 	.byte	0x00, 0xf0, 0x11, 0x00


	//----- nvinfo : EIATTR_KPARAM_INFO
	.align		4
.L_5637:
        /*0038*/ 	.byte	0x04, 0x17
        /*003a*/ 	.short	(.L_5639 - .L_5638)
.L_5638:
        /*003c*/ 	.word	0x00000000
        /*0040*/ 	.short	0x0007
        /*0042*/ 	.short	0x0034
        /*0044*/ 	.byte	0x00, 0xf0, 0x11, 0x00


	//----- nvinfo : EIATTR_KPARAM_INFO
	.align		4
.L_5639:
        /*0048*/ 	.byte	0x04, 0x17
        /*004a*/ 	.short	(.L_5641 - .L_5640)
.L_5640:
        /*004c*/ 	.word	0x00000000
        /*0050*/ 	.short	0x0006
        /*0052*/ 	.short	0x0030
        /*0054*/ 	.byte	0x00, 0xf0, 0x11, 0x00


	//----- nvinfo : EIATTR_KPARAM_INFO
	.align		4
.L_5641:
        /*0058*/ 	.byte	0x04, 0x17
        /*005a*/ 	.short	(.L_5643 - .L_5642)
.L_5642:
        /*005c*/ 	.word	0x00000000
        /*0060*/ 	.short	0x0005
        /*0062*/ 	.short	0x0028
        /*0064*/ 	.byte	0x00, 0xf5, 0x21, 0x00


	//----- nvinfo : EIATTR_KPARAM_INFO
	.align		4
.L_5643:
        /*0068*/ 	.byte	0x04, 0x17
        /*006a*/ 	.short	(.L_5645 - .L_5644)
.L_5644:
        /*006c*/ 	.word	0x00000000
        /*0070*/ 	.short	0x0004
        /*0072*/ 	.short	0x0020
        /*0074*/ 	.byte	0x00, 0xf5, 0x21, 0x00


	//----- nvinfo : EIATTR_KPARAM_INFO
	.align		4
.L_5645:
        /*0078*/ 	.byte	0x04, 0x17
        /*007a*/ 	.short	(.L_5647 - .L_5646)
.L_5646:
        /*007c*/ 	.word	0x00000000
        /*0080*/ 	.short	0x0003
        /*0082*/ 	.short	0x0018
        /*0084*/ 	.byte	0x00, 0xf0, 0x11, 0x00


	//----- nvinfo : EIATTR_KPARAM_INFO
	.align		4
.L_5647:
        /*0088*/ 	.byte	0x04, 0x17
        /*008a*/ 	.short	(.L_5649 - .L_5648)
.L_5648:
        /*008c*/ 	.word	0x00000000
        /*0090*/ 	.short	0x0002
        /*0092*/ 	.short	0x0010
        /*0094*/ 	.byte	0x00, 0xf5, 0x21, 0x00


	//----- nvinfo : EIATTR_KPARAM_INFO
	.align		4
.L_5649:
        /*0098*/ 	.byte	0x04, 0x17
        /*009a*/ 	.short	(.L_5651 - .L_5650)
.L_5650:
        /*009c*/ 	.word	0x00000000
        /*00a0*/ 	.short	0x0001
        /*00a2*/ 	.short	0x0008
        /*00a4*/ 	.byte	0x00, 0xf5, 0x21, 0x00


	//----- nvinfo : EIATTR_KPARAM_INFO
	.align		4
.L_5651:
        /*00a8*/ 	.byte	0x04, 0x17
        /*00aa*/ 	.short	(.L_5653 - .L_5652)
.L_5652:
        /*00ac*/ 	.word	0x00000000
        /*00b0*/ 	.short	0x0000
        /*00b2*/ 	.short	0x0000
        /*00b4*/ 	.byte	0x00, 0xf5, 0x21, 0x00


	//----- nvinfo : EIATTR_SPARSE_MMA_MASK
	.align		4
.L_5653:
        /*00b8*/ 	.byte	0x03, 0x50
        /*00ba*/ 	.short	0x0000


	//----- nvinfo : EIATTR_MAXREG_COUNT
	.align		4
        /*00bc*/ 	.byte	0x03, 0x1b
        /*00be*/ 	.short	0x00ff


	//----- nvinfo : EIATTR_MERCURY_ISA_VERSION
	.align		4
        /*00c0*/ 	.byte	0x03, 0x5f
        /*00c2*/ 	.short	0x0101


	//----- nvinfo : EIATTR_COOP_GROUP_MASK_REGIDS
	.align		4
        /*00c4*/ 	.byte	0x04, 0x29
        /*00c6*/ 	.short	(.L_5655 - .L_5654)


	//   ....[0]....
.L_5654:
        /*00c8*/ 	.word	0xffffffff


	//   ....[1]....
        /*00cc*/ 	.word	0xffffffff


	//   ....[2]....
        /*00d0*/ 	.word	0xffffffff


	//   ....[3]....
        /*00d4*/ 	.word	0xffffffff


	//   ....[4]....
        /*00d8*/ 	.word	0xffffffff


	//   ....[5]....
        /*00dc*/ 	.word	0xffffffff


	//   ....[6]....
        /*00e0*/ 	.word	0xffffffff


	//   ....[7]....
        /*00e4*/ 	.word	0xffffffff


	//   ....[8]....
        /*00e8*/ 	.word	0xffffffff


	//   ....[9]....
        /*00ec*/ 	.word	0xffffffff


	//   ....[10]....
        /*00f0*/ 	.word	0xffffffff


	//   ....[11]....
        /*00f4*/ 	.word	0xffffffff


	//   ....[12]....
        /*00f8*/ 	.word	0xffffffff


	//   ....[13]....
        /*00fc*/ 	.word	0xffffffff


	//   ....[14]....
        /*0100*/ 	.word	0xffffffff


	//----- nvinfo : EIATTR_COOP_GROUP_INSTR_OFFSETS
	.align		4
.L_5655:
        /*0104*/ 	.byte	0x04, 0x28
        /*0106*/ 	.short	(.L_5657 - .L_5656)


	//   ....[0]....
.L_5656:
        /*0108*/ 	.word	0x00000e10


	//   ....[1]....
        /*010c*/ 	.word	0x00000e80


	//   ....[2]....
        /*0110*/ 	.word	0x00000ef0


	//   ....[3]....
        /*0114*/ 	.word	0x00000f00


	//   ....[4]....
        /*0118*/ 	.word	0x00001080


	//   ....[5]....
        /*011c*/ 	.word	0x000010a0


	//   ....[6]....
        /*0120*/ 	.word	0x000010d0


	//   ....[7]....
        /*0124*/ 	.word	0x00001130


	//   ....[8]....
        /*0128*/ 	.word	0x00001170


	//   ....[9]....
        /*012c*/ 	.word	0x00001180


	//   ....[10]....
        /*0130*/ 	.word	0x000011a0


	//   ....[11]....
        /*0134*/ 	.word	0x00001200


	//   ....[12]....
        /*0138*/ 	.word	0x00001230


	//   ....[13]....
        /*013c*/ 	.word	0x00001240


	//   ....[14]....
        /*0140*/ 	.word	0x00001270


	//----- nvinfo : EIATTR_VRC_CTA_INIT_COUNT
	.align		4
.L_5657:
        /*0144*/ 	.byte	0x02, 0x4a
	.zero		1
	.zero		1


	//----- nvinfo : EIATTR_EXIT_INSTR_OFFSETS
	.align		4
        /*0148*/ 	.byte	0x04, 0x1c
        /*014a*/ 	.short	(.L_5659 - .L_5658)


	//   ....[0]....
.L_5658:
        /*014c*/ 	.word	0x00000080


	//   ....[1]....
        /*0150*/ 	.word	0x000017c0


	//   ....[2]....
        /*0154*/ 	.word	0x000017e0


	//   ....[3]....
        /*0158*/ 	.word	0x00001c50


	//   ....[4]....
        /*015c*/ 	.word	0x00001e70


	//   ....[5]....
        /*0160*/ 	.word	0x00001fd0


	//   ....[6]....
        /*0164*/ 	.word	0x000020a0


	//----- nvinfo : EIATTR_MAX_THREADS
	.align		4
.L_5659:
        /*0168*/ 	.byte	0x04, 0x05
        /*016a*/ 	.short	(.L_5661 - .L_5660)
.L_5660:
        /*016c*/ 	.word	0x00000080
        /*0170*/ 	.word	0x00000001
        /*0174*/ 	.word	0x00000001


	//----- nvinfo : EIATTR_CRS_STACK_SIZE
	.align		4
.L_5661:
        /*0178*/ 	.byte	0x04, 0x1e
        /*017a*/ 	.short	(.L_5663 - .L_5662)
.L_5662:
        /*017c*/ 	.word	0x00000000


	//----- nvinfo : EIATTR_CBANK_PARAM_SIZE
	.align		4
.L_5663:
        /*0180*/ 	.byte	0x03, 0x19
        /*0182*/ 	.short	0x0048


	//----- nvinfo : EIATTR_PARAM_CBANK
	.align		4
        /*0184*/ 	.byte	0x04, 0x0a
        /*0186*/ 	.short	(.L_5665 - .L_5664)
	.align		4
.L_5664:
        /*0188*/ 	.word	index@(.nv.constant0._ZN4vllm3moe10topkGatingILi14ELi448ELi4ELi8ELi32EjfLNS0_11ScoringFuncE1EEEvPKT5_PKbPfiPT4_PiiiibPKf)
        /*018c*/ 	.short	0x0380
        /*018e*/ 	.short	0x0048


	//----- nvinfo : EIATTR_SW_WAR
	.align		4
.L_5665:
        /*0190*/ 	.byte	0x04, 0x36
        /*0192*/ 	.short	(.L_5667 - .L_5666)
.L_5666:
        /*0194*/ 	.word	0x00000008
.L_5667:


//--------------------- .nv.info._ZN4vllm3moe10topkGatingILi12ELi384ELi4ELi8ELi32EjfLNS0_11ScoringFuncE1EEEvPKT5_PKbPfiPT4_PiiiibPKf --------------------------
	.section	.nv.info._ZN4vllm3moe10topkGatingILi12ELi384ELi4ELi8ELi32EjfLNS0_11ScoringFuncE1EEEvPKT5_PKbPfiPT4_PiiiibPKf,"",@"SHT_CUDA_INFO"
	.sectionflags	@""
	.align	4


	//----- nvinfo : EIATTR_CUDA_API_VERSION
	.align		4
        /*0000*/ 	.byte	0x04, 0x37
        /*0002*/ 	.short	(.L_5669 - .L_5668)
.L_5668:
        /*0004*/ 	.word	0x00000082


	//----- nvinfo : EIATTR_KPARAM_INFO
	.align		4
.L_5669:
        /*0008*/ 	.byte	0x04, 0x17
        /*000a*/ 	.short	(.L_5671 - .L_5670)
.L_5670:
        /*000c*/ 	.word	0x00000000
        /*0010*/ 	.short	0x000a
        /*0012*/ 	.short	0x0040
        /*0014*/ 	.byte	0x00, 0xf5, 0x21, 0x00


	//----- nvinfo : EIATTR_KPARAM_INFO
	.align		4
.L_5671:
        /*0018*/ 	.byte	0x04, 0x17
        /*001a*/ 	.short	(.L_5673 - .L_5672)
.L_5672:
        /*001c*/ 	.word	0x00000000
        /*0020*/ 	.short	0x0009
        /*0022*/ 	.short	0x003c
        /*0024*/ 	.byte	0x00, 0xf0, 0x05, 0x00


	//----- nvinfo : EIATTR_KPARAM_INFO
	.align		4
.L_5673:
        /*0028*/ 	.byte	0x04, 0x17
        /*002a*/ 	.short	(.L_5675 - .L_5674)
.L_5674:
        /*002c*/ 	.word	0x00000000
        /*0030*/ 	.short	0x0008
        /*0032*/ 	.short	0x0038
        /*0034*/ 	.byte	0x00, 0xf0, 0x11, 0x00


	//----- nvinfo : EIATTR_KPARAM_INFO
	.align		4
.L_5675:
        /*0038*/ 	.byte	0x04, 0x17
        /*003a*/ 	.short	(.L_5677 - .L_5676)
.L_5676:
        /*003c*/ 	.word	0x00000000
        /*0040*/ 	.short	0x0007
        /*0042*/ 	.short	0x0034
        /*0044*/ 	.byte	0x00, 0xf0, 0x11, 0x00


	//----- nvinfo : EIATTR_KPARAM_INFO
	.align		4
.L_5677:
        /*0048*/ 	.byte	0x04, 0x17
        /*004a*/ 	.short	(.L_5679 - .L_5678)
.L_5678:
        /*004c*/ 	.word	0x00000000
        /*0050*/ 	.short	0x0006
        /*0052*/ 	.short	0x0030
        /*0054*/ 	.byte	0x00, 0xf0, 0x11, 0x00


	//----- nvinfo : EIATTR_KPARAM_INFO
	.align		4
.L_5679:
        /*0058*/ 	.byte	0x04, 0x17
        /*005a*/ 	.short	(.L_5681 - .L_5680)
.L_5680:
        /*005c*/ 	.word	0x00000000
        /*0060*/ 	.short	0x0005
        /*0062*/ 	.short	0x0028
        /*0064*/ 	.byte	0x00, 0xf5, 0x21, 0x00


	//----- nvinfo : EIATTR_KPARAM_INFO
	.align		4
.L_5681:
        /*0068*/ 	.byte	0x04, 0x17
        /*006a*/ 	.short	(.L_5683 - .L_5682)
.L_5682:
        /*006c*/ 	.word	0x00000000
        /*0070*/ 	.short	0x0004
        /*0072*/ 	.short	0x0020
        /*0074*/ 	.byte	0x00, 0xf5, 0x21, 0x00


	//----- nvinfo : EIATTR_KPARAM_INFO
	.align		4
.L_5683:
        /*0078*/ 	.byte	0x04, 0x17
        /*007a*/ 	.short	(.L_5685 - .L_5684)
.L_5684:
        /*007c*/ 	.word	0x00000000
        /*0080*/ 	.short	0x0003
        /*0082*/ 	.short	0x0018
        /*0084*/ 	.byte	0x00, 0xf0, 0x11, 0x00


	//----- nvinfo : EIATTR_KPARAM_INFO
	.align		4
.L_5685:
        /*0088*/ 	.byte	0x04, 0x17
        /*008a*/ 	.short	(.L_5687 - .L_5686)
.L_5686:
        /*008c*/ 	.word	0x00000000
        /*0090*/ 	.short	0x0002
        /*0092*/ 	.short	0x0010
        /*0094*/ 	.byte	0x00, 0xf5, 0x21, 0x00


	//----- nvinfo : EIATTR_KPARAM_INFO
	.align		4
.L_5687:
        /*0098*/ 	.byte	0x04, 0x17
        /*009a*/ 	.short	(.L_5689 - .L_5688)
.L_5688:
        /*009c*/ 	.word	0x00000000
        /*00a0*/ 	.short	0x0001
        /*00a2*/ 	.short	0x0008
        /*00a4*/ 	.byte	0x00, 0xf5, 0x21, 0x00


	//----- nvinfo : EIATTR_KPARAM_INFO
	.align		4
.L_5689:
        /*00a8*/ 	.byte	0x04, 0x17
        /*00aa*/ 	.short	(.L_5691 - .L_5690)
.L_5690:
        /*00ac*/ 	.word	0x00000000
        /*00b0*/ 	.short	0x0000
        /*00b2*/ 	.short	0x0000
        /*00b4*/ 	.byte	0x00, 0xf5, 0x21, 0x00


	//----- nvinfo : EIATTR_SPARSE_MMA_MASK
	.align		4
.L_5691:
        /*00b8*/ 	.byte	0x03, 0x50
        /*00ba*/ 	.short	0x0000


	//----- nvinfo : EIATTR_MAXREG_COUNT
	.align		4
        /*00bc*/ 	.byte	0x03, 0x1b
        /*00be*/ 	.short	0x00ff


	//----- nvinfo : EIATTR_MERCURY_ISA_VERSION
	.align		4
        /*00c0*/ 	.byte	0x03, 0x5f
        /*00c2*/ 	.short	0x0101


	//----- nvinfo : EIATTR_COOP_GROUP_MASK_REGIDS
	.align		4
        /*00c4*/ 	.byte	0x04, 0x29
        /*00c6*/ 	.short	(.L_5693 - .L_5692)


	//   ....[0]....
.L_5692:
        /*00c8*/ 	.word	0xffffffff


	//   ....[1]....
        /*00cc*/ 	.word	0xffffffff


	//   ....[2]....
        /*00d0*/ 	.word	0xffffffff


	//   ....[3]....
        /*00d4*/ 	.word	0xffffffff


	//   ....[4]....
        /*00d8*/ 	.word	0xffffffff


	//   ....[5]....
        /*00dc*/ 	.word	0xffffffff


	//   ....[6]....
        /*00e0*/ 	.word	0xffffffff


	//   ....[7]....
        /*00e4*/ 	.word	0xffffffff


	//   ....[8]....
        /*00e8*/ 	.word	0xffffffff


	//   ....[9]....
        /*00ec*/ 	.word	0xffffffff


	//   ....[10]....
        /*00f0*/ 	.word	0xffffffff


	//   ....[11]....
        /*00f4*/ 	.word	0xffffffff


	//   ....[12]....
        /*00f8*/ 	.word	0xffffffff


	//   ....[13]....
        /*00fc*/ 	.word	0xffffffff


	//   ....[14]....
        /*0100*/ 	.word	0xffffffff


	//----- nvinfo : EIATTR_COOP_GROUP_INSTR_OFFSETS
	.align		4
.L_5693:
        /*0104*/ 	.byte	0x04, 0x28
        /*0106*/ 	.short	(.L_5695 - .L_5694)


	//   ....[0]....
.L_5694:
        /*0108*/ 	.word	0x00000cb0


	//   ....[1]....
        /*010c*/ 	.word	0x00000cf0


	//   ....[2]....
        /*0110*/ 	.word	0x00000d70


	//   ....[3]....
        /*0114*/ 	.word	0x00000dc0


	//   ....[4]....
        /*0118*/ 	.word	0x00000ea0


	//   ....[5]....
        /*011c*/ 	.word	0x00000ee0


	//   ....[6]....
        /*0120*/ 	.word	0x00000ef0


	//   ....[7]....
        /*0124*/ 	.word	0x00000f20


	//   ....[8]....
        /*0128*/ 	.word	0x00000f90


	//   ....[9]....
        /*012c*/ 	.word	0x00000fb0


	//   ....[10]....
        /*0130*/ 	.word	0x00000fc0


	//   ....[11]....
        /*0134*/ 	.word	0x00001000


	//   ....[12]....
        /*0138*/ 	.word	0x00001060


	//   ....[13]....
        /*013c*/ 	.word	0x00001080


	//   ....[14]....
        /*0140*/ 	.word	0x00001090


	//----- nvinfo : EIATTR_VRC_CTA_INIT_COUNT
	.align		4
.L_5695:
        /*0144*/ 	.byte	0x02, 0x4a
	.zero		1
	.zero		1


	//----- nvinfo : EIATTR_EXIT_INSTR_OFFSETS
	.align		4
        /*0148*/ 	.byte	0x04, 0x1c
        /*014a*/ 	.short	(.L_5697 - .L_5696)


	//   ....[0]....
.L_5696:
        /*014c*/ 	.word	0x00000080


	//   ....[1]....
        /*0150*/ 	.word	0x000015a0


	//   ....[2]....
        /*0154*/ 	.word	0x000015c0


	//   ....[3]....
        /*0158*/ 	.word	0x00001a30


	//   ....[4]....
        /*015c*/ 	.word	0x00001c50


	//   ....[5]....
        /*0160*/ 	.word	0x00001db0


	//   ....[6]....
        /*0164*/ 	.word	0x00001e80


	//----- nvinfo : EIATTR_MAX_THREADS
	.align		4
.L_5697:
        /*0168*/ 	.byte	0x04, 0x05
        /*016a*/ 	.short	(.L_5699 - .L_5698)
.L_5698:
        /*016c*/ 	.word	0x00000080
        /*0170*/ 	.word	0x00000001
        /*0174*/ 	.word	0x00000001


	//----- nvinfo : EIATTR_CRS_STACK_SIZE
	.align		4
.L_5699:
        /*0178*/ 	.byte	0x04, 0x1e
        /*017a*/ 	.short	(.L_5701 - .L_5700)
.L_5700:
        /*017c*/ 	.word	0x00000000


	//----- nvinfo : EIATTR_CBANK_PARAM_SIZE
	.align		4
.L_5701:
        /*0180*/ 	.byte	0x03, 0x19
        /*0182*/ 	.short	0x0048


	//----- nvinfo : EIATTR_PARAM_CBANK
	.align		4
        /*0184*/ 	.byte	0x04, 0x0a
        /*0186*/ 	.short	(.L_5703 - .L_5702)
	.align		4
.L_5702:
        /*0188*/ 	.word	index@(.nv.constant0._ZN4vllm3moe10topkGatingILi12ELi384ELi4ELi8ELi32EjfLNS0_11ScoringFuncE1EEEvPKT5_PKbPfiPT4_PiiiibPKf)
        /*018c*/ 	.short	0x0380
        /*018e*/ 	.short	0x0048


	//----- nvinfo : EIATTR_SW_WAR
	.align		4
.L_5703:
        /*0190*/ 	.byte	0x04, 0x36
        /*0192*/ 	.short	(.L_5705 - .L_5704)
.L_5704:
        /*0194*/ 	.word	0x00000008
.L_5705:


//--------------------- .nv.info._ZN4vllm3moe10topkGatingILi10ELi320ELi4ELi8ELi32EjfLNS0_11ScoringFuncE1EEEvPKT5_PKbPfiPT4_PiiiibPKf --------------------------
	.section	.nv.info._ZN4vllm3moe10topkGatingILi10ELi320ELi4ELi8ELi32EjfLNS0_11ScoringFuncE1EEEvPKT5_PKbPfiPT4_PiiiibPKf,"",@"SHT_CUDA_INFO"
	.sectionflags	@""
	.align	4


	//----- nvinfo : EIATTR_CUDA_API_VERSION
	.align		4
        /*0000*/ 	.byte	0x04, 0x37
        /*0002*/ 	.short	(.L_5707 - .L_5706)
.L_5706:
        /*0004*/ 	.word	0x00000082


	//----- nvinfo : EIATTR_KPARAM_INFO
	.align		4
.L_5707:
        /*0008*/ 	.byte	0x04, 0x17
        /*000a*/ 	.short	(.L_5709 - .L_5708)
.L_5708:
        /*000c*/ 	.word	0x00000000
        /*0010*/ 	.short	0x000a
        /*0012*/ 	.short	0x0040
        /*0014*/ 	.byte	0x00, 0xf5, 0x21, 0x00


	//----- nvinfo : EIATTR_KPARAM_INFO
	.align		4
.L_5709:
        /*0018*/ 	.byte	0x04, 0x17
        /*001a*/ 	.short	(.L_5711 - .L_5710)
.L_5710:
        /*001c*/ 	.word	0x00000000
        /*0020*/ 	.short	0x0009
        /*0022*/ 	.short	0x003c
        /*0024*/ 	.byte	0x00, 0xf0, 0x05, 0x00


	//----- nvinfo : EIATTR_KPARAM_INFO
	.align		4
.L_5711:
        /*0028*/ 	.byte	0x04, 0x17
        /*002a*/ 	.short	(.L_5713 - .L_5712)
.L_5712:
        /*002c*/ 	.word	0x00000000
        /*0030*/ 	.short	0x0008
        /*0032*/ 	.short	0x0038
        /*0034*/ 	.byte	0x00, 0xf0, 0x11, 0x00


	//----- nvinfo : EIATTR_KPARAM_INFO
	.align		4
.L_5713:
        /*0038*/ 	.byte	0x04, 0x17
        /*003a*/ 	.short	(.L_5715 - .L_5714)
.L_5714:
        /*003c*/ 	.word	0x00000000
        /*0040*/ 	.short	0x0007
        /*0042*/ 	.short	0x0034
        /*0044*/ 	.byte	0x00, 0xf0, 0x11, 0x00


	//----- nvinfo : EIATTR_KPARAM_INFO
	.align		4
.L_5715:
        /*0048*/ 	.byte	0x04, 0x17
        /*004a*/ 	.short	(.L_5717 - .L_5716)
.L_5716:
        /*004c*/ 	.word	0x00000000
        /*0050*/ 	.short	0x0006
        /*0052*/ 	.short	0x0030
        /*0054*/ 	.byte	0x00, 0xf0, 0x11, 0x00


	//----- nvinfo : EIATTR_KPARAM_INFO
	.align		4
.L_5717:
        /*0058*/ 	.byte	0x04, 0x17
        /*005a*/ 	.short	(.L_5719 - .L_5718)
.L_5718:
        /*005c*/ 	.word	0x00000000
        /*0060*/ 	.short	0x0005
        /*0062*/ 	.short	0x0028
        /*0064*/ 	.byte	0x00, 0xf5, 0x21, 0x00


	//----- nvinfo : EIATTR_KPARAM_INFO
	.align		4
.L_5719:
        /*0068*/ 	.byte	0x04, 0x17
        /*006a*/ 	.short	(.L_5721 - .L_5720)
.L_5720:
        /*006c*/ 	.word	0x00000000
        /*0070*/ 	.short	0x0004
        /*0072*/ 	.short	0x0020
        /*0074*/ 	.byte	0x00, 0xf5, 0x21, 0x00


	//----- nvinfo : EIATTR_KPARAM_INFO
	.align		4
.L_5721:
        /*0078*/ 	.byte	0x04, 0x17
        /*007a*/ 	.short	(.L_5723 - .L_5722)
.L_5722:
        /*007c*/ 	.word	0x00000000
        /*0080*/ 	.short	0x0003
        /*0082*/ 	.short	0x0018
        /*0084*/ 	.byte	0x00, 0xf0, 0x11, 0x00


	//----- nvinfo : EIATTR_KPARAM_INFO
	.align		4
.L_5723:
        /*0088*/ 	.byte	0x04, 0x17
        /*008a*/ 	.short	(.L_5725 - .L_5724)
.L_5724:
        /*008c*/ 	.word	0x00000000
        /*0090*/ 	.short	0x0002
        /*0092*/ 	.short	0x0010
        /*0094*/ 	.byte	0x00, 0xf5, 0x21, 0x00


	//----- nvinfo : EIATTR_KPARAM_INFO
	.align		4
.L_5725:
        /*0098*/ 	.byte	0x04, 0x17
        /*009a*/ 	.short	(.L_5727 - .L_5726)
.L_5726:
        /*009c*/ 	.word	0x00000000
        /*00a0*/ 	.short	0x0001
        /*00a2*/ 	.short	0x0008
        /*00a4*/ 	.byte	0x00, 0xf5, 0x21, 0x00


	//----- nvinfo : EIATTR_KPARAM_INFO
	.align		4
.L_5727:
        /*00a8*/ 	.byte	0x04, 0x17
        /*00aa*/ 	.short	(.L_5729 - .L_5728)
.L_5728:
        /*00ac*/ 	.word	0x00000000
        /*00b0*/ 	.short	0x0000
        /*00b2*/ 	.short	0x0000
        /*00b4*/ 	.byte	0x00, 0xf5, 0x21, 0x00


	//----- nvinfo : EIATTR_SPARSE_MMA_MASK
	.align		4
.L_5729:
        /*00b8*/ 	.byte	0x03, 0x50
        /*00ba*/ 	.short	0x0000


	//----- nvinfo : EIATTR_MAXREG_COUNT
	.align		4
        /*00bc*/ 	.byte	0x03, 0x1b
        /*00be*/ 	.short	0x00ff


	//----- nvinfo : EIATTR_MERCURY_ISA_VERSION
	.align		4
        /*00c0*/ 	.byte	0x03, 0x5f
        /*00c2*/ 	.short	0x0101


	//----- nvinfo : EIATTR_COOP_GROUP_MASK_REGIDS
	.align		4
        /*00c4*/ 	.byte	0x04, 0x29
        /*00c6*/ 	.short	(.L_5731 - .L_5730)


	//   ....[0]....
.L_5730:
        /*00c8*/ 	.word	0xffffffff


	//   ....[1]....
        /*00cc*/ 	.word	0xffffffff


	//   ....[2]....
        /*00d0*/ 	.word	0xffffffff


	//   ....[3]....
        /*00d4*/ 	.word	0xffffffff


	//   ....[4]....
        /*00d8*/ 	.word	0xffffffff


	//   ....[5]....
        /*00dc*/ 	.word	0xffffffff


	//   ....[6]....
        /*00e0*/ 	.word	0xffffffff


	//   ....[7]....
        /*00e4*/ 	.word	0xffffffff


	//   ....[8]....
        /*00e8*/ 	.word	0xffffffff


	//   ....[9]....
        /*00ec*/ 	.word	0xffffffff


	//   ....[10]....
        /*00f0*/ 	.word	0xffffffff


	//   ....[11]....
        /*00f4*/ 	.word	0xffffffff


	//   ....[12]....
        /*00f8*/ 	.word	0xffffffff


	//   ....[13]....
        /*00fc*/ 	.word	0xffffffff


	//   ....[14]....
        /*0100*/ 	.word	0xffffffff


	//----- nvinfo : EIATTR_COOP_GROUP_INSTR_OFFSETS
	.align		4
.L_5731:
        /*0104*/ 	.byte	0x04, 0x28
        /*0106*/ 	.short	(.L_5733 - .L_5732)


	//   ....[0]....
.L_5732:
        /*0108*/ 	.word	0x00000b10


	//   ....[1]....
        /*010c*/ 	.word	0x00000b40


	//   ....[2]....
        /*0110*/ 	.word	0x00000bb0


	//   ....[3]....
        /*0114*/ 	.word	0x00000bc0


	//   ....[4]....
        /*0118*/ 	.word	0x00000ce0


	//   ....[5]....
        /*011c*/ 	.word	0x00000d00


	//   ....[6]....
        /*0120*/ 	.word	0x00000d30


	//   ....[7]....
        /*0124*/ 	.word	0x00000d90


	//   ....[8]....
        /*0128*/ 	.word	0x00000dd0


	//   ....[9]....
        /*012c*/ 	.word	0x00000de0


	//   ....[10]....
        /*0130*/ 	.word	0x00000e00


	//   ....[11]....
        /*0134*/ 	.word	0x00000e60


	//   ....[12]....
        /*0138*/ 	.word	0x00000e90


	//   ....[13]....
        /*013c*/ 	.word	0x00000ea0


	//   ....[14]....
        /*0140*/ 	.word	0x00000ed0


	//----- nvinfo : EIATTR_VRC_CTA_INIT_COUNT
	.align		4
.L_5733:
        /*0144*/ 	.byte	0x02, 0x4a
	.zero		1
	.zero		1


	//----- nvinfo : EIATTR_EXIT_INSTR_OFFSETS
	.align		4
        /*0148*/ 	.byte	0x04, 0x1c
        /*014a*/ 	.short	(.L_5735 - .L_5734)


	//   ....[0]....
.L_5734:
        /*014c*/ 	.word	0x00000080


	//   ....[1]....
        /*0150*/ 	.word	0x000013a0


	//   ....[2]....
        /*0154*/ 	.word	0x000013c0


	//   ....[3]....
        /*0158*/ 	.word	0x00001830


	//   ....[4]....
        /*015c*/ 	.word	0x00001a50


	//   ....[5]....
        /*0160*/ 	.word	0x00001bb0


	//   ....[6]....
        /*0164*/ 	.word	0x00001c80


	//----- nvinfo : EIATTR_MAX_THREADS
	.align		4
.L_5735:
        /*0168*/ 	.byte	0x04, 0x05
        /*016a*/ 	.short	(.L_5737 - .L_5736)
.L_5736:
        /*016c*/ 	.word	0x00000080
        /*0170*/ 	.word	0x00000001
        /*0174*/ 	.word	0x00000001


	//----- nvinfo : EIATTR_CRS_STACK_SIZE
	.align		4
.L_5737:
        /*0178*/ 	.byte	0x04, 0x1e
        /*017a*/ 	.short	(.L_5739 - .L_5738)
.L_5738:
        /*017c*/ 	.word	0x00000000


	//----- nvinfo : EIATTR_CBANK_PARAM_SIZE
	.align		4
.L_5739:
        /*0180*/ 	.byte	0x03, 0x19
        /*0182*/ 	.short	0x0048


	//----- nvinfo : EIATTR_PARAM_CBANK
	.align		4
        /*0184*/ 	.byte	0x04, 0x0a
        /*0186*/ 	.short	(.L_5741 - .L_5740)
	.align		4
.L_5740:
        /*0188*/ 	.word	index@(.nv.constant0._ZN4vllm3moe10topkGatingILi10ELi320ELi4ELi8ELi32EjfLNS0_11ScoringFuncE1EEEvPKT5_PKbPfiPT4_PiiiibPKf)
        /*018c*/ 	.short	0x0380
        /*018e*/ 	.short	0x0048


	//----- nvinfo : EIATTR_SW_WAR
	.align		4
.L_5741:
        /*0190*/ 	.byte	0x04, 0x36
        /*0192*/ 	.short	(.L_5743 - .L_5742)
.L_5742:
        /*0194*/ 	.word	0x00000008
.L_5743:


//--------------------- .nv.info._ZN4vllm3moe10topkGatingILi6ELi192ELi4ELi8ELi32EjfLNS0_11ScoringFuncE1EEEvPKT5_PKbPfiPT4_PiiiibPKf --------------------------
	.section	.nv.info._ZN4vllm3moe10topkGatingILi6ELi192ELi4ELi8ELi32EjfLNS0_11ScoringFuncE1EEEvPKT5_PKbPfiPT4_PiiiibPKf,"",@"SHT_CUDA_INFO"
	.sectionflags	@""
	.align	4


	//----- nvinfo : EIATTR_CUDA_API_VERSION
	.align		4
        /*0000*/ 	.byte	0x04, 0x37
        /*0002*/ 	.short	(.L_5745 - .L_5744)
.L_5744:
        /*0004*/ 	.word	0x00000082


	//----- nvinfo : EIATTR_KPARAM_INFO
	.align		4
.L_5745:
        /*0008*/ 	.byte	0x04, 0x17
        /*000a*/ 	.short	(.L_5747 - .L_5746)
.L_5746:
        /*000c*/ 	.word	0x00000000
        /*0010*/ 	.short	0x000a
        /*0012*/ 	.short	0x0040
        /*0014*/ 	.byte	0x00, 0xf5, 0x21, 0x00


	//----- nvinfo : EIATTR_KPARAM_INFO
	.align		4
.L_5747:
        /*0018*/ 	.byte	0x04, 0x17
        /*001a*/ 	.short	(.L_5749 - .L_5748)
.L_5748:
        /*001c*/ 	.word	0x00000000
        /*0020*/ 	.short	0x0009
        /*0022*/ 	.short	0x003c
        /*0024*/ 	.byte	0x00, 0xf0, 0x05, 0x00


	//----- nvinfo : EIATTR_KPARAM_INFO
	.align		4
.L_5749:
        /*0028*/ 	.byte	0x04, 0x17
        /*002a*/ 	.short	(.L_5751 - .L_5750)
.L_5750:
        /*002c*/ 	.word	0x00000000
        /*0030*/ 	.short	0x0008
        /*0032*/ 	.short	0x0038
        /*0034*/ 	.byte	0x00, 0xf0, 0x11, 0x00


	//----- nvinfo : EIATTR_KPARAM_INFO
	.align		4
.L_5751:
        /*0038*/ 	.byte	0x04, 0x17
        /*003a*/ 	.short	(.L_5753 - .L_5752)
.L_5752:
        /*003c*/ 	.word	0x00000000
        /*0040*/ 	.short	0x0007
        /*0042*/ 	.short	0x0034
        /*0044*/ 	.byte	0x00, 0xf0, 0x11, 0x00


	//----- nvinfo : EIATTR_KPARAM_INFO
	.align		4
.L_5753:
        /*0048*/ 	.byte	0x04, 0x17
        /*004a*/ 	.short	(.L_5755 - .L_5754)
.L_5754:
        /*004c*/ 	.word	0x00000000
        /*0050*/ 	.short	0x0006
        /*0052*/ 	.short	0x0030
        /*0054*/ 	.byte	0x00, 0xf0, 0x11, 0x00


	//----- nvinfo : EIATTR_KPARAM_INFO
	.align		4
.L_5755:
        /*0058*/ 	.byte	0x04, 0x17
        /*005a*/ 	.short	(.L_5757 - .L_5756)
.L_5756:
        /*005c*/ 	.word	0x00000000
        /*0060*/ 	.short	0x0005
        /*0062*/ 	.short	0x0028
        /*0064*/ 	.byte	0x00, 0xf5, 0x21, 0x00


	//----- nvinfo : EIATTR_KPARAM_INFO
	.align		4
.L_5757:
        /*0068*/ 	.byte	0x04, 0x17
        /*006a*/ 	.short	(.L_5759 - .L_5758)
.L_5758:
        /*006c*/ 	.word	0x00000000
        /*0070*/ 	.short	0x0004
        /*0072*/ 	.short	0x0020
        /*0074*/ 	.byte	0x00, 0xf5, 0x21, 0x00


	//----- nvinfo : EIATTR_KPARAM_INFO
	.align		4
.L_5759:
        /*0078*/ 	.byte	0x04, 0x17
        /*007a*/ 	.short	(.L_5761 - .L_5760)
.L_5760:
        /*007c*/ 	.word	0x00000000
        /*0080*/ 	.short	0x0003
        /*0082*/ 	.short	0x0018
        /*0084*/ 	.byte	0x00, 0xf0, 0x11, 0x00


	//----- nvinfo : EIATTR_KPARAM_INFO
	.align		4
.L_5761:
        /*0088*/ 	.byte	0x04, 0x17
        /*008a*/ 	.short	(.L_5763 - .L_5762)
.L_5762:
        /*008c*/ 	.word	0x00000000
        /*0090*/ 	.short	0x0002
        /*0092*/ 	.short	0x0010
        /*0094*/ 	.byte	0x00, 0xf5, 0x21, 0x00


	//----- nvinfo : EIATTR_KPARAM_INFO
	.align		4
.L_5763:
        /*0098*/ 	.byte	0x04, 0x17
        /*009a*/ 	.short	(.L_5765 - .L_5764)
.L_5764:
        /*009c*/ 	.word	0x00000000
        /*00a0*/ 	.short	0x0001
        /*00a2*/ 	.short	0x0008
        /*00a4*/ 	.byte	0x00, 0xf5, 0x21, 0x00


	//----- nvinfo : EIATTR_KPARAM_INFO
	.align		4
.L_5765:
        /*00a8*/ 	.byte	0x04, 0x17
        /*00aa*/ 	.short	(.L_5767 - .L_5766)
.L_5766:
        /*00ac*/ 	.word	0x00000000
        /*00b0*/ 	.short	0x0000
        /*00b2*/ 	.short	0x0000
        /*00b4*/ 	.byte	0x00, 0xf5, 0x21, 0x00


	//----- nvinfo : EIATTR_SPARSE_MMA_MASK
	.align		4
.L_5767:
        /*00b8*/ 	.byte	0x03, 0x50
        /*00ba*/ 	.short	0x0000


	//----- nvinfo : EIATTR_MAXREG_COUNT
	.align		4
        /*00bc*/ 	.byte	0x03, 0x1b
        /*00be*/ 	.short	0x00ff


	//----- nvinfo : EIATTR_MERCURY_ISA_VERSION
	.align		4
        /*00c0*/ 	.byte	0x03, 0x5f
        /*00c2*/ 	.short	0x0101


	//----- nvinfo : EIATTR_COOP_GROUP_MASK_REGIDS
	.align		4
        /*00c4*/ 	.byte	0x04, 0x29
        /*00c6*/ 	.short	(.L_5769 - .L_5768)


	//   ....[0]....
.L_5768:
        /*00c8*/ 	.word	0xffffffff


	//   ....[1]....
        /*00cc*/ 	.word	0xffffffff


	//   ....[2]....
        /*00d0*/ 	.word	0xffffffff


	//   ....[3]....
        /*00d4*/ 	.word	0xffffffff


	//   ....[4]....
        /*00d8*/ 	.word	0xffffffff


	//   ....[5]....
        /*00dc*/ 	.word	0xffffffff


	//   ....[6]....
        /*00e0*/ 	.word	0xffffffff


	//   ....[7]....
        /*00e4*/ 	.word	0xffffffff


	//   ....[8]....
        /*00e8*/ 	.word	0xffffffff


	//   ....[9]....
        /*00ec*/ 	.word	0xffffffff


	//   ....[10]....
        /*00f0*/ 	.word	0xffffffff


	//   ....[11]....
        /*00f4*/ 	.word	0xffffffff


	//   ....[12]....
        /*00f8*/ 	.word	0xffffffff


	//   ....[13]....
        /*00fc*/ 	.word	0xffffffff


	//   ....[14]....
        /*0100*/ 	.word	0xffffffff


	//----- nvinfo : EIATTR_COOP_GROUP_INSTR_OFFSETS
	.align		4
.L_5769:
        /*0104*/ 	.byte	0x04, 0x28
        /*0106*/ 	.short	(.L_5771 - .L_5770)


	//   ....[0]....
.L_5770:
        /*0108*/ 	.word	0x00000770


	//   ....[1]....
        /*010c*/ 	.word	0x000007b0


	//   ....[2]....
        /*0110*/ 	.word	0x00000830


	//   ....[3]....
        /*0114*/ 	.word	0x00000850


	//   ....[4]....
        /*0118*/ 	.word	0x000008b0


	//   ....[5]....
        /*011c*/ 	.word	0x00000920


	//   ....[6]....
        /*0120*/ 	.word	0x00000940


	//   ....[7]....
        /*0124*/ 	.word	0x00000950


	//   ....[8]....
        /*0128*/ 	.word	0x00000980


	//   ....[9]....
        /*012c*/ 	.word	0x000009e0


	//   ....[10]....
        /*0130*/ 	.word	0x00000a00


	//   ....[11]....
        /*0134*/ 	.word	0x00000a10


	//   ....[12]....
        /*0138*/ 	.word	0x00000a80


	//   ....[13]....
        /*013c*/ 	.word	0x00000aa0


	//   ....[14]....
        /*0140*/ 	.word	0x00000ab0


	//----- nvinfo : EIATTR_VRC_CTA_INIT_COUNT
	.align		4
.L_5771:
        /*0144*/ 	.byte	0x02, 0x4a
	.zero		1
	.zero		1


	//----- nvinfo : EIATTR_EXIT_INSTR_OFFSETS
	.align		4
        /*0148*/ 	.byte	0x04, 0x1c
        /*014a*/ 	.short	(.L_5773 - .L_5772)


	//   ....[0]....
.L_5772:
        /*014c*/ 	.word	0x00000080


	//   ....[1]....
        /*0150*/ 	.word	0x00000f00


	//   ....[2]....
        /*0154*/ 	.word	0x00000f20


	//   ....[3]....
        /*0158*/ 	.word	0x00001390


	//   ....[4]....
        /*015c*/ 	.word	0x000015b0


	//   ....[5]....
        /*0160*/ 	.word	0x00001710


	//   ....[6]....
        /*0164*/ 	.word	0x000017e0


	//----- nvinfo : EIATTR_MAX_THREADS
	.align		4
.L_5773:
        /*0168*/ 	.byte	0x04, 0x05
        /*016a*/ 	.short	(.L_5775 - .L_5774)
.L_5774:
        /*016c*/ 	.word	0x00000080
        /*0170*/ 	.word	0x00000001
        /*0174*/ 	.word	0x00000001


	//----- nvinfo : EIATTR_CRS_STACK_SIZE
	.align		4
.L_5775:
        /*0178*/ 	.byte	0x04, 0x1e
        /*017a*/ 	.short	(.L_5777 - .L_5776)
.L_5776:
        /*017c*/ 	.word	0x00000000


	//----- nvinfo : EIATTR_CBANK_PARAM_SIZE
	.align		4
.L_5777:
        /*0180*/ 	.byte	0x03, 0x19
        /*0182*/ 	.short	0x0048


	//----- nvinfo : EIATTR_PARAM_CBANK
	.align		4
        /*0184*/ 	.byte	0x04, 0x0a
        /*0186*/ 	.short	(.L_5779 - .L_5778)
	.align		4
.L_5778:
        /*0188*/ 	.word	index@(.nv.constant0._ZN4vllm3moe10topkGatingILi6ELi192ELi4ELi8ELi32EjfLNS0_11ScoringFuncE1EEEvPKT5_PKbPfiPT4_PiiiibPKf)
        /*018c*/ 	.short	0x0380
        /*018e*/ 	.short	0x0048


	//----- nvinfo : EIATTR_SW_WAR
	.align		4
.L_5779:
        /*0190*/ 	.byte	0x04, 0x36
        /*0192*/ 	.short	(.L_5781 - .L_5780)
.L_5780:
        /*0194*/ 	.word	0x00000008
.L_5781:


//--------------------- .nv.info._ZN4vllm3moe10topkGatingILi16ELi512ELi4ELi16ELi32EjfLNS0_11ScoringFuncE1EEEvPKT5_PKbPfiPT4_PiiiibPKf --------------------------
	.section	.nv.info._ZN4vllm3moe10topkGatingILi16ELi512ELi4ELi16ELi32EjfLNS0_11ScoringFuncE1EEEvPKT5_PKbPfiPT4_PiiiibPKf,"",@"SHT_CUDA_INFO"
	.sectionflags	@""
	.align	4


	//----- nvinfo : EIATTR_CUDA_API_VERSION
	.align		4
        /*0000*/ 	.byte	0x04, 0x37
        /*0002*/ 	.short	(.L_5783 - .L_5782)
.L_5782:
        /*0004*/ 	.word	0x00000082


	//----- nvinfo : EIATTR_KPARAM_INFO
	.align		4
.L_5783:
        /*0008*/ 	.byte	0x04, 0x17
        /*000a*/ 	.short	(.L_5785 - .L_5784)
.L_5784:
        /*000c*/ 	.word	0x00000000
        /*0010*/ 	.short	0x000a
        /*0012*/ 	.short	0x0040
        /*0014*/ 	.byte	0x00, 0xf5, 0x21, 0x00


	//----- nvinfo : EIATTR_KPARAM_INFO
	.align		4
.L_5785:
        /*0018*/ 	.byte	0x04, 0x17
        /*001a*/ 	.short	(.L_5787 - .L_5786)
.L_5786:
        /*001c*/ 	.word	0x00000000
        /*0020*/ 	.short	0x0009
        /*0022*/ 	.short	0x003c
        /*0024*/ 	.byte	0x00, 0xf0, 0x05, 0x00


	//----- nvinfo : EIATTR_KPARAM_INFO
	.align		4
.L_5787:
        /*0028*/ 	.byte	0x04, 0x17
        /*002a*/ 	.short	(.L_5789 - .L_5788)
.L_5788:
        /*002c*/ 	.word	0x00000000
        /*0030*/ 	.short	0x0008
        /*0032*/ 	.short	0x0038
        /*0034*/ 	.byte	0x00, 0xf0, 0x11, 0x00


	//----- nvinfo : EIATTR_KPARAM_INFO
	.align		4
.L_5789:
        /*0038*/ 	.byte	0x04, 0x17
        /*003a*/ 	.short	(.L_5791 - .L_5790)
.L_5790:
        /*003c*/ 	.word	0x00000000
        /*0040*/ 	.short	0x0007
        /*0042*/ 	.short	0x0034
        /*0044*/ 	.byte	0x00, 0xf0, 0x11, 0x00


	//----- nvinfo : EIATTR_KPARAM_INFO
	.align		4
.L_5791:
        /*0048*/ 	.byte	0x04, 0x17
        /*004a*/ 	.short	(.L_5793 - .L_5792)
.L_5792:
        /*004c*/ 	.word	0x00000000
        /*0050*/ 	.short	0x0006
        /*0052*/ 	.short	0x0030
        /*0054*/ 	.byte	0x00, 0xf0, 0x11, 0x00


	//----- nvinfo : EIATTR_KPARAM_INFO
	.align		4
.L_5793:
        /*0058*/ 	.byte	0x04, 0x17
        /*005a*/ 	.short	(.L_5795 - .L_5794)
.L_5794:
        /*005c*/ 	.word	0x00000000
        /*0060*/ 	.short	0x0005
        /*0062*/ 	.short	0x0028
        /*0064*/ 	.byte	0x00, 0xf5, 0x21, 0x00


	//----- nvinfo : EIATTR_KPARAM_INFO
	.align		4
.L_5795:
        /*0068*/ 	.byte	0x04, 0x17
        /*006a*/ 	.short	(.L_5797 - .L_5796)
.L_5796:
        /*006c*/ 	.word	0x00000000
        /*0070*/ 	.short	0x0004
        /*0072*/ 	.short	0x0020
        /*0074*/ 	.byte	0x00, 0xf5, 0x21, 0x00


	//----- nvinfo : EIATTR_KPARAM_INFO
	.align		4
.L_5797:
        /*0078*/ 	.byte	0x04, 0x17
        /*007a*/ 	.short	(.L_5799 - .L_5798)
.L_5798:
        /*007c*/ 	.word	0x00000000
        /*0080*/ 	.short	0x0003
        /*0082*/ 	.short	0x0018
        /*0084*/ 	.byte	0x00, 0xf0, 0x11, 0x00


	//----- nvinfo : EIATTR_KPARAM_INFO
	.align		4
.L_5799:
        /*0088*/ 	.byte	0x04, 0x17
        /*008a*/ 	.short	(.L_5801 - .L_5800)
.L_5800:
        /*008c*/ 	.word	0x00000000
        /*0090*/ 	.short	0x0002
        /*0092*/ 	.short	0x0010
        /*0094*/ 	.byte	0x00, 0xf5, 0x21, 0x00


	//----- nvinfo : EIATTR_KPARAM_INFO
	.align		4
.L_5801:
        /*0098*/ 	.byte	0x04, 0x17
        /*009a*/ 	.short	(.L_5803 - .L_5802)
.L_5802:
        /*009c*/ 	.word	0x00000000
        /*00a0*/ 	.short	0x0001
        /*00a2*/ 	.short	0x0008
        /*00a4*/ 	.byte	0x00, 0xf5, 0x21, 0x00


	//----- nvinfo : EIATTR_KPARAM_INFO
	.align		4
.L_5803:
        /*00a8*/ 	.byte	0x04, 0x17
        /*00aa*/ 	.short	(.L_5805 - .L_5804)
.L_5804:
        /*00ac*/ 	.word	0x00000000
        /*00b0*/ 	.short	0x0000
        /*00b2*/ 	.short	0x0000
        /*00b4*/ 	.byte	0x00, 0xf5, 0x21, 0x00


	//----- nvinfo : EIATTR_SPARSE_MMA_MASK
	.align		4
.L_5805:
        /*00b8*/ 	.byte	0x03, 0x50
        /*00ba*/ 	.short	0x0000


	//----- nvinfo : EIATTR_MAXREG_COUNT
	.align		4
        /*00bc*/ 	.byte	0x03, 0x1b
        /*00be*/ 	.short	0x00ff


	//----- nvinfo : EIATTR_MERCURY_ISA_VERSION
	.align		4
        /*00c0*/ 	.byte	0x03, 0x5f
        /*00c2*/ 	.short	0x0101


	//----- nvinfo : EIATTR_COOP_GROUP_MASK_REGIDS
	.align		4
        /*00c4*/ 	.byte	0x04, 0x29
        /*00c6*/ 	.short	(.L_5807 - .L_5806)


	//   ....[0]....
.L_5806:
        /*00c8*/ 	.word	0xffffffff


	//   ....[1]....
        /*00cc*/ 	.word	0xffffffff


	//   ....[2]....
        /*00d0*/ 	.word	0xffffffff


	//   ....[3]....
        /*00d4*/ 	.word	0xffffffff


	//   ....[4]....
        /*00d8*/ 	.word	0xffffffff


	//   ....[5]....
        /*00dc*/ 	.word	0xffffffff


	//   ....[6]....
        /*00e0*/ 	.word	0xffffffff


	//   ....[7]....
        /*00e4*/ 	.word	0xffffffff


	//   ....[8]....
        /*00e8*/ 	.word	0xffffffff


	//   ....[9]....
        /*00ec*/ 	.word	0xffffffff


	//   ....[10]....
        /*00f0*/ 	.word	0xffffffff


	//   ....[11]....
        /*00f4*/ 	.word	0xffffffff


	//   ....[12]....
        /*00f8*/ 	.word	0xffffffff


	//   ....[13]....
        /*00fc*/ 	.word	0xffffffff


	//   ....[14]....
        /*0100*/ 	.word	0xffffffff


	//----- nvinfo : EIATTR_COOP_GROUP_INSTR_OFFSETS
	.align		4
.L_5807:
        /*0104*/ 	.byte	0x04, 0x28
        /*0106*/ 	.short	(.L_5809 - .L_5808)


	//   ....[0]....
.L_5808:
        /*0108*/ 	.word	0x00000f90


	//   ....[1]....
        /*010c*/ 	.word	0x00000fd0


	//   ....[2]....
        /*0110*/ 	.word	0x00001090


	//   ....[3]....
        /*0114*/ 	.word	0x00001110


	//   ....[4]....
        /*0118*/ 	.word	0x00001230


	//   ....[5]....
        /*011c*/ 	.word	0x00001240


	//   ....[6]....
        /*0120*/ 	.word	0x00001250


	//   ....[7]....
        /*0124*/ 	.word	0x00001290


	//   ....[8]....
        /*0128*/ 	.word	0x000012f0


	//   ....[9]....
        /*012c*/ 	.word	0x00001310


	//   ....[10]....
        /*0130*/ 	.word	0x00001320


	//   ....[11]....
        /*0134*/ 	.word	0x00001360


	//   ....[12]....
        /*0138*/ 	.word	0x000013b0


	//   ....[13]....
        /*013c*/ 	.word	0x000013c0


	//   ....[14]....
        /*0140*/ 	.word	0x000013f0


	//----- nvinfo : EIATTR_VRC_CTA_INIT_COUNT
	.align		4
.L_5809:
        /*0144*/ 	.byte	0x02, 0x4a
	.zero		1
	.zero		1


	//----- nvinfo : EIATTR_EXIT_INSTR_OFFSETS
	.align		4
        /*0148*/ 	.byte	0x04, 0x1c
        /*014a*/ 	.short	(.L_5811 - .L_5810)


	//   ....[0]....
.L_5810:
        /*014c*/ 	.word	0x00000080


	//   ....[1]....
        /*0150*/ 	.word	0x00001980


	//   ....[2]....
        /*0154*/ 	.word	0x000019a0


	//   ....[3]....
        /*0158*/ 	.word	0x00001e10


	//   ....[4]....
        /*015c*/ 	.word	0x00002030


	//   ....[5]....
        /*0160*/ 	.word	0x00002190


	//   ....[6]....
        /*0164*/ 	.word	0x00002260


	//----- nvinfo : EIATTR_MAX_THREADS
	.align		4
.L_5811:
        /*0168*/ 	.byte	0x04, 0x05
        /*016a*/ 	.short	(.L_5813 - .L_5812)
.L_5812:
        /*016c*/ 	.word	0x00000080
        /*0170*/ 	.word	0x00000001
        /*0174*/ 	.word	0x00000001


	//----- nvinfo : EIATTR_CRS_STACK_SIZE
	.align		4
.L_5813:
        /*0178*/ 	.byte	0x04, 0x1e
        /*017a*/ 	.short	(.L_5815 - .L_5814)
.L_5814:
        /*017c*/ 	.word	0x00000000


	//----- nvinfo : EIATTR_CBANK_PARAM_SIZE
	.align		4
.L_5815:
        /*0180*/ 	.byte	0x03, 0x19
        /*0182*/ 	.short	0x0048


	//----- nvinfo : EIATTR_PARAM_CBANK
	.align		4
        /*0184*/ 	.byte	0x04, 0x0a
        /*0186*/ 	.short	(.L_5817 - .L_5816)
	.align		4
.L_5816:
        /*0188*/ 	.word	index@(.nv.constant0._ZN4vllm3moe10topkGatingILi16ELi512ELi4ELi16ELi32EjfLNS0_11ScoringFuncE1EEEvPKT5_PKbPfiPT4_PiiiibPKf)
        /*018c*/ 	.short	0x0380
        /*018e*/ 	.short	0x0048


	//----- nvinfo : EIATTR_SW_WAR
	.align		4
.L_5817:
        /*0190*/ 	.byte	0x04, 0x36
        /*0192*/ 	.short	(.L_5819 - .L_5818)
.L_5818:
        /*0194*/ 	.word	0x00000008
.L_5819:


//--------------------- .nv.info._ZN4vllm3moe10topkGatingILi8ELi256ELi4ELi16ELi32EjfLNS0_11ScoringFuncE1EEEvPKT5_PKbPfiPT4_PiiiibPKf --------------------------
	.section	.nv.info._ZN4vllm3moe10topkGatingILi8ELi256ELi4ELi16ELi32EjfLNS0_11ScoringFuncE1EEEvPKT5_PKbPfiPT4_PiiiibPKf,"",@"SHT_CUDA_INFO"
	.sectionflags	@""
	.align	4


	//----- nvinfo : EIATTR_CUDA_API_VERSION
	.align		4
        /*0000*/ 	.byte	0x04, 0x37
        /*0002*/ 	.short	(.L_5821 - .L_5820)
.L_5820:
        /*0004*/ 	.word	0x00000082


	//----- nvinfo : EIATTR_KPARAM_INFO
	.align		4
.L_5821:
        /*0008*/ 	.byte	0x04, 0x17
        /*000a*/ 	.short	(.L_5823 - .L_5822)
.L_5822:
        /*000c*/ 	.word	0x00000000
        /*0010*/ 	.short	0x000a
        /*0012*/ 	.short	0x0040
        /*0014*/ 	.byte	0x00, 0xf5, 0x21, 0x00


	//----- nvinfo : EIATTR_KPARAM_INFO
	.align		4
.L_5823:
        /*0018*/ 	.byte	0x04, 0x17
        /*001a*/ 	.short	(.L_5825 - .L_5824)
.L_5824:
        /*001c*/ 	.word	0x00000000
        /*0020*/ 	.short	0x0009
        /*0022*/ 	.short	0x003c
        /*0024*/ 	.byte	0x00, 0xf0, 0x05, 0x00


	//----- nvinfo : EIATTR_KPARAM_INFO
	.align		4
.L_5825:
        /*0028*/ 	.byte	0x04, 0x17
        /*002a*/ 	.short	(.L_5827 - .L_5826)
.L_5826:
        /*002c*/ 	.word	0x00000000
        /*0030*/ 	.short	0x0008
        /*0032*/ 	.short	0x0038
        /*0034*/ 	.byte	0x00, 0xf0, 0x11, 0x00


	//----- nvinfo : EIATTR_KPARAM_INFO
	.align		4
.L_5827:
        /*0038*/ 	.byte	0x04, 0x17
        /*003a*/ 	.short	(.L_5829 - .L_5828)
.L_5828:
        /*003c*/ 	.word	0x00000000
        /*0040*/ 	.short	0x0007
        /*0042*/ 	.short	0x0034
        /*0044*/ 	.byte	0x00, 0xf0, 0x11, 0x00


	//----- nvinfo : EIATTR_KPARAM_INFO
	.align		4
.L_5829:
        /*0048*/ 	.byte	0x04, 0x17
        /*004a*/ 	.short	(.L_5831 - .L_5830)
.L_5830:
        /*004c*/ 	.word	0x00000000
        /*0050*/ 	.short	0x0006
        /*0052*/ 	.short	0x0030
        /*0054*/ 	.byte	0x00, 0xf0, 0x11, 0x00


	//----- nvinfo : EIATTR_KPARAM_INFO
	.align		4
.L_5831:
        /*0058*/ 	.byte	0x04, 0x17
        /*005a*/ 	.short	(.L_5833 - .L_5832)
.L_5832:
        /*005c*/ 	.word	0x00000000
        /*0060*/ 	.short	0x0005
        /*0062*/ 	.short	0x0028
        /*0064*/ 	.byte	0x00, 0xf5, 0x21, 0x00


	//----- nvinfo : EIATTR_KPARAM_INFO
	.align		4
.L_5833:
        /*0068*/ 	.byte	0x04, 0x17
        /*006a*/ 	.short	(.L_5835 - .L_5834)
.L_5834:
        /*006c*/ 	.word	0x00000000
        /*0070*/ 	.short	0x0004
        /*0072*/ 	.short	0x0020
        /*0074*/ 	.byte	0x00, 0xf5, 0x21, 0x00


	//----- nvinfo : EIATTR_KPARAM_INFO
	.align		4
.L_5835:
        /*0078*/ 	.byte	0x04, 0x17
        /*007a*/ 	.short	(.L_5837 - .L_5836)
.L_5836:
        /*007c*/ 	.word	0x00000000
        /*0080*/ 	.short	0x0003
        /*0082*/ 	.short	0x0018
        /*0084*/ 	.byte	0x00, 0xf0, 0x11, 0x00


	//----- nvinfo : EIATTR_KPARAM_INFO
	.align		4
.L_5837:
        /*0088*/ 	.byte	0x04, 0x17
        /*008a*/ 	.short	(.L_5839 - .L_5838)
.L_5838:
        /*008c*/ 	.word	0x00000000
        /*0090*/ 	.short	0x0002
        /*0092*/ 	.short	0x0010
        /*0094*/ 	.byte	0x00, 0xf5, 0x21, 0x00


	//----- nvinfo : EIATTR_KPARAM_INFO
	.align		4
.L_5839:
        /*0098*/ 	.byte	0x04, 0x17
        /*009a*/ 	.short	(.L_5841 - .L_5840)
.L_5840:
        /*009c*/ 	.word	0x00000000
        /*00a0*/ 	.short	0x0001
        /*00a2*/ 	.short	0x0008
        /*00a4*/ 	.byte	0x00, 0xf5, 0x21, 0x00


	//----- nvinfo : EIATTR_KPARAM_INFO
	.align		4
.L_5841:
        /*00a8*/ 	.byte	0x04, 0x17
        /*00aa*/ 	.short	(.L_5843 - .L_5842)
.L_5842:
        /*00ac*/ 	.word	0x00000000
        /*00b0*/ 	.short	0x0000
        /*00b2*/ 	.short	0x0000
        /*00b4*/ 	.byte	0x00, 0xf5, 0x21, 0x00


	//----- nvinfo : EIATTR_SPARSE_MMA_MASK
	.align		4
.L_5843:
        /*00b8*/ 	.byte	0x03, 0x50
        /*00ba*/ 	.short	0x0000


	//----- nvinfo : EIATTR_MAXREG_COUNT
	.align		4
        /*00bc*/ 	.byte	0x03, 0x1b
        /*00be*/ 	.short	0x00ff


	//----- nvinfo : EIATTR_MERCURY_ISA_VERSION
	.align		4
        /*00c0*/ 	.byte	0x03, 0x5f
        /*00c2*/ 	.short	0x0101


	//----- nvinfo : EIATTR_COOP_GROUP_MASK_REGIDS
	.align		4
        /*00c4*/ 	.byte	0x04, 0x29
        /*00c6*/ 	.short	(.L_5845 - .L_5844)


	//   ....[0]....
.L_5844:
        /*00c8*/ 	.word	0xffffffff


	//   ....[1]....
        /*00cc*/ 	.word	0xffffffff


	//   ....[2]....
        /*00d0*/ 	.word	0xffffffff


	//   ....[3]....
        /*00d4*/ 	.word	0xffffffff


	//   ....[4]....
        /*00d8*/ 	.word	0xffffffff


	//   ....[5]....
        /*00dc*/ 	.word	0xffffffff


	//   ....[6]....
        /*00e0*/ 	.word	0xffffffff


	//   ....[7]....
        /*00e4*/ 	.word	0xffffffff


	//   ....[8]....
        /*00e8*/ 	.word	0xffffffff


	//   ....[9]....
        /*00ec*/ 	.word	0xffffffff


	//   ....[10]....
        /*00f0*/ 	.word	0xffffffff


	//   ....[11]....
        /*00f4*/ 	.word	0xffffffff


	//   ....[12]....
        /*00f8*/ 	.word	0xffffffff


	//   ....[13]....
        /*00fc*/ 	.word	0xffffffff


	//   ....[14]....
        /*0100*/ 	.word	0xffffffff


	//----- nvinfo : EIATTR_COOP_GROUP_INSTR_OFFSETS
	.align		4
.L_5845:
        /*0104*/ 	.byte	0x04, 0x28
        /*0106*/ 	.short	(.L_5847 - .L_5846)


	//   ....[0]....
.L_5846:
        /*0108*/ 	.word	0x00000910


	//   ....[1]....
        /*010c*/ 	.word	0x00000950


	//   ....[2]....
        /*0110*/ 	.word	0x00000980


	//   ....[3]....
        /*0114*/ 	.word	0x000009f0


	//   ....[4]....
        /*0118*/ 	.word	0x00000a10


	//   ....[5]....
        /*011c*/ 	.word	0x00000a60


	//   ....[6]....
        /*0120*/ 	.word	0x00000a80


	//   ....[7]....
        /*0124*/ 	.word	0x00000aa0


	//   ....[8]....
        /*0128*/ 	.word	0x00000b00


	//   ....[9]....
        /*012c*/ 	.word	0x00000b20


	//   ....[10]....
        /*0130*/ 	.word	0x00000b40


	//   ....[11]....
        /*0134*/ 	.word	0x00000bb0


	//   ....[12]....
        /*0138*/ 	.word	0x00000bc0


	//   ....[13]....
        /*013c*/ 	.word	0x00000c00


	//   ....[14]....
        /*0140*/ 	.word	0x00000c20


	//----- nvinfo : EIATTR_VRC_CTA_INIT_COUNT
	.align		4
.L_5847:
        /*0144*/ 	.byte	0x02, 0x4a
	.zero		1
	.zero		1


	//----- nvinfo : EIATTR_EXIT_INSTR_OFFSETS
	.align		4
        /*0148*/ 	.byte	0x04, 0x1c
        /*014a*/ 	.short	(.L_5849 - .L_5848)


	//   ....[0]....
.L_5848:
        /*014c*/ 	.word	0x00000080


	//   ....[1]....
        /*0150*/ 	.word	0x00001090


	//   ....[2]....
        /*0154*/ 	.word	0x000010b0


	//   ....[3]....
        /*0158*/ 	.word	0x00001520


	//   ....[4]....
        /*015c*/ 	.word	0x00001740


	//   ....[5]....
        /*0160*/ 	.word	0x000018a0


	//   ....[6]....
        /*0164*/ 	.word	0x00001970


	//----- nvinfo : EIATTR_MAX_THREADS
	.align		4
.L_5849:
        /*0168*/ 	.byte	0x04, 0x05
        /*016a*/ 	.short	(.L_5851 - .L_5850)
.L_5850:
        /*016c*/ 	.word	0x00000080
        /*0170*/ 	.word	0x00000001
        /*0174*/ 	.word	0x00000001


	//----- nvinfo : EIATTR_CRS_STACK_SIZE
	.align		4
.L_5851:
        /*0178*/ 	.byte	0x04, 0x1e
        /*017a*/ 	.short	(.L_5853 - .L_5852)
.L_5852:
        /*017c*/ 	.word	0x00000000


	//----- nvinfo : EIATTR_CBANK_PARAM_SIZE
	.align		4
.L_5853:
        /*0180*/ 	.byte	0x03, 0x19
        /*0182*/ 	.short	0x0048


	//----- nvinfo : EIATTR_PARAM_CBANK
	.align		4
        /*0184*/ 	.byte	0x04, 0x0a
        /*0186*/ 	.short	(.L_5855 - .L_5854)
	.align		4
.L_5854:
        /*0188*/ 	.word	index@(.nv.constant0._ZN4vllm3moe10topkGatingILi8ELi256ELi4ELi16ELi32EjfLNS0_11ScoringFuncE1EEEvPKT5_PKbPfiPT4_PiiiibPKf)
        /*018c*/ 	.short	0x0380
        /*018e*/ 	.short	0x0048


	//----- nvinfo : EIATTR_SW_WAR
	.align		4
.L_5855:
        /*0190*/ 	.byte	0x04, 0x36
        /*0192*/ 	.short	(.L_5857 - .L_5856)
.L_5856:
        /*0194*/ 	.word	0x00000008
.L_5857:


//--------------------- .nv.info._ZN4vllm3moe10topkGatingILi4ELi128ELi4ELi16ELi32EjfLNS0_11ScoringFuncE1EEEvPKT5_PKbPfiPT4_PiiiibPKf --------------------------
	.section	.nv.info._ZN4vllm3moe10topkGatingILi4ELi128ELi4ELi16ELi32EjfLNS0_11ScoringFuncE1EEEvPKT5_PKbPfiPT4_PiiiibPKf,"",@"SHT_CUDA_INFO"
	.sectionflags	@""
	.align	4


	//----- nvinfo : EIATTR_CUDA_API_VERSION
	.align		4
        /*0000*/ 	.byte	0x04, 0x37
        /*0002*/ 	.short	(.L_5859 - .L_5858)
.L_5858:
        /*0004*/ 	.word	0x00000082


	//----- nvinfo : EIATTR_KPARAM_INFO
	.align		4
.L_5859:
        /*0008*/ 	.byte	0x04, 0x17
        /*000a*/ 	.short	(.L_5861 - .L_5860)
.L_5860:
        /*000c*/ 	.word	0x00000000
        /*0010*/ 	.short	0x000a
        /*0012*/ 	.short	0x0040
        /*0014*/ 	.byte	0x00, 0xf5, 0x21, 0x00


	//----- nvinfo : EIATTR_KPARAM_INFO
	.align		4
.L_5861:
        /*0018*/ 	.byte	0x04, 0x17
        /*001a*/ 	.short	(.L_5863 - .L_5862)
.L_5862:
        /*001c*/ 	.word	0x00000000
        /*0020*/ 	.short	0x0009
        /*0022*/ 	.short	0x003c
        /*0024*/ 	.byte	0x00, 0xf0, 0x05, 0x00


	//----- nvinfo : EIATTR_KPARAM_INFO
	.align		4
.L_5863:
        /*0028*/ 	.byte	0x04, 0x17
        /*002a*/ 	.short	(.L_5865 - .L_5864)
.L_5864:
        /*002c*/ 	.word	0x00000000
        /*0030*/ 	.short	0x0008
        /*0032*/ 	.short	0x0038
        /*0034*/ 	.byte	0x00, 0xf0, 0x11, 0x00


	//----- nvinfo : EIATTR_KPARAM_INFO
	.align		4
.L_5865:
        /*0038*/ 	.byte	0x04, 0x17
        /*003a*/ 	.short	(.L_5867 - .L_5866)
.L_5866:
        /*003c*/ 	.word	0x00000000
        /*0040*/ 	.short	0x0007
        /*0042*/ 	.short	0x0034
        /*0044*/ 	.byte	0x00, 0xf0, 0x11, 0x00


	//----- nvinfo : EIATTR_KPARAM_INFO
	.align		4
.L_5867:
        /*0048*/ 	.byte	0x04, 0x17
        /*004a*/ 	.short	(.L_5869 - .L_5868)
.L_5868:
        /*004c*/ 	.word	0x00000000
        /*0050*/ 	.short	0x0006
        /*0052*/ 	.short	0x0030
        /*0054*/ 	.byte	0x00, 0xf0, 0x11, 0x00


	//----- nvinfo : EIATTR_KPARAM_INFO
	.align		4
.L_5869:
        /*0058*/ 	.byte	0x04, 0x17
        /*005a*/ 	.short	(.L_5871 - .L_5870)
.L_5870:
        /*005c*/ 	.word	0x00000000
        /*0060*/ 	.short	0x0005
        /*0062*/ 	.short	0x0028
        /*0064*/ 	.byte	0x00, 0xf5, 0x21, 0x00


	//----- nvinfo : EIATTR_KPARAM_INFO
	.align		4
.L_5871:
        /*0068*/ 	.byte	0x04, 0x17
        /*006a*/ 	.short	(.L_5873 - .L_5872)
.L_5872:
        /*006c*/ 	.word	0x00000000
        /*0070*/ 	.short	0x0004
        /*0072*/ 	.short	0x0020
        /*0074*/ 	.byte	0x00, 0xf5, 0x21, 0x00


	//----- nvinfo : EIATTR_KPARAM_INFO
	.align		4
.L_5873:
        /*0078*/ 	.byte	0x04, 0x17
        /*007a*/ 	.short	(.L_5875 - .L_5874)
.L_5874:
        /*007c*/ 	.word	0x00000000
        /*0080*/ 	.short	0x0003
        /*0082*/ 	.short	0x0018
        /*0084*/ 	.byte	0x00, 0xf0, 0x11, 0x00


	//----- nvinfo : EIATTR_KPARAM_INFO
	.align		4
.L_5875:
        /*0088*/ 	.byte	0x04, 0x17
        /*008a*/ 	.short	(.L_5877 - .L_5876)
.L_5876:
        /*008c*/ 	.word	0x00000000
        /*0090*/ 	.short	0x0002
        /*0092*/ 	.short	0x0010
        /*0094*/ 	.byte	0x00, 0xf5, 0x21, 0x00


	//----- nvinfo : EIATTR_KPARAM_INFO
	.align		4
.L_5877:
        /*0098*/ 	.byte	0x04, 0x17
        /*009a*/ 	.short	(.L_5879 - .L_5878)
.L_5878:
        /*009c*/ 	.word	0x00000000
        /*00a0*/ 	.short	0x0001
        /*00a2*/ 	.short	0x0008
        /*00a4*/ 	.byte	0x00, 0xf5, 0x21, 0x00


	//----- nvinfo : EIATTR_KPARAM_INFO
	.align		4
.L_5879:
        /*00a8*/ 	.byte	0x04, 0x17
        /*00aa*/ 	.short	(.L_5881 - .L_5880)
.L_5880:
        /*00ac*/ 	.word	0x00000000
        /*00b0*/ 	.short	0x0000
        /*00b2*/ 	.short	0x0000
        /*00b4*/ 	.byte	0x00, 0xf5, 0x21, 0x00


	//----- nvinfo : EIATTR_SPARSE_MMA_MASK
	.align		4
.L_5881:
        /*00b8*/ 	.byte	0x03, 0x50
        /*00ba*/ 	.short	0x0000


	//----- nvinfo : EIATTR_MAXREG_COUNT
	.align		4
        /*00bc*/ 	.byte	0x03, 0x1b
        /*00be*/ 	.short	0x00ff


	//----- nvinfo : EIATTR_MERCURY_ISA_VERSION
	.align		4
        /*00c0*/ 	.byte	0x03, 0x5f
        /*00c2*/ 	.short	0x0101


	//----- nvinfo : EIATTR_COOP_GROUP_MASK_REGIDS
	.align		4
        /*00c4*/ 	.byte	0x04, 0x29
        /*00c6*/ 	.short	(.L_5883 - .L_5882)


	//   ....[0]....
.L_5882:
        /*00c8*/ 	.word	0xffffffff


	//   ....[1]....
        /*00cc*/ 	.word	0xffffffff


	//   ....[2]....
        /*00d0*/ 	.word	0xffffffff


	//   ....[3]....
        /*00d4*/ 	.word	0xffffffff


	//   ....[4]....
        /*00d8*/ 	.word	0xffffffff


	//   ....[5]....
        /*00dc*/ 	.word	0xffffffff


	//   ....[6]....
        /*00e0*/ 	.word	0xffffffff


	//   ....[7]....
        /*00e4*/ 	.word	0xffffffff


	//   ....[8]....
        /*00e8*/ 	.word	0xffffffff


	//   ....[9]....
        /*00ec*/ 	.word	0xffffffff


	//   ....[10]....
        /*00f0*/ 	.word	0xffffffff


	//   ....[11]....
        /*00f4*/ 	.word	0xffffffff


	//   ....[12]....
        /*00f8*/ 	.word	0xffffffff


	//   ....[13]....
        /*00fc*/ 	.word	0xffffffff


	//   ....[14]....
        /*0100*/ 	.word	0xffffffff


	//----- nvinfo : EIATTR_COOP_GROUP_INSTR_OFFSETS
	.align		4
.L_5883:
        /*0104*/ 	.byte	0x04, 0x28
        /*0106*/ 	.short	(.L_5885 - .L_5884)


	//   ....[0]....
.L_5884:
        /*0108*/ 	.word	0x000005d0


	//   ....[1]....
        /*010c*/ 	.word	0x000005f0


	//   ....[2]....
        /*0110*/ 	.word	0x00000660


	//   ....[3]....
        /*0114*/ 	.word	0x00000690


	//   ....[4]....
        /*0118*/ 	.word	0x000006b0


	//   ....[5]....
        /*011c*/ 	.word	0x00000730


	//   ....[6]....
        /*0120*/ 	.word	0x00000740


	//   ....[7]....
        /*0124*/ 	.word	0x00000750


	//   ....[8]....
        /*0128*/ 	.word	0x000007d0


	//   ....[9]....
        /*012c*/ 	.word	0x000007f0


	//   ....[10]....
        /*0130*/ 	.word	0x00000800


	//   ....[11]....
        /*0134*/ 	.word	0x00000830


	//   ....[12]....
        /*0138*/ 	.word	0x00000890


	//   ....[13]....
        /*013c*/ 	.word	0x000008b0


	//   ....[14]....
        /*0140*/ 	.word	0x000008c0


	//----- nvinfo : EIATTR_VRC_CTA_INIT_COUNT
	.align		4
.L_5885:
        /*0144*/ 	.byte	0x02, 0x4a
	.zero		1
	.zero		1


	//----- nvinfo : EIATTR_EXIT_INSTR_OFFSETS
	.align		4
        /*0148*/ 	.byte	0x04, 0x1c
        /*014a*/ 	.short	(.L_5887 - .L_5886)


	//   ....[0]....
.L_5886:
        /*014c*/ 	.word	0x00000080


	//   ....[1]....
        /*0150*/ 	.word	0x00000cc0


	//   ....[2]....
        /*0154*/ 	.word	0x00000ce0


	//   ....[3]....
        /*0158*/ 	.word	0x00001150


	//   ....[4]....
        /*015c*/ 	.word	0x00001370


	//   ....[5]....
        /*0160*/ 	.word	0x000014d0


	//   ....[6]....
        /*0164*/ 	.word	0x000015a0


	//----- nvinfo : EIATTR_MAX_THREADS
	.align		4
.L_5887:
        /*0168*/ 	.byte	0x04, 0x05
        /*016a*/ 	.short	(.L_5889 - .L_5888)
.L_5888:
        /*016c*/ 	.word	0x00000080
        /*0170*/ 	.word	0x00000001
        /*0174*/ 	.word	0x00000001


	//----- nvinfo : EIATTR_CRS_STACK_SIZE
	.align		4
.L_5889:
        /*0178*/ 	.byte	0x04, 0x1e
        /*017a*/ 	.short	(.L_5891 - .L_5890)
.L_5890:
        /*017c*/ 	.word	0x00000000


	//----- nvinfo : EIATTR_CBANK_PARAM_SIZE
	.align		4
.L_5891:
        /*0180*/ 	.byte	0x03, 0x19
        /*0182*/ 	.short	0x0048


	//----- nvinfo : EIATTR_PARAM_CBANK
	.align		4
        /*0184*/ 	.byte	0x04, 0x0a
        /*0186*/ 	.short	(.L_5893 - .L_5892)
	.align		4
.L_5892:
        /*0188*/ 	.word	index@(.nv.constant0._ZN4vllm3moe10topkGatingILi4ELi128ELi4ELi16ELi32EjfLNS0_11ScoringFuncE1EEEvPKT5_PKbPfiPT4_PiiiibPKf)
        /*018c*/ 	.short	0x0380
        /*018e*/ 	.short	0x0048


	//----- nvinfo : EIATTR_SW_WAR
	.align		4
.L_5893:
        /*0190*/ 	.byte	0x04, 0x36
        /*0192*/ 	.short	(.L_5895 - .L_5894)
.L_5894:
        /*0194*/ 	.word	0x00000008
.L_5895:


//--------------------- .nv.info._ZN4vllm3moe10topkGatingILi4ELi64ELi4ELi16ELi32EjfLNS0_11ScoringFuncE1EEEvPKT5_PKbPfiPT4_PiiiibPKf --------------------------
	.section	.nv.info._ZN4vllm3moe10topkGatingILi4ELi64ELi4ELi16ELi32EjfLNS0_11ScoringFuncE1EEEvPKT5_PKbPfiPT4_PiiiibPKf,"",@"SHT_CUDA_INFO"
	.sectionflags	@""
	.align	4


	//----- nvinfo : EIATTR_CUDA_API_VERSION
	.align		4
        /*0000*/ 	.byte	0x04, 0x37
        /*0002*/ 	.short	(.L_5897 - .L_5896)
.L_5896:
        /*0004*/ 	.word	0x00000082


	//----- nvinfo : EIATTR_KPARAM_INFO
	.align		4
.L_5897:
        /*0008*/ 	.byte	0x04, 0x17
        /*000a*/ 	.short	(.L_5899 - .L_5898)
.L_5898:
        /*000c*/ 	.word	0x00000000
        /*0010*/ 	.short	0x000a
        /*0012*/ 	.short	0x0040
        /*0014*/ 	.byte	0x00, 0xf5, 0x21, 0x00


	//----- nvinfo : EIATTR_KPARAM_INFO
	.align		4
.L_5899:
        /*0018*/ 	.byte	0x04, 0x17
        /*001a*/ 	.short	(.L_5901 - .L_5900)
.L_5900:
        /*001c*/ 	.word	0x00000000
        /*0020*/ 	.short	0x0009
        /*0022*/ 	.short	0x003c
        /*0024*/ 	.byte	0x00, 0xf0, 0x05, 0x00


	//----- nvinfo : EIATTR_KPARAM_INFO
	.align		4
.L_5901:
        /*0028*/ 	.byte	0x04, 0x17
        /*002a*/ 	.short	(.L_5903 - .L_5902)
.L_5902:
        /*002c*/ 	.word	0x00000000
        /*0030*/ 	.short	0x0008
        /*0032*/ 	.short	0x0038
        /*0034*/ 	.byte	0x00, 0xf0, 0x11, 0x00


	//----- nvinfo : EIATTR_KPARAM_INFO
	.align		4
.L_5903:
        /*0038*/ 	.byte	0x04, 0x17
        /*003a*/ 	.short	(.L_5905 - .L_5904)
.L_5904:
        /*003c*/ 	.word	0x00000000
        /*0040*/ 	.short	0x0007
        /*0042*/ 	.short	0x0034
        /*0044*/ 	.byte	0x00, 0xf0, 0x11, 0x00


	//----- nvinfo : EIATTR_KPARAM_INFO
	.align		4
.L_5905:
        /*0048*/ 	.byte	0x04, 0x17
        /*004a*/ 	.short	(.L_5907 - .L_5906)
.L_5906:
        /*004c*/ 	.word	0x00000000
        /*0050*/ 	.short	0x0006
        /*0052*/ 	.short	0x0030
        /*0054*/ 	.byte	0x00, 0xf0, 0x11, 0x00


	//----- nvinfo : EIATTR_KPARAM_INFO
	.align		4
.L_5907:
        /*0058*/ 	.byte	0x04, 0x17
        /*005a*/ 	.short	(.L_5909 - .L_5908)
.L_5908:
        /*005c*/ 	.word	0x00000000
        /*0060*/ 	.short	0x0005
        /*0062*/ 	.short	0x0028
        /*0064*/ 	.byte	0x00, 0xf5, 0x21, 0x00


	//----- nvinfo : EIATTR_KPARAM_INFO
	.align		4
.L_5909:
        /*0068*/ 	.byte	0x04, 0x17
        /*006a*/ 	.short	(.L_5911 - .L_5910)
.L_5910:
        /*006c*/ 	.word	0x00000000
        /*0070*/ 	.short	0x0004
        /*0072*/ 	.short	0x0020
        /*0074*/ 	.byte	0x00, 0xf5, 0x21, 0x00


	//----- nvinfo : EIATTR_KPARAM_INFO
	.align		4
.L_5911:
        /*0078*/ 	.byte	0x04, 0x17
        /*007a*/ 	.short	(.L_5913 - .L_5912)
.L_5912:
        /*007c*/ 	.word	0x00000000
        /*0080*/ 	.short	0x0003
        /*0082*/ 	.short	0x0018
        /*0084*/ 	.byte	0x00, 0xf0, 0x11, 0x00


	//----- nvinfo : EIATTR_KPARAM_INFO
	.align		4
.L_5913:
        /*0088*/ 	.byte	0x04, 0x17
        /*008a*/ 	.short	(.L_5915 - .L_5914)
.L_5914:
        /*008c*/ 	.word	0x00000000
        /*0090*/ 	.short	0x0002
        /*0092*/ 	.short	0x0010
        /*0094*/ 	.byte	0x00, 0xf5, 0x21, 0x00


	//----- nvinfo : EIATTR_KPARAM_INFO
	.align		4
.L_5915:
        /*0098*/ 	.byte	0x04, 0x17
        /*009a*/ 	.short	(.L_5917 - .L_5916)
.L_5916:
        /*009c*/ 	.word	0x00000000
        /*00a0*/ 	.short	0x0001
        /*00a2*/ 	.short	0x0008
        /*00a4*/ 	.byte	0x00, 0xf5, 0x21, 0x00


	//----- nvinfo : EIATTR_KPARAM_INFO
	.align		4
.L_5917:
        /*00a8*/ 	.byte	0x04, 0x17
        /*00aa*/ 	.short	(.L_5919 - .L_5918)
.L_5918:
        /*00ac*/ 	.word	0x00000000
        /*00b0*/ 	.short	0x0000
        /*00b2*/ 	.short	0x0000
        /*00b4*/ 	.byte	0x00, 0xf5, 0x21, 0x00


	//----- nvinfo : EIATTR_SPARSE_MMA_MASK
	.align		4
.L_5919:
        /*00b8*/ 	.byte	0x03, 0x50
        /*00ba*/ 	.short	0x0000


	//----- nvinfo : EIATTR_MAXREG_COUNT
	.align		4
        /*00bc*/ 	.byte	0x03, 0x1b
        /*00be*/ 	.short	0x00ff


	//----- nvinfo : EIATTR_MERCURY_ISA_VERSION
	.align		4
        /*00c0*/ 	.byte	0x03, 0x5f
        /*00c2*/ 	.short	0x0101


	//----- nvinfo : EIATTR_COOP_GROUP_MASK_REGIDS
	.align		4
        /*00c4*/ 	.byte	0x04, 0x29
        /*00c6*/ 	.short	(.L_5921 - .L_5920)


	//   ....[0]....
.L_5920:
        /*00c8*/ 	.word	0xffffffff


	//   ....[1]....
        /*00cc*/ 	.word	0xffffffff


	//   ....[2]....
        /*00d0*/ 	.word	0xffffffff


	//   ....[3]....
        /*00d4*/ 	.word	0xffffffff


	//   ....[4]....
        /*00d8*/ 	.word	0xffffffff


	//   ....[5]....
        /*00dc*/ 	.word	0xffffffff


	//   ....[6]....
        /*00e0*/ 	.word	0xffffffff


	//   ....[7]....
        /*00e4*/ 	.word	0xffffffff


	//   ....[8]....
        /*00e8*/ 	.word	0xffffffff


	//   ....[9]....
        /*00ec*/ 	.word	0xffffffff


	//   ....[10]....
        /*00f0*/ 	.word	0xffffffff


	//   ....[11]....
        /*00f4*/ 	.word	0xffffffff


	//----- nvinfo : EIATTR_COOP_GROUP_INSTR_OFFSETS
	.align		4
.L_5921:
        /*00f8*/ 	.byte	0x04, 0x28
        /*00fa*/ 	.short	(.L_5923 - .L_5922)


	//   ....[0]....
.L_5922:
        /*00fc*/ 	.word	0x000005e0


	//   ....[1]....
        /*0100*/ 	.word	0x00000610


	//   ....[2]....
        /*0104*/ 	.word	0x00000680


	//   ....[3]....
        /*0108*/ 	.word	0x000006a0


	//   ....[4]....
        /*010c*/ 	.word	0x000006c0


	//   ....[5]....
        /*0110*/ 	.word	0x00000740


	//   ....[6]....
        /*0114*/ 	.word	0x00000760


	//   ....[7]....
        /*0118*/ 	.word	0x00000770


	//   ....[8]....
        /*011c*/ 	.word	0x000007a0


	//   ....[9]....
        /*0120*/ 	.word	0x00000800


	//   ....[10]....
        /*0124*/ 	.word	0x00000820


	//   ....[11]....
        /*0128*/ 	.word	0x00000830


	//----- nvinfo : EIATTR_VRC_CTA_INIT_COUNT
	.align		4
.L_5923:
        /*012c*/ 	.byte	0x02, 0x4a
	.zero		1
	.zero		1


	//----- nvinfo : EIATTR_EXIT_INSTR_OFFSETS
	.align		4
        /*0130*/ 	.byte	0x04, 0x1c
        /*0132*/ 	.short	(.L_5925 - .L_5924)


	//   ....[0]....
.L_5924:
        /*0134*/ 	.word	0x00000090


	//   ....[1]....
        /*0138*/ 	.word	0x00000c30


	//   ....[2]....
        /*013c*/ 	.word	0x00000c50


	//   ....[3]....
        /*0140*/ 	.word	0x000010c0


	//   ....[4]....
        /*0144*/ 	.word	0x000012e0


	//   ....[5]....
        /*0148*/ 	.word	0x00001440


	//   ....[6]....
        /*014c*/ 	.word	0x00001510


	//----- nvinfo : EIATTR_MAX_THREADS
	.align		4
.L_5925:
        /*0150*/ 	.byte	0x04, 0x05
        /*0152*/ 	.short	(.L_5927 - .L_5926)
.L_5926:
        /*0154*/ 	.word	0x00000080
        /*0158*/ 	.word	0x00000001
        /*015c*/ 	.word	0x00000001


	//----- nvinfo : EIATTR_CRS_STACK_SIZE
	.align		4
.L_5927:
        /*0160*/ 	.byte	0x04, 0x1e
        /*0162*/ 	.short	(.L_5929 - .L_5928)
.L_5928:
        /*0164*/ 	.word	0x00000000


	//----- nvinfo : EIATTR_CBANK_PARAM_SIZE
	.align		4
.L_5929:
        /*0168*/ 	.byte	0x03, 0x19
        /*016a*/ 	.short	0x0048


	//----- nvinfo : EIATTR_PARAM_CBANK
	.align		4
        /*016c*/ 	.byte	0x04, 0x0a
        /*016e*/ 	.short	(.L_5931 - .L_5930)
	.align		4
.L_5930:
        /*0170*/ 	.word	index@(.nv.constant0._ZN4vllm3moe10topkGatingILi4ELi64ELi4ELi16ELi32EjfLNS0_11ScoringFuncE1EEEvPKT5_PKbPfiPT4_PiiiibPKf)
        /*0174*/ 	.short	0x0380
        /*0176*/ 	.short	0x0048


	//----- nvinfo : EIATTR_SW_WAR
	.align		4
.L_5931:
        /*0178*/ 	.byte	0x04, 0x36
        /*017a*/ 	.short	(.L_5933 - .L_5932)
.L_5932:
        /*017c*/ 	.word	0x00000008
.L_5933:


//--------------------- .nv.info._ZN4vllm3moe10topkGatingILi4ELi32ELi4ELi16ELi32EjfLNS0_11ScoringFuncE1EEEvPKT5_PKbPfiPT4_PiiiibPKf --------------------------
	.section	.nv.info._ZN4vllm3moe10topkGatingILi4ELi32ELi4ELi16ELi32EjfLNS0_11ScoringFuncE1EEEvPKT5_PKbPfiPT4_PiiiibPKf,"",@"SHT_CUDA_INFO"
	.sectionflags	@""
	.align	4


	//----- nvinfo : EIATTR_CUDA_API_VERSION
	.align		4
        /*0000*/ 	.byte	0x04, 0x37
        /*0002*/ 	.short	(.L_5935 - .L_5934)
.L_5934:
        /*0004*/ 	.word	0x00000082


	//----- nvinfo : EIATTR_KPARAM_INFO
	.align		4
.L_5935:
        /*0008*/ 	.byte	0x04, 0x17
        /*000a*/ 	.short	(.L_5937 - .L_5936)
.L_5936:
        /*000c*/ 	.word	0x00000000
        /*0010*/ 	.short	0x000a
        /*0012*/ 	.short	0x0040
        /*0014*/ 	.byte	0x00, 0xf5, 0x21, 0x00


	//----- nvinfo : EIATTR_KPARAM_INFO
	.align		4
.L_5937:
        /*0018*/ 	.byte	0x04, 0x17
        /*001a*/ 	.short	(.L_5939 - .L_5938)
.L_5938:
        /*001c*/ 	.word	0x00000000
        /*0020*/ 	.short	0x0009
        /*0022*/ 	.short	0x003c
        /*0024*/ 	.byte	0x00, 0xf0, 0x05, 0x00


	//----- nvinfo : EIATTR_KPARAM_INFO
	.align		4
.L_5939:
        /*0028*/ 	.byte	0x04, 0x17
        /*002a*/ 	.short	(.L_5941 - .L_5940)
.L_5940:
        /*002c*/ 	.word	0x00000000
        /*0030*/ 	.short	0x0008
        /*0032*/ 	.short	0x0038
        /*0034*/ 	.byte	0x00, 0xf0, 0x11, 0x00


	//----- nvinfo : EIATTR_KPARAM_INFO
	.align		4
.L_5941:
        /*0038*/ 	.byte	0x04, 0x17
        /*003a*/ 	.short	(.L_5943 - .L_5942)
.L_5942:
        /*003c*/ 	.word	0x00000000
        /*0040*/ 	.short	0x0007
        /*0042*/ 	.short	0x0034
        /*0044*/ 	.byte	0x00, 0xf0, 0x11, 0x00


	//----- nvinfo : EIATTR_KPARAM_INFO
	.align		4
.L_5943:
        /*0048*/ 	.byte	0x04, 0x17
        /*004a*/ 	.short	(.L_5945 - .L_5944)
.L_5944:
        /*004c*/ 	.word	0x00000000
        /*0050*/ 	.short	0x0006
        /*0052*/ 	.short	0x0030
        /*0054*/ 	.byte	0x00, 0xf0, 0x11, 0x00


	//----- nvinfo : EIATTR_KPARAM_INFO
	.align		4
.L_5945:
        /*0058*/ 	.byte	0x04, 0x17
        /*005a*/ 	.short	(.L_5947 - .L_5946)
.L_5946:
        /*005c*/ 	.word	0x00000000
        /*0060*/ 	.short	0x0005
        /*0062*/ 	.short	0x0028
        /*0064*/ 	.byte	0x00, 0xf5, 0x21, 0x00


	//----- nvinfo : EIATTR_KPARAM_INFO
	.align		4
.L_5947:
        /*0068*/ 	.byte	0x04, 0x17
        /*006a*/ 	.short	(.L_5949 - .L_5948)
.L_5948:
        /*006c*/ 	.word	0x00000000
        /*0070*/ 	.short	0x0004
        /*0072*/ 	.short	0x0020
        /*0074*/ 	.byte	0x00, 0xf5, 0x21, 0x00


	//----- nvinfo : EIATTR_KPARAM_INFO
	.align		4
.L_5949:
        /*0078*/ 	.byte	0x04, 0x17
        /*007a*/ 	.short	(.L_5951 - .L_5950)
.L_5950:
        /*007c*/ 	.word	0x00000000
        /*0080*/ 	.short	0x0003
        /*0082*/ 	.short	0x0018
        /*0084*/ 	.byte	0x00, 0xf0, 0x11, 0x00


	//----- nvinfo : EIATTR_KPARAM_INFO
	.align		4
.L_5951:
        /*0088*/ 	.byte	0x04, 0x17
        /*008a*/ 	.short	(.L_5953 - .L_5952)
.L_5952:
        /*008c*/ 	.word	0x00000000
        /*0090*/ 	.short	0x0002
        /*0092*/ 	.short	0x0010
        /*0094*/ 	.byte	0x00, 0xf5, 0x21, 0x00


	//----- nvinfo : EIATTR_KPARAM_INFO
	.align		4
.L_5953:
        /*0098*/ 	.byte	0x04, 0x17
        /*009a*/ 	.short	(.L_5955 - .L_5954)
.L_5954:
        /*009c*/ 	.word	0x00000000
        /*00a0*/ 	.short	0x0001
        /*00a2*/ 	.short	0x0008
        /*00a4*/ 	.byte	0x00, 0xf5, 0x21, 0x00


	//----- nvinfo : EIATTR_KPARAM_INFO
	.align		4
.L_5955:
        /*00a8*/ 	.byte	0x04, 0x17
        /*00aa*/ 	.short	(.L_5957 - .L_5956)
.L_5956:
        /*00ac*/ 	.word	0x00000000
        /*00b0*/ 	.short	0x0000
        /*00b2*/ 	.short	0x0000
        /*00b4*/ 	.byte	0x00, 0xf5, 0x21, 0x00


	//----- nvinfo : EIATTR_SPARSE_MMA_MASK
	.align		4
.L_5957:
        /*00b8*/ 	.byte	0x03, 0x50
        /*00ba*/ 	.short	0x0000


	//----- nvinfo : EIATTR_MAXREG_COUNT
	.align		4
        /*00bc*/ 	.byte	0x03, 0x1b
        /*00be*/ 	.short	0x00ff


	//----- nvinfo : EIATTR_MERCURY_ISA_VERSION
	.align		4
        /*00c0*/ 	.byte	0x03, 0x5f
        /*00c2*/ 	.short	0x0101


	//----- nvinfo : EIATTR_COOP_GROUP_MASK_REGIDS
	.align		4
        /*00c4*/ 	.byte	0x04, 0x29
        /*00c6*/ 	.short	(.L_5959 - .L_5958)


	//   ....[0]....
.L_5958:
        /*00c8*/ 	.word	0xffffffff


	//   ....[1]....
        /*00cc*/ 	.word	0xffffffff


	//   ....[2]....
        /*00d0*/ 	.word	0xffffffff


	//   ....[3]....
        /*00d4*/ 	.word	0xffffffff


	//   ....[4]....
        /*00d8*/ 	.word	0xffffffff


	//   ....[5]....
        /*00dc*/ 	.word	0xffffffff


	//   ....[6]....
        /*00e0*/ 	.word	0xffffffff


	//   ....[7]....
        /*00e4*/ 	.word	0xffffffff


	//   ....[8]....
        /*00e8*/ 	.word	0xffffffff


	//----- nvinfo : EIATTR_COOP_GROUP_INSTR_OFFSETS
	.align		4
.L_5959:
        /*00ec*/ 	.byte	0x04, 0x28
        /*00ee*/ 	.short	(.L_5961 - .L_5960)


	//   ....[0]....
.L_5960:
        /*00f0*/ 	.word	0x000005e0


	//   ....[1]....
        /*00f4*/ 	.word	0x00000610


	//   ....[2]....
        /*00f8*/ 	.word	0x00000650


	//   ....[3]....
        /*00fc*/ 	.word	0x000006c0


	//   ....[4]....
        /*0100*/ 	.word	0x000006e0


	//   ....[5]....
        /*0104*/ 	.word	0x000006f0


	//   ....[6]....
        /*0108*/ 	.word	0x00000760


	//   ....[7]....
        /*010c*/ 	.word	0x00000780


	//   ....[8]....
        /*0110*/ 	.word	0x00000790


	//----- nvinfo : EIATTR_VRC_CTA_INIT_COUNT
	.align		4
.L_5961:
        /*0114*/ 	.byte	0x02, 0x4a
	.zero		1
	.zero		1


	//----- nvinfo : EIATTR_EXIT_INSTR_OFFSETS
	.align		4
        /*0118*/ 	.byte	0x04, 0x1c
        /*011a*/ 	.short	(.L_5963 - .L_5962)


	//   ....[0]....
.L_5962:
        /*011c*/ 	.word	0x00000090


	//   ....[1]....
        /*0120*/ 	.word	0x00000b80


	//   ....[2]....
        /*0124*/ 	.word	0x00000ba0


	//   ....[3]....
        /*0128*/ 	.word	0x00001010


	//   ....[4]....
        /*012c*/ 	.word	0x00001230


	//   ....[5]....
        /*0130*/ 	.word	0x00001390


	//   ....[6]....
        /*0134*/ 	.word	0x00001460


	//----- nvinfo : EIATTR_MAX_THREADS
	.align		4
.L_5963:
        /*0138*/ 	.byte	0x04, 0x05
        /*013a*/ 	.short	(.L_5965 - .L_5964)
.L_5964:
        /*013c*/ 	.word	0x00000080
        /*0140*/ 	.word	0x00000001
        /*0144*/ 	.word	0x00000001


	//----- nvinfo : EIATTR_CRS_STACK_SIZE
	.align		4
.L_5965:
        /*0148*/ 	.byte	0x04, 0x1e
        /*014a*/ 	.short	(.L_5967 - .L_5966)
.L_5966:
        /*014c*/ 	.word	0x00000000


	//----- nvinfo : EIATTR_CBANK_PARAM_SIZE
	.align		4
.L_5967:
        /*0150*/ 	.byte	0x03, 0x19
        /*0152*/ 	.short	0x0048


	//----- nvinfo : EIATTR_PARAM_CBANK
	.align		4
        /*0154*/ 	.byte	0x04, 0x0a
        /*0156*/ 	.short	(.L_5969 - .L_5968)
	.align		4
.L_5968:
        /*0158*/ 	.word	index@(.nv.constant0._ZN4vllm3moe10topkGatingILi4ELi32ELi4ELi16ELi32EjfLNS0_11ScoringFuncE1EEEvPKT5_PKbPfiPT4_PiiiibPKf)
        /*015c*/ 	.short	0x0380
        /*015e*/ 	.short	0x0048


	//----- nvinfo : EIATTR_SW_WAR
	.align		4
.L_5969:
        /*0160*/ 	.byte	0x04, 0x36
        /*0162*/ 	.short	(.L_5971 - .L_5970)
.L_5970:
        /*0164*/ 	.word	0x00000008
.L_5971:


//--------------------- .nv.info._ZN4vllm3moe10topkGatingILi4ELi16ELi4ELi16ELi32EjfLNS0_11ScoringFuncE1EEEvPKT5_PKbPfiPT4_PiiiibPKf --------------------------
	.section	.nv.info._ZN4vllm3moe10topkGatingILi4ELi16ELi4ELi16ELi32EjfLNS0_11ScoringFuncE1EEEvPKT5_PKbPfiPT4_PiiiibPKf,"",@"SHT_CUDA_INFO"
	.sectionflags	@""
	.align	4


	//----- nvinfo : EIATTR_CUDA_API_VERSION
	.align		4
        /*0000*/ 	.byte	0x04, 0x37
        /*0002*/ 	.short	(.L_5973 - .L_5972)
.L_5972:
        /*0004*/ 	.word	0x00000082


	//----- nvinfo : EIATTR_KPARAM_INFO
	.align		4
.L_5973:
        /*0008*/ 	.byte	0x04, 0x17
        /*000a*/ 	.short	(.L_5975 - .L_5974)
.L_5974:
        /*000c*/ 	.word	0x00000000
        /*0010*/ 	.short	0x000a
        /*0012*/ 	.short	0x0040
        /*0014*/ 	.byte	0x00, 0xf5, 0x21, 0x00


	//----- nvinfo : EIATTR_KPARAM_INFO
	.align		4
.L_5975:
        /*0018*/ 	.byte	0x04, 0x17
        /*001a*/ 	.short	(.L_5977 - .L_5976)
.L_5976:
        /*001c*/ 	.word	0x00000000
        /*0020*/ 	.short	0x0009
        /*0022*/ 	.short	0x003c
        /*0024*/ 	.byte	0x00, 0xf0, 0x05, 0x00


	//----- nvinfo : EIATTR_KPARAM_INFO
	.align		4
.L_5977:
        /*0028*/ 	.byte	0x04, 0x17
        /*002a*/ 	.short	(.L_5979 - .L_5978)
.L_5978:
        /*002c*/ 	.word	0x00000000
        /*0030*/ 	.short	0x0008
        /*0032*/ 	.short	0x0038
        /*0034*/ 	.byte	0x00, 0xf0, 0x11, 0x00


	//----- nvinfo : EIATTR_KPARAM_INFO
	.align		4
.L_5979:
        /*0038*/ 	.byte	0x04, 0x17
        /*003a*/ 	.short	(.L_5981 - .L_5980)
.L_5980:
        /*003c*/ 	.word	0x00000000
        /*0040*/ 	.short	0x0007
        /*0042*/ 	.short	0x0034
        /*0044*/ 	.byte	0x00, 0xf0, 0x11, 0x00


	//----- nvinfo : EIATTR_KPARAM_INFO
	.align		4
.L_5981:
        /*0048*/ 	.byte	0x04, 0x17
        /*004a*/ 	.short	(.L_5983 - .L_5982)
.L_5982:
        /*004c*/ 	.word	0x00000000
        /*0050*/ 	.short	0x0006
        /*0052*/ 	.short	0x0030
        /*0054*/ 	.byte	0x00, 0xf0, 0x11, 0x00


	//----- nvinfo : EIATTR_KPARAM_INFO
	.align		4
.L_5983:
        /*0058*/ 	.byte	0x04, 0x17
        /*005a*/ 	.short	(.L_5985 - .L_5984)
.L_5984:
        /*005c*/ 	.word	0x00000000
        /*0060*/ 	.short	0x0005
        /*0062*/ 	.short	0x0028
        /*0064*/ 	.byte	0x00, 0xf5, 0x21, 0x00


	//----- nvinfo : EIATTR_KPARAM_INFO
	.align		4
.L_5985:
        /*0068*/ 	.byte	0x04, 0x17
        /*006a*/ 	.short	(.L_5987 - .L_5986)
.L_5986:
        /*006c*/ 	.word	0x00000000
        /*0070*/ 	.short	0x0004
        /*0072*/ 	.short	0x0020
        /*0074*/ 	.byte	0x00, 0xf5, 0x21, 0x00


	//----- nvinfo : EIATTR_KPARAM_INFO
	.align		4
.L_5987:
        /*0078*/ 	.byte	0x04, 0x17
        /*007a*/ 	.short	(.L_5989 - .L_5988)
.L_5988:
        /*007c*/ 	.word	0x00000000
        /*0080*/ 	.short	0x0003
        /*0082*/ 	.short	0x0018
        /*0084*/ 	.byte	0x00, 0xf0, 0x11, 0x00


	//----- nvinfo : EIATTR_KPARAM_INFO
	.align		4
.L_5989:
        /*0088*/ 	.byte	0x04, 0x17
        /*008a*/ 	.short	(.L_5991 - .L_5990)
.L_5990:
        /*008c*/ 	.word	0x00000000
        /*0090*/ 	.short	0x0002
        /*0092*/ 	.short	0x0010
        /*0094*/ 	.byte	0x00, 0xf5, 0x21, 0x00


	//----- nvinfo : EIATTR_KPARAM_INFO
	.align		4
.L_5991:
        /*0098*/ 	.byte	0x04, 0x17
        /*009a*/ 	.short	(.L_5993 - .L_5992)
.L_5992:
        /*009c*/ 	.word	0x00000000
        /*00a0*/ 	.short	0x0001
        /*00a2*/ 	.short	0x0008
        /*00a4*/ 	.byte	0x00, 0xf5, 0x21, 0x00


	//----- nvinfo : EIATTR_KPARAM_INFO
	.align		4
.L_5993:
        /*00a8*/ 	.byte	0x04, 0x17
        /*00aa*/ 	.short	(.L_5995 - .L_5994)
.L_5994:
        /*00ac*/ 	.word	0x00000000
        /*00b0*/ 	.short	0x0000
        /*00b2*/ 	.short	0x0000
        /*00b4*/ 	.byte	0x00, 0xf5, 0x21, 0x00


	//----- nvinfo : EIATTR_SPARSE_MMA_MASK
	.align		4
.L_5995:
        /*00b8*/ 	.byte	0x03, 0x50
        /*00ba*/ 	.short	0x0000


	//----- nvinfo : EIATTR_MAXREG_COUNT
	.align		4
        /*00bc*/ 	.byte	0x03, 0x1b
        /*00be*/ 	.short	0x00ff


	//----- nvinfo : EIATTR_MERCURY_ISA_VERSION
	.align		4
        /*00c0*/ 	.byte	0x03, 0x5f
        /*00c2*/ 	.short	0x0101


	//----- nvinfo : EIATTR_COOP_GROUP_MASK_REGIDS
	.align		4
        /*00c4*/ 	.byte	0x04, 0x29
        /*00c6*/ 	.short	(.L_5997 - .L_5996)


	//   ....[0]....
.L_5996:
        /*00c8*/ 	.word	0xffffffff


	//   ....[1]....
        /*00cc*/ 	.word	0xffffffff


	//   ....[2]....
        /*00d0*/ 	.word	0xffffffff


	//   ....[3]....
        /*00d4*/ 	.word	0xffffffff


	//   ....[4]....
        /*00d8*/ 	.word	0xffffffff


	//   ....[5]....
        /*00dc*/ 	.word	0xffffffff


	//----- nvinfo : EIATTR_COOP_GROUP_INSTR_OFFSETS
	.align		4
.L_5997:
        /*00e0*/ 	.byte	0x04, 0x28
        /*00e2*/ 	.short	(.L_5999 - .L_5998)


	//   ....[0]....
.L_5998:
        /*00e4*/ 	.word	0x000005d0


	//   ....[1]....
        /*00e8*/ 	.word	0x00000610


	//   ....[2]....
        /*00ec*/ 	.word	0x00000650


	//   ....[3]....
        /*00f0*/ 	.word	0x000006c0


	//   ....[4]....
        /*00f4*/ 	.word	0x000006e0


	//   ....[5]....
        /*00f8*/ 	.word	0x000006f0


	//----- nvinfo : EIATTR_VRC_CTA_INIT_COUNT
	.align		4
.L_5999:
        /*00fc*/ 	.byte	0x02, 0x4a
	.zero		1
	.zero		1


	//----- nvinfo : EIATTR_EXIT_INSTR_OFFSETS
	.align		4
        /*0100*/ 	.byte	0x04, 0x1c
        /*0102*/ 	.short	(.L_6001 - .L_6000)


	//   ....[0]....
.L_6000:
        /*0104*/ 	.word	0x00000090


	//   ....[1]....
        /*0108*/ 	.word	0x00000ae0


	//   ....[2]....
        /*010c*/ 	.word	0x00000b00


	//   ....[3]....
        /*0110*/ 	.word	0x00000f70


	//   ....[4]....
        /*0114*/ 	.word	0x00001190


	//   ....[5]....
        /*0118*/ 	.word	0x000012f0


	//   ....[6]....
        /*011c*/ 	.word	0x000013c0


	//----- nvinfo : EIATTR_MAX_THREADS
	.align		4
.L_6001:
        /*0120*/ 	.byte	0x04, 0x05
        /*0122*/ 	.short	(.L_6003 - .L_6002)
.L_6002:
        /*0124*/ 	.word	0x00000080
        /*0128*/ 	.word	0x00000001
        /*012c*/ 	.word	0x00000001


	//----- nvinfo : EIATTR_CRS_STACK_SIZE
	.align		4
.L_6003:
        /*0130*/ 	.byte	0x04, 0x1e
        /*0132*/ 	.short	(.L_6005 - .L_6004)
.L_6004:
        /*0134*/ 	.word	0x00000000


	//----- nvinfo : EIATTR_CBANK_PARAM_SIZE
	.align		4
.L_6005:
        /*0138*/ 	.byte	0x03, 0x19
        /*013a*/ 	.short	0x0048


	//----- nvinfo : EIATTR_PARAM_CBANK
	.align		4
        /*013c*/ 	.byte	0x04, 0x0a
        /*013e*/ 	.short	(.L_6007 - .L_6006)
	.align		4
.L_6006:
        /*0140*/ 	.word	index@(.nv.constant0._ZN4vllm3moe10topkGatingILi4ELi16ELi4ELi16ELi32EjfLNS0_11ScoringFuncE1EEEvPKT5_PKbPfiPT4_PiiiibPKf)
        /*0144*/ 	.short	0x0380
        /*0146*/ 	.short	0x0048


	//----- nvinfo : EIATTR_SW_WAR
	.align		4
.L_6007:
        /*0148*/ 	.byte	0x04, 0x36
        /*014a*/ 	.short	(.L_6009 - .L_6008)
.L_6008:
        /*014c*/ 	.word	0x00000008
.L_6009:


//--------------------- .nv.info._ZN4vllm3moe10topkGatingILi4ELi8ELi4ELi16ELi32EjfLNS0_11ScoringFuncE1EEEvPKT5_PKbPfiPT4_PiiiibPKf --------------------------
	.section	.nv.info._ZN4vllm3moe10topkGatingILi4ELi8ELi4ELi16ELi32EjfLNS0_11ScoringFuncE1EEEvPKT5_PKbPfiPT4_PiiiibPKf,"",@"SHT_CUDA_INFO"
	.sectionflags	@""
	.align	4


	//----- nvinfo : EIATTR_CUDA_API_VERSION
	.align		4
        /*0000*/ 	.byte	0x04, 0x37
        /*0002*/ 	.short	(.L_6011 - .L_6010)
.L_6010:
        /*0004*/ 	.word	0x00000082


	//----- nvinfo : EIATTR_KPARAM_INFO
	.align		4
.L_6011:
        /*0008*/ 	.byte	0x04, 0x17
        /*000a*/ 	.short	(.L_6013 - .L_6012)
.L_6012:
        /*000c*/ 	.word	0x00000000
        /*0010*/ 	.short	0x000a
        /*0012*/ 	.short	0x0040
        /*0014*/ 	.byte	0x00, 0xf5, 0x21, 0x00


	//----- nvinfo : EIATTR_KPARAM_INFO
	.align		4
.L_6013:
        /*0018*/ 	.byte	0x04, 0x17
        /*001a*/ 	.short	(.L_6015 - .L_6014)
.L_6014:
        /*001c*/ 	.word	0x00000000
        /*0020*/ 	.short	0x0009
        /*0022*/ 	.short	0x003c
        /*0024*/ 	.byte	0x00, 0xf0, 0x05, 0x00


	//----- nvinfo : EIATTR_KPARAM_INFO
	.align		4
.L_6015:
        /*0028*/ 	.byte	0x04, 0x17
        /*002a*/ 	.short	(.L_6017 - .L_6016)
.L_6016:
        /*002c*/ 	.word	0x00000000
        /*0030*/ 	.short	0x0008
        /*0032*/ 	.short	0x0038
        /*0034*/ 	.byte	0x00, 0xf0, 0x11, 0x00


	//----- nvinfo : EIATTR_KPARAM_INFO
	.align		4
.L_6017:
        /*0038*/ 	.byte	0x04, 0x17
        /*003a*/ 	.short	(.L_6019 - .L_6018)
.L_6018:
        /*003c*/ 	.word	0x00000000
        /*0040*/ 	.short	0x0007
        /*0042*/ 	.short	0x0034
        /*0044*/ 	.byte	0x00, 0xf0, 0x11, 0x00


	//----- nvinfo : EIATTR_KPARAM_INFO
	.align		4
.L_6019:
        /*0048*/ 	.byte	0x04, 0x17
        /*004a*/ 	.short	(.L_6021 - .L_6020)
.L_6020:
        /*004c*/ 	.word	0x00000000
        /*0050*/ 	.short	0x0006
        /*0052*/ 	.short	0x0030
        /*0054*/ 	.byte	0x00, 0xf0, 0x11, 0x00


	//----- nvinfo : EIATTR_KPARAM_INFO
	.align		4
.L_6021:
        /*0058*/ 	.byte	0x04, 0x17
        /*005a*/ 	.short	(.L_6023 - .L_6022)
.L_6022:
        /*005c*/ 	.word	0x00000000
        /*0060*/ 	.short	0x0005
        /*0062*/ 	.short	0x0028
        /*0064*/ 	.byte	0x00, 0xf5, 0x21, 0x00


	//----- nvinfo : EIATTR_KPARAM_INFO
	.align		4
.L_6023:
        /*0068*/ 	.byte	0x04, 0x17
        /*006a*/ 	.short	(.L_6025 - .L_6024)
.L_6024:
        /*006c*/ 	.word	0x00000000
        /*0070*/ 	.short	0x0004
        /*0072*/ 	.short	0x0020
        /*0074*/ 	.byte	0x00, 0xf5, 0x21, 0x00


	//----- nvinfo : EIATTR_KPARAM_INFO
	.align		4
.L_6025:
        /*0078*/ 	.byte	0x04, 0x17
        /*007a*/ 	.short	(.L_6027 - .L_6026)
.L_6026:
        /*007c*/ 	.word	0x00000000
        /*0080*/ 	.short	0x0003
        /*0082*/ 	.short	0x0018
        /*0084*/ 	.byte	0x00, 0xf0, 0x11, 0x00


	//----- nvinfo : EIATTR_KPARAM_INFO
	.align		4
.L_6027:
        /*0088*/ 	.byte	0x04, 0x17
        /*008a*/ 	.short	(.L_6029 - .L_6028)
.L_6028:
        /*008c*/ 	.word	0x00000000
        /*0090*/ 	.short	0x0002
        /*0092*/ 	.short	0x0010
        /*0094*/ 	.byte	0x00, 0xf5, 0x21, 0x00


	//----- nvinfo : EIATTR_KPARAM_INFO
	.align		4
.L_6029:
        /*0098*/ 	.byte	0x04, 0x17
        /*009a*/ 	.short	(.L_6031 - .L_6030)
.L_6030:
        /*009c*/ 	.word	0x00000000
        /*00a0*/ 	.short	0x0001
        /*00a2*/ 	.short	0x0008
        /*00a4*/ 	.byte	0x00, 0xf5, 0x21, 0x00


	//----- nvinfo : EIATTR_KPARAM_INFO
	.align		4
.L_6031:
        /*00a8*/ 	.byte	0x04, 0x17
        /*00aa*/ 	.short	(.L_6033 - .L_6032)
.L_6032:
        /*00ac*/ 	.word	0x00000000
        /*00b0*/ 	.short	0x0000
        /*00b2*/ 	.short	0x0000
        /*00b4*/ 	.byte	0x00, 0xf5, 0x21, 0x00


	//----- nvinfo : EIATTR_SPARSE_MMA_MASK
	.align		4
.L_6033:
        /*00b8*/ 	.byte	0x03, 0x50
        /*00ba*/ 	.short	0x0000


	//----- nvinfo : EIATTR_MAXREG_COUNT
	.align		4
        /*00bc*/ 	.byte	0x03, 0x1b
        /*00be*/ 	.short	0x00ff


	//----- nvinfo : EIATTR_MERCURY_ISA_VERSION
	.align		4
        /*00c0*/ 	.byte	0x03, 0x5f
        /*00c2*/ 	.short	0x0101


	//----- nvinfo : EIATTR_COOP_GROUP_MASK_REGIDS
	.align		4
        /*00c4*/ 	.byte	0x04, 0x29
        /*00c6*/ 	.short	(.L_6035 - .L_6034)


	//   ....[0]....
.L_6034:
        /*00c8*/ 	.word	0xffffffff


	//   ....[1]....
        /*00cc*/ 	.word	0xffffffff


	//   ....[2]....
        /*00d0*/ 	.word	0xffffffff


	//   ....[3]....
        /*00d4*/ 	.word	0xffffffff


	//   ....[4]....
        /*00d8*/ 	.word	0xffffffff


	//   ....[5]....
        /*00dc*/ 	.word	0xffffffff


	//   ....[6]....
        /*00e0*/ 	.word	0xffffffff


	//   ....[7]....
        /*00e4*/ 	.word	0xffffffff


	//   ....[8]....
        /*00e8*/ 	.word	0xffffffff


	//----- nvinfo : EIATTR_COOP_GROUP_INSTR_OFFSETS
	.align		4
.L_6035:
        /*00ec*/ 	.byte	0x04, 0x28
        /*00ee*/ 	.short	(.L_6037 - .L_6036)


	//   ....[0]....
.L_6036:
        /*00f0*/ 	.word	0x000006c0


	//   ....[1]....
        /*00f4*/ 	.word	0x00000720


	//   ....[2]....
        /*00f8*/ 	.word	0x00000730


	//   ....[3]....
        /*00fc*/ 	.word	0x00000b30


	//   ....[4]....
        /*0100*/ 	.word	0x00000b90


	//   ....[5]....
        /*0104*/ 	.word	0x00000ba0


	//   ....[6]....
        /*0108*/ 	.word	0x000010f0


	//   ....[7]....
        /*010c*/ 	.word	0x00001130


	//   ....[8]....
        /*0110*/ 	.word	0x00001140


	//----- nvinfo : EIATTR_VRC_CTA_INIT_COUNT
	.align		4
.L_6037:
        /*0114*/ 	.byte	0x02, 0x4a
	.zero		1
	.zero		1


	//----- nvinfo : EIATTR_EXIT_INSTR_OFFSETS
	.align		4
        /*0118*/ 	.byte	0x04, 0x1c
        /*011a*/ 	.short	(.L_6039 - .L_6038)


	//   ....[0]....
.L_6038:
        /*011c*/ 	.word	0x000000b0


	//   ....[1]....
        /*0120*/ 	.word	0x00001370


	//   ....[2]....
        /*0124*/ 	.word	0x00001390


	//   ....[3]....
        /*0128*/ 	.word	0x00001800


	//   ....[4]....
        /*012c*/ 	.word	0x00001a20


	//   ....[5]....
        /*0130*/ 	.word	0x00001b80


	//   ....[6]....
        /*0134*/ 	.word	0x00001c50


	//----- nvinfo : EIATTR_MAX_THREADS
	.align		4
.L_6039:
        /*0138*/ 	.byte	0x04, 0x05
        /*013a*/ 	.short	(.L_6041 - .L_6040)
.L_6040:
        /*013c*/ 	.word	0x00000080
        /*0140*/ 	.word	0x00000001
        /*0144*/ 	.word	0x00000001


	//----- nvinfo : EIATTR_CRS_STACK_SIZE
	.align		4
.L_6041:
        /*0148*/ 	.byte	0x04, 0x1e
        /*014a*/ 	.short	(.L_6043 - .L_6042)
.L_6042:
        /*014c*/ 	.word	0x00000000


	//----- nvinfo : EIATTR_CBANK_PARAM_SIZE
	.align		4
.L_6043:
        /*0150*/ 	.byte	0x03, 0x19
        /*0152*/ 	.short	0x0048


	//----- nvinfo : EIATTR_PARAM_CBANK
	.align		4
        /*0154*/ 	.byte	0x04, 0x0a
        /*0156*/ 	.short	(.L_6045 - .L_6044)
	.align		4
.L_6044:
        /*0158*/ 	.word	index@(.nv.constant0._ZN4vllm3moe10topkGatingILi4ELi8ELi4ELi16ELi32EjfLNS0_11ScoringFuncE1EEEvPKT5_PKbPfiPT4_PiiiibPKf)
        /*015c*/ 	.short	0x0380
        /*015e*/ 	.short	0x0048


	//----- nvinfo : EIATTR_SW_WAR
	.align		4
.L_6045:
        /*0160*/ 	.byte	0x04, 0x36
        /*0162*/ 	.short	(.L_6047 - .L_6046)
.L_6046:
        /*0164*/ 	.word	0x00000008
.L_6047:


//--------------------- .nv.info._ZN4vllm3moe10topkGatingILi4ELi4ELi4ELi16ELi32EjfLNS0_11ScoringFuncE1EEEvPKT5_PKbPfiPT4_PiiiibPKf --------------------------
	.section	.nv.info._ZN4vllm3moe10topkGatingILi4ELi4ELi4ELi16ELi32EjfLNS0_11ScoringFuncE1EEEvPKT5_PKbPfiPT4_PiiiibPKf,"",@"SHT_CUDA_INFO"
	.sectionflags	@""
	.align	4


	//----- nvinfo : EIATTR_CUDA_API_VERSION
	.align		4
        /*0000*/ 	.byte	0x04, 0x37
        /*0002*/ 	.short	(.L_6049 - .L_6048)
.L_6048:
        /*0004*/ 	.word	0x00000082


	//----- nvinfo : EIATTR_KPARAM_INFO
	.align		4
.L_6049:
        /*0008*/ 	.byte	0x04, 0x17
        /*000a*/ 	.short	(.L_6051 - .L_6050)
.L_6050:
        /*000c*/ 	.word	0x00000000
        /*0010*/ 	.short	0x000a
        /*0012*/ 	.short	0x0040
        /*0014*/ 	.byte	0x00, 0xf5, 0x21, 0x00


	//----- nvinfo : EIATTR_KPARAM_INFO
	.align		4
.L_6051:
        /*0018*/ 	.byte	0x04, 0x17
        /*001a*/ 	.short	(.L_6053 - .L_6052)
.L_6052:
        /*001c*/ 	.word	0x00000000
        /*0020*/ 	.short	0x0009
        /*0022*/ 	.short	0x003c
        /*0024*/ 	.byte	0x00, 0xf0, 0x05, 0x00


	//----- nvinfo : EIATTR_KPARAM_INFO
	.align		4
.L_6053:
        /*0028*/ 	.byte	0x04, 0x17
        /*002a*/ 	.short	(.L_6055 - .L_6054)
.L_6054:
        /*002c*/ 	.word	0x00000000
        /*0030*/ 	.short	0x0008
        /*0032*/ 	.short	0x0038
        /*0034*/ 	.byte	0x00, 0xf0, 0x11, 0x00


	//----- nvinfo : EIATTR_KPARAM_INFO
	.align		4
.L_6055:
        /*0038*/ 	.byte	0x04, 0x17
        /*003a*/ 	.short	(.L_6057 - .L_6056)
.L_6056:
        /*003c*/ 	.word	0x00000000
        /*0040*/ 	.short	0x0007
        /*0042*/ 	.short	0x0034
        /*0044*/ 	.byte	0x00, 0xf0, 0x11, 0x00


	//----- nvinfo : EIATTR_KPARAM_INFO
	.align		4
.L_6057:
        /*0048*/ 	.byte	0x04, 0x17
        /*004a*/ 	.short	(.L_6059 - .L_6058)
.L_6058:
        /*004c*/ 	.word	0x00000000
        /*0050*/ 	.short	0x0006
        /*0052*/ 	.short	0x0030
        /*0054*/ 	.byte	0x00, 0xf0, 0x11, 0x00


	//----- nvinfo : EIATTR_KPARAM_INFO
	.align		4
.L_6059:
        /*0058*/ 	.byte	0x04, 0x17
        /*005a*/ 	.short	(.L_6061 - .L_6060)
.L_6060:
        /*005c*/ 	.word	0x00000000
        /*0060*/ 	.short	0x0005
        /*0062*/ 	.short	0x0028
        /*0064*/ 	.byte	0x00, 0xf5, 0x21, 0x00


	//----- nvinfo : EIATTR_KPARAM_INFO
	.align		4
.L_6061:
        /*0068*/ 	.byte	0x04, 0x17
        /*006a*/ 	.short	(.L_6063 - .L_6062)
.L_6062:
        /*006c*/ 	.word	0x00000000
        /*0070*/ 	.short	0x0004
        /*0072*/ 	.short	0x0020
        /*0074*/ 	.byte	0x00, 0xf5, 0x21, 0x00


	//----- nvinfo : EIATTR_KPARAM_INFO
	.align		4
.L_6063:
        /*0078*/ 	.byte	0x04, 0x17
        /*007a*/ 	.short	(.L_6065 - .L_6064)
.L_6064:
        /*007c*/ 	.word	0x00000000
        /*0080*/ 	.short	0x0003
        /*0082*/ 	.short	0x0018
        /*0084*/ 	.byte	0x00, 0xf0, 0x11, 0x00


	//----- nvinfo : EIATTR_KPARAM_INFO
	.align		4
.L_6065:
        /*0088*/ 	.byte	0x04, 0x17
        /*008a*/ 	.short	(.L_6067 - .L_6066)
.L_6066:
        /*008c*/ 	.word	0x00000000
        /*0090*/ 	.short	0x0002
        /*0092*/ 	.short	0x0010
        /*0094*/ 	.byte	0x00, 0xf5, 0x21, 0x00


	//----- nvinfo : EIATTR_KPARAM_INFO
	.align		4
.L_6067:
        /*0098*/ 	.byte	0x04, 0x17
        /*009a*/ 	.short	(.L_6069 - .L_6068)
.L_6068:
        /*009c*/ 	.word	0x00000000
        /*00a0*/ 	.short	0x0001
        /*00a2*/ 	.short	0x0008
        /*00a4*/ 	.byte	0x00, 0xf5, 0x21, 0x00


	//----- nvinfo : EIATTR_KPARAM_INFO
	.align		4
.L_6069:
        /*00a8*/ 	.byte	0x04, 0x17
        /*00aa*/ 	.short	(.L_6071 - .L_6070)
.L_6070:
        /*00ac*/ 	.word	0x00000000
        /*00b0*/ 	.short	0x0000
        /*00b2*/ 	.short	0x0000
        /*00b4*/ 	.byte	0x00, 0xf5, 0x21, 0x00


	//----- nvinfo : EIATTR_SPARSE_MMA_MASK
	.align		4
.L_6071:
        /*00b8*/ 	.byte	0x03, 0x50
        /*00ba*/ 	.short	0x0000


	//----- nvinfo : EIATTR_MAXREG_COUNT
	.align		4
        /*00bc*/ 	.byte	0x03, 0x1b
        /*00be*/ 	.short	0x00ff


	//----- nvinfo : EIATTR_MERCURY_ISA_VERSION
	.align		4
        /*00c0*/ 	.byte	0x03, 0x5f
        /*00c2*/ 	.short	0x0101


	//----- nvinfo : EIATTR_VRC_CTA_INIT_COUNT
	.align		4
        /*00c4*/ 	.byte	0x02, 0x4a
	.zero		1
	.zero		1


	//----- nvinfo : EIATTR_EXIT_INSTR_OFFSETS
	.align		4
        /*00c8*/ 	.byte	0x04, 0x1c
        /*00ca*/ 	.short	(.L_6073 - .L_6072)


	//   ....[0]....
.L_6072:
        /*00cc*/ 	.word	0x00000080


	//   ....[1]....
        /*00d0*/ 	.word	0x00001560


	//   ....[2]....
        /*00d4*/ 	.word	0x00001580


	//   ....[3]....
        /*00d8*/ 	.word	0x000019f0


	//   ....[4]....
        /*00dc*/ 	.word	0x00001c10


	//   ....[5]....
        /*00e0*/ 	.word	0x00001d70


	//   ....[6]....
        /*00e4*/ 	.word	0x00001e40


	//----- nvinfo : EIATTR_MAX_THREADS
	.align		4
.L_6073:
        /*00e8*/ 	.byte	0x04, 0x05
        /*00ea*/ 	.short	(.L_6075 - .L_6074)
.L_6074:
        /*00ec*/ 	.word	0x00000080
        /*00f0*/ 	.word	0x00000001
        /*00f4*/ 	.word	0x00000001


	//----- nvinfo : EIATTR_CBANK_PARAM_SIZE
	.align		4
.L_6075:
        /*00f8*/ 	.byte	0x03, 0x19
        /*00fa*/ 	.short	0x0048


	//----- nvinfo : EIATTR_PARAM_CBANK
	.align		4
        /*00fc*/ 	.byte	0x04, 0x0a
        /*00fe*/ 	.short	(.L_6077 - .L_6076)
	.align		4
.L_6076:
        /*0100*/ 	.word	index@(.nv.constant0._ZN4vllm3moe10topkGatingILi4ELi4ELi4ELi16ELi32EjfLNS0_11ScoringFuncE1EEEvPKT5_PKbPfiPT4_PiiiibPKf)
        /*0104*/ 	.short	0x0380
        /*0106*/ 	.short	0x0048


	//----- nvinfo : EIATTR_SW_WAR
	.align		4
.L_6077:
        /*0108*/ 	.byte	0x04, 0x36
        /*010a*/ 	.short	(.L_6079 - .L_6078)
.L_6078:
        /*010c*/ 	.word	0x00000008
.L_6079:


//--------------------- .nv.info._ZN4vllm3moe10topkGatingILi2ELi2ELi4ELi8ELi32EjfLNS0_11ScoringFuncE1EEEvPKT5_PKbPfiPT4_PiiiibPKf --------------------------
	.section	.nv.info._ZN4vllm3moe10topkGatingILi2ELi2ELi4ELi8ELi32EjfLNS0_11ScoringFuncE1EEEvPKT5_PKbPfiPT4_PiiiibPKf,"",@"SHT_CUDA_INFO"
	.sectionflags	@""
	.align	4


	//----- nvinfo : EIATTR_CUDA_API_VERSION
	.align		4
        /*0000*/ 	.byte	0x04, 0x37
        /*0002*/ 	.short	(.L_6081 - .L_6080)
.L_6080:
        /*0004*/ 	.word	0x00000082


	//----- nvinfo : EIATTR_KPARAM_INFO
	.align		4
.L_6081:
        /*0008*/ 	.byte	0x04, 0x17
        /*000a*/ 	.short	(.L_6083 - .L_6082)
.L_6082:
        /*000c*/ 	.word	0x00000000
        /*0010*/ 	.short	0x000a
        /*0012*/ 	.short	0x0040
        /*0014*/ 	.byte	0x00, 0xf5, 0x21, 0x00


	//----- nvinfo : EIATTR_KPARAM_INFO
	.align		4
.L_6083:
        /*0018*/ 	.byte	0x04, 0x17
        /*001a*/ 	.short	(.L_6085 - .L_6084)
.L_6084:
        /*001c*/ 	.word	0x00000000
        /*0020*/ 	.short	0x0009
        /*0022*/ 	.short	0x003c
        /*0024*/ 	.byte	0x00, 0xf0, 0x05, 0x00


	//----- nvinfo : EIATTR_KPARAM_INFO
	.align		4
.L_6085:
        /*0028*/ 	.byte	0x04, 0x17
        /*002a*/ 	.short	(.L_6087 - .L_6086)
.L_6086:
        /*002c*/ 	.word	0x00000000
        /*0030*/ 	.short	0x0008
        /*0032*/ 	.short	0x0038
        /*0034*/ 	.byte	0x00, 0xf0, 0x11, 0x00


	//----- nvinfo : EIATTR_KPARAM_INFO
	.align		4
.L_6087:
        /*0038*/ 	.byte	0x04, 0x17
        /*003a*/ 	.short	(.L_6089 - .L_6088)
.L_6088:
        /*003c*/ 	.word	0x00000000
        /*0040*/ 	.short	0x0007
        /*0042*/ 	.short	0x0034
        /*0044*/ 	.byte	0x00, 0xf0, 0x11, 0x00


	//----- nvinfo : EIATTR_KPARAM_INFO
	.align		4
.L_6089:
        /*0048*/ 	.byte	0x04, 0x17
        /*004a*/ 	.short	(.L_6091 - .L_6090)
.L_6090:
        /*004c*/ 	.word	0x00000000
        /*0050*/ 	.short	0x0006
        /*0052*/ 	.short	0x0030
        /*0054*/ 	.byte	0x00, 0xf0, 0x11, 0x00


	//----- nvinfo : EIATTR_KPARAM_INFO
	.align		4
.L_6091:
        /*0058*/ 	.byte	0x04, 0x17
        /*005a*/ 	.short	(.L_6093 - .L_6092)
.L_6092:
        /*005c*/ 	.word	0x00000000
        /*0060*/ 	.short	0x0005
        /*0062*/ 	.short	0x0028
        /*0064*/ 	.byte	0x00, 0xf5, 0x21, 0x00


	//----- nvinfo : EIATTR_KPARAM_INFO
	.align		4
.L_6093:
        /*0068*/ 	.byte	0x04, 0x17
        /*006a*/ 	.short	(.L_6095 - .L_6094)
.L_6094:
        /*006c*/ 	.word	0x00000000
        /*0070*/ 	.short	0x0004
        /*0072*/ 	.short	0x0020
        /*0074*/ 	.byte	0x00, 0xf5, 0x21, 0x00


	//----- nvinfo : EIATTR_KPARAM_INFO
	.align		4
.L_6095:
        /*0078*/ 	.byte	0x04, 0x17
        /*007a*/ 	.short	(.L_6097 - .L_6096)
.L_6096:
        /*007c*/ 	.word	0x00000000
        /*0080*/ 	.short	0x0003
        /*0082*/ 	.short	0x0018
        /*0084*/ 	.byte	0x00, 0xf0, 0x11, 0x00


	//----- nvinfo : EIATTR_KPARAM_INFO
	.align		4
.L_6097:
        /*0088*/ 	.byte	0x04, 0x17
        /*008a*/ 	.short	(.L_6099 - .L_6098)
.L_6098:
        /*008c*/ 	.word	0x00000000
        /*0090*/ 	.short	0x0002
        /*0092*/ 	.short	0x0010
        /*0094*/ 	.byte	0x00, 0xf5, 0x21, 0x00


	//----- nvinfo : EIATTR_KPARAM_INFO
	.align		4
.L_6099:
        /*0098*/ 	.byte	0x04, 0x17
        /*009a*/ 	.short	(.L_6101 - .L_6100)
.L_6100:
        /*009c*/ 	.word	0x00000000
        /*00a0*/ 	.short	0x0001
        /*00a2*/ 	.short	0x0008
        /*00a4*/ 	.byte	0x00, 0xf5, 0x21, 0x00


	//----- nvinfo : EIATTR_KPARAM_INFO
	.align		4
.L_6101:
        /*00a8*/ 	.byte	0x04, 0x17
        /*00aa*/ 	.short	(.L_6103 - .L_6102)
.L_6102:
        /*00ac*/ 	.word	0x00000000
        /*00b0*/ 	.short	0x0000
        /*00b2*/ 	.short	0x0000
        /*00b4*/ 	.byte	0x00, 0xf5, 0x21, 0x00


	//----- nvinfo : EIATTR_SPARSE_MMA_MASK
	.align		4
.L_6103:
        /*00b8*/ 	.byte	0x03, 0x50
        /*00ba*/ 	.short	0x0000


	//----- nvinfo : EIATTR_MAXREG_COUNT
	.align		4
        /*00bc*/ 	.byte	0x03, 0x1b
        /*00be*/ 	.short	0x00ff


	//----- nvinfo : EIATTR_MERCURY_ISA_VERSION
	.align		4
        /*00c0*/ 	.byte	0x03, 0x5f
        /*00c2*/ 	.short	0x0101


	//----- nvinfo : EIATTR_VRC_CTA_INIT_COUNT
	.align		4
        /*00c4*/ 	.byte	0x02, 0x4a
	.zero		1
	.zero		1


	//----- nvinfo : EIATTR_EXIT_INSTR_OFFSETS
	.align		4
        /*00c8*/ 	.byte	0x04, 0x1c
        /*00ca*/ 	.short	(.L_6105 - .L_6104)


	//   ....[0]....
.L_6104:
        /*00cc*/ 	.word	0x00000080


	//   ....[1]....
        /*00d0*/ 	.word	0x00001000


	//   ....[2]....
        /*00d4*/ 	.word	0x00001020


	//   ....[3]....
        /*00d8*/ 	.word	0x00001490


	//   ....[4]....
        /*00dc*/ 	.word	0x000016b0


	//   ....[5]....
        /*00e0*/ 	.word	0x00001810


	//   ....[6]....
        /*00e4*/ 	.word	0x000018e0


	//----- nvinfo : EIATTR_MAX_THREADS
	.align		4
.L_6105:
        /*00e8*/ 	.byte	0x04, 0x05
        /*00ea*/ 	.short	(.L_6107 - .L_6106)
.L_6106:
        /*00ec*/ 	.word	0x00000080
        /*00f0*/ 	.word	0x00000001
        /*00f4*/ 	.word	0x00000001


	//----- nvinfo : EIATTR_CBANK_PARAM_SIZE
	.align		4
.L_6107:
        /*00f8*/ 	.byte	0x03, 0x19
        /*00fa*/ 	.short	0x0048


	//----- nvinfo : EIATTR_PARAM_CBANK
	.align		4
        /*00fc*/ 	.byte	0x04, 0x0a
        /*00fe*/ 	.short	(.L_6109 - .L_6108)
	.align		4
.L_6108:
        /*0100*/ 	.word	index@(.nv.constant0._ZN4vllm3moe10topkGatingILi2ELi2ELi4ELi8ELi32EjfLNS0_11ScoringFuncE1EEEvPKT5_PKbPfiPT4_PiiiibPKf)
        /*0104*/ 	.short	0x0380
        /*0106*/ 	.short	0x0048


	//----- nvinfo : EIATTR_SW_WAR
	.align		4
.L_6109:
        /*0108*/ 	.byte	0x04, 0x36
        /*010a*/ 	.short	(.L_6111 - .L_6110)
.L_6110:
        /*010c*/ 	.word	0x00000008
.L_6111:


//--------------------- .nv.info._ZN4vllm3moe10topkGatingILi1ELi1ELi4ELi4ELi32EjfLNS0_11ScoringFuncE1EEEvPKT5_PKbPfiPT4_PiiiibPKf --------------------------
	.section	.nv.info._ZN4vllm3moe10topkGatingILi1ELi1ELi4ELi4ELi32EjfLNS0_11ScoringFuncE1EEEvPKT5_PKbPfiPT4_PiiiibPKf,"",@"SHT_CUDA_INFO"
	.sectionflags	@""
	.align	4


	//----- nvinfo : EIATTR_CUDA_API_VERSION
	.align		4
        /*0000*/ 	.byte	0x04, 0x37
        /*0002*/ 	.short	(.L_6113 - .L_6112)
.L_6112:
        /*0004*/ 	.word	0x00000082


	//----- nvinfo : EIATTR_KPARAM_INFO
	.align		4
.L_6113:
        /*0008*/ 	.byte	0x04, 0x17
        /*000a*/ 	.short	(.L_6115 - .L_6114)
.L_6114:
        /*000c*/ 	.word	0x00000000
        /*0010*/ 	.short	0x000a
        /*0012*/ 	.short	0x0040
        /*0014*/ 	.byte	0x00, 0xf5, 0x21, 0x00


	//----- nvinfo : EIATTR_KPARAM_INFO
	.align		4
.L_6115:
        /*0018*/ 	.byte	0x04, 0x17
        /*001a*/ 	.short	(.L_6117 - .L_6116)
.L_6116:
        /*001c*/ 	.word	0x00000000
        /*0020*/ 	.short	0x0009
        /*0022*/ 	.short	0x003c
        /*0024*/ 	.byte	0x00, 0xf0, 0x05, 0x00


	//----- nvinfo : EIATTR_KPARAM_INFO
	.align		4
.L_6117:
        /*0028*/ 	.byte	0x04, 0x17
        /*002a*/ 	.short	(.L_6119 - .L_6118)
.L_6118:
        /*002c*/ 	.word	0x00000000
        /*0030*/ 	.short	0x0008
        /*0032*/ 	.short	0x0038
        /*0034*/ 	.byte	0x00, 0xf0, 0x11, 0x00


	//----- nvinfo : EIATTR_KPARAM_INFO
	.align		4
.L_6119:
        /*0038*/ 	.byte	0x04, 0x17
        /*003a*/ 	.short	(.L_6121 - .L_6120)
.L_6120:
        /*003c*/ 	.word	0x00000000
        /*0040*/ 	.short	0x0007
        /*0042*/ 	.short	0x0034
        /*0044*/ 	.byte	0x00, 0xf0, 0x11, 0x00


	//----- nvinfo : EIATTR_KPARAM_INFO
	.align		4
.L_6121:
        /*0048*/ 	.byte	0x04, 0x17
        /*004a*/ 	.short	(.L_6123 - .L_6122)
.L_6122:
        /*004c*/ 	.word	0x00000000
        /*0050*/ 	.short	0x0006
        /*0052*/ 	.short	0x0030
        /*0054*/ 	.byte	0x00, 0xf0, 0x11, 0x00


	//----- nvinfo : EIATTR_KPARAM_INFO
	.align		4
.L_6123:
        /*0058*/ 	.byte	0x04, 0x17
        /*005a*/ 	.short	(.L_6125 - .L_6124)
.L_6124:
        /*005c*/ 	.word	0x00000000
        /*0060*/ 	.short	0x0005
        /*0062*/ 	.short	0x0028
        /*0064*/ 	.byte	0x00, 0xf5, 0x21, 0x00


	//----- nvinfo : EIATTR_KPARAM_INFO
	.align		4
.L_6125:
        /*0068*/ 	.byte	0x04, 0x17
        /*006a*/ 	.short	(.L_6127 - .L_6126)
.L_6126:
        /*006c*/ 	.word	0x00000000
        /*0070*/ 	.short	0x0004
        /*0072*/ 	.short	0x0020
        /*0074*/ 	.byte	0x00, 0xf5, 0x21, 0x00


	//----- nvinfo : EIATTR_KPARAM_INFO
	.align		4
.L_6127:
        /*0078*/ 	.byte	0x04, 0x17
        /*007a*/ 	.short	(.L_6129 - .L_6128)
.L_6128:
        /*007c*/ 	.word	0x00000000
        /*0080*/ 	.short	0x0003
        /*0082*/ 	.short	0x0018
        /*0084*/ 	.byte	0x00, 0xf0, 0x11, 0x00


	//----- nvinfo : EIATTR_KPARAM_INFO
	.align		4
.L_6129:
        /*0088*/ 	.byte	0x04, 0x17
        /*008a*/ 	.short	(.L_6131 - .L_6130)
.L_6130:
        /*008c*/ 	.word	0x00000000
        /*0090*/ 	.short	0x0002
        /*0092*/ 	.short	0x0010
        /*0094*/ 	.byte	0x00, 0xf5, 0x21, 0x00


	//----- nvinfo : EIATTR_KPARAM_INFO
	.align		4
.L_6131:
        /*0098*/ 	.byte	0x04, 0x17
        /*009a*/ 	.short	(.L_6133 - .L_6132)
.L_6132:
        /*009c*/ 	.word	0x00000000
        /*00a0*/ 	.short	0x0001
        /*00a2*/ 	.short	0x0008
        /*00a4*/ 	.byte	0x00, 0xf5, 0x21, 0x00


	//----- nvinfo : EIATTR_KPARAM_INFO
	.align		4
.L_6133:
        /*00a8*/ 	.byte	0x04, 0x17
        /*00aa*/ 	.short	(.L_6135 - .L_6134)
.L_6134:
        /*00ac*/ 	.word	0x00000000
        /*00b0*/ 	.short	0x0000
        /*00b2*/ 	.short	0x0000
        /*00b4*/ 	.byte	0x00, 0xf5, 0x21, 0x00


	//----- nvinfo : EIATTR_SPARSE_MMA_MASK
	.align		4
.L_6135:
        /*00b8*/ 	.byte	0x03, 0x50
        /*00ba*/ 	.short	0x0000


	//----- nvinfo : EIATTR_MAXREG_COUNT
	.align		4
        /*00bc*/ 	.byte	0x03, 0x1b
        /*00be*/ 	.short	0x00ff


	//----- nvinfo : EIATTR_MERCURY_ISA_VERSION
	.align		4
        /*00c0*/ 	.byte	0x03, 0x5f
        /*00c2*/ 	.short	0x0101


	//----- nvinfo : EIATTR_VRC_CTA_INIT_COUNT
	.align		4
        /*00c4*/ 	.byte	0x02, 0x4a
	.zero		1
	.zero		1


	//----- nvinfo : EIATTR_EXIT_INSTR_OFFSETS
	.align		4
        /*00c8*/ 	.byte	0x04, 0x1c
        /*00ca*/ 	.short	(.L_6137 - .L_6136)


	//   ....[0]....
.L_6136:
        /*00cc*/ 	.word	0x00000080


	//   ....[1]....
        /*00d0*/ 	.word	0x00000850


	//   ....[2]....
        /*00d4*/ 	.word	0x00000860


	//   ....[3]....
        /*00d8*/ 	.word	0x00000cd0


	//   ....[4]....
        /*00dc*/ 	.word	0x00000ef0


	//   ....[5]....
        /*00e0*/ 	.word	0x00001050


	//   ....[6]....
        /*00e4*/ 	.word	0x00001120


	//----- nvinfo : EIATTR_MAX_THREADS
	.align		4
.L_6137:
        /*00e8*/ 	.byte	0x04, 0x05
        /*00ea*/ 	.short	(.L_6139 - .L_6138)
.L_6138:
        /*00ec*/ 	.word	0x00000080
        /*00f0*/ 	.word	0x00000001
        /*00f4*/ 	.word	0x00000001


	//----- nvinfo : EIATTR_CBANK_PARAM_SIZE
	.align		4
.L_6139:
        /*00f8*/ 	.byte	0x03, 0x19
        /*00fa*/ 	.short	0x0048


	//----- nvinfo : EIATTR_PARAM_CBANK
	.align		4
        /*00fc*/ 	.byte	0x04, 0x0a
        /*00fe*/ 	.short	(.L_6141 - .L_6140)
	.align		4
.L_6140:
        /*0100*/ 	.word	index@(.nv.constant0._ZN4vllm3moe10topkGatingILi1ELi1ELi4ELi4ELi32EjfLNS0_11ScoringFuncE1EEEvPKT5_PKbPfiPT4_PiiiibPKf)
        /*0104*/ 	.short	0x0380
        /*0106*/ 	.short	0x0048


	//----- nvinfo : EIATTR_SW_WAR
	.align		4
.L_6141:
        /*0108*/ 	.byte	0x04, 0x36
        /*010a*/ 	.short	(.L_6143 - .L_6142)
.L_6142:
        /*010c*/ 	.word	0x00000008
.L_6143:


//--------------------- .nv.info._ZN4vllm3moe10moeSigmoidILi256EfEEvPKT0_PKbPfi --------------------------
	.section	.nv.info._ZN4vllm3moe10moeSigmoidILi256EfEEvPKT0_PKbPfi,"",@"SHT_CUDA_INFO"
	.sectionflags	@""
	.align	4


	//----- nvinfo : EIATTR_CUDA_API_VERSION
	.align		4
        /*0000*/ 	.byte	0x04, 0x37
        /*0002*/ 	.short	(.L_6145 - .L_6144)
.L_6144:
        /*0004*/ 	.word	0x00000082


	//----- nvinfo : EIATTR_KPARAM_INFO
	.align		4
.L_6145:
        /*0008*/ 	.byte	0x04, 0x17
        /*000a*/ 	.short	(.L_6147 - .L_6146)
.L_6146:
        /*000c*/ 	.word	0x00000000
        /*0010*/ 	.short	0x0003
        /*0012*/ 	.short	0x0018
        /*0014*/ 	.byte	0x00, 0xf0, 0x11, 0x00


	//----- nvinfo : EIATTR_KPARAM_INFO
	.align		4
.L_6147:
        /*0018*/ 	.byte	0x04, 0x17
        /*001a*/ 	.short	(.L_6149 - .L_6148)
.L_6148:
        /*001c*/ 	.word	0x00000000
        /*0020*/ 	.short	0x0002
        /*0022*/ 	.short	0x0010
        /*0024*/ 	.byte	0x00, 0xf5, 0x21, 0x00


	//----- nvinfo : EIATTR_KPARAM_INFO
	.align		4
.L_6149:
        /*0028*/ 	.byte	0x04, 0x17
        /*002a*/ 	.short	(.L_6151 - .L_6150)
.L_6150:
        /*002c*/ 	.word	0x00000000
        /*0030*/ 	.short	0x0001
        /*0032*/ 	.short	0x0008
        /*0034*/ 	.byte	0x00, 0xf5, 0x21, 0x00


	//----- nvinfo : EIATTR_KPARAM_INFO
	.align		4
.L_6151:
        /*0038*/ 	.byte	0x04, 0x17
        /*003a*/ 	.short	(.L_6153 - .L_6152)
.L_6152:
        /*003c*/ 	.word	0x00000000
        /*0040*/ 	.short	0x0000
        /*0042*/ 	.short	0x0000
        /*0044*/ 	.byte	0x00, 0xf5, 0x21, 0x00


	//----- nvinfo : EIATTR_SPARSE_MMA_MASK
	.align		4
.L_6153:
        /*0048*/ 	.byte	0x03, 0x50
        /*004a*/ 	.short	0x0000


	//----- nvinfo : EIATTR_MAXREG_COUNT
	.align		4
        /*004c*/ 	.byte	0x03, 0x1b
        /*004e*/ 	.short	0x00ff


	//----- nvinfo : EIATTR_MERCURY_ISA_VERSION
	.align		4
        /*0050*/ 	.byte	0x03, 0x5f
        /*0052*/ 	.short	0x0101


	//----- nvinfo : EIATTR_VRC_CTA_INIT_COUNT
	.align		4
        /*0054*/ 	.byte	0x02, 0x4a
	.zero		1
	.zero		1


	//----- nvinfo : EIATTR_EXIT_INSTR_OFFSETS
	.align		4
        /*0058*/ 	.byte	0x04, 0x1c
        /*005a*/ 	.short	(.L_6155 - .L_6154)


	//   ....[0]....
.L_6154:
        /*005c*/ 	.word	0x00000120


	//   ....[1]....
        /*0060*/ 	.word	0x00000160


	//   ....[2]....
        /*0064*/ 	.word	0x00000370


	//   ....[3]....
        /*0068*/ 	.word	0x00000650


	//----- nvinfo : EIATTR_MAX_THREADS
	.align		4
.L_6155:
        /*006c*/ 	.byte	0x04, 0x05
        /*006e*/ 	.short	(.L_6157 - .L_6156)
.L_6156:
        /*0070*/ 	.word	0x00000100
        /*0074*/ 	.word	0x00000001
        /*0078*/ 	.word	0x00000001


	//----- nvinfo : EIATTR_CRS_STACK_SIZE
	.align		4
.L_6157:
        /*007c*/ 	.byte	0x04, 0x1e
        /*007e*/ 	.short	(.L_6159 - .L_6158)
.L_6158:
        /*0080*/ 	.word	0x00000000


	//----- nvinfo : EIATTR_CBANK_PARAM_SIZE
	.align		4
.L_6159:
        /*0084*/ 	.byte	0x03, 0x19
        /*0086*/ 	.short	0x001c


	//----- nvinfo : EIATTR_PARAM_CBANK
	.align		4
        /*0088*/ 	.byte	0x04, 0x0a
        /*008a*/ 	.short	(.L_6161 - .L_6160)
	.align		4
.L_6160:
        /*008c*/ 	.word	index@(.nv.constant0._ZN4vllm3moe10moeSigmoidILi256EfEEvPKT0_PKbPfi)
        /*0090*/ 	.short	0x0380
        /*0092*/ 	.short	0x001c


	//----- nvinfo : EIATTR_SW_WAR
	.align		4
.L_6161:
        /*0094*/ 	.byte	0x04, 0x36
        /*0096*/ 	.short	(.L_6163 - .L_6162)
.L_6162:
        /*0098*/ 	.word	0x00000008
.L_6163:


//--------------------- .nv.info._ZN4vllm3moe10topkGatingILi18ELi576ELi4ELi8ELi32EifLNS0_11ScoringFuncE1EEEvPKT5_PKbPfiPT4_PiiiibPKf --------------------------
	.section	.nv.info._ZN4vllm3moe10topkGatingILi18ELi576ELi4ELi8ELi32EifLNS0_11ScoringFuncE1EEEvPKT5_PKbPfiPT4_PiiiibPKf,"",@"SHT_CUDA_INFO"
	.sectionflags	@""
	.align	4


	//----- nvinfo : EIATTR_CUDA_API_VERSION
	.align		4
        /*0000*/ 	.byte	0x04, 0x37
        /*0002*/ 	.short	(.L_6165 - .L_6164)
.L_6164:
        /*0004*/ 	.word	0x00000082


	//----- nvinfo : EIATTR_KPARAM_INFO
	.align		4
.L_6165:
        /*0008*/ 	.byte	0x04, 0x17
        /*000a*/ 	.short	(.L_6167 - .L_6166)
.L_6166:
        /*000c*/ 	.word	0x00000000
        /*0010*/ 	.short	0x000a
        /*0012*/ 	.short	0x0040
        /*0014*/ 	.byte	0x00, 0xf5, 0x21, 0x00


	//----- nvinfo : EIATTR_KPARAM_INFO
	.align		4
.L_6167:
        /*0018*/ 	.byte	0x04, 0x17
        /*001a*/ 	.short	(.L_6169 - .L_6168)
.L_6168:
        /*001c*/ 	.word	0x00000000
        /*0020*/ 	.short	0x0009
        /*0022*/ 	.short	0x003c
        /*0024*/ 	.byte	0x00, 0xf0, 0x05, 0x00


	//----- nvinfo : EIATTR_KPARAM_INFO
	.align		4
.L_6169:
        /*0028*/ 	.byte	0x04, 0x17
        /*002a*/ 	.short	(.L_6171 - .L_6170)
.L_6170:
        /*002c*/ 	.word	0x00000000
        /*0030*/ 	.short	0x0008
        /*0032*/ 	.short	0x0038
        /*0034*/ 	.byte	0x00, 0xf0, 0x11, 0x00


	//----- nvinfo : EIATTR_KPARAM_INFO
	.align		4
.L_6171:
        /*0038*/ 	.byte	0x04, 0x17
        /*003a*/ 	.short	(.L_6173 - .L_6172)
.L_6172:
        /*003c*/ 	.word	0x00000000
        /*0040*/ 	.short	0x0007
        /*0042*/ 	.short	0x0034
        /*0044*/ 	.byte	0x00, 0xf0, 0x11, 0x00


	//----- nvinfo : EIATTR_KPARAM_INFO
	.align		4
.L_6173:
        /*0048*/ 	.byte	0x04, 0x17
        /*004a*/ 	.short	(.L_6175 - .L_6174)
.L_6174:
        /*004c*/ 	.word	0x00000000
        /*0050*/ 	.short	0x0006
        /*0052*/ 	.short	0x0030
        /*0054*/ 	.byte	0x00, 0xf0, 0x11, 0x00


	//----- nvinfo : EIATTR_KPARAM_INFO
	.align		4
.L_6175:
        /*0058*/ 	.byte	0x04, 0x17
        /*005a*/ 	.short	(.L_6177 - .L_6176)
.L_6176:
        /*005c*/ 	.word	0x00000000
        /*0060*/ 	.short	0x0005
        /*0062*/ 	.short	0x0028
        /*0064*/ 	.byte	0x00, 0xf5, 0x21, 0x00


	//----- nvinfo : EIATTR_KPARAM_INFO
	.align		4
.L_6177:
        /*0068*/ 	.byte	0x04, 0x17
        /*006a*/ 	.short	(.L_6179 - .L_6178)
.L_6178:
        /*006c*/ 	.word	0x00000000
        /*0070*/ 	.short	0x0004
        /*0072*/ 	.short	0x0020
        /*0074*/ 	.byte	0x00, 0xf5, 0x21, 0x00


	//----- nvinfo : EIATTR_KPARAM_INFO
	.align		4
.L_6179:
        /*0078*/ 	.byte	0x04, 0x17
        /*007a*/ 	.short	(.L_6181 - .L_6180)
.L_6180:
        /*007c*/ 	.word	0x00000000
        /*0080*/ 	.short	0x0003
        /*0082*/ 	.short	0x0018
        /*0084*/ 	.byte	0x00, 0xf0, 0x11, 0x00


	//----- nvinfo : EIATTR_KPARAM_INFO
	.align		4
.L_6181:
        /*0088*/ 	.byte	0x04, 0x17
        /*008a*/ 	.short	(.L_6183 - .L_6182)
.L_6182:
        /*008c*/ 	.word	0x00000000
        /*0090*/ 	.short	0x0002
        /*0092*/ 	.short	0x0010
        /*0094*/ 	.byte	0x00, 0xf5, 0x21, 0x00


	//----- nvinfo : EIATTR_KPARAM_INFO
	.align		4
.L_6183:
        /*0098*/ 	.byte	0x04, 0x17
        /*009a*/ 	.short	(.L_6185 - .L_6184)
.L_6184:
        /*009c*/ 	.word	0x00000000
        /*00a0*/ 	.short	0x0001
        /*00a2*/ 	.short	0x0008
        /*00a4*/ 	.byte	0x00, 0xf5, 0x21, 0x00


	//----- nvinfo : EIATTR_KPARAM_INFO
	.align		4
.L_6185:
        /*00a8*/ 	.byte	0x04, 0x17
        /*00aa*/ 	.short	(.L_6187 - .L_6186)
.L_6186:
        /*00ac*/ 	.word	0x00000000
        /*00b0*/ 	.short	0x0000
        /*00b2*/ 	.short	0x0000
        /*00b4*/ 	.byte	0x00, 0xf5, 0x21, 0x00


	//----- nvinfo : EIATTR_SPARSE_MMA_MASK
	.align		4
.L_6187:
        /*00b8*/ 	.byte	0x03, 0x50
        /*00ba*/ 	.short	0x0000


	//----- nvinfo : EIATTR_MAXREG_COUNT
	.align		4
        /*00bc*/ 	.byte	0x03, 0x1b
        /*00be*/ 	.short	0x00ff


	//----- nvinfo : EIATTR_MERCURY_ISA_VERSION
	.align		4
        /*00c0*/ 	.byte	0x03, 0x5f
        /*00c2*/ 	.short	0x0101


	//----- nvinfo : EIATTR_COOP_GROUP_MASK_REGIDS
	.align		4
        /*00c4*/ 	.byte	0x04, 0x29
        /*00c6*/ 	.short	(.L_6189 - .L_6188)


	//   ....[0]....
.L_6188:
        /*00c8*/ 	.word	0xffffffff


	//   ....[1]....
        /*00cc*/ 	.word	0xffffffff


	//   ....[2]....
        /*00d0*/ 	.word	0xffffffff


	//   ....[3]....
        /*00d4*/ 	.word	0xffffffff


	//   ....[4]....
        /*00d8*/ 	.word	0xffffffff


	//   ....[5]....
        /*00dc*/ 	.word	0xffffffff


	//   ....[6]....
        /*00e0*/ 	.word	0xffffffff


	//   ....[7]....
        /*00e4*/ 	.word	0xffffffff


	//   ....[8]....
        /*00e8*/ 	.word	0xffffffff


	//   ....[9]....
        /*00ec*/ 	.word	0xffffffff


	//   ....[10]....
        /*00f0*/ 	.word	0xffffffff


	//   ....[11]....
        /*00f4*/ 	.word	0xffffffff


	//   ....[12]....
        /*00f8*/ 	.word	0xffffffff


	//   ....[13]....
        /*00fc*/ 	.word	0xffffffff


	//   ....[14]....
        /*0100*/ 	.word	0xffffffff


	//----- nvinfo : EIATTR_COOP_GROUP_INSTR_OFFSETS
	.align		4
.L_6189:
        /*0104*/ 	.byte	0x04, 0x28
        /*0106*/ 	.short	(.L_6191 - .L_6190)


	//   ....[0]....
.L_6190:
        /*0108*/ 	.word	0x00001190


	//   ....[1]....
        /*010c*/ 	.word	0x000011e0


	//   ....[2]....
        /*0110*/ 	.word	0x00001250


	//   ....[3]....
        /*0114*/ 	.word	0x00001260


	//   ....[4]....
        /*0118*/ 	.word	0x00001460


	//   ....[5]....
        /*011c*/ 	.word	0x00001480


	//   ....[6]....
        /*0120*/ 	.word	0x000014b0


	//   ....[7]....
        /*0124*/ 	.word	0x00001510


	//   ....[8]....
        /*0128*/ 	.word	0x00001550


	//   ....[9]....
        /*012c*/ 	.word	0x00001560


	//   ....[10]....
        /*0130*/ 	.word	0x00001580


	//   ....[11]....
        /*0134*/ 	.word	0x000015e0


	//   ....[12]....
        /*0138*/ 	.word	0x00001610


	//   ....[13]....
        /*013c*/ 	.word	0x00001620


	//   ....[14]....
        /*0140*/ 	.word	0x00001650


	//----- nvinfo : EIATTR_VRC_CTA_INIT_COUNT
	.align		4
.L_6191:
        /*0144*/ 	.byte	0x02, 0x4a
	.zero		1
	.zero		1


	//----- nvinfo : EIATTR_EXIT_INSTR_OFFSETS
	.align		4
        /*0148*/ 	.byte	0x04, 0x1c
        /*014a*/ 	.short	(.L_6193 - .L_6192)


	//   ....[0]....
.L_6192:
        /*014c*/ 	.word	0x00000080


	//   ....[1]....
        /*0150*/ 	.word	0x00001be0


	//   ....[2]....
        /*0154*/ 	.word	0x00001c20


	//   ....[3]....
        /*0158*/ 	.word	0x00002080


	//   ....[4]....
        /*015c*/ 	.word	0x000022a0


	//   ....[5]....
        /*0160*/ 	.word	0x00002400


	//   ....[6]....
        /*0164*/ 	.word	0x000024d0


	//----- nvinfo : EIATTR_MAX_THREADS
	.align		4
.L_6193:
        /*0168*/ 	.byte	0x04, 0x05
        /*016a*/ 	.short	(.L_6195 - .L_6194)
.L_6194:
        /*016c*/ 	.word	0x00000080
        /*0170*/ 	.word	0x00000001
        /*0174*/ 	.word	0x00000001


	//----- nvinfo : EIATTR_CRS_STACK_SIZE
	.align		4
.L_6195:
        /*0178*/ 	.byte	0x04, 0x1e
        /*017a*/ 	.short	(.L_6197 - .L_6196)
.L_6196:
        /*017c*/ 	.word	0x00000000


	//----- nvinfo : EIATTR_CBANK_PARAM_SIZE
	.align		4
.L_6197:
        /*0180*/ 	.byte	0x03, 0x19
        /*0182*/ 	.short	0x0048


	//----- nvinfo : EIATTR_PARAM_CBANK
	.align		4
        /*0184*/ 	.byte	0x04, 0x0a
        /*0186*/ 	.short	(.L_6199 - .L_6198)
	.align		4
.L_6198:
        /*0188*/ 	.word	index@(.nv.constant0._ZN4vllm3moe10topkGatingILi18ELi576ELi4ELi8ELi32EifLNS0_11ScoringFuncE1EEEvPKT5_PKbPfiPT4_PiiiibPKf)
        /*018c*/ 	.short	0x0380
        /*018e*/ 	.short	0x0048


	//----- nvinfo : EIATTR_SW_WAR
	.align		4
.L_6199:
        /*0190*/ 	.byte	0x04, 0x36
        /*0192*/ 	.short	(.L_6201 - .L_6200)
.L_6200:
        /*0194*/ 	.word	0x00000008
.L_6201:


//--------------------- .nv.info._ZN4vllm3moe10topkGatingILi14ELi448ELi4ELi8ELi32EifLNS0_11ScoringFuncE1EEEvPKT5_PKbPfiPT4_PiiiibPKf --------------------------
	.section	.nv.info._ZN4vllm3moe10topkGatingILi14ELi448ELi4ELi8ELi32EifLNS0_11ScoringFuncE1EEEvPKT5_PKbPfiPT4_PiiiibPKf,"",@"SHT_CUDA_INFO"
	.sectionflags	@""
	.align	4


	//----- nvinfo : EIATTR_CUDA_API_VERSION
	.align		4
        /*0000*/ 	.byte	0x04, 0x37
        /*0002*/ 	.short	(.L_6203 - .L_6202)
.L_6202:
        /*0004*/ 	.word	0x00000082


	//----- nvinfo : EIATTR_KPARAM_INFO
	.align		4
.L_6203:
        /*0008*/ 	.byte	0x04, 0x17
        /*000a*/ 	.short	(.L_6205 - .L_6204)
.L_6204:
        /*000c*/ 	.word	0x00000000
        /*0010*/ 	.short	0x000a
        /*0012*/ 	.short	0x0040
        /*0014*/ 	.byte	0x00, 0xf5, 0x21, 0x00


	//----- nvinfo : EIATTR_KPARAM_INFO
	.align		4
.L_6205:
        /*0018*/ 	.byte	0x04, 0x17
        /*001a*/ 	.short	(.L_6207 - .L_6206)
.L_6206:
        /*001c*/ 	.word	0x00000000
        /*0020*/ 	.short	0x0009
        /*0022*/ 	.short	0x003c
        /*0024*/ 	.byte	0x00, 0xf0, 0x05, 0x00


	//----- nvinfo : EIATTR_KPARAM_INFO
	.align		4
.L_6207:
        /*0028*/ 	.byte	0x04, 0x17
        /*002a*/ 	.short	(.L_6209 - .L_6208)
.L_6208:
        /*002c*/ 	.word	0x00000000
        /*0030*/ 	.short	0x0008
        /*0032*/ 	.short	0x0038
        /*0034*/ 	.byte	0x00, 0xf0, 0x11, 0x00


	//----- nvinfo : EIATTR_KPARAM_INFO
	.align		4
.L_6209:
        /*0038*/ 	.byte	0x04, 0x17
        /*003a*/ 	.short	(.L_6211 - .L_6210)
.L_6210:
        /*003c*/ 	.word	0x00000000
        /*0040*/ 	.short	0x0007
        /*0042*/ 	.short	0x0034
        /*0044*/ 	.byte	0x00, 0xf0, 0x11, 0x00


	//----- nvinfo : EIATTR_KPARAM_INFO
	.align		4
.L_6211:
        /*0048*/ 	.byte	0x04, 0x17
        /*004a*/ 	.short	(.L_6213 - .L_6212)
.L_6212:
        /*004c*/ 	.word	0x00000000
        /*0050*/ 	.short	0x0006
        /*0052*/ 	.short	0x0030
        /*0054*/ 	.byte	0x00, 0xf0, 0x11, 0x00


	//----- nvinfo : EIATTR_KPARAM_INFO
	.align		4
.L_6213:
        /*0058*/ 	.byte	0x04, 0x17
        /*005a*/ 	.short	(.L_6215 - .L_6214)
.L_6214:
        /*005c*/ 	.word	0x00000000
        /*0060*/ 	.short	0x0005
        /*0062*/ 	.short	0x0028
        /*0064*/ 	.byte	0x00, 0xf5, 0x21, 0x00


	//----- nvinfo : EIATTR_KPARAM_INFO
	.align		4
.L_6215:
        /*0068*/ 	.byte	0x04, 0x17
        /*006a*/ 	.short	(.L_6217 - .L_6216)
.L_6216:
        /*006c*/ 	.word	0x00000000
        /*0070*/ 	.short	0x0004
        /*0072*/ 	.short	0x0020
        /*0074*/ 	.byte	0x00, 0xf5, 0x21, 0x00


	//----- nvinfo : EIATTR_KPARAM_INFO
	.align		4
.L_6217:
        /*0078*/ 	.byte	0x04, 0x17
        /*007a*/ 	.short	(.L_6219 - .L_6218)
.L_6218:
        /*007c*/ 	.word	0x00000000
        /*0080*/ 	.short	0x0003
        /*0082*/ 	.short	0x0018
        /*0084*/ 	.byte	0x00, 0xf0, 0x11, 0x00


	//----- nvinfo : EIATTR_KPARAM_INFO
	.align		4
.L_6219:
        /*0088*/ 	.byte	0x04, 0x17
        /*008a*/ 	.short	(.L_6221 - .L_6220)
.L_6220:
        /*008c*/ 	.word	0x00000000
        /*0090*/ 	.short	0x0002
        /*0092*/ 	.short	0x0010
        /*0094*/ 	.byte	0x00, 0xf5, 0x21, 0x00


	//----- nvinfo : EIATTR_KPARAM_INFO
	.align		4
.L_6221:
        /*0098*/ 	.byte	0x04, 0x17
        /*009a*/ 	.short	(.L_6223 - .L_6222)
.L_6222:
        /*009c*/ 	.word	0x00000000
        /*00a0*/ 	.short	0x0001
        /*00a2*/ 	.short	0x0008
        /*00a4*/ 	.byte	0x00, 0xf5, 0x21, 0x00


	//----- nvinfo : EIATTR_KPARAM_INFO
	.align		4
.L_6223:
        /*00a8*/ 	.byte	0x04, 0x17
        /*00aa*/ 	.short	(.L_6225 - .L_6224)
.L_6224:
        /*00ac*/ 	.word	0x00000000
        /*00b0*/ 	.short	0x0000
        /*00b2*/ 	.short	0x0000
        /*00b4*/ 	.byte	0x00, 0xf5, 0x21, 0x00


	//----- nvinfo : EIATTR_SPARSE_MMA_MASK
	.align		4
.L_6225:
        /*00b8*/ 	.byte	0x03, 0x50
        /*00ba*/ 	.short	0x0000


	//----- nvinfo : EIATTR_MAXREG_COUNT
	.align		4
        /*00bc*/ 	.byte	0x03, 0x1b
        /*00be*/ 	.short	0x00ff


	//----- nvinfo : EIATTR_MERCURY_ISA_VERSION
	.align		4
        /*00c0*/ 	.byte	0x03, 0x5f
        /*00c2*/ 	.short	0x0101


	//----- nvinfo : EIATTR_COOP_GROUP_MASK_REGIDS
	.align		4
        /*00c4*/ 	.byte	0x04, 0x29
        /*00c6*/ 	.short	(.L_6227 - .L_6226)


	//   ....[0]....
.L_6226:
        /*00c8*/ 	.word	0xffffffff


	//   ....[1]....
        /*00cc*/ 	.word	0xffffffff


	//   ....[2]....
        /*00d0*/ 	.word	0xffffffff


	//   ....[3]....
        /*00d4*/ 	.word	0xffffffff


	//   ....[4]....
        /*00d8*/ 	.word	0xffffffff


	//   ....[5]....
        /*00dc*/ 	.word	0xffffffff


	//   ....[6]....
        /*00e0*/ 	.word	0xffffffff


	//   ....[7]....
        /*00e4*/ 	.word	0xffffffff


	//   ....[8]....
        /*00e8*/ 	.word	0xffffffff


	//   ....[9]....
        /*00ec*/ 	.word	0xffffffff


	//   ....[10]....
        /*00f0*/ 	.word	0xffffffff


	//   ....[11]....
        /*00f4*/ 	.word	0xffffffff


	//   ....[12]....
        /*00f8*/ 	.word	0xffffffff


	//   ....[13]....
        /*00fc*/ 	.word	0xffffffff


	//   ....[14]....
        /*0100*/ 	.word	0xffffffff


	//----- nvinfo : EIATTR_COOP_GROUP_INSTR_OFFSETS
	.align		4
.L_6227:
        /*0104*/ 	.byte	0x04, 0x28
        /*0106*/ 	.short	(.L_6229 - .L_6228)


	//   ....[0]....
.L_6228:
        /*0108*/ 	.word	0x00000e10


	//   ....[1]....
        /*010c*/ 	.word	0x00000e80


	//   ....[2]....
        /*0110*/ 	.word	0x00000ef0


	//   ....[3]....
        /*0114*/ 	.word	0x00000f00


	//   ....[4]....
        /*0118*/ 	.word	0x00001080


	//   ....[5]....
        /*011c*/ 	.word	0x000010a0


	//   ....[6]....
        /*0120*/ 	.word	0x000010d0


	//   ....[7]....
        /*0124*/ 	.word	0x00001130


	//   ....[8]....
        /*0128*/ 	.word	0x00001170


	//   ....[9]....
        /*012c*/ 	.word	0x00001180


	//   ....[10]....
        /*0130*/ 	.word	0x000011a0


	//   ....[11]....
        /*0134*/ 	.word	0x00001200


	//   ....[12]....
        /*0138*/ 	.word	0x00001230


	//   ....[13]....
        /*013c*/ 	.word	0x00001240


	//   ....[14]....
        /*0140*/ 	.word	0x00001270


	//----- nvinfo : EIATTR_VRC_CTA_INIT_COUNT
	.align		4
.L_6229:
        /*0144*/ 	.byte	0x02, 0x4a
	.zero		1
	.zero		1


	//----- nvinfo : EIATTR_EXIT_INSTR_OFFSETS
	.align		4
        /*0148*/ 	.byte	0x04, 0x1c
        /*014a*/ 	.short	(.L_6231 - .L_6230)


	//   ....[0]....
.L_6230:
        /*014c*/ 	.word	0x00000080


	//   ....[1]....
        /*0150*/ 	.word	0x000017c0


	//   ....[2]....
        /*0154*/ 	.word	0x000017e0


	//   ....[3]....
        /*0158*/ 	.word	0x00001c50


	//   ....[4]....
        /*015c*/ 	.word	0x00001e70


	//   ....[5]....
        /*0160*/ 	.word	0x00001fd0


	//   ....[6]....
        /*0164*/ 	.word	0x000020a0


	//----- nvinfo : EIATTR_MAX_THREADS
	.align		4
.L_6231:
        /*0168*/ 	.byte	0x04, 0x05
        /*016a*/ 	.short	(.L_6233 - .L_6232)
.L_6232:
        /*016c*/ 	.word	0x00000080
        /*0170*/ 	.word	0x00000001
        /*0174*/ 	.word	0x00000001


	//----- nvinfo : EIATTR_CRS_STACK_SIZE
	.align		4
.L_6233:
        /*0178*/ 	.byte	0x04, 0x1e
        /*017a*/ 	.short	(.L_6235 - .L_6234)
.L_6234:
        /*017c*/ 	.word	0x00000000


	//----- nvinfo : EIATTR_CBANK_PARAM_SIZE
	.align		4
.L_6235:
        /*0180*/ 	.byte	0x03, 0x19
        /*0182*/ 	.short	0x0048


	//----- nvinfo : EIATTR_PARAM_CBANK
	.align		4
        /*0184*/ 	.byte	0x04, 0x0a
        /*0186*/ 	.short	(.L_6237 - .L_6236)
	.align		4
.L_6236:
        /*0188*/ 	.word	index@(.nv.constant0._ZN4vllm3moe10topkGatingILi14ELi448ELi4ELi8ELi32EifLNS0_11ScoringFuncE1EEEvPKT5_PKbPfiPT4_PiiiibPKf)
        /*018c*/ 	.short	0x0380
        /*018e*/ 	.short	0x0048


	//----- nvinfo : EIATTR_SW_WAR
	.align		4
.L_6237:
        /*0190*/ 	.byte	0x04, 0x36
        /*0192*/ 	.short	(.L_6239 - .L_6238)
.L_6238:
        /*0194*/ 	.word	0x00000008
.L_6239:


//--------------------- .nv.info._ZN4vllm3moe10topkGatingILi12ELi384ELi4ELi8ELi32EifLNS0_11ScoringFuncE1EEEvPKT5_PKbPfiPT4_PiiiibPKf --------------------------
	.section	.nv.info._ZN4vllm3moe10topkGatingILi12ELi384ELi4ELi8ELi32EifLNS0_11ScoringFuncE1EEEvPKT5_PKbPfiPT4_PiiiibPKf,"",@"SHT_CUDA_INFO"
	.sectionflags	@""
	.align	4


	//----- nvinfo : EIATTR_CUDA_API_VERSION
	.align		4
        /*0000*/ 	.byte	0x04, 0x37
        /*0002*/ 	.short	(.L_6241 - .L_6240)
.L_6240:
        /*0004*/ 	.word	0x00000082


	//----- nvinfo : EIATTR_KPARAM_INFO
	.align		4
.L_6241:
        /*0008*/ 	.byte	0x04, 0x17
        /*000a*/ 	.short	(.L_6243 - .L_6242)
.L_6242:
        /*000c*/ 	.word	0x00000000
        /*0010*/ 	.short	0x000a
        /*0012*/ 	.short	0x0040
        /*0014*/ 	.byte	0x00, 0xf5, 0x21, 0x00


	//----- nvinfo : EIATTR_KPARAM_INFO
	.align		4
.L_6243:
        /*0018*/ 	.byte	0x04, 0x17
        /*001a*/ 	.short	(.L_6245 - .L_6244)
.L_6244:
        /*001c*/ 	.word	0x00000000
        /*0020*/ 	.short	0x0009
        /*0022*/ 	.short	0x003c
        /*0024*/ 	.byte	0x00, 0xf0, 0x05, 0x00


	//----- nvinfo : EIATTR_KPARAM_INFO
	.align		4
.L_6245:
        /*0028*/ 	.byte	0x04, 0x17
        /*002a*/ 	.short	(.L_6247 - .L_6246)
.L_6246:
        /*002c*/ 	.word	0x00000000
        /*0030*/ 	.short	0x0008
        /*0032*/ 	.short	0x0038
        /*0034*/ 	.byte	0x00, 0xf0, 0x11, 0x00


	//----- nvinfo : EIATTR_KPARAM_INFO
	.align		4
.L_6247:
        /*0038*/ 	.byte	0x04, 0x17
        /*003a*/ 	.short	(.L_6249 - .L_6248)
.L_6248:
        /*003c*/ 	.word	0x00000000
        /*0040*/ 	.short	0x0007
        /*0042*/ 	.short	0x0034
        /*0044*/ 	.byte	0x00, 0xf0, 0x11, 0x00


	//----- nvinfo : EIATTR_KPARAM_INFO
	.align		4
.L_6249:
        /*0048*/ 	.byte	0x04, 0x17
        /*004a*/ 	.short	(.L_6251 - .L_6250)
.L_6250:
        /*004c*/ 	.word	0x00000000
        /*0050*/ 	.short	0x0006
        /*0052*/ 	.short	0x0030
        /*0054*/ 	.byte	0x00, 0xf0, 0x11, 0x00


	//----- nvinfo : EIATTR_KPARAM_INFO
	.align		4
.L_6251:
        /*0058*/ 	.byte	0x04, 0x17
        /*005a*/ 	.short	(.L_6253 - .L_6252)
.L_6252:
        /*005c*/ 	.word	0x00000000
        /*0060*/ 	.short	0x0005
        /*0062*/ 	.short	0x0028
        /*0064*/ 	.byte	0x00, 0xf5, 0x21, 0x00


	//----- nvinfo : EIATTR_KPARAM_INFO
	.align		4
.L_6253:
        /*0068*/ 	.byte	0x04, 0x17
        /*006a*/ 	.short	(.L_6255 - .L_6254)
.L_6254:
        /*006c*/ 	.word	0x00000000
        /*0070*/ 	.short	0x0004
        /*0072*/ 	.short	0x0020
        /*0074*/ 	.byte	0x00, 0xf5, 0x21, 0x00


	//----- nvinfo : EIATTR_KPARAM_INFO
	.align		4
.L_6255:
        /*0078*/ 	.byte	0x04, 0x17
        /*007a*/ 	.short	(.L_6257 - .L_6256)
.L_6256:
        /*007c*/ 	.word	0x00000000
        /*0080*/ 	.short	0x0003
        /*0082*/ 	.short	0x0018
        /*0084*/ 	.byte	0x00, 0xf0, 0x11, 0x00


	//----- nvinfo : EIATTR_KPARAM_INFO
	.align		4
.L_6257:
        /*0088*/ 	.byte	0x04, 0x17
        /*008a*/ 	.short	(.L_6259 - .L_6258)
.L_6258:
        /*008c*/ 	.word	0x00000000
        /*0090*/ 	.short	0x0002
        /*0092*/ 	.short	0x0010
        /*0094*/ 	.byte	0x00, 0xf5, 0x21, 0x00


	//----- nvinfo : EIATTR_KPARAM_INFO
	.align		4
.L_6259:
        /*0098*/ 	.byte	0x04, 0x17
        /*009a*/ 	.short	(.L_6261 - .L_6260)
.L_6260:
        /*009c*/ 	.word	0x00000000
        /*00a0*/ 	.short	0x0001
        /*00a2*/ 	.short	0x0008
        /*00a4*/ 	.byte	0x00, 0xf5, 0x21, 0x00


	//----- nvinfo : EIATTR_KPARAM_INFO
	.align		4
.L_6261:
        /*00a8*/ 	.byte	0x04, 0x17
        /*00aa*/ 	.short	(.L_6263 - .L_6262)
.L_6262:
        /*00ac*/ 	.word	0x00000000
        /*00b0*/ 	.short	0x0000
        /*00b2*/ 	.short	0x0000
        /*00b4*/ 	.byte	0x00, 0xf5, 0x21, 0x00


	//----- nvinfo : EIATTR_SPARSE_MMA_MASK
	.align		4
.L_6263:
        /*00b8*/ 	.byte	0x03, 0x50
        /*00ba*/ 	.short	0x0000


	//----- nvinfo : EIATTR_MAXREG_COUNT
	.align		4
        /*00bc*/ 	.byte	0x03, 0x1b
        /*00be*/ 	.short	0x00ff


	//----- nvinfo : EIATTR_MERCURY_ISA_VERSION
	.align		4
        /*00c0*/ 	.byte	0x03, 0x5f
        /*00c2*/ 	.short	0x0101


	//----- nvinfo : EIATTR_COOP_GROUP_MASK_REGIDS
	.align		4
        /*00c4*/ 	.byte	0x04, 0x29
        /*00c6*/ 	.short	(.L_6265 - .L_6264)


	//   ....[0]....
.L_6264:
        /*00c8*/ 	.word	0xffffffff


	//   ....[1]....
        /*00cc*/ 	.word	0xffffffff


	//   ....[2]....
        /*00d0*/ 	.word	0xffffffff


	//   ....[3]....
        /*00d4*/ 	.word	0xffffffff


	//   ....[4]....
        /*00d8*/ 	.word	0xffffffff


	//   ....[5]....
        /*00dc*/ 	.word	0xffffffff


	//   ....[6]....
        /*00e0*/ 	.word	0xffffffff


	//   ....[7]....
        /*00e4*/ 	.word	0xffffffff


	//   ....[8]....
        /*00e8*/ 	.word	0xffffffff


	//   ....[9]....
        /*00ec*/ 	.word	0xffffffff


	//   ....[10]....
        /*00f0*/ 	.word	0xffffffff


	//   ....[11]....
        /*00f4*/ 	.word	0xffffffff


	//   ....[12]....
        /*00f8*/ 	.word	0xffffffff


	//   ....[13]....
        /*00fc*/ 	.word	0xffffffff


	//   ....[14]....
        /*0100*/ 	.word	0xffffffff


	//----- nvinfo : EIATTR_COOP_GROUP_INSTR_OFFSETS
	.align		4
.L_6265:
        /*0104*/ 	.byte	0x04, 0x28
        /*0106*/ 	.short	(.L_6267 - .L_6266)


	//   ....[0]....
.L_6266:
        /*0108*/ 	.word	0x00000cb0


	//   ....[1]....
        /*010c*/ 	.word	0x00000cf0


	//   ....[2]....
        /*0110*/ 	.word	0x00000d70


	//   ....[3]....
        /*0114*/ 	.word	0x00000dc0


	//   ....[4]....
        /*0118*/ 	.word	0x00000ea0


	//   ....[5]....
        /*011c*/ 	.word	0x00000ee0


	//   ....[6]....
        /*0120*/ 	.word	0x00000ef0


	//   ....[7]....
        /*0124*/ 	.word	0x00000f20


	//   ....[8]....
        /*0128*/ 	.word	0x00000f90


	//   ....[9]....
        /*012c*/ 	.word	0x00000fb0


	//   ....[10]....
        /*0130*/ 	.word	0x00000fc0


	//   ....[11]....
        /*0134*/ 	.word	0x00001000


	//   ....[12]....
        /*0138*/ 	.word	0x00001060


	//   ....[13]....
        /*013c*/ 	.word	0x00001080


	//   ....[14]....
        /*0140*/ 	.word	0x00001090


	//----- nvinfo : EIATTR_VRC_CTA_INIT_COUNT
	.align		4
.L_6267:
        /*0144*/ 	.byte	0x02, 0x4a
	.zero		1
	.zero		1


	//----- nvinfo : EIATTR_EXIT_INSTR_OFFSETS
	.align		4
        /*0148*/ 	.byte	0x04, 0x1c
        /*014a*/ 	.short	(.L_6269 - .L_6268)


	//   ....[0]....
.L_6268:
        /*014c*/ 	.word	0x00000080


	//   ....[1]....
        /*0150*/ 	.word	0x000015a0


	//   ....[2]....
        /*0154*/ 	.word	0x000015c0


	//   ....[3]....
        /*0158*/ 	.word	0x00001a30


	//   ....[4]....
        /*015c*/ 	.word	0x00001c50


	//   ....[5]....
        /*0160*/ 	.word	0x00001db0


	//   ....[6]....
        /*0164*/ 	.word	0x00001e80


	//----- nvinfo : EIATTR_MAX_THREADS
	.align		4
.L_6269:
        /*0168*/ 	.byte	0x04, 0x05
        /*016a*/ 	.short	(.L_6271 - .L_6270)
.L_6270:
        /*016c*/ 	.word	0x00000080
        /*0170*/ 	.word	0x00000001
        /*0174*/ 	.word	0x00000001


	//----- nvinfo : EIATTR_CRS_STACK_SIZE
	.align		4
.L_6271:
        /*0178*/ 	.byte	0x04, 0x1e
        /*017a*/ 	.short	(.L_6273 - .L_6272)
.L_6272:
        /*017c*/ 	.word	0x00000000


	//----- nvinfo : EIATTR_CBANK_PARAM_SIZE
	.align		4
.L_6273:
        /*0180*/ 	.byte	0x03, 0x19
        /*0182*/ 	.short	0x0048


	//----- nvinfo : EIATTR_PARAM_CBANK
	.align		4
        /*0184*/ 	.byte	0x04, 0x0a
        /*0186*/ 	.short	(.L_6275 - .L_6274)
	.align		4
.L_6274:
        /*0188*/ 	.word	index@(.nv.constant0._ZN4vllm3moe10topkGatingILi12ELi384ELi4ELi8ELi32EifLNS0_11ScoringFuncE1EEEvPKT5_PKbPfiPT4_PiiiibPKf)
        /*018c*/ 	.short	0x0380
        /*018e*/ 	.short	0x0048


	//----- nvinfo : EIATTR_SW_WAR
	.align		4
.L_6275:
        /*0190*/ 	.byte	0x04, 0x36
        /*0192*/ 	.short	(.L_6277 - .L_6276)
.L_6276:
        /*0194*/ 	.word	0x00000008
.L_6277:


//--------------------- .nv.info._ZN4vllm3moe10topkGatingILi10ELi320ELi4ELi8ELi32EifLNS0_11ScoringFuncE1EEEvPKT5_PKbPfiPT4_PiiiibPKf --------------------------
	.section	.nv.info._ZN4vllm3moe10topkGatingILi10ELi320ELi4ELi8ELi32EifLNS0_11ScoringFuncE1EEEvPKT5_PKbPfiPT4_PiiiibPKf,"",@"SHT_CUDA_INFO"
	.sectionflags	@""
	.align	4


	//----- nvinfo : EIATTR_CUDA_API_VERSION
	.align		4
        /*0000*/ 	.byte	0x04, 0x37
        /*0002*/ 	.short	(.L_6279 - .L_6278)
.L_6278:
        /*0004*/ 	.word	0x00000082


	//----- nvinfo : EIATTR_KPARAM_INFO
	.align		4
.L_6279:
        /*0008*/ 	.byte	0x04, 0x17
        /*000a*/ 	.short	(.L_6281 - .L_6280)
.L_6280:
        /*000c*/ 	.word	0x00000000
        /*0010*/ 	.short	0x000a
        /*0012*/ 	.short	0x0040
        /*0014*/ 	.byte	0x00, 0xf5, 0x21, 0x00


	//----- nvinfo : EIATTR_KPARAM_INFO
	.align		4
.L_6281:
        /*0018*/ 	.byte	0x04, 0x17
        /*001a*/ 	.short	(.L_6283 - .L_6282)
.L_6282:
        /*001c*/ 	.word	0x00000000
        /*0020*/ 	.short	0x0009
        /*0022*/ 	.short	0x003c
        /*0024*/ 	.byte	0x00, 0xf0, 0x05, 0x00


	//----- nvinfo : EIATTR_KPARAM_INFO
	.align		4
.L_6283:
        /*0028*/ 	.byte	0x04, 0x17
        /*002a*/ 	.short	(.L_6285 - .L_6284)
.L_6284:
        /*002c*/ 	.word	0x00000000
        /*0030*/ 	.short	0x0008
        /*0032*/ 	.short	0x0038
        /*0034*/ 	.byte	0x00, 0xf0, 0x11, 0x00


	//----- nvinfo : EIATTR_KPARAM_INFO
	.align		4
.L_6285:
        /*0038*/ 	.byte	0x04, 0x17
        /*003a*/ 	.short	(.L_6287 - .L_6286)
.L_6286:
        /*003c*/ 	.word	0x00000000
        /*0040*/ 	.short	0x0007
        /*0042*/ 	.short	0x0034
        /*0044*/ 	.byte	0x00, 0xf0, 0x11, 0x00


	//----- nvinfo : EIATTR_KPARAM_INFO
	.align		4
.L_6287:
        /*0048*/ 	.byte	0x04, 0x17
        /*004a*/ 	.short	(.L_6289 - .L_6288)
.L_6288:
        /*004c*/ 	.word	0x00000000
        /*0050*/ 	.short	0x0006
        /*0052*/ 	.short	0x0030
        /*0054*/ 	.byte	0x00, 0xf0, 0x11, 0x00


	//----- nvinfo : EIATTR_KPARAM_INFO
	.align		4
.L_6289:
        /*0058*/ 	.byte	0x04, 0x17
        /*005a*/ 	.short	(.L_6291 - .L_6290)
.L_6290:
        /*005c*/ 	.word	0x00000000
        /*0060*/ 	.short	0x0005
        /*0062*/ 	.short	0x0028
        /*0064*/ 	.byte	0x00, 0xf5, 0x21, 0x00


	//----- nvinfo : EIATTR_KPARAM_INFO
	.align		4
.L_6291:
        /*0068*/ 	.byte	0x04, 0x17
        /*006a*/ 	.short	(.L_6293 - .L_6292)
.L_6292:
        /*006c*/ 	.word	0x00000000
        /*0070*/ 	.short	0x0004
        /*0072*/ 	.short	0x0020
        /*0074*/ 	.byte	0x00, 0xf5, 0x21, 0x00


	//----- nvinfo : EIATTR_KPARAM_INFO
	.align		4
.L_6293:
        /*0078*/ 	.byte	0x04, 0x17
        /*007a*/ 	.short	(.L_6295 - .L_6294)
.L_6294:
        /*007c*/ 	.word	0x00000000
        /*0080*/ 	.short	0x0003
        /*0082*/ 	.short	0x0018
        /*0084*/ 	.byte	0x00, 0xf0, 0x11, 0x00


	//----- nvinfo : EIATTR_KPARAM_INFO
	.align		4
.L_6295:
        /*0088*/ 	.byte	0x04, 0x17
        /*008a*/ 	.short	(.L_6297 - .L_6296)
.L_6296:
        /*008c*/ 	.word	0x00000000
        /*0090*/ 	.short	0x0002
        /*0092*/ 	.short	0x0010
        /*0094*/ 	.byte	0x00, 0xf5, 0x21, 0x00


	//----- nvinfo : EIATTR_KPARAM_INFO
	.align		4
.L_6297:
        /*0098*/ 	.byte	0x04, 0x17
        /*009a*/ 	.short	(.L_6299 - .L_6298)
.L_6298:
        /*009c*/ 	.word	0x00000000
        /*00a0*/ 	.short	0x0001
        /*00a2*/ 	.short	0x0008
        /*00a4*/ 	.byte	0x00, 0xf5, 0x21, 0x00


	//----- nvinfo : EIATTR_KPARAM_INFO
	.align		4
.L_6299:
        /*00a8*/ 	.byte	0x04, 0x17
        /*00aa*/ 	.short	(.L_6301 - .L_6300)
.L_6300:
        /*00ac*/ 	.word	0x00000000
        /*00b0*/ 	.short	0x0000
        /*00b2*/ 	.short	0x0000
        /*00b4*/ 	.byte	0x00, 0xf5, 0x21, 0x00


	//----- nvinfo : EIATTR_SPARSE_MMA_MASK
	.align		4
.L_6301:
        /*00b8*/ 	.byte	0x03, 0x50
        /*00ba*/ 	.short	0x0000


	//----- nvinfo : EIATTR_MAXREG_COUNT
	.align		4
        /*00bc*/ 	.byte	0x03, 0x1b
        /*00be*/ 	.short	0x00ff


	//----- nvinfo : EIATTR_MERCURY_ISA_VERSION
	.align		4
        /*00c0*/ 	.byte	0x03, 0x5f
        /*00c2*/ 	.short	0x0101


	//----- nvinfo : EIATTR_COOP_GROUP_MASK_REGIDS
	.align		4
        /*00c4*/ 	.byte	0x04, 0x29
        /*00c6*/ 	.short	(.L_6303 - .L_6302)


	//   ....[0]....
.L_6302:
        /*00c8*/ 	.word	0xffffffff


	//   ....[1]....
        /*00cc*/ 	.word	0xffffffff


	//   ....[2]....
        /*00d0*/ 	.word	0xffffffff


	//   ....[3]....
        /*00d4*/ 	.word	0xffffffff


	//   ....[4]....
        /*00d8*/ 	.word	0xffffffff


	//   ....[5]....
        /*00dc*/ 	.word	0xffffffff


	//   ....[6]....
        /*00e0*/ 	.word	0xffffffff


	//   ....[7]....
        /*00e4*/ 	.word	0xffffffff


	//   ....[8]....
        /*00e8*/ 	.word	0xffffffff


	//   ....[9]....
        /*00ec*/ 	.word	0xffffffff


	//   ....[10]....
        /*00f0*/ 	.word	0xffffffff


	//   ....[11]....
        /*00f4*/ 	.word	0xffffffff


	//   ....[12]....
        /*00f8*/ 	.word	0xffffffff


	//   ....[13]....
        /*00fc*/ 	.word	0xffffffff


	//   ....[14]....
        /*0100*/ 	.word	0xffffffff


	//----- nvinfo : EIATTR_COOP_GROUP_INSTR_OFFSETS
	.align		4
.L_6303:
        /*0104*/ 	.byte	0x04, 0x28
        /*0106*/ 	.short	(.L_6305 - .L_6304)


	//   ....[0]....
.L_6304:
        /*0108*/ 	.word	0x00000b10


	//   ....[1]....
        /*010c*/ 	.word	0x00000b40


	//   ....[2]....
        /*0110*/ 	.word	0x00000bb0


	//   ....[3]....
        /*0114*/ 	.word	0x00000bc0


	//   ....[4]....
        /*0118*/ 	.word	0x00000ce0


	//   ....[5]....
        /*011c*/ 	.word	0x00000d00


	//   ....[6]....
        /*0120*/ 	.word	0x00000d30


	//   ....[7]....
        /*0124*/ 	.word	0x00000d90


	//   ....[8]....
        /*0128*/ 	.word	0x00000dd0


	//   ....[9]....
        /*012c*/ 	.word	0x00000de0


	//   ....[10]....
        /*0130*/ 	.word	0x00000e00


	//   ....[11]....
        /*0134*/ 	.word	0x00000e60


	//   ....[12]....
        /*0138*/ 	.word	0x00000e90


	//   ....[13]....
        /*013c*/ 	.word	0x00000ea0


	//   ....[14]....
        /*0140*/ 	.word	0x00000ed0


	//----- nvinfo : EIATTR_VRC_CTA_INIT_COUNT
	.align		4
.L_6305:
        /*0144*/ 	.byte	0x02, 0x4a
	.zero		1
	.zero		1


	//----- nvinfo : EIATTR_EXIT_INSTR_OFFSETS
	.align		4
        /*0148*/ 	.byte	0x04, 0x1c
        /*014a*/ 	.short	(.L_6307 - .L_6306)


	//   ....[0]....
.L_6306:
        /*014c*/ 	.word	0x00000080


	//   ....[1]....
        /*0150*/ 	.word	0x000013a0


	//   ....[2]....
        /*0154*/ 	.word	0x000013c0


	//   ....[3]....
        /*0158*/ 	.word	0x00001830


	//   ....[4]....
        /*015c*/ 	.word	0x00001a50


	//   ....[5]....
        /*0160*/ 	.word	0x00001bb0


	//   ....[6]....
        /*0164*/ 	.word	0x00001c80


	//----- nvinfo : EIATTR_MAX_THREADS
	.align		4
.L_6307:
        /*0168*/ 	.byte	0x04, 0x05
        /*016a*/ 	.short	(.L_6309 - .L_6308)
.L_6308:
        /*016c*/ 	.word	0x00000080
        /*0170*/ 	.word	0x00000001
        /*0174*/ 	.word	0x00000001


	//----- nvinfo : EIATTR_CRS_STACK_SIZE
	.align		4
.L_6309:
        /*0178*/ 	.byte	0x04, 0x1e
        /*017a*/ 	.short	(.L_6311 - .L_6310)
.L_6310:
        /*017c*/ 	.word	0x00000000


	//----- nvinfo : EIATTR_CBANK_PARAM_SIZE
	.align		4
.L_6311:
        /*0180*/ 	.byte	0x03, 0x19
        /*0182*/ 	.short	0x0048


	//----- nvinfo : EIATTR_PARAM_CBANK
	.align		4
        /*0184*/ 	.byte	0x04, 0x0a
        /*0186*/ 	.short	(.L_6313 - .L_6312)
	.align		4
.L_6312:
        /*0188*/ 	.word	index@(.nv.constant0._ZN4vllm3moe10topkGatingILi10ELi320ELi4ELi8ELi32EifLNS0_11ScoringFuncE1EEEvPKT5_PKbPfiPT4_PiiiibPKf)
        /*018c*/ 	.short	0x0380
        /*018e*/ 	.short	0x0048


	//----- nvinfo : EIATTR_SW_WAR
	.align		4
.L_6313:
        /*0190*/ 	.byte	0x04, 0x36
        /*0192*/ 	.short	(.L_6315 - .L_6314)
.L_6314:
        /*0194*/ 	.word	0x00000008
.L_6315:


//--------------------- .nv.info._ZN4vllm3moe10topkGatingILi6ELi192ELi4ELi8ELi32EifLNS0_11ScoringFuncE1EEEvPKT5_PKbPfiPT4_PiiiibPKf --------------------------
	.section	.nv.info._ZN4vllm3moe10topkGatingILi6ELi192ELi4ELi8ELi32EifLNS0_11ScoringFuncE1EEEvPKT5_PKbPfiPT4_PiiiibPKf,"",@"SHT_CUDA_INFO"
	.sectionflags	@""
	.align	4


	//----- nvinfo : EIATTR_CUDA_API_VERSION
	.align		4
        /*0000*/ 	.byte	0x04, 0x37
        /*0002*/ 	.short	(.L_6317 - .L_6316)
.L_6316:
        /*0004*/ 	.word	0x00000082


	//----- nvinfo : EIATTR_KPARAM_INFO
	.align		4
.L_6317:
        /*0008*/ 	.byte	0x04, 0x17
        /*000a*/ 	.short	(.L_6319 - .L_6318)
.L_6318:
        /*000c*/ 	.word	0x00000000
        /*0010*/ 	.short	0x000a
        /*0012*/ 	.short	0x0040
        /*0014*/ 	.byte	0x00, 0xf5, 0x21, 0x00


	//----- nvinfo : EIATTR_KPARAM_INFO
	.align		4
.L_6319:
        /*0018*/ 	.byte	0x04, 0x17
        /*001a*/ 	.short	(.L_6321 - .L_6320)
.L_6320:
        /*001c*/ 	.word	0x00000000
        /*0020*/ 	.short	0x0009
        /*0022*/ 	.short	0x003c
        /*0024*/ 	.byte	0x00, 0xf0, 0x05, 0x00


	//----- nvinfo : EIATTR_KPARAM_INFO
	.align		4
.L_6321:
        /*0028*/ 	.byte	0x04, 0x17
        /*002a*/ 	.short	(.L_6323 - .L_6322)
.L_6322:
        /*002c*/ 	.word	0x00000000
        /*0030*/ 	.short	0x0008
        /*0032*/ 	.short	0x0038
        /*0034*/ 	.byte	0x00, 0xf0, 0x11, 0x00


	//----- nvinfo : EIATTR_KPARAM_INFO
	.align		4
.L_6323:
        /*0038*/ 	.byte	0x04, 0x17
        /*003a*/ 	.short	(.L_6325 - .L_6324)
.L_6324:
        /*003c*/ 	.word	0x00000000
        /*0040*/ 	.short	0x0007
        /*0042*/ 	.short	0x0034
        /*0044*/ 	.byte	0x00, 0xf0, 0x11, 0x00


	//----- nvinfo : EIATTR_KPARAM_INFO
	.align		4
.L_6325:
        /*0048*/ 	.byte	0x04, 0x17
        /*004a*/ 	.short	(.L_6327 - .L_6326)
.L_6326:
        /*004c*/ 	.word	0x00000000
        /*0050*/ 	.short	0x0006
        /*0052*/ 	.short	0x0030
        /*0054*/ 	.byte	0x00, 0xf0, 0x11, 0x00


	//----- nvinfo : EIATTR_KPARAM_INFO
	.align		4
.L_6327:
        /*0058*/ 	.byte	0x04, 0x17
        /*005a*/ 	.short	(.L_6329 - .L_6328)
.L_6328:
        /*005c*/ 	.word	0x00000000
        /*0060*/ 	.short	0x0005
        /*0062*/ 	.short	0x0028
        /*0064*/ 	.byte	0x00, 0xf5, 0x21, 0x00


	//----- nvinfo : EIATTR_KPARAM_INFO
	.align		4
.L_6329:
        /*0068*/ 	.byte	0x04, 0x17
        /*006a*/ 	.short	(.L_6331 - .L_6330)
.L_6330:
        /*006c*/ 	.word	0x00000000
        /*0070*/ 	.short	0x0004
        /*0072*/ 	.short	0x0020
        /*0074*/ 	.byte	0x00, 0xf5, 0x21, 0x00


	//----- nvinfo : EIATTR_KPARAM_INFO
	.align		4
.L_6331:
        /*0078*/ 	.byte	0x04, 0x17
        /*007a*/ 	.short	(.L_6333 - .L_6332)
.L_6332:
        /*007c*/ 	.word	0x00000000
        /*0080*/ 	.short	0x0003
        /*0082*/ 	.short	0x0018
        /*0084*/ 	.byte	0x00, 0xf0, 0x11, 0x00


	//----- nvinfo : EIATTR_KPARAM_INFO
	.align		4
.L_6333:
        /*0088*/ 	.byte	0x04, 0x17
        /*008a*/ 	.short	(.L_6335 - .L_6334)
.L_6334:
        /*008c*/ 	.word	0x00000000
        /*0090*/ 	.short	0x0002
        /*0092*/ 	.short	0x0010
        /*0094*/ 	.byte	0x00, 0xf5, 0x21, 0x00


	//----- nvinfo : EIATTR_KPARAM_INFO
	.align		4
.L_6335:
        /*0098*/ 	.byte	0x04, 0x17
        /*009a*/ 	.short	(.L_6337 - .L_6336)
.L_6336:
        /*009c*/ 	.word	0x00000000
        /*00a0*/ 	.short	0x0001
        /*00a2*/ 	.short	0x0008
        /*00a4*/ 	.byte	0x00, 0xf5, 0x21, 0x00


	//----- nvinfo : EIATTR_KPARAM_INFO
	.align		4
.L_6337:
        /*00a8*/ 	.byte	0x04, 0x17
        /*00aa*/ 	.short	(.L_6339 - .L_6338)
.L_6338:
        /*00ac*/ 	.word	0x00000000
        /*00b0*/ 	.short	0x0000
        /*00b2*/ 	.short	0x0000
        /*00b4*/ 	.byte	0x00, 0xf5, 0x21, 0x00


	//----- nvinfo : EIATTR_SPARSE_MMA_MASK
	.align		4
.L_6339:
        /*00b8*/ 	.byte	0x03, 0x50
        /*00ba*/ 	.short	0x0000


	//----- nvinfo : EIATTR_MAXREG_COUNT
	.align		4
        /*00bc*/ 	.byte	0x03, 0x1b
        /*00be*/ 	.short	0x00ff


	//----- nvinfo : EIATTR_MERCURY_ISA_VERSION
	.align		4
        /*00c0*/ 	.byte	0x03, 0x5f
        /*00c2*/ 	.short	0x0101


	//----- nvinfo : EIATTR_COOP_GROUP_MASK_REGIDS
	.align		4
        /*00c4*/ 	.byte	0x04, 0x29
        /*00c6*/ 	.short	(.L_6341 - .L_6340)


	//   ....[0]....
.L_6340:
        /*00c8*/ 	.word	0xffffffff


	//   ....[1]....
        /*00cc*/ 	.word	0xffffffff


	//   ....[2]....
        /*00d0*/ 	.word	0xffffffff


	//   ....[3]....
        /*00d4*/ 	.word	0xffffffff


	//   ....[4]....
        /*00d8*/ 	.word	0xffffffff


	//   ....[5]....
        /*00dc*/ 	.word	0xffffffff


	//   ....[6]....
        /*00e0*/ 	.word	0xffffffff


	//   ....[7]....
        /*00e4*/ 	.word	0xffffffff


	//   ....[8]....
        /*00e8*/ 	.word	0xffffffff


	//   ....[9]....
        /*00ec*/ 	.word	0xffffffff


	//   ....[10]....
        /*00f0*/ 	.word	0xffffffff


	//   ....[11]....
        /*00f4*/ 	.word	0xffffffff


	//   ....[12]....
        /*00f8*/ 	.word	0xffffffff


	//   ....[13]....
        /*00fc*/ 	.word	0xffffffff


	//   ....[14]....
        /*0100*/ 	.word	0xffffffff


	//----- nvinfo : EIATTR_COOP_GROUP_INSTR_OFFSETS
	.align		4
.L_6341:
        /*0104*/ 	.byte	0x04, 0x28
        /*0106*/ 	.short	(.L_6343 - .L_6342)


	//   ....[0]....
.L_6342:
        /*0108*/ 	.word	0x00000770


	//   ....[1]....
        /*010c*/ 	.word	0x000007b0


	//   ....[2]....
        /*0110*/ 	.word	0x00000830


	//   ....[3]....
        /*0114*/ 	.word	0x00000850


	//   ....[4]....
        /*0118*/ 	.word	0x000008b0


	//   ....[5]....
        /*011c*/ 	.word	0x00000920


	//   ....[6]....
        /*0120*/ 	.word	0x00000940


	//   ....[7]....
        /*0124*/ 	.word	0x00000950


	//   ....[8]....
        /*0128*/ 	.word	0x00000980


	//   ....[9]....
        /*012c*/ 	.word	0x000009e0


	//   ....[10]....
        /*0130*/ 	.word	0x00000a00


	//   ....[11]....
        /*0134*/ 	.word	0x00000a10


	//   ....[12]....
        /*0138*/ 	.word	0x00000a80


	//   ....[13]....
        /*013c*/ 	.word	0x00000aa0


	//   ....[14]....
        /*0140*/ 	.word	0x00000ab0


	//----- nvinfo : EIATTR_VRC_CTA_INIT_COUNT
	.align		4
.L_6343:
        /*0144*/ 	.byte	0x02, 0x4a
	.zero		1
	.zero		1


	//----- nvinfo : EIATTR_EXIT_INSTR_OFFSETS
	.align		4
        /*0148*/ 	.byte	0x04, 0x1c
        /*014a*/ 	.short	(.L_6345 - .L_6344)


	//   ....[0]....
.L_6344:
        /*014c*/ 	.word	0x00000080


	//   ....[1]....
        /*0150*/ 	.word	0x00000f00


	//   ....[2]....
        /*0154*/ 	.word	0x00000f20


	//   ....[3]....
        /*0158*/ 	.word	0x00001390


	//   ....[4]....
        /*015c*/ 	.word	0x000015b0


	//   ....[5]....
        /*0160*/ 	.word	0x00001710


	//   ....[6]....
        /*0164*/ 	.word	0x000017e0


	//----- nvinfo : EIATTR_MAX_THREADS
	.align		4
.L_6345:
        /*0168*/ 	.byte	0x04, 0x05
        /*016a*/ 	.short	(.L_6347 - .L_6346)
.L_6346:
        /*016c*/ 	.word	0x00000080
        /*0170*/ 	.word	0x00000001
        /*0174*/ 	.word	0x00000001


	//----- nvinfo : EIATTR_CRS_STACK_SIZE
	.align		4
.L_6347:
        /*0178*/ 	.byte	0x04, 0x1e
        /*017a*/ 	.short	(.L_6349 - .L_6348)
.L_6348:
        /*017c*/ 	.word	0x00000000


	//----- nvinfo : EIATTR_CBANK_PARAM_SIZE
	.align		4
.L_6349:
        /*0180*/ 	.byte	0x03, 0x19
        /*0182*/ 	.short	0x0048


	//----- nvinfo : EIATTR_PARAM_CBANK
	.align		4
        /*0184*/ 	.byte	0x04, 0x0a
        /*0186*/ 	.short	(.L_6351 - .L_6350)
	.align		4
.L_6350:
        /*0188*/ 	.word	index@(.nv.constant0._ZN4vllm3moe10topkGatingILi6ELi192ELi4ELi8ELi32EifLNS0_11ScoringFuncE1EEEvPKT5_PKbPfiPT4_PiiiibPKf)
        /*018c*/ 	.short	0x0380
        /*018e*/ 	.short	0x0048


	//----- nvinfo : EIATTR_SW_WAR
	.align		4
.L_6351:
        /*0190*/ 	.byte	0x04, 0x36
        /*0192*/ 	.short	(.L_6353 - .L_6352)
.L_6352:
        /*0194*/ 	.word	0x00000008
.L_6353:


//--------------------- .nv.info._ZN4vllm3moe10topkGatingILi16ELi512ELi4ELi16ELi32EifLNS0_11ScoringFuncE1EEEvPKT5_PKbPfiPT4_PiiiibPKf --------------------------
	.section	.nv.info._ZN4vllm3moe10topkGatingILi16ELi512ELi4ELi16ELi32EifLNS0_11ScoringFuncE1EEEvPKT5_PKbPfiPT4_PiiiibPKf,"",@"SHT_CUDA_INFO"
	.sectionflags	@""
	.align	4


	//----- nvinfo : EIATTR_CUDA_API_VERSION
	.align		4
        /*0000*/ 	.byte	0x04, 0x37
        /*0002*/ 	.short	(.L_6355 - .L_6354)
.L_6354:
        /*0004*/ 	.word	0x00000082


	//----- nvinfo : EIATTR_KPARAM_INFO
	.align		4
.L_6355:
        /*0008*/ 	.byte	0x04, 0x17
        /*000a*/ 	.short	(.L_6357 - .L_6356)
.L_6356:
        /*000c*/ 	.word	0x00000000
        /*0010*/ 	.short	0x000a
        /*0012*/ 	.short	0x0040
        /*0014*/ 	.byte	0x00, 0xf5, 0x21, 0x00


	//----- nvinfo : EIATTR_KPARAM_INFO
	.align		4
.L_6357:
        /*0018*/ 	.byte	0x04, 0x17
        /*001a*/ 	.short	(.L_6359 - .L_6358)
.L_6358:
        /*001c*/ 	.word	0x00000000
        /*0020*/ 	.short	0x0009
        /*0022*/ 	.short	0x003c
        /*0024*/ 	.byte	0x00, 0xf0, 0x05, 0x00


	//----- nvinfo : EIATTR_KPARAM_INFO
	.align		4
.L_6359:
        /*0028*/ 	.byte	0x04, 0x17
        /*002a*/ 	.short	(.L_6361 - .L_6360)
.L_6360:
        /*002c*/ 	.word	0x00000000
        /*0030*/ 	.short	0x0008
        /*0032*/ 	.short	0x0038
        /*0034*/ 	.byte	0x00, 0xf0, 0x11, 0x00


	//----- nvinfo : EIATTR_KPARAM_INFO
	.align		4
.L_6361:
        /*0038*/ 	.byte	0x04, 0x17
        /*003a*/ 	.short	(.L_6363 - .L_6362)
.L_6362:
        /*003c*/ 	.word	0x00000000
        /*0040*/ 	.short	0x0007
        /*0042*/ 	.short	0x0034
        /*0044*/ 	.byte	0x00, 0xf0, 0x11, 0x00


	//----- nvinfo : EIATTR_KPARAM_INFO
	.align		4
.L_6363:
        /*0048*/ 	.byte	0x04, 0x17
        /*004a*/ 	.short	(.L_6365 - .L_6364)
.L_6364:
        /*004c*/ 	.word	0x00000000
        /*0050*/ 	.short	0x0006
        /*0052*/ 	.short	0x0030
        /*0054*/ 	.byte	0x00, 0xf0, 0x11, 0x00


	//----- nvinfo : EIATTR_KPARAM_INFO
	.align		4
.L_6365:
        /*0058*/ 	.byte	0x04, 0x17
        /*005a*/ 	.short	(.L_6367 - .L_6366)
.L_6366:
        /*005c*/ 	.word	0x00000000
        /*0060*/ 	.short	0x0005
        /*0062*/ 	.short	0x0028
        /*0064*/ 	.byte	0x00, 0xf5, 0x21, 0x00


	//----- nvinfo : EIATTR_KPARAM_INFO
	.align		4
.L_6367:
        /*0068*/ 	.byte	0x04, 0x17
        /*006a*/ 	.short	(.L_6369 - .L_6368)
.L_6368:
        /*006c*/ 	.word	0x00000000
        /*0070*/ 	.short	0x0004
        /*0072*/ 	.short	0x0020
        /*0074*/ 	.byte	0x00, 0xf5, 0x21, 0x00


	//----- nvinfo : EIATTR_KPARAM_INFO
	.align		4
.L_6369:
        /*0078*/ 	.byte	0x04, 0x17
        /*007a*/ 	.short	(.L_6371 - .L_6370)
.L_6370:
        /*007c*/ 	.word	0x00000000
        /*0080*/ 	.short	0x0003
        /*0082*/ 	.short	0x0018
        /*0084*/ 	.byte	0x00, 0xf0, 0x11, 0x00


	//----- nvinfo : EIATTR_KPARAM_INFO
	.align		4
.L_6371:
        /*0088*/ 	.byte	0x04, 0x17
        /*008a*/ 	.short	(.L_6373 - .L_6372)
.L_6372:
        /*008c*/ 	.word	0x00000000
        /*0090*/ 	.short	0x0002
        /*0092*/ 	.short	0x0010
        /*0094*/ 	.byte	0x00, 0xf5, 0x21, 0x00


	//----- nvinfo : EIATTR_KPARAM_INFO
	.align		4
.L_6373:
        /*0098*/ 	.byte	0x04, 0x17
        /*009a*/ 	.short	(.L_6375 - .L_6374)
.L_6374:
        /*009c*/ 	.word	0x00000000
        /*00a0*/ 	.short	0x0001
        /*00a2*/ 	.short	0x0008
        /*00a4*/ 	.byte	0x00, 0xf5, 0x21, 0x00


	//----- nvinfo : EIATTR_KPARAM_INFO
	.align		4
.L_6375:
        /*00a8*/ 	.byte	0x04, 0x17
        /*00aa*/ 	.short	(.L_6377 - .L_6376)
.L_6376:
        /*00ac*/ 	.word	0x00000000
        /*00b0*/ 	.short	0x0000
        /*00b2*/ 	.short	0x0000
        /*00b4*/ 	.byte	0x00, 0xf5, 0x21, 0x00


	//----- nvinfo : EIATTR_SPARSE_MMA_MASK
	.align		4
.L_6377:
        /*00b8*/ 	.byte	0x03, 0x50
        /*00ba*/ 	.short	0x0000


	//----- nvinfo : EIATTR_MAXREG_COUNT
	.align		4
        /*00bc*/ 	.byte	0x03, 0x1b
        /*00be*/ 	.short	0x00ff


	//----- nvinfo : EIATTR_MERCURY_ISA_VERSION
	.align		4
        /*00c0*/ 	.byte	0x03, 0x5f
        /*00c2*/ 	.short	0x0101


	//----- nvinfo : EIATTR_COOP_GROUP_MASK_REGIDS
	.align		4
        /*00c4*/ 	.byte	0x04, 0x29
        /*00c6*/ 	.short	(.L_6379 - .L_6378)


	//   ....[0]....
.L_6378:
        /*00c8*/ 	.word	0xffffffff


	//   ....[1]....
        /*00cc*/ 	.word	0xffffffff


	//   ....[2]....
        /*00d0*/ 	.word	0xffffffff


	//   ....[3]....
        /*00d4*/ 	.word	0xffffffff


	//   ....[4]....
        /*00d8*/ 	.word	0xffffffff


	//   ....[5]....
        /*00dc*/ 	.word	0xffffffff


	//   ....[6]....
        /*00e0*/ 	.word	0xffffffff


	//   ....[7]....
        /*00e4*/ 	.word	0xffffffff


	//   ....[8]....
        /*00e8*/ 	.word	0xffffffff


	//   ....[9]....
        /*00ec*/ 	.word	0xffffffff


	//   ....[10]....
        /*00f0*/ 	.word	0xffffffff


	//   ....[11]....
        /*00f4*/ 	.word	0xffffffff


	//   ....[12]....
        /*00f8*/ 	.word	0xffffffff


	//   ....[13]....
        /*00fc*/ 	.word	0xffffffff


	//   ....[14]....
        /*0100*/ 	.word	0xffffffff


	//----- nvinfo : EIATTR_COOP_GROUP_INSTR_OFFSETS
	.align		4
.L_6379:
        /*0104*/ 	.byte	0x04, 0x28
        /*0106*/ 	.short	(.L_6381 - .L_6380)


	//   ....[0]....
.L_6380:
        /*0108*/ 	.word	0x00000f90


	//   ....[1]....
        /*010c*/ 	.word	0x00000fd0


	//   ....[2]....
        /*0110*/ 	.word	0x00001090


	//   ....[3]....
        /*0114*/ 	.word	0x00001110


	//   ....[4]....
        /*0118*/ 	.word	0x00001230


	//   ....[5]....
        /*011c*/ 	.word	0x00001240


	//   ....[6]....
        /*0120*/ 	.word	0x00001250


	//   ....[7]....
        /*0124*/ 	.word	0x00001290


	//   ....[8]....
        /*0128*/ 	.word	0x000012f0


	//   ....[9]....
        /*012c*/ 	.word	0x00001310


	//   ....[10]....
        /*0130*/ 	.word	0x00001320


	//   ....[11]....
        /*0134*/ 	.word	0x00001360


	//   ....[12]....
        /*0138*/ 	.word	0x000013b0


	//   ....[13]....
        /*013c*/ 	.word	0x000013c0


	//   ....[14]....
        /*0140*/ 	.word	0x000013f0


	//----- nvinfo : EIATTR_VRC_CTA_INIT_COUNT
	.align		4
.L_6381:
        /*0144*/ 	.byte	0x02, 0x4a
	.zero		1
	.zero		1


	//----- nvinfo : EIATTR_EXIT_INSTR_OFFSETS
	.align		4
        /*0148*/ 	.byte	0x04, 0x1c
        /*014a*/ 	.short	(.L_6383 - .L_6382)


	//   ....[0]....
.L_6382:
        /*014c*/ 	.word	0x00000080


	//   ....[1]....
        /*0150*/ 	.word	0x00001980


	//   ....[2]....
        /*0154*/ 	.word	0x000019a0


	//   ....[3]....
        /*0158*/ 	.word	0x00001e10


	//   ....[4]....
        /*015c*/ 	.word	0x00002030


	//   ....[5]....
        /*0160*/ 	.word	0x00002190


	//   ....[6]....
        /*0164*/ 	.word	0x00002260


	//----- nvinfo : EIATTR_MAX_THREADS
	.align		4
.L_6383:
        /*0168*/ 	.byte	0x04, 0x05
        /*016a*/ 	.short	(.L_6385 - .L_6384)
.L_6384:
        /*016c*/ 	.word	0x00000080
        /*0170*/ 	.word	0x00000001
        /*0174*/ 	.word	0x00000001


	//----- nvinfo : EIATTR_CRS_STACK_SIZE
	.align		4
.L_6385:
        /*0178*/ 	.byte	0x04, 0x1e
        /*017a*/ 	.short	(.L_6387 - .L_6386)
.L_6386:
        /*017c*/ 	.word	0x00000000


	//----- nvinfo : EIATTR_CBANK_PARAM_SIZE
	.align		4
.L_6387:
        /*0180*/ 	.byte	0x03, 0x19
        /*0182*/ 	.short	0x0048


	//----- nvinfo : EIATTR_PARAM_CBANK
	.align		4
        /*0184*/ 	.byte	0x04, 0x0a
        /*0186*/ 	.short	(.L_6389 - .L_6388)
	.align		4
.L_6388:
        /*0188*/ 	.word	index@(.nv.constant0._ZN4vllm3moe10topkGatingILi16ELi512ELi4ELi16ELi32EifLNS0_11ScoringFuncE1EEEvPKT5_PKbPfiPT4_PiiiibPKf)
        /*018c*/ 	.short	0x0380
        /*018e*/ 	.short	0x0048


	//----- nvinfo : EIATTR_SW_WAR
	.align		4
.L_6389:
        /*0190*/ 	.byte	0x04, 0x36
        /*0192*/ 	.short	(.L_6391 - .L_6390)
.L_6390:
        /*0194*/ 	.word	0x00000008
.L_6391:


//--------------------- .nv.info._ZN4vllm3moe10topkGatingILi8ELi256ELi4ELi16ELi32EifLNS0_11ScoringFuncE1EEEvPKT5_PKbPfiPT4_PiiiibPKf --------------------------
	.section	.nv.info._ZN4vllm3moe10topkGatingILi8ELi256ELi4ELi16ELi32EifLNS0_11ScoringFuncE1EEEvPKT5_PKbPfiPT4_PiiiibPKf,"",@"SHT_CUDA_INFO"
	.sectionflags	@""
	.align	4


	//----- nvinfo : EIATTR_CUDA_API_VERSION
	.align		4
        /*0000*/ 	.byte	0x04, 0x37
        /*0002*/ 	.short	(.L_6393 - .L_6392)
.L_6392:
        /*0004*/ 	.word	0x00000082


	//----- nvinfo : EIATTR_KPARAM_INFO
	.align		4
.L_6393:
        /*0008*/ 	.byte	0x04, 0x17
        /*000a*/ 	.short	(.L_6395 - .L_6394)
.L_6394:
        /*000c*/ 	.word	0x00000000
        /*0010*/ 	.short	0x000a
        /*0012*/ 	.short	0x0040
        /*0014*/ 	.byte	0x00, 0xf5, 0x21, 0x00


	//----- nvinfo : EIATTR_KPARAM_INFO
	.align		4
.L_6395:
        /*0018*/ 	.byte	0x04, 0x17
        /*001a*/ 	.short	(.L_6397 - .L_6396)
.L_6396:
        /*001c*/ 	.word	0x00000000
        /*0020*/ 	.short	0x0009
        /*0022*/ 	.short	0x003c
        /*0024*/ 	.byte	0x00, 0xf0, 0x05, 0x00


	//----- nvinfo : EIATTR_KPARAM_INFO
	.align		4
.L_6397:
        /*0028*/ 	.byte	0x04, 0x17
        /*002a*/ 	.short	(.L_6399 - .L_6398)
.L_6398:
        /*002c*/ 	.word	0x00000000
        /*0030*/ 	.short	0x0008
        /*0032*/ 	.short	0x0038
        /*0034*/ 	.byte	0x00, 0xf0, 0x11, 0x00


	//----- nvinfo : EIATTR_KPARAM_INFO
	.align		4
.L_6399:
        /*0038*/ 	.byte	0x04, 0x17
        /*003a*/ 	.short	(.L_6401 - .L_6400)
.L_6400:
        /*003c*/ 	.word	0x00000000
        /*0040*/ 	.short	0x0007
        /*0042*/ 	.short	0x0034
        /*0044*/ 	.byte	0x00, 0xf0, 0x11, 0x00


	//----- nvinfo : EIATTR_KPARAM_INFO
	.align		4
.L_6401:
        /*0048*/ 	.byte	0x04, 0x17
        /*004a*/ 	.short	(.L_6403 - .L_6402)
.L_6402:
        /*004c*/ 	.word	0x00000000
        /*0050*/ 	.short	0x0006
        /*0052*/ 	.short	0x0030
        /*0054*/ 	.byte	0x00, 0xf0, 0x11, 0x00


	//----- nvinfo : EIATTR_KPARAM_INFO
	.align		4
.L_6403:
        /*0058*/ 	.byte	0x04, 0x17
        /*005a*/ 	.short	(.L_6405 - .L_6404)
.L_6404:
        /*005c*/ 	.word	0x00000000
        /*0060*/ 	.short	0x0005
        /*0062*/ 	.short	0x0028
        /*0064*/ 	.byte	0x00, 0xf5, 0x21, 0x00


	//----- nvinfo : EIATTR_KPARAM_INFO
	.align		4
.L_6405:
        /*0068*/ 	.byte	0x04, 0x17
        /*006a*/ 	.short	(.L_6407 - .L_6406)
.L_6406:
        /*006c*/ 	.word	0x00000000
        /*0070*/ 	.short	0x0004
        /*0072*/ 	.short	0x0020
        /*0074*/ 	.byte	0x00, 0xf5, 0x21, 0x00


	//----- nvinfo : EIATTR_KPARAM_INFO
	.align		4
.L_6407:
        /*0078*/ 	.byte	0x04, 0x17
        /*007a*/ 	.short	(.L_6409 - .L_6408)
.L_6408:
        /*007c*/ 	.word	0x00000000
        /*0080*/ 	.short	0x0003
        /*0082*/ 	.short	0x0018
        /*0084*/ 	.byte	0x00, 0xf0, 0x11, 0x00


	//----- nvinfo : EIATTR_KPARAM_INFO
	.align		4
.L_6409:
        /*0088*/ 	.byte	0x04, 0x17
        /*008a*/ 	.short	(.L_6411 - .L_6410)
.L_6410:
        /*008c*/ 	.word	0x00000000
        /*0090*/ 	.short	0x0002
        /*0092*/ 	.short	0x0010
        /*0094*/ 	.byte	0x00, 0xf5, 0x21, 0x00


	//----- nvinfo : EIATTR_KPARAM_INFO
	.align		4
.L_6411:
        /*0098*/ 	.byte	0x04, 0x17
        /*009a*/ 	.short	(.L_6413 - .L_6412)
.L_6412:
        /*009c*/ 	.word	0x00000000
        /*00a0*/ 	.short	0x0001
        /*00a2*/ 	.short	0x0008
        /*00a4*/ 	.byte	0x00, 0xf5, 0x21, 0x00


	//----- nvinfo : EIATTR_KPARAM_INFO
	.align		4
.L_6413:
        /*00a8*/ 	.byte	0x04, 0x17
        /*00aa*/ 	.short	(.L_6415 - .L_6414)
.L_6414:
        /*00ac*/ 	.word	0x00000000
        /*00b0*/ 	.short	0x0000
        /*00b2*/ 	.short	0x0000
        /*00b4*/ 	.byte	0x00, 0xf5, 0x21, 0x00


	//----- nvinfo : EIATTR_SPARSE_MMA_MASK
	.align		4
.L_6415:
        /*00b8*/ 	.byte	0x03, 0x50
        /*00ba*/ 	.short	0x0000


	//----- nvinfo : EIATTR_MAXREG_COUNT
	.align		4
        /*00bc*/ 	.byte	0x03, 0x1b
        /*00be*/ 	.short	0x00ff


	//----- nvinfo : EIATTR_MERCURY_ISA_VERSION
	.align		4
        /*00c0*/ 	.byte	0x03, 0x5f
        /*00c2*/ 	.short	0x0101


	//----- nvinfo : EIATTR_COOP_GROUP_MASK_REGIDS
	.align		4
        /*00c4*/ 	.byte	0x04, 0x29
        /*00c6*/ 	.short	(.L_6417 - .L_6416)


	//   ....[0]....
.L_6416:
        /*00c8*/ 	.word	0xffffffff


	//   ....[1]....
        /*00cc*/ 	.word	0xffffffff


	//   ....[2]....
        /*00d0*/ 	.word	0xffffffff


	//   ....[3]....
        /*00d4*/ 	.word	0xffffffff


	//   ....[4]....
        /*00d8*/ 	.word	0xffffffff


	//   ....[5]....
        /*00dc*/ 	.word	0xffffffff


	//   ....[6]....
        /*00e0*/ 	.word	0xffffffff


	//   ....[7]....
        /*00e4*/ 	.word	0xffffffff


	//   ....[8]....
        /*00e8*/ 	.word	0xffffffff


	//   ....[9]....
        /*00ec*/ 	.word	0xffffffff


	//   ....[10]....
        /*00f0*/ 	.word	0xffffffff


	//   ....[11]....
        /*00f4*/ 	.word	0xffffffff


	//   ....[12]....
        /*00f8*/ 	.word	0xffffffff


	//   ....[13]....
        /*00fc*/ 	.word	0xffffffff


	//   ....[14]....
        /*0100*/ 	.word	0xffffffff


	//----- nvinfo : EIATTR_COOP_GROUP_INSTR_OFFSETS
	.align		4
.L_6417:
        /*0104*/ 	.byte	0x04, 0x28
        /*0106*/ 	.short	(.L_6419 - .L_6418)


	//   ....[0]....
.L_6418:
        /*0108*/ 	.word	0x00000910


	//   ....[1]....
        /*010c*/ 	.word	0x00000950


	//   ....[2]....
        /*0110*/ 	.word	0x00000980


	//   ....[3]....
        /*0114*/ 	.word	0x000009f0


	//   ....[4]....
        /*0118*/ 	.word	0x00000a10


	//   ....[5]....
        /*011c*/ 	.word	0x00000a60


	//   ....[6]....
        /*0120*/ 	.word	0x00000a80


	//   ....[7]....
        /*0124*/ 	.word	0x00000aa0


	//   ....[8]....
        /*0128*/ 	.word	0x00000b00


	//   ....[9]....
        /*012c*/ 	.word	0x00000b20


	//   ....[10]....
        /*0130*/ 	.word	0x00000b40


	//   ....[11]....
        /*0134*/ 	.word	0x00000bb0


	//   ....[12]....
        /*0138*/ 	.word	0x00000bc0


	//   ....[13]....
        /*013c*/ 	.word	0x00000c00


	//   ....[14]....
        /*0140*/ 	.word	0x00000c20


	//----- nvinfo : EIATTR_VRC_CTA_INIT_COUNT
	.align		4
.L_6419:
        /*0144*/ 	.byte	0x02, 0x4a
	.zero		1
	.zero		1


	//----- nvinfo : EIATTR_EXIT_INSTR_OFFSETS
	.align		4
        /*0148*/ 	.byte	0x04, 0x1c
        /*014a*/ 	.short	(.L_6421 - .L_6420)


	//   ....[0]....
.L_6420:
        /*014c*/ 	.word	0x00000080


	//   ....[1]....
        /*0150*/ 	.word	0x00001090


	//   ....[2]....
        /*0154*/ 	.word	0x000010b0


	//   ....[3]....
        /*0158*/ 	.word	0x00001520


	//   ....[4]....
        /*015c*/ 	.word	0x00001740


	//   ....[5]....
        /*0160*/ 	.word	0x000018a0


	//   ....[6]....
        /*0164*/ 	.word	0x00001970


	//----- nvinfo : EIATTR_MAX_THREADS
	.align		4
.L_6421:
        /*0168*/ 	.byte	0x04, 0x05
        /*016a*/ 	.short	(.L_6423 - .L_6422)
.L_6422:
        /*016c*/ 	.word	0x00000080
        /*0170*/ 	.word	0x00000001
        /*0174*/ 	.word	0x00000001


	//----- nvinfo : EIATTR_CRS_STACK_SIZE
	.align		4
.L_6423:
        /*0178*/ 	.byte	0x04, 0x1e
        /*017a*/ 	.short	(.L_6425 - .L_6424)
.L_6424:
        /*017c*/ 	.word	0x00000000


	//----- nvinfo : EIATTR_CBANK_PARAM_SIZE
	.align		4
.L_6425:
        /*0180*/ 	.byte	0x03, 0x19
        /*0182*/ 	.short	0x0048


	//----- nvinfo : EIATTR_PARAM_CBANK
	.align		4
        /*0184*/ 	.byte	0x04, 0x0a
        /*0186*/ 	.short	(.L_6427 - .L_6426)
	.align		4
.L_6426:
        /*0188*/ 	.word	index@(.nv.constant0._ZN4vllm3moe10topkGatingILi8ELi256ELi4ELi16ELi32EifLNS0_11ScoringFuncE1EEEvPKT5_PKbPfiPT4_PiiiibPKf)
        /*018c*/ 	.short	0x0380
        /*018e*/ 	.short	0x0048


	//----- nvinfo : EIATTR_SW_WAR
	.align		4
.L_6427:
        /*0190*/ 	.byte	0x04, 0x36
        /*0192*/ 	.short	(.L_6429 - .L_6428)
.L_6428:
        /*0194*/ 	.word	0x00000008
.L_6429:


//--------------------- .nv.info._ZN4vllm3moe10topkGatingILi4ELi128ELi4ELi16ELi32EifLNS0_11ScoringFuncE1EEEvPKT5_PKbPfiPT4_PiiiibPKf --------------------------
	.section	.nv.info._ZN4vllm3moe10topkGatingILi4ELi128ELi4ELi16ELi32EifLNS0_11ScoringFuncE1EEEvPKT5_PKbPfiPT4_PiiiibPKf,"",@"SHT_CUDA_INFO"
	.sectionflags	@""
	.align	4


	//----- nvinfo : EIATTR_CUDA_API_VERSION
	.align		4
        /*0000*/ 	.byte	0x04, 0x37
        /*0002*/ 	.short	(.L_6431 - .L_6430)
.L_6430:
        /*0004*/ 	.word	0x00000082


	//----- nvinfo : EIATTR_KPARAM_INFO
	.align		4
.L_6431:
        /*0008*/ 	.byte	0x04, 0x17
        /*000a*/ 	.short	(.L_6433 - .L_6432)
.L_6432:
        /*000c*/ 	.word	0x00000000
        /*0010*/ 	.short	0x000a
        /*0012*/ 	.short	0x0040
        /*0014*/ 	.byte	0x00, 0xf5, 0x21, 0x00


	//----- nvinfo : EIATTR_KPARAM_INFO
	.align		4
.L_6433:
        /*0018*/ 	.byte	0x04, 0x17
        /*001a*/ 	.short	(.L_6435 - .L_6434)
.L_6434:
        /*001c*/ 	.word	0x00000000
        /*0020*/ 	.short	0x0009
        /*0022*/ 	.short	0x003c
        /*0024*/ 	.byte	0x00, 0xf0, 0x05, 0x00


	//----- nvinfo : EIATTR_KPARAM_INFO
	.align		4
.L_6435:
        /*0028*/ 	.byte	0x04, 0x17
        /*002a*/ 	.short	(.L_6437 - .L_6436)
.L_6436:
        /*002c*/ 	.word	0x00000000
        /*0030*/ 	.short	0x0008
        /*0032*/ 	.short	0x0038
        /*0034*/ 	.byte	0x00, 0xf0, 0x11, 0x00


	//----- nvinfo : EIATTR_KPARAM_INFO
	.align		4
.L_6437:
        /*0038*/ 	.byte	0x04, 0x17
        /*003a*/ 	.short	(.L_6439 - .L_6438)
.L_6438:
        /*003c*/ 	.word	0x00000000
        /*0040*/ 	.short	0x0007
        /*0042*/ 	.short	0x0034
        /*0044*/ 	.byte	0x00, 0xf0, 0x11, 0x00


	//----- nvinfo : EIATTR_KPARAM_INFO
	.align		4
.L_6439:
        /*0048*/ 	.byte	0x04, 0x17
        /*004a*/ 	.short	(.L_6441 - .L_6440)
.L_6440:
        /*004c*/ 	.word	0x00000000
        /*0050*/ 	.short	0x0006
        /*0052*/ 	.short	0x0030
        /*0054*/ 	.byte	0x00, 0xf0, 0x11, 0x00


	//----- nvinfo : EIATTR_KPARAM_INFO
	.align		4
.L_6441:
        /*0058*/ 	.byte	0x04, 0x17
        /*005a*/ 	.short	(.L_6443 - .L_6442)
.L_6442:
        /*005c*/ 	.word	0x00000000
        /*0060*/ 	.short	0x0005
        /*0062*/ 	.short	0x0028
        /*0064*/ 	.byte	0x00, 0xf5, 0x21, 0x00


	//----- nvinfo : EIATTR_KPARAM_INFO
	.align		4
.L_6443:
        /*0068*/ 	.byte	0x04, 0x17
        /*006a*/ 	.short	(.L_6445 - .L_6444)
.L_6444:
        /*006c*/ 	.word	0x00000000
        /*0070*/ 	.short	0x0004
        /*0072*/ 	.short	0x0020
        /*0074*/ 	.byte	0x00, 0xf5, 0x21, 0x00


	//----- nvinfo : EIATTR_KPARAM_INFO
	.align		4
.L_6445:
        /*0078*/ 	.byte	0x04, 0x17
        /*007a*/ 	.short	(.L_6447 - .L_6446)
.L_6446:
        /*007c*/ 	.word	0x00000000
        /*0080*/ 	.short	0x0003
        /*0082*/ 	.short	0x0018
        /*0084*/ 	.byte	0x00, 0xf0, 0x11, 0x00


	//----- nvinfo : EIATTR_KPARAM_INFO
	.align		4
.L_6447:
        /*0088*/ 	.byte	0x04, 0x17
        /*008a*/ 	.short	(.L_6449 - .L_6448)
.L_6448:
        /*008c*/ 	.word	0x00000000
        /*0090*/ 	.short	0x0002
        /*0092*/ 	.short	0x0010
        /*0094*/ 	.byte	0x00, 0xf5, 0x21, 0x00


	//----- nvinfo : EIATTR_KPARAM_INFO
	.align		4
.L_6449:
        /*0098*/ 	.byte	0x04, 0x17
        /*009a*/ 	.short	(.L_6451 - .L_6450)
.L_6450:
        /*009c*/ 	.word	0x00000000
        /*00a0*/ 	.short	0x0001
        /*00a2*/ 	.short	0x0008
        /*00a4*/ 	.byte	0x00, 0xf5, 0x21, 0x00


	//----- nvinfo : EIATTR_KPARAM_INFO
	.align		4
.L_6451:
        /*00a8*/ 	.byte	0x04, 0x17
        /*00aa*/ 	.short	(.L_6453 - .L_6452)
.L_6452:
        /*00ac*/ 	.word	0x00000000
        /*00b0*/ 	.short	0x0000
        /*00b2*/ 	.short	0x0000
        /*00b4*/ 	.byte	0x00, 0xf5, 0x21, 0x00


	//----- nvinfo : EIATTR_SPARSE_MMA_MASK
	.align		4
.L_6453:
        /*00b8*/ 	.byte	0x03, 0x50
        /*00ba*/ 	.short	0x0000


	//----- nvinfo : EIATTR_MAXREG_COUNT
	.align		4
        /*00bc*/ 	.byte	0x03, 0x1b
        /*00be*/ 	.short	0x00ff


	//----- nvinfo : EIATTR_MERCURY_ISA_VERSION
	.align		4
        /*00c0*/ 	.byte	0x03, 0x5f
        /*00c2*/ 	.short	0x0101


	//----- nvinfo : EIATTR_COOP_GROUP_MASK_REGIDS
	.align		4
        /*00c4*/ 	.byte	0x04, 0x29
        /*00c6*/ 	.short	(.L_6455 - .L_6454)


	//   ....[0]....
.L_6454:
        /*00c8*/ 	.word	0xffffffff


	//   ....[1]....
        /*00cc*/ 	.word	0xffffffff


	//   ....[2]....
        /*00d0*/ 	.word	0xffffffff


	//   ....[3]....
        /*00d4*/ 	.word	0xffffffff


	//   ....[4]....
        /*00d8*/ 	.word	0xffffffff


	//   ....[5]....
        /*00dc*/ 	.word	0xffffffff


	//   ....[6]....
        /*00e0*/ 	.word	0xffffffff


	//   ....[7]....
        /*00e4*/ 	.word	0xffffffff


	//   ....[8]....
        /*00e8*/ 	.word	0xffffffff


	//   ....[9]....
        /*00ec*/ 	.word	0xffffffff


	//   ....[10]....
        /*00f0*/ 	.word	0xffffffff


	//   ....[11]....
        /*00f4*/ 	.word	0xffffffff


	//   ....[12]....
        /*00f8*/ 	.word	0xffffffff


	//   ....[13]....
        /*00fc*/ 	.word	0xffffffff


	//   ....[14]....
        /*0100*/ 	.word	0xffffffff


	//----- nvinfo : EIATTR_COOP_GROUP_INSTR_OFFSETS
	.align		4
.L_6455:
        /*0104*/ 	.byte	0x04, 0x28
        /*0106*/ 	.short	(.L_6457 - .L_6456)


	//   ....[0]....
.L_6456:
        /*0108*/ 	.word	0x000005d0


	//   ....[1]....
        /*010c*/ 	.word	0x000005f0


	//   ....[2]....
        /*0110*/ 	.word	0x00000660


	//   ....[3]....
        /*0114*/ 	.word	0x00000690


	//   ....[4]....
        /*0118*/ 	.word	0x000006b0


	//   ....[5]....
        /*011c*/ 	.word	0x00000730


	//   ....[6]....
        /*0120*/ 	.word	0x00000740


	//   ....[7]....
        /*0124*/ 	.word	0x00000750


	//   ....[8]....
        /*0128*/ 	.word	0x000007d0


	//   ....[9]....
        /*012c*/ 	.word	0x000007f0


	//   ....[10]....
        /*0130*/ 	.word	0x00000800


	//   ....[11]....
        /*0134*/ 	.word	0x00000830


	//   ....[12]....
        /*0138*/ 	.word	0x00000890


	//   ....[13]....
        /*013c*/ 	.word	0x000008b0


	//   ....[14]....
        /*0140*/ 	.word	0x000008c0


	//----- nvinfo : EIATTR_VRC_CTA_INIT_COUNT
	.align		4
.L_6457:
        /*0144*/ 	.byte	0x02, 0x4a
	.zero		1
	.zero		1


	//----- nvinfo : EIATTR_EXIT_INSTR_OFFSETS
	.align		4
        /*0148*/ 	.byte	0x04, 0x1c
        /*014a*/ 	.short	(.L_6459 - .L_6458)


	//   ....[0]....
.L_6458:
        /*014c*/ 	.word	0x00000080


	//   ....[1]....
        /*0150*/ 	.word	0x00000cc0


	//   ....[2]....
        /*0154*/ 	.word	0x00000ce0


	//   ....[3]....
        /*0158*/ 	.word	0x00001150


	//   ....[4]....
        /*015c*/ 	.word	0x00001370


	//   ....[5]....
        /*0160*/ 	.word	0x000014d0


	//   ....[6]....
        /*0164*/ 	.word	0x000015a0


	//----- nvinfo : EIATTR_MAX_THREADS
	.align		4
.L_6459:
        /*0168*/ 	.byte	0x04, 0x05
        /*016a*/ 	.short	(.L_6461 - .L_6460)
.L_6460:
        /*016c*/ 	.word	0x00000080
        /*0170*/ 	.word	0x00000001
        /*0174*/ 	.word	0x00000001


	//----- nvinfo : EIATTR_CRS_STACK_SIZE
	.align		4
.L_6461:
        /*0178*/ 	.byte	0x04, 0x1e
        /*017a*/ 	.short	(.L_6463 - .L_6462)
.L_6462:
        /*017c*/ 	.word	0x00000000


	//----- nvinfo : EIATTR_CBANK_PARAM_SIZE
	.align		4
.L_6463:
        /*0180*/ 	.byte	0x03, 0x19
        /*0182*/ 	.short	0x0048


	//----- nvinfo : EIATTR_PARAM_CBANK
	.align		4
        /*0184*/ 	.byte	0x04, 0x0a
        /*0186*/ 	.short	(.L_6465 - .L_6464)
	.align		4
.L_6464:
        /*0188*/ 	.word	index@(.nv.constant0._ZN4vllm3moe10topkGatingILi4ELi128ELi4ELi16ELi32EifLNS0_11ScoringFuncE1EEEvPKT5_PKbPfiPT4_PiiiibPKf)
        /*018c*/ 	.short	0x0380
        /*018e*/ 	.short	0x0048


	//----- nvinfo : EIATTR_SW_WAR
	.align		4
.L_6465:
        /*0190*/ 	.byte	0x04, 0x36
        /*0192*/ 	.short	(.L_6467 - .L_6466)
.L_6466:
        /*0194*/ 	.word	0x00000008
.L_6467:


//--------------------- .nv.info._ZN4vllm3moe10topkGatingILi4ELi64ELi4ELi16ELi32EifLNS0_11ScoringFuncE1EEEvPKT5_PKbPfiPT4_PiiiibPKf --------------------------
	.section	.nv.info._ZN4vllm3moe10topkGatingILi4ELi64ELi4ELi16ELi32EifLNS0_11ScoringFuncE1EEEvPKT5_PKbPfiPT4_PiiiibPKf,"",@"SHT_CUDA_INFO"
	.sectionflags	@""
	.align	4


	//----- nvinfo : EIATTR_CUDA_API_VERSION
	.align		4
        /*0000*/ 	.byte	0x04, 0x37
        /*0002*/ 	.short	(.L_6469 - .L_6468)
.L_6468:
        /*0004*/ 	.word	0x00000082


	//----- nvinfo : EIATTR_KPARAM_INFO
	.align		4
.L_6469:
        /*0008*/ 	.byte	0x04, 0x17
        /*000a*/ 	.short	(.L_6471 - .L_6470)
.L_6470:
        /*000c*/ 	.word	0x00000000
        /*0010*/ 	.short	0x000a
        /*0012*/ 	.short	0x0040
        /*0014*/ 	.byte	0x00, 0xf5, 0x21, 0x00


	//----- nvinfo : EIATTR_KPARAM_INFO
	.align		4
.L_6471:
        /*0018*/ 	.byte	0x04, 0x17
        /*001a*/ 	.short	(.L_6473 - .L_6472)
.L_6472:
        /*001c*/ 	.word	0x00000000
        /*0020*/ 	.short	0x0009
        /*0022*/ 	.short	0x003c
        /*0024*/ 	.byte	0x00, 0xf0, 0x05, 0x00


	//----- nvinfo : EIATTR_KPARAM_INFO
	.align		4
.L_6473:
        /*0028*/ 	.byte	0x04, 0x17
        /*002a*/ 	.short	(.L_6475 - .L_6474)
.L_6474:
        /*002c*/ 	.word	0x00000000
        /*0030*/ 	.short	0x0008
        /*0032*/ 	.short	0x0038
        /*0034*/ 	.byte	0x00, 0xf0, 0x11, 0x00


	//----- nvinfo : EIATTR_KPARAM_INFO
	.align		4
.L_6475:
        /*0038*/ 	.byte	0x04, 0x17
        /*003a*/ 	.short	(.L_6477 - .L_6476)
.L_6476:
        /*003c*/ 	.word	0x00000000
        /*0040*/ 	.short	0x0007
        /*0042*/ 	.short	0x0034
        /*0044*/ 	.byte	0x00, 0xf0, 0x11, 0x00


	//----- nvinfo : EIATTR_KPARAM_INFO
	.align		4
.L_6477:
        /*0048*/ 	.byte	0x04, 0x17
        /*004a*/ 	.short	(.L_6479 - .L_6478)
.L_6478:
        /*004c*/ 	.word	0x00000000
        /*0050*/ 	.short	0x0006
        /*0052*/ 	.short	0x0030
        /*0054*/ 	.byte	0x00, 0xf0, 0x11, 0x00


	//----- nvinfo : EIATTR_KPARAM_INFO
	.align		4
.L_6479:
        /*0058*/ 	.byte	0x04, 0x17
        /*005a*/ 	.short	(.L_6481 - .L_6480)
.L_6480:
        /*005c*/ 	.word	0x00000000
        /*0060*/ 	.short	0x0005
        /*0062*/ 	.short	0x0028
        /*0064*/ 	.byte	0x00, 0xf5, 0x21, 0x00


	//----- nvinfo : EIATTR_KPARAM_INFO
	.align		4
.L_6481:
        /*0068*/ 	.byte	0x04, 0x17
        /*006a*/ 	.short	(.L_6483 - .L_6482)
.L_6482:
        /*006c*/ 	.word	0x00000000
        /*0070*/ 	.short	0x0004
        /*0072*/ 	.short	0x0020
        /*0074*/ 	.byte	0x00, 0xf5, 0x21, 0x00


	//----- nvinfo : EIATTR_KPARAM_INFO
	.align		4
.L_6483:
        /*0078*/ 	.byte	0x04, 0x17
        /*007a*/ 	.short	(.L_6485 - .L_6484)
.L_6484:
        /*007c*/ 	.word	0x00000000
        /*0080*/ 	.short	0x0003
        /*0082*/ 	.short	0x0018
        /*0084*/ 	.byte	0x00, 0xf0, 0x11, 0x00


	//----- nvinfo : EIATTR_KPARAM_INFO
	.align		4
.L_6485:
        /*0088*/ 	.byte	0x04, 0x17
        /*008a*/ 	.short	(.L_6487 - .L_6486)
.L_6486:
        /*008c*/ 	.word	0x00000000
        /*0090*/ 	.short	0x0002
        /*0092*/ 	.short	0x0010
        /*0094*/ 	.byte	0x00, 0xf5, 0x21, 0x00


	//----- nvinfo : EIATTR_KPARAM_INFO
	.align		4
.L_6487:
        /*0098*/ 	.byte	0x04, 0x17
        /*009a*/ 	.short	(.L_6489 - .L_6488)
.L_6488:
        /*009c*/ 	.word	0x00000000
        /*00a0*/ 	.short	0x0001
        /*00a2*/ 	.short	0x0008
        /*00a4*/ 	.byte	0x00, 0xf5, 0x21, 0x00


	//----- nvinfo : EIATTR_KPARAM_INFO
	.align		4
.L_6489:
        /*00a8*/ 	.byte	0x04, 0x17
        /*00aa*/ 	.short	(.L_6491 - .L_6490)
.L_6490:
        /*00ac*/ 	.word	0x00000000
        /*00b0*/ 	.short	0x0000
        /*00b2*/ 	.short	0x0000
        /*00b4*/ 	.byte	0x00, 0xf5, 0x21, 0x00


	//----- nvinfo : EIATTR_SPARSE_MMA_MASK
	.align		4
.L_6491:
        /*00b8*/ 	.byte	0x03, 0x50
        /*00ba*/ 	.short	0x0000


	//----- nvinfo : EIATTR_MAXREG_COUNT
	.align		4
        /*00bc*/ 	.byte	0x03, 0x1b
        /*00be*/ 	.short	0x00ff


	//----- nvinfo : EIATTR_MERCURY_ISA_VERSION
	.align		4
        /*00c0*/ 	.byte	0x03, 0x5f
        /*00c2*/ 	.short	0x0101


	//----- nvinfo : EIATTR_COOP_GROUP_MASK_REGIDS
	.align		4
        /*00c4*/ 	.byte	0x04, 0x29
        /*00c6*/ 	.short	(.L_6493 - .L_6492)


	//   ....[0]....
.L_6492:
        /*00c8*/ 	.word	0xffffffff


	//   ....[1]....
        /*00cc*/ 	.word	0xffffffff


	//   ....[2]....
        /*00d0*/ 	.word	0xffffffff


	//   ....[3]....
        /*00d4*/ 	.word	0xffffffff


	//   ....[4]....
        /*00d8*/ 	.word	0xffffffff


	//   ....[5]....
        /*00dc*/ 	.word	0xffffffff


	//   ....[6]....
        /*00e0*/ 	.word	0xffffffff


	//   ....[7]....
        /*00e4*/ 	.word	0xffffffff


	//   ....[8]....
        /*00e8*/ 	.word	0xffffffff


	//   ....[9]....
        /*00ec*/ 	.word	0xffffffff


	//   ....[10]....
        /*00f0*/ 	.word	0xffffffff


	//   ....[11]....
        /*00f4*/ 	.word	0xffffffff


	//----- nvinfo : EIATTR_COOP_GROUP_INSTR_OFFSETS
	.align		4
.L_6493:
        /*00f8*/ 	.byte	0x04, 0x28
        /*00fa*/ 	.short	(.L_6495 - .L_6494)


	//   ....[0]....
.L_6494:
        /*00fc*/ 	.word	0x000005e0


	//   ....[1]....
        /*0100*/ 	.word	0x00000610


	//   ....[2]....
        /*0104*/ 	.word	0x00000680


	//   ....[3]....
        /*0108*/ 	.word	0x000006a0


	//   ....[4]....
        /*010c*/ 	.word	0x000006c0


	//   ....[5]....
        /*0110*/ 	.word	0x00000740


	//   ....[6]....
        /*0114*/ 	.word	0x00000760


	//   ....[7]....
        /*0118*/ 	.word	0x00000770


	//   ....[8]....
        /*011c*/ 	.word	0x000007a0


	//   ....[9]....
        /*0120*/ 	.word	0x00000800


	//   ....[10]....
        /*0124*/ 	.word	0x00000820


	//   ....[11]....
        /*0128*/ 	.word	0x00000830


	//----- nvinfo : EIATTR_VRC_CTA_INIT_COUNT
	.align		4
.L_6495:
        /*012c*/ 	.byte	0x02, 0x4a
	.zero		1
	.zero		1


	//----- nvinfo : EIATTR_EXIT_INSTR_OFFSETS
	.align		4
        /*0130*/ 	.byte	0x04, 0x1c
        /*0132*/ 	.short	(.L_6497 - .L_6496)


	//   ....[0]....
.L_6496:
        /*0134*/ 	.word	0x00000090


	//   ....[1]....
        /*0138*/ 	.word	0x00000c30


	//   ....[2]....
        /*013c*/ 	.word	0x00000c50


	//   ....[3]....
        /*0140*/ 	.word	0x000010c0


	//   ....[4]....
        /*0144*/ 	.word	0x000012e0


	//   ....[5]....
        /*0148*/ 	.word	0x00001440


	//   ....[6]....
        /*014c*/ 	.word	0x00001510


	//----- nvinfo : EIATTR_MAX_THREADS
	.align		4
.L_6497:
        /*0150*/ 	.byte	0x04, 0x05
        /*0152*/ 	.short	(.L_6499 - .L_6498)
.L_6498:
        /*0154*/ 	.word	0x00000080
        /*0158*/ 	.word	0x00000001
        /*015c*/ 	.word	0x00000001


	//----- nvinfo : EIATTR_CRS_STACK_SIZE
	.align		4
.L_6499:
        /*0160*/ 	.byte	0x04, 0x1e
        /*0162*/ 	.short	(.L_6501 - .L_6500)
.L_6500:
        /*0164*/ 	.word	0x00000000


	//----- nvinfo : EIATTR_CBANK_PARAM_SIZE
	.align		4
.L_6501:
        /*0168*/ 	.byte	0x03, 0x19
        /*016a*/ 	.short	0x0048


	//----- nvinfo : EIATTR_PARAM_CBANK
	.align		4
        /*016c*/ 	.byte	0x04, 0x0a
        /*016e*/ 	.short	(.L_6503 - .L_6502)
	.align		4
.L_6502:
        /*0170*/ 	.word	index@(.nv.constant0._ZN4vllm3moe10topkGatingILi4ELi64ELi4ELi16ELi32EifLNS0_11ScoringFuncE1EEEvPKT5_PKbPfiPT4_PiiiibPKf)
        /*0174*/ 	.short	0x0380
        /*0176*/ 	.short	0x0048


	//----- nvinfo : EIATTR_SW_WAR
	.align		4
.L_6503:
        /*0178*/ 	.byte	0x04, 0x36
        /*017a*/ 	.short	(.L_6505 - .L_6504)
.L_6504:
        /*017c*/ 	.word	0x00000008
.L_6505:


//--------------------- .nv.info._ZN4vllm3moe10topkGatingILi4ELi32ELi4ELi16ELi32EifLNS0_11ScoringFuncE1EEEvPKT5_PKbPfiPT4_PiiiibPKf --------------------------
	.section	.nv.info._ZN4vllm3moe10topkGatingILi4ELi32ELi4ELi16ELi32EifLNS0_11ScoringFuncE1EEEvPKT5_PKbPfiPT4_PiiiibPKf,"",@"SHT_CUDA_INFO"
	.sectionflags	@""
	.align	4


	//----- nvinfo : EIATTR_CUDA_API_VERSION
	.align		4
        /*0000*/ 	.byte	0x04, 0x37
        /*0002*/ 	.short	(.L_6507 - .L_6506)
.L_6506:
        /*0004*/ 	.word	0x00000082


	//----- nvinfo : EIATTR_KPARAM_INFO
	.align		4
.L_6507:
        /*0008*/ 	.byte	0x04, 0x17
        /*000a*/ 	.short	(.L_6509 - .L_6508)
.L_6508:
        /*000c*/ 	.word	0x00000000
        /*0010*/ 	.short	0x000a
        /*0012*/ 	.short	0x0040
        /*0014*/ 	.byte	0x00, 0xf5, 0x21, 0x00


	//----- nvinfo : EIATTR_KPARAM_INFO
	.align		4
.L_6509:
        /*0018*/ 	.byte	0x04, 0x17
        /*001a*/ 	.short	(.L_6511 - .L_6510)
.L_6510:
        /*001c*/ 	.word	0x00000000
        /*0020*/ 	.short	0x0009
        /*0022*/ 	.short	0x003c
        /*0024*/ 	.byte	0x00, 0xf0, 0x05, 0x00


	//----- nvinfo : EIATTR_KPARAM_INFO
	.align		4
.L_6511:
        /*0028*/ 	.byte	0x04, 0x17
        /*002a*/ 	.short	(.L_6513 - .L_6512)
.L_6512:
        /*002c*/ 	.word	0x00000000
        /*0030*/ 	.short	0x0008
        /*0032*/ 	.short	0x0038
        /*0034*/ 	.byte	0x00, 0xf0, 0x11, 0x00


	//----- nvinfo : EIATTR_KPARAM_INFO
	.align		4
.L_6513:
        /*0038*/ 	.byte	0x04, 0x17
        /*003a*/ 	.short	(.L_6515 - .L_6514)
.L_6514:
        /*003c*/ 	.word	0x00000000
        /*0040*/ 	.short	0x0007
        /*0042*/ 	.short	0x0034
        /*0044*/ 	.byte	0x00, 0xf0, 0x11, 0x00


	//----- nvinfo : EIATTR_KPARAM_INFO
	.align		4
.L_6515:
        /*0048*/ 	.byte	0x04, 0x17
        /*004a*/ 	.short	(.L_6517 - .L_6516)
.L_6516:
        /*004c*/ 	.word	0x00000000
        /*0050*/ 	.short	0x0006
        /*0052*/ 	.short	0x0030
        /*0054*/ 	.byte	0x00, 0xf0, 0x11, 0x00


	//----- nvinfo : EIATTR_KPARAM_INFO
	.align		4
.L_6517:
        /*0058*/ 	.byte	0x04, 0x17
        /*005a*/ 	.short	(.L_6519 - .L_6518)
.L_6518:
        /*005c*/ 	.word	0x00000000
        /*0060*/ 	.short	0x0005
        /*0062*/ 	.short	0x0028
        /*0064*/ 	.byte	0x00, 0xf5, 0x21, 0x00


	//----- nvinfo : EIATTR_KPARAM_INFO
	.align		4
.L_6519:
        /*0068*/ 	.byte	0x04, 0x17
        /*006a*/ 	.short	(.L_6521 - .L_6520)
.L_6520:
        /*006c*/ 	.word	0x00000000
        /*0070*/ 	.short	0x0004
        /*0072*/ 	.short	0x0020
        /*0074*/ 	.byte	0x00, 0xf5, 0x21, 0x00


	//----- nvinfo : EIATTR_KPARAM_INFO
	.align		4
.L_6521:
        /*0078*/ 	.byte	0x04, 0x17
        /*007a*/ 	.short	(.L_6523 - .L_6522)
.L_6522:
        /*007c*/ 	.word	0x00000000
        /*0080*/ 	.short	0x0003
        /*0082*/ 	.short	0x0018
        /*0084*/ 	.byte	0x00, 0xf0, 0x11, 0x00


	//----- nvinfo : EIATTR_KPARAM_INFO
	.align		4
.L_6523:
        /*0088*/ 	.byte	0x04, 0x17
        /*008a*/ 	.short	(.L_6525 - .L_6524)
.L_6524:
        /*008c*/ 	.word	0x00000000
        /*0090*/ 	.short	0x0002
        /*0092*/ 	.short	0x0010
        /*0094*/ 	.byte	0x00, 0xf5, 0x21, 0x00


	//----- nvinfo : EIATTR_KPARAM_INFO
	.align		4
.L_6525:
        /*0098*/ 	.byte	0x04, 0x17
        /*009a*/ 	.short	(.L_6527 - .L_6526)
.L_6526:
        /*009c*/ 	.word	0x00000000
        /*00a0*/ 	.short	0x0001
        /*00a2*/ 	.short	0x0008
        /*00a4*/ 	.byte	0x00, 0xf5, 0x21, 0x00


	//----- nvinfo : EIATTR_KPARAM_INFO
	.align		4
.L_6527:
        /*00a8*/ 	.byte	0x04, 0x17
        /*00aa*/ 	.short	(.L_6529 - .L_6528)
.L_6528:
        /*00ac*/ 	.word	0x00000000
        /*00b0*/ 	.short	0x0000
        /*00b2*/ 	.short	0x0000
        /*00b4*/ 	.byte	0x00, 0xf5, 0x21, 0x00


	//----- nvinfo : EIATTR_SPARSE_MMA_MASK
	.align		4
.L_6529:
        /*00b8*/ 	.byte	0x03, 0x50
        /*00ba*/ 	.short	0x0000


	//----- nvinfo : EIATTR_MAXREG_COUNT
	.align		4
        /*00bc*/ 	.byte	0x03, 0x1b
        /*00be*/ 	.short	0x00ff


	//----- nvinfo : EIATTR_MERCURY_ISA_VERSION
	.align		4
        /*00c0*/ 	.byte	0x03, 0x5f
        /*00c2*/ 	.short	0x0101


	//----- nvinfo : EIATTR_COOP_GROUP_MASK_REGIDS
	.align		4
        /*00c4*/ 	.byte	0x04, 0x29
        /*00c6*/ 	.short	(.L_6531 - .L_6530)


	//   ....[0]....
.L_6530:
        /*00c8*/ 	.word	0xffffffff


	//   ....[1]....
        /*00cc*/ 	.word	0xffffffff


	//   ....[2]....
        /*00d0*/ 	.word	0xffffffff


	//   ....[3]....
        /*00d4*/ 	.word	0xffffffff


	//   ....[4]....
        /*00d8*/ 	.word	0xffffffff


	//   ....[5]....
        /*00dc*/ 	.word	0xffffffff


	//   ....[6]....
        /*00e0*/ 	.word	0xffffffff


	//   ....[7]....
        /*00e4*/ 	.word	0xffffffff


	//   ....[8]....
        /*00e8*/ 	.word	0xffffffff


	//----- nvinfo : EIATTR_COOP_GROUP_INSTR_OFFSETS
	.align		4
.L_6531:
        /*00ec*/ 	.byte	0x04, 0x28
        /*00ee*/ 	.short	(.L_6533 - .L_6532)


	//   ....[0]....
.L_6532:
        /*00f0*/ 	.word	0x000005e0


	//   ....[1]....
        /*00f4*/ 	.word	0x00000610


	//   ....[2]....
        /*00f8*/ 	.word	0x00000650


	//   ....[3]....
        /*00fc*/ 	.word	0x000006c0


	//   ....[4]....
        /*0100*/ 	.word	0x000006e0


	//   ....[5]....
        /*0104*/ 	.word	0x000006f0


	//   ....[6]....
        /*0108*/ 	.word	0x00000760


	//   ....[7]....
        /*010c*/ 	.word	0x00000780


	//   ....[8]....
        /*0110*/ 	.word	0x00000790


	//----- nvinfo : EIATTR_VRC_CTA_INIT_COUNT
	.align		4
.L_6533:
        /*0114*/ 	.byte	0x02, 0x4a
	.zero		1
	.zero		1


	//----- nvinfo : EIATTR_EXIT_INSTR_OFFSETS
	.align		4
        /*0118*/ 	.byte	0x04, 0x1c
        /*011a*/ 	.short	(.L_6535 - .L_6534)


	//   ....[0]....
.L_6534:
        /*011c*/ 	.word	0x00000090


	//   ....[1]....
        /*0120*/ 	.word	0x00000b80


	//   ....[2]....
        /*0124*/ 	.word	0x00000ba0


	//   ....[3]....
        /*0128*/ 	.word	0x00001010


	//   ....[4]....
        /*012c*/ 	.word	0x00001230


	//   ....[5]....
        /*0130*/ 	.word	0x00001390


	//   ....[6]....
        /*0134*/ 	.word	0x00001460


	//----- nvinfo : EIATTR_MAX_THREADS
	.align		4
.L_6535:
        /*0138*/ 	.byte	0x04, 0x05
        /*013a*/ 	.short	(.L_6537 - .L_6536)
.L_6536:
        /*013c*/ 	.word	0x00000080
        /*0140*/ 	.word	0x00000001
        /*0144*/ 	.word	0x00000001


	//----- nvinfo : EIATTR_CRS_STACK_SIZE
	.align		4
.L_6537:
        /*0148*/ 	.byte	0x04, 0x1e
        /*014a*/ 	.short	(.L_6539 - .L_6538)
.L_6538:
        /*014c*/ 	.word	0x00000000


	//----- nvinfo : EIATTR_CBANK_PARAM_SIZE
	.align		4
.L_6539:
        /*0150*/ 	.byte	0x03, 0x19
        /*0152*/ 	.short	0x0048


	//----- nvinfo : EIATTR_PARAM_CBANK
	.align		4
        /*0154*/ 	.byte	0x04, 0x0a
        /*0156*/ 	.short	(.L_6541 - .L_6540)
	.align		4
.L_6540:
        /*0158*/ 	.word	index@(.nv.constant0._ZN4vllm3moe10topkGatingILi4ELi32ELi4ELi16ELi32EifLNS0_11ScoringFuncE1EEEvPKT5_PKbPfiPT4_PiiiibPKf)
        /*015c*/ 	.short	0x0380
        /*015e*/ 	.short	0x0048


	//----- nvinfo : EIATTR_SW_WAR
	.align		4
.L_6541:
        /*0160*/ 	.byte	0x04, 0x36
        /*0162*/ 	.short	(.L_6543 - .L_6542)
.L_6542:
        /*0164*/ 	.word	0x00000008
.L_6543:


//--------------------- .nv.info._ZN4vllm3moe10topkGatingILi4ELi16ELi4ELi16ELi32EifLNS0_11ScoringFuncE1EEEvPKT5_PKbPfiPT4_PiiiibPKf --------------------------
	.section	.nv.info._ZN4vllm3moe10topkGatingILi4ELi16ELi4ELi16ELi32EifLNS0_11ScoringFuncE1EEEvPKT5_PKbPfiPT4_PiiiibPKf,"",@"SHT_CUDA_INFO"
	.sectionflags	@""
	.align	4


	//----- nvinfo : EIATTR_CUDA_API_VERSION
	.align		4
        /*0000*/ 	.byte	0x04, 0x37
        /*0002*/ 	.short	(.L_6545 - .L_6544)
.L_6544:
        /*0004*/ 	.word	0x00000082


	//----- nvinfo : EIATTR_KPARAM_INFO
	.align		4
.L_6545:
        /*0008*/ 	.byte	0x04, 0x17
        /*000a*/ 	.short	(.L_6547 - .L_6546)
.L_6546:
        /*000c*/ 	.word	0x00000000
        /*0010*/ 	.short	0x000a
        /*0012*/ 	.short	0x0040
        /*0014*/ 	.byte	0x00, 0xf5, 0x21, 0x00


	//----- nvinfo : EIATTR_KPARAM_INFO
	.align		4
.L_6547:
        /*0018*/ 	.byte	0x04, 0x17
        /*001a*/ 	.short	(.L_6549 - .L_6548)
.L_6548:
        /*001c*/ 	.word	0x00000000
        /*0020*/ 	.short	0x0009
        /*0022*/ 	.short	0x003c
        /*0024*/ 	.byte	0x00, 0xf0, 0x05, 0x00


	//----- nvinfo : EIATTR_KPARAM_INFO
	.align		4
.L_6549:
        /*0028*/ 	.byte	0x04, 0x17
        /*002a*/ 	.short	(.L_6551 - .L_6550)
.L_6550:
        /*002c*/ 	.word	0x00000000
        /*0030*/ 	.short	0x0008
        /*0032*/ 	.short	0x0038
        /*0034*/ 	.byte	0x00, 0xf0, 0x11, 0x00


	//----- nvinfo : EIATTR_KPARAM_INFO
	.align		4
.L_6551:
        /*0038*/ 	.byte	0x04, 0x17
        /*003a*/ 	.short	(.L_6553 - .L_6552)
.L_6552:
        /*003c*/ 	.word	0x00000000
        /*0040*/ 	.short	0x0007
        /*0042*/ 	.short	0x0034
        /*0044*/ 	.byte	0x00, 0xf0, 0x11, 0x00


	//----- nvinfo : EIATTR_KPARAM_INFO
	.align		4
.L_6553:
        /*0048*/ 	.byte	0x04, 0x17
        /*004a*/ 	.short	(.L_6555 - .L_6554)
.L_6554:
        /*004c*/ 	.word	0x00000000
        /*0050*/ 	.short	0x0006
        /*0052*/ 	.short	0x0030
        /*0054*/ 	.byte	0x00, 0xf0, 0x11, 0x00


	//----- nvinfo : EIATTR_KPARAM_INFO
	.align		4
.L_6555:
        /*0058*/ 	.byte	0x04, 0x17
        /*005a*/ 	.short	(.L_6557 - .L_6556)
.L_6556:
        /*005c*/ 	.word	0x00000000
        /*0060*/ 	.short	0x0005
        /*0062*/ 	.short	0x0028
        /*0064*/ 	.byte	0x00, 0xf5, 0x21, 0x00


	//----- nvinfo : EIATTR_KPARAM_INFO
	.align		4
.L_6557:
        /*0068*/ 	.byte	0x04, 0x17
        /*006a*/ 	.short	(.L_6559 - .L_6558)
.L_6558:
        /*006c*/ 	.word	0x00000000
        /*0070*/ 	.short	0x0004
        /*0072*/ 	.short	0x0020
        /*0074*/ 	.byte	0x00, 0xf5, 0x21, 0x00


	//----- nvinfo : EIATTR_KPARAM_INFO
	.align		4
.L_6559:
        /*0078*/ 	.byte	0x04, 0x17
        /*007a*/ 	.short	(.L_6561 - .L_6560)
.L_6560:
        /*007c*/ 	.word	0x00000000
        /*0080*/ 	.short	0x0003
        /*0082*/ 	.short	0x0018
        /*0084*/ 	.byte	0x00, 0xf0, 0x11, 0x00


	//----- nvinfo : EIATTR_KPARAM_INFO
	.align		4
.L_6561:
        /*0088*/ 	.byte	0x04, 0x17
        /*008a*/ 	.short	(.L_6563 - .L_6562)
.L_6562:
        /*008c*/ 	.word	0x00000000
        /*0090*/ 	.short	0x0002
        /*0092*/ 	.short	0x0010
        /*0094*/ 	.byte	0x00, 0xf5, 0x21, 0x00


	//----- nvinfo : EIATTR_KPARAM_INFO
	.align		4
.L_6563:
        /*0098*/ 	.byte	0x04, 0x17
        /*009a*/ 	.short	(.L_6565 - .L_6564)
.L_6564:
        /*009c*/ 	.word	0x00000000
        /*00a0*/ 	.short	0x0001
        /*00a2*/ 	.short	0x0008
        /*00a4*/ 	.byte	0x00, 0xf5, 0x21, 0x00


	//----- nvinfo : EIATTR_KPARAM_INFO
	.align		4
.L_6565:
        /*00a8*/ 	.byte	0x04, 0x17
        /*00aa*/ 	.short	(.L_6567 - .L_6566)
.L_6566:
        /*00ac*/ 	.word	0x00000000
        /*00b0*/ 	.short	0x0000
        /*00b2*/ 	.short	0x0000
        /*00b4*/ 	.byte	0x00, 0xf5, 0x21, 0x00


	//----- nvinfo : EIATTR_SPARSE_MMA_MASK
	.align		4
.L_6567:
        /*00b8*/ 	.byte	0x03, 0x50
        /*00ba*/ 	.short	0x0000


	//----- nvinfo : EIATTR_MAXREG_COUNT
	.align		4
        /*00bc*/ 	.byte	0x03, 0x1b
        /*00be*/ 	.short	0x00ff


	//----- nvinfo : EIATTR_MERCURY_ISA_VERSION
	.align		4
        /*00c0*/ 	.byte	0x03, 0x5f
        /*00c2*/ 	.short	0x0101


	//----- nvinfo : EIATTR_COOP_GROUP_MASK_REGIDS
	.align		4
        /*00c4*/ 	.byte	0x04, 0x29
        /*00c6*/ 	.short	(.L_6569 - .L_6568)


	//   ....[0]....
.L_6568:
        /*00c8*/ 	.word	0xffffffff


	//   ....[1]....
        /*00cc*/ 	.word	0xffffffff


	//   ....[2]....
        /*00d0*/ 	.word	0xffffffff


	//   ....[3]....
        /*00d4*/ 	.word	0xffffffff


	//   ....[4]....
        /*00d8*/ 	.word	0xffffffff


	//   ....[5]....
        /*00dc*/ 	.word	0xffffffff


	//----- nvinfo : EIATTR_COOP_GROUP_INSTR_OFFSETS
	.align		4
.L_6569:
        /*00e0*/ 	.byte	0x04, 0x28
        /*00e2*/ 	.short	(.L_6571 - .L_6570)


	//   ....[0]....
.L_6570:
        /*00e4*/ 	.word	0x000005d0


	//   ....[1]....
        /*00e8*/ 	.word	0x00000610


	//   ....[2]....
        /*00ec*/ 	.word	0x00000650


	//   ....[3]....
        /*00f0*/ 	.word	0x000006c0


	//   ....[4]....
        /*00f4*/ 	.word	0x000006e0


	//   ....[5]....
        /*00f8*/ 	.word	0x000006f0


	//----- nvinfo : EIATTR_VRC_CTA_INIT_COUNT
	.align		4
.L_6571:
        /*00fc*/ 	.byte	0x02, 0x4a
	.zero		1
	.zero		1


	//----- nvinfo : EIATTR_EXIT_INSTR_OFFSETS
	.align		4
        /*0100*/ 	.byte	0x04, 0x1c
        /*0102*/ 	.short	(.L_6573 - .L_6572)


	//   ....[0]....
.L_6572:
        /*0104*/ 	.word	0x00000090


	//   ....[1]....
        /*0108*/ 	.word	0x00000ae0


	//   ....[2]....
        /*010c*/ 	.word	0x00000b00


	//   ....[3]....
        /*0110*/ 	.word	0x00000f70


	//   ....[4]....
        /*0114*/ 	.word	0x00001190


	//   ....[5]....
        /*0118*/ 	.word	0x000012f0


	//   ....[6]....
        /*011c*/ 	.word	0x000013c0


	//----- nvinfo : EIATTR_MAX_THREADS
	.align		4
.L_6573:
        /*0120*/ 	.byte	0x04, 0x05
        /*0122*/ 	.short	(.L_6575 - .L_6574)
.L_6574:
        /*0124*/ 	.word	0x00000080
        /*0128*/ 	.word	0x00000001
        /*012c*/ 	.word	0x00000001


	//----- nvinfo : EIATTR_CRS_STACK_SIZE
	.align		4
.L_6575:
        /*0130*/ 	.byte	0x04, 0x1e
        /*0132*/ 	.short	(.L_6577 - .L_6576)
.L_6576:
        /*0134*/ 	.word	0x00000000


	//----- nvinfo : EIATTR_CBANK_PARAM_SIZE
	.align		4
.L_6577:
        /*0138*/ 	.byte	0x03, 0x19
        /*013a*/ 	.short	0x0048


	//----- nvinfo : EIATTR_PARAM_CBANK
	.align		4
        /*013c*/ 	.byte	0x04, 0x0a
        /*013e*/ 	.short	(.L_6579 - .L_6578)
	.align		4
.L_6578:
        /*0140*/ 	.word	index@(.nv.constant0._ZN4vllm3moe10topkGatingILi4ELi16ELi4ELi16ELi32EifLNS0_11ScoringFuncE1EEEvPKT5_PKbPfiPT4_PiiiibPKf)
        /*0144*/ 	.short	0x0380
        /*0146*/ 	.short	0x0048


	//----- nvinfo : EIATTR_SW_WAR
	.align		4
.L_6579:
        /*0148*/ 	.byte	0x04, 0x36
        /*014a*/ 	.short	(.L_6581 - .L_6580)
.L_6580:
        /*014c*/ 	.word	0x00000008
.L_6581:


//--------------------- .nv.info._ZN4vllm3moe10topkGatingILi4ELi8ELi4ELi16ELi32EifLNS0_11ScoringFuncE1EEEvPKT5_PKbPfiPT4_PiiiibPKf --------------------------
	.section	.nv.info._ZN4vllm3moe10topkGatingILi4ELi8ELi4ELi16ELi32EifLNS0_11ScoringFuncE1EEEvPKT5_PKbPfiPT4_PiiiibPKf,"",@"SHT_CUDA_INFO"
	.sectionflags	@""
	.align	4


	//----- nvinfo : EIATTR_CUDA_API_VERSION
	.align		4
        /*0000*/ 	.byte	0x04, 0x37
        /*0002*/ 	.short	(.L_6583 - .L_6582)
.L_6582:
        /*0004*/ 	.word	0x00000082


	//----- nvinfo : EIATTR_KPARAM_INFO
	.align		4
.L_6583:
        /*0008*/ 	.byte	0x04, 0x17
        /*000a*/ 	.short	(.L_6585 - .L_6584)
.L_6584:
        /*000c*/ 	.word	0x00000000
        /*0010*/ 	.short	0x000a
        /*0012*/ 	.short	0x0040
        /*0014*/ 	.byte	0x00, 0xf5, 0x21, 0x00


	//----- nvinfo : EIATTR_KPARAM_INFO
	.align		4
.L_6585:
        /*0018*/ 	.byte	0x04, 0x17
        /*001a*/ 	.short	(.L_6587 - .L_6586)
.L_6586:
        /*001c*/ 	.word	0x00000000
        /*0020*/ 	.short	0x0009
        /*0022*/ 	.short	0x003c
        /*0024*/ 	.byte	0x00, 0xf0, 0x05, 0x00


	//----- nvinfo : EIATTR_KPARAM_INFO
	.align		4
.L_6587:
        /*0028*/ 	.byte	0x04, 0x17
        /*002a*/ 	.short	(.L_6589 - .L_6588)
.L_6588:
        /*002c*/ 	.word	0x00000000
        /*0030*/ 	.short	0x0008
        /*0032*/ 	.short	0x0038
        /*0034*/ 	.byte	0x00, 0xf0, 0x11, 0x00


	//----- nvinfo : EIATTR_KPARAM_INFO
	.align		4
.L_6589:
        /*0038*/ 	.byte	0x04, 0x17
        /*003a*/ 	.short	(.L_6591 - .L_6590)
.L_6590:
        /*003c*/ 	.word	0x00000000
        /*0040*/ 	.short	0x0007
        /*0042*/ 	.short	0x0034
        /*0044*/ 	.byte	0x00, 0xf0, 0x11, 0x00


	//----- nvinfo : EIATTR_KPARAM_INFO
	.align		4
.L_6591:
        /*0048*/ 	.byte	0x04, 0x17
        /*004a*/ 	.short	(.L_6593 - .L_6592)
.L_6592:
        /*004c*/ 	.word	0x00000000
        /*0050*/ 	.short	0x0006
        /*0052*/ 	.short	0x0030
        /*0054*/ 	.byte	0x00, 0xf0, 0x11, 0x00


	//----- nvinfo : EIATTR_KPARAM_INFO
	.align		4
.L_6593:
        /*0058*/ 	.byte	0x04, 0x17
        /*005a*/ 	.short	(.L_6595 - .L_6594)
.L_6594:
        /*005c*/ 	.word	0x00000000
        /*0060*/ 	.short	0x0005
        /*0062*/ 	.short	0x0028
        /*0064*/ 	.byte	0x00, 0xf5, 0x21, 0x00


	//----- nvinfo : EIATTR_KPARAM_INFO
	.align		4
.L_6595:
        /*0068*/ 	.byte	0x04, 0x17
        /*006a*/ 	.short	(.L_6597 - .L_6596)
.L_6596:
        /*006c*/ 	.word	0x00000000
        /*0070*/ 	.short	0x0004
        /*0072*/ 	.short	0x0020
        /*0074*/ 	.byte	0x00, 0xf5, 0x21, 0x00


	//----- nvinfo : EIATTR_KPARAM_INFO
	.align		4
.L_6597:
        /*0078*/ 	.byte	0x04, 0x17
        /*007a*/ 	.short	(.L_6599 - .L_6598)
.L_6598:
        /*007c*/ 	.word	0x00000000
        /*0080*/ 	.short	0x0003
        /*0082*/ 	.short	0x0018
        /*0084*/ 	.byte	0x00, 0xf0, 0x11, 0x00


	//----- nvinfo : EIATTR_KPARAM_INFO
	.align		4
.L_6599:
        /*0088*/ 	.byte	0x04, 0x17
        /*008a*/ 	.short	(.L_6601 - .L_6600)
.L_6600:
        /*008c*/ 	.word	0x00000000
        /*0090*/ 	.short	0x0002
        /*0092*/ 	.short	0x0010
        /*0094*/ 	.byte	0x00, 0xf5, 0x21, 0x00


	//----- nvinfo : EIATTR_KPARAM_INFO
	.align		4
.L_6601:
        /*0098*/ 	.byte	0x04, 0x17
        /*009a*/ 	.short	(.L_6603 - .L_6602)
.L_6602:
        /*009c*/ 	.word	0x00000000
        /*00a0*/ 	.short	0x0001
        /*00a2*/ 	.short	0x0008
        /*00a4*/ 	.byte	0x00, 0xf5, 0x21, 0x00


	//----- nvinfo : EIATTR_KPARAM_INFO
	.align		4
.L_6603:
        /*00a8*/ 	.byte	0x04, 0x17
        /*00aa*/ 	.short	(.L_6605 - .L_6604)
.L_6604:
        /*00ac*/ 	.word	0x00000000
        /*00b0*/ 	.short	0x0000
        /*00b2*/ 	.short	0x0000
        /*00b4*/ 	.byte	0x00, 0xf5, 0x21, 0x00


	//----- nvinfo : EIATTR_SPARSE_MMA_MASK
	.align		4
.L_6605:
        /*00b8*/ 	.byte	0x03, 0x50
        /*00ba*/ 	.short	0x0000


	//----- nvinfo : EIATTR_MAXREG_COUNT
	.align		4
        /*00bc*/ 	.byte	0x03, 0x1b
        /*00be*/ 	.short	0x00ff


	//----- nvinfo : EIATTR_MERCURY_ISA_VERSION
	.align		4
        /*00c0*/ 	.byte	0x03, 0x5f
        /*00c2*/ 	.short	0x0101


	//----- nvinfo : EIATTR_COOP_GROUP_MASK_REGIDS
	.align		4
        /*00c4*/ 	.byte	0x04, 0x29
        /*00c6*/ 	.short	(.L_6607 - .L_6606)


	//   ....[0]....
.L_6606:
        /*00c8*/ 	.word	0xffffffff


	//   ....[1]....
        /*00cc*/ 	.word	0xffffffff


	//   ....[2]....
        /*00d0*/ 	.word	0xffffffff


	//   ....[3]....
        /*00d4*/ 	.word	0xffffffff


	//   ....[4]....
        /*00d8*/ 	.word	0xffffffff


	//   ....[5]....
        /*00dc*/ 	.word	0xffffffff


	//   ....[6]....
        /*00e0*/ 	.word	0xffffffff


	//   ....[7]....
        /*00e4*/ 	.word	0xffffffff


	//   ....[8]....
        /*00e8*/ 	.word	0xffffffff


	//----- nvinfo : EIATTR_COOP_GROUP_INSTR_OFFSETS
	.align		4
.L_6607:
        /*00ec*/ 	.byte	0x04, 0x28
        /*00ee*/ 	.short	(.L_6609 - .L_6608)


	//   ....[0]....
.L_6608:
        /*00f0*/ 	.word	0x000006c0


	//   ....[1]....
        /*00f4*/ 	.word	0x00000720


	//   ....[2]....
        /*00f8*/ 	.word	0x00000730


	//   ....[3]....
        /*00fc*/ 	.word	0x00000b30


	//   ....[4]....
        /*0100*/ 	.word	0x00000b90


	//   ....[5]....
        /*0104*/ 	.word	0x00000ba0


	//   ....[6]....
        /*0108*/ 	.word	0x000010f0


	//   ....[7]....
        /*010c*/ 	.word	0x00001130


	//   ....[8]....
        /*0110*/ 	.word	0x00001140


	//----- nvinfo : EIATTR_VRC_CTA_INIT_COUNT
	.align		4
.L_6609:
        /*0114*/ 	.byte	0x02, 0x4a
	.zero		1
	.zero		1


	//----- nvinfo : EIATTR_EXIT_INSTR_OFFSETS
	.align		4
        /*0118*/ 	.byte	0x04, 0x1c
        /*011a*/ 	.short	(.L_6611 - .L_6610)


	//   ....[0]....
.L_6610:
        /*011c*/ 	.word	0x000000b0


	//   ....[1]....
        /*0120*/ 	.word	0x00001370


	//   ....[2]....
        /*0124*/ 	.word	0x00001390


	//   ....[3]....
        /*0128*/ 	.word	0x00001800


	//   ....[4]....
        /*012c*/ 	.word	0x00001a20


	//   ....[5]....
        /*0130*/ 	.word	0x00001b80


	//   ....[6]....
        /*0134*/ 	.word	0x00001c50


	//----- nvinfo : EIATTR_MAX_THREADS
	.align		4
.L_6611:
        /*0138*/ 	.byte	0x04, 0x05
        /*013a*/ 	.short	(.L_6613 - .L_6612)
.L_6612:
        /*013c*/ 	.word	0x00000080
        /*0140*/ 	.word	0x00000001
        /*0144*/ 	.word	0x00000001


	//----- nvinfo : EIATTR_CRS_STACK_SIZE
	.align		4
.L_6613:
        /*0148*/ 	.byte	0x04, 0x1e
        /*014a*/ 	.short	(.L_6615 - .L_6614)
.L_6614:
        /*014c*/ 	.word	0x00000000


	//----- nvinfo : EIATTR_CBANK_PARAM_SIZE
	.align		4
.L_6615:
        /*0150*/ 	.byte	0x03, 0x19
        /*0152*/ 	.short	0x0048


	//----- nvinfo : EIATTR_PARAM_CBANK
	.align		4
        /*0154*/ 	.byte	0x04, 0x0a
        /*0156*/ 	.short	(.L_6617 - .L_6616)
	.align		4
.L_6616:
        /*0158*/ 	.word	index@(.nv.constant0._ZN4vllm3moe10topkGatingILi4ELi8ELi4ELi16ELi32EifLNS0_11ScoringFuncE1EEEvPKT5_PKbPfiPT4_PiiiibPKf)
        /*015c*/ 	.short	0x0380
        /*015e*/ 	.short	0x0048


	//----- nvinfo : EIATTR_SW_WAR
	.align		4
.L_6617:
        /*0160*/ 	.byte	0x04, 0x36
        /*0162*/ 	.short	(.L_6619 - .L_6618)
.L_6618:
        /*0164*/ 	.word	0x00000008
.L_6619:


//--------------------- .nv.info._ZN4vllm3moe10topkGatingILi4ELi4ELi4ELi16ELi32EifLNS0_11ScoringFuncE1EEEvPKT5_PKbPfiPT4_PiiiibPKf --------------------------
	.section	.nv.info._ZN4vllm3moe10topkGatingILi4ELi4ELi4ELi16ELi32EifLNS0_11ScoringFuncE1EEEvPKT5_PKbPfiPT4_PiiiibPKf,"",@"SHT_CUDA_INFO"
	.sectionflags	@""
	.align	4


	//----- nvinfo : EIATTR_CUDA_API_VERSION
	.align		4
        /*0000*/ 	.byte	0x04, 0x37
        /*0002*/ 	.short	(.L_6621 - .L_6620)
.L_6620:
        /*0004*/ 	.word	0x00000082


	//----- nvinfo : EIATTR_KPARAM_INFO
	.align		4
.L_6621:
        /*0008*/ 	.byte	0x04, 0x17
        /*000a*/ 	.short	(.L_6623 - .L_6622)
.L_6622:
        /*000c*/ 	.word	0x00000000
        /*0010*/ 	.short	0x000a
        /*0012*/ 	.short	0x0040
        /*0014*/ 	.byte	0x00, 0xf5, 0x21, 0x00


	//----- nvinfo : EIATTR_KPARAM_INFO
	.align		4
.L_6623:
        /*0018*/ 	.byte	0x04, 0x17
        /*001a*/ 	.short	(.L_6625 - .L_6624)
.L_6624:
        /*001c*/ 	.word	0x00000000
        /*0020*/ 	.short	0x0009
        /*0022*/ 	.short	0x003c
        /*0024*/ 	.byte	0x00, 0xf0, 0x05, 0x00


	//----- nvinfo : EIATTR_KPARAM_INFO
	.align		4
.L_6625:
        /*0028*/ 	.byte	0x04, 0x17
        /*002a*/ 	.short	(.L_6627 - .L_6626)
.L_6626:
        /*002c*/ 	.word	0x00000000
        /*0030*/ 	.short	0x0008
        /*0032*/ 	.short	0x0038
        /*0034*/ 	.byte	0x00, 0xf0, 0x11, 0x00


	//----- nvinfo : EIATTR_KPARAM_INFO
	.align		4
.L_6627:
        /*0038*/ 	.byte	0x04, 0x17
        /*003a*/ 	.short	(.L_6629 - .L_6628)
.L_6628:
        /*003c*/ 	.word	0x00000000
        /*0040*/ 	.short	0x0007
        /*0042*/ 	.short	0x0034
        /*0044*/ 	.byte	0x00, 0xf0, 0x11, 0x00


	//----- nvinfo : EIATTR_KPARAM_INFO
	.align		4
.L_6629:
        /*0048*/ 	.byte	0x04, 0x17
        /*004a*/ 	.short	(.L_6631 - .L_6630)
.L_6630:
        /*004c*/ 	.word	0x00000000
        /*0050*/ 	.short	0x0006
        /*0052*/ 	.short	0x0030
        /*0054*/ 	.byte	0x00, 0xf0, 0x11, 0x00


	//----- nvinfo : EIATTR_KPARAM_INFO
	.align		4
.L_6631:
        /*0058*/ 	.byte	0x04, 0x17
        /*005a*/ 	.short	(.L_6633 - .L_6632)
.L_6632:
        /*005c*/ 	.word	0x00000000
        /*0060*/ 	.short	0x0005
        /*0062*/ 	.short	0x0028
        /*0064*/ 	.byte	0x00, 0xf5, 0x21, 0x00


	//----- nvinfo : EIATTR_KPARAM_INFO
	.align		4
.L_6633:
        /*0068*/ 	.byte	0x04, 0x17
        /*006a*/ 	.short	(.L_6635 - .L_6634)
.L_6634:
        /*006c*/ 	.word	0x00000000
        /*0070*/ 	.short	0x0004
        /*0072*/ 	.short	0x0020
        /*0074*/ 	.byte	0x00, 0xf5, 0x21, 0x00


	//----- nvinfo : EIATTR_KPARAM_INFO
	.align		4
.L_6635:
        /*0078*/ 	.byte	0x04, 0x17
        /*007a*/ 	.short	(.L_6637 - .L_6636)
.L_6636:
        /*007c*/ 	.word	0x00000000
        /*0080*/ 	.short	0x0003
        /*0082*/ 	.short	0x0018
        /*0084*/ 	.byte	0x00, 0xf0, 0x11, 0x00


	//----- nvinfo : EIATTR_KPARAM_INFO
	.align		4
.L_6637:
        /*0088*/ 	.byte	0x04, 0x17
        /*008a*/ 	.short	(.L_6639 - .L_6638)
.L_6638:
        /*008c*/ 	.word	0x00000000
        /*0090*/ 	.short	0x0002
        /*0092*/ 	.short	0x0010
        /*0094*/ 	.byte	0x00, 0xf5, 0x21, 0x00


	//----- nvinfo : EIATTR_KPARAM_INFO
	.align		4
.L_6639:
        /*0098*/ 	.byte	0x04, 0x17
        /*009a*/ 	.short	(.L_6641 - .L_6640)
.L_6640:
        /*009c*/ 	.word	0x00000000
        /*00a0*/ 	.short	0x0001
        /*00a2*/ 	.short	0x0008
        /*00a4*/ 	.byte	0x00, 0xf5, 0x21, 0x00


	//----- nvinfo : EIATTR_KPARAM_INFO
	.align		4
.L_6641:
        /*00a8*/ 	.byte	0x04, 0x17
        /*00aa*/ 	.short	(.L_6643 - .L_6642)
.L_6642:
        /*00ac*/ 	.word	0x00000000
        /*00b0*/ 	.short	0x0000
        /*00b2*/ 	.short	0x0000
        /*00b4*/ 	.byte	0x00, 0xf5, 0x21, 0x00


	//----- nvinfo : EIATTR_SPARSE_MMA_MASK
	.align		4
.L_6643:
        /*00b8*/ 	.byte	0x03, 0x50
        /*00ba*/ 	.short	0x0000


	//----- nvinfo : EIATTR_MAXREG_COUNT
	.align		4
        /*00bc*/ 	.byte	0x03, 0x1b
        /*00be*/ 	.short	0x00ff


	//----- nvinfo : EIATTR_MERCURY_ISA_VERSION
	.align		4
        /*00c0*/ 	.byte	0x03, 0x5f
        /*00c2*/ 	.short	0x0101


	//----- nvinfo : EIATTR_VRC_CTA_INIT_COUNT
	.align		4
        /*00c4*/ 	.byte	0x02, 0x4a
	.zero		1
	.zero		1


	//----- nvinfo : EIATTR_EXIT_INSTR_OFFSETS
	.align		4
        /*00c8*/ 	.byte	0x04, 0x1c
        /*00ca*/ 	.short	(.L_6645 - .L_6644)


	//   ....[0]....
.L_6644:
        /*00cc*/ 	.word	0x00000080


	//   ....[1]....
        /*00d0*/ 	.word	0x00001560


	//   ....[2]....
        /*00d4*/ 	.word	0x00001580


	//   ....[3]....
        /*00d8*/ 	.word	0x000019f0


	//   ....[4]....
        /*00dc*/ 	.word	0x00001c10


	//   ....[5]....
        /*00e0*/ 	.word	0x00001d70


	//   ....[6]....
        /*00e4*/ 	.word	0x00001e40


	//----- nvinfo : EIATTR_MAX_THREADS
	.align		4
.L_6645:
        /*00e8*/ 	.byte	0x04, 0x05
        /*00ea*/ 	.short	(.L_6647 - .L_6646)
.L_6646:
        /*00ec*/ 	.word	0x00000080
        /*00f0*/ 	.word	0x00000001
        /*00f4*/ 	.word	0x00000001


	//----- nvinfo : EIATTR_CBANK_PARAM_SIZE
	.align		4
.L_6647:
        /*00f8*/ 	.byte	0x03, 0x19
        /*00fa*/ 	.short	0x0048


	//----- nvinfo : EIATTR_PARAM_CBANK
	.align		4
        /*00fc*/ 	.byte	0x04, 0x0a
        /*00fe*/ 	.short	(.L_6649 - .L_6648)
	.align		4
.L_6648:
        /*0100*/ 	.word	index@(.nv.constant0._ZN4vllm3moe10topkGatingILi4ELi4ELi4ELi16ELi32EifLNS0_11ScoringFuncE1EEEvPKT5_PKbPfiPT4_PiiiibPKf)
        /*0104*/ 	.short	0x0380
        /*0106*/ 	.short	0x0048


	//----- nvinfo : EIATTR_SW_WAR
	.align		4
.L_6649:
        /*0108*/ 	.byte	0x04, 0x36
        /*010a*/ 	.short	(.L_6651 - .L_6650)
.L_6650:
        /*010c*/ 	.word	0x00000008
.L_6651:


//--------------------- .nv.info._ZN4vllm3moe10topkGatingILi2ELi2ELi4ELi8ELi32EifLNS0_11ScoringFuncE1EEEvPKT5_PKbPfiPT4_PiiiibPKf --------------------------
	.section	.nv.info._ZN4vllm3moe10topkGatingILi2ELi2ELi4ELi8ELi32EifLNS0_11ScoringFuncE1EEEvPKT5_PKbPfiPT4_PiiiibPKf,"",@"SHT_CUDA_INFO"
	.sectionflags	@""
	.align	4


	//----- nvinfo : EIATTR_CUDA_API_VERSION
	.align		4
        /*0000*/ 	.byte	0x04, 0x37
        /*0002*/ 	.short	(.L_6653 - .L_6652)
.L_6652:
        /*0004*/ 	.word	0x00000082


	//----- nvinfo : EIATTR_KPARAM_INFO
	.align		4
.L_6653:
        /*0008*/ 	.byte	0x04, 0x17
        /*000a*/ 	.short	(.L_6655 - .L_6654)
.L_6654:
        /*000c*/ 	.word	0x00000000
        /*0010*/ 	.short	0x000a
        /*0012*/ 	.short	0x0040
        /*0014*/ 	.byte	0x00, 0xf5, 0x21, 0x00


	//----- nvinfo : EIATTR_KPARAM_INFO
	.align		4
.L_6655:
        /*0018*/ 	.byte	0x04, 0x17
        /*001a*/ 	.short	(.L_6657 - .L_6656)
.L_6656:
        /*001c*/ 	.word	0x00000000
        /*0020*/ 	.short	0x0009
        /*0022*/ 	.short	0x003c
        /*0024*/ 	.byte	0x00, 0xf0, 0x05, 0x00


	//----- nvinfo : EIATTR_KPARAM_INFO
	.align		4
.L_6657:
        /*0028*/ 	.byte	0x04, 0x17
        /*002a*/ 	.short	(.L_6659 - .L_6658)
.L_6658:
        /*002c*/ 	.word	0x00000000
        /*0030*/ 	.short	0x0008
        /*0032*/ 	.short	0x0038
        /*0034*/ 	.byte	0x00, 0xf0, 0x11, 0x00


	//----- nvinfo : EIATTR_KPARAM_INFO
	.align		4
.L_6659:
        /*0038*/ 	.byte	0x04, 0x17
        /*003a*/ 	.short	(.L_6661 - .L_6660)
.L_6660:
        /*003c*/ 	.word	0x00000000
        /*0040*/ 	.short	0x0007
        /*0042*/ 	.short	0x0034
        /*0044*/ 	.byte	0x00, 0xf0, 0x11, 0x00


	//----- nvinfo : EIATTR_KPARAM_INFO
	.align		4
.L_6661:
        /*0048*/ 	.byte	0x04, 0x17
        /*004a*/ 	.short	(.L_6663 - .L_6662)
.L_6662:
        /*004c*/ 	.word	0x00000000
        /*0050*/ 	.short	0x0006
        /*0052*/ 	.short	0x0030
        /*0054*/ 	.byte	0x00, 0xf0, 0x11, 0x00


	//----- nvinfo : EIATTR_KPARAM_INFO
	.align		4
.L_6663:
        /*0058*/ 	.byte	0x04, 0x17
        /*005a*/ 	.short	(.L_6665 - .L_6664)
.L_6664:
        /*005c*/ 	.word	0x00000000
        /*0060*/ 	.short	0x0005
        /*0062*/ 	.short	0x0028
        /*0064*/ 	.byte	0x00, 0xf5, 0x21, 0x00


	//----- nvinfo : EIATTR_KPARAM_INFO
	.align		4
.L_6665:
        /*0068*/ 	.byte	0x04, 0x17
        /*006a*/ 	.short	(.L_6667 - .L_6666)
.L_6666:
        /*006c*/ 	.word	0x00000000
        /*0070*/ 	.short	0x0004
        /*0072*/ 	.short	0x0020
        /*0074*/ 	.byte	0x00, 0xf5, 0x21, 0x00


	//----- nvinfo : EIATTR_KPARAM_INFO
	.align		4
.L_6667:
        /*0078*/ 	.byte	0x04, 0x17
        /*007a*/ 	.short	(.L_6669 - .L_6668)
.L_6668:
        /*007c*/ 	.word	0x00000000
        /*0080*/ 	.short	0x0003
        /*0082*/ 	.short	0x0018
        /*0084*/ 	.byte	0x00, 0xf0, 0x11, 0x00


	//----- nvinfo : EIATTR_KPARAM_INFO
	.align		4
.L_6669:
        /*0088*/ 	.byte	0x04, 0x17
        /*008a*/ 	.short	(.L_6671 - .L_6670)
.L_6670:
        /*008c*/ 	.word	0x00000000
        /*0090*/ 	.short	0x0002
        /*0092*/ 	.short	0x0010
        /*0094*/ 	.byte	0x00, 0xf5, 0x21, 0x00


	//----- nvinfo : EIATTR_KPARAM_INFO
	.align		4
.L_6671:
        /*0098*/ 	.byte	0x04, 0x17
        /*009a*/ 	.short	(.L_6673 - .L_6672)
.L_6672:
        /*009c*/ 	.word	0x00000000
        /*00a0*/ 	.short	0x0001
        /*00a2*/ 	.short	0x0008
        /*00a4*/ 	.byte	0x00, 0xf5, 0x21, 0x00


	//----- nvinfo : EIATTR_KPARAM_INFO
	.align		4
.L_6673:
        /*00a8*/ 	.byte	0x04, 0x17
        /*00aa*/ 	.short	(.L_6675 - .L_6674)
.L_6674:
        /*00ac*/ 	.word	0x00000000
        /*00b0*/ 	.short	0x0000
        /*00b2*/ 	.short	0x0000
        /*00b4*/ 	.byte	0x00, 0xf5, 0x21, 0x00


	//----- nvinfo : EIATTR_SPARSE_MMA_MASK
	.align		4
.L_6675:
        /*00b8*/ 	.byte	0x03, 0x50
        /*00ba*/ 	.short	0x0000


	//----- nvinfo : EIATTR_MAXREG_COUNT
	.align		4
        /*00bc*/ 	.byte	0x03, 0x1b
        /*00be*/ 	.short	0x00ff


	//----- nvinfo : EIATTR_MERCURY_ISA_VERSION
	.align		4
        /*00c0*/ 	.byte	0x03, 0x5f
        /*00c2*/ 	.short	0x0101


	//----- nvinfo : EIATTR_VRC_CTA_INIT_COUNT
	.align		4
        /*00c4*/ 	.byte	0x02, 0x4a
	.zero		1
	.zero		1


	//----- nvinfo : EIATTR_EXIT_INSTR_OFFSETS
	.align		4
        /*00c8*/ 	.byte	0x04, 0x1c
        /*00ca*/ 	.short	(.L_6677 - .L_6676)


	//   ....[0]....
.L_6676:
        /*00cc*/ 	.word	0x00000080


	//   ....[1]....
        /*00d0*/ 	.word	0x00001000


	//   ....[2]....
        /*00d4*/ 	.word	0x00001020


	//   ....[3]....
        /*00d8*/ 	.word	0x00001490


	//   ....[4]....
        /*00dc*/ 	.word	0x000016b0


	//   ....[5]....
        /*00e0*/ 	.word	0x00001810


	//   ....[6]....
        /*00e4*/ 	.word	0x000018e0


	//----- nvinfo : EIATTR_MAX_THREADS
	.align		4
.L_6677:
        /*00e8*/ 	.byte	0x04, 0x05
        /*00ea*/ 	.short	(.L_6679 - .L_6678)
.L_6678:
        /*00ec*/ 	.word	0x00000080
        /*00f0*/ 	.word	0x00000001
        /*00f4*/ 	.word	0x00000001


	//----- nvinfo : EIATTR_CBANK_PARAM_SIZE
	.align		4
.L_6679:
        /*00f8*/ 	.byte	0x03, 0x19
        /*00fa*/ 	.short	0x0048


	//----- nvinfo : EIATTR_PARAM_CBANK
	.align		4
        /*00fc*/ 	.byte	0x04, 0x0a
        /*00fe*/ 	.short	(.L_6681 - .L_6680)
	.align		4
.L_6680:
        /*0100*/ 	.word	index@(.nv.constant0._ZN4vllm3moe10topkGatingILi2ELi2ELi4ELi8ELi32EifLNS0_11ScoringFuncE1EEEvPKT5_PKbPfiPT4_PiiiibPKf)
        /*0104*/ 	.short	0x0380
        /*0106*/ 	.short	0x0048


	//----- nvinfo : EIATTR_SW_WAR
	.align		4
.L_6681:
        /*0108*/ 	.byte	0x04, 0x36
        /*010a*/ 	.short	(.L_6683 - .L_6682)
.L_6682:
        /*010c*/ 	.word	0x00000008
.L_6683:


//--------------------- .nv.info._ZN4vllm3moe10topkGatingILi1ELi1ELi4ELi4ELi32EifLNS0_11ScoringFuncE1EEEvPKT5_PKbPfiPT4_PiiiibPKf --------------------------
	.section	.nv.info._ZN4vllm3moe10topkGatingILi1ELi1ELi4ELi4ELi32EifLNS0_11ScoringFuncE1EEEvPKT5_PKbPfiPT4_PiiiibPKf,"",@"SHT_CUDA_INFO"
	.sectionflags	@""
	.align	4


	//----- nvinfo : EIATTR_CUDA_API_VERSION
	.align		4
        /*0000*/ 	.byte	0x04, 0x37
        /*0002*/ 	.short	(.L_6685 - .L_6684)
.L_6684:
        /*0004*/ 	.word	0x00000082


	//----- nvinfo : EIATTR_KPARAM_INFO
	.align		4
.L_6685:
        /*0008*/ 	.byte	0x04, 0x17
        /*000a*/ 	.short	(.L_6687 - .L_6686)
.L_6686:
        /*000c*/ 	.word	0x00000000
        /*0010*/ 	.short	0x000a
        /*0012*/ 	.short	0x0040
        /*0014*/ 	.byte	0x00, 0xf5, 0x21, 0x00


	//----- nvinfo : EIATTR_KPARAM_INFO
	.align		4
.L_6687:
        /*0018*/ 	.byte	0x04, 0x17
        /*001a*/ 	.short	(.L_6689 - .L_6688)
.L_6688:
        /*001c*/ 	.word	0x00000000
        /*0020*/ 	.short	0x0009
        /*0022*/ 	.short	0x003c
        /*0024*/ 	.byte	0x00, 0xf0, 0x05, 0x00


	//----- nvinfo : EIATTR_KPARAM_INFO
	.align		4
.L_6689:
        /*0028*/ 	.byte	0x04, 0x17
        /*002a*/ 	.short	(.L_6691 - .L_6690)
.L_6690:
        /*002c*/ 	.word	0x00000000
        /*0030*/ 	.short	0x0008
        /*0032*/ 	.short	0x0038
        /*0034*/ 	.byte	0x00, 0xf0, 0x11, 0x00


	//----- nvinfo : EIATTR_KPARAM_INFO
	.align		4
.L_6691:
        /*0038*/ 	.byte	0x04, 0x17
        /*003a*/ 	.short	(.L_6693 - .L_6692)
.L_6692:
        /*003c*/ 	.word	0x00000000
        /*0040*/ 	.short	0x0007
        /*0042*/ 	.short	0x0034
        /*0044*/ 	.byte	0x00, 0xf0, 0x11, 0x00


	//----- nvinfo : EIATTR_KPARAM_INFO
	.align		4
.L_6693:
        /*0048*/ 	.byte	0x04, 0x17
        /*004a*/ 	.short	(.L_6695 - .L_6694)
.L_6694:
        /*004c*/ 	.word	0x00000000
        /*0050*/ 	.short	0x0006
        /*0052*/ 	.short	0x0030
        /*0054*/ 	.byte	0x00, 0xf0, 0x11, 0x00


	//----- nvinfo : EIATTR_KPARAM_INFO
	.align		4
.L_6695:
        /*0058*/ 	.byte	0x04, 0x17
        /*005a*/ 	.short	(.L_6697 - .L_6696)
.L_6696:
        /*005c*/ 	.word	0x00000000
        /*0060*/ 	.short	0x0005
        /*0062*/ 	.short	0x0028
        /*0064*/ 	.byte	0x00, 0xf5, 0x21, 0x00


	//----- nvinfo : EIATTR_KPARAM_INFO
	.align		4
.L_6697:
        /*0068*/ 	.byte	0x04, 0x17
        /*006a*/ 	.short	(.L_6699 - .L_6698)
.L_6698:
        /*006c*/ 	.word	0x00000000
        /*0070*/ 	.short	0x0004
        /*0072*/ 	.short	0x0020
        /*0074*/ 	.byte	0x00, 0xf5, 0x21, 0x00


	//----- nvinfo : EIATTR_KPARAM_INFO
	.align		4
.L_6699:
        /*0078*/ 	.byte	0x04, 0x17
        /*007a*/ 	.short	(.L_6701 - .L_6700)
.L_6700:
        /*007c*/ 	.word	0x00000000
        /*0080*/ 	.short	0x0003
        /*0082*/ 	.short	0x0018
        /*0084*/ 	.byte	0x00, 0xf0, 0x11, 0x00


	//----- nvinfo : EIATTR_KPARAM_INFO
	.align		4
.L_6701:
        /*0088*/ 	.byte	0x04, 0x17
        /*008a*/ 	.short	(.L_6703 - .L_6702)
.L_6702:
        /*008c*/ 	.word	0x00000000
        /*0090*/ 	.short	0x0002
        /*0092*/ 	.short	0x0010
        /*0094*/ 	.byte	0x00, 0xf5, 0x21, 0x00


	//----- nvinfo : EIATTR_KPARAM_INFO
	.align		4
.L_6703:
        /*0098*/ 	.byte	0x04, 0x17
        /*009a*/ 	.short	(.L_6705 - .L_6704)
.L_6704:
        /*009c*/ 	.word	0x00000000
        /*00a0*/ 	.short	0x0001
        /*00a2*/ 	.short	0x0008
        /*00a4*/ 	.byte	0x00, 0xf5, 0x21, 0x00


	//----- nvinfo : EIATTR_KPARAM_INFO
	.align		4
.L_6705:
        /*00a8*/ 	.byte	0x04, 0x17
        /*00aa*/ 	.short	(.L_6707 - .L_6706)
.L_6706:
        /*00ac*/ 	.word	0x00000000
        /*00b0*/ 	.short	0x0000
        /*00b2*/ 	.short	0x0000
        /*00b4*/ 	.byte	0x00, 0xf5, 0x21, 0x00


	//----- nvinfo : EIATTR_SPARSE_MMA_MASK
	.align		4
.L_6707:
        /*00b8*/ 	.byte	0x03, 0x50
        /*00ba*/ 	.short	0x0000


	//----- nvinfo : EIATTR_MAXREG_COUNT
	.align		4
        /*00bc*/ 	.byte	0x03, 0x1b
        /*00be*/ 	.short	0x00ff


	//----- nvinfo : EIATTR_MERCURY_ISA_VERSION
	.align		4
        /*00c0*/ 	.byte	0x03, 0x5f
        /*00c2*/ 	.short	0x0101


	//----- nvinfo : EIATTR_VRC_CTA_INIT_COUNT
	.align		4
        /*00c4*/ 	.byte	0x02, 0x4a
	.zero		1
	.zero		1


	//----- nvinfo : EIATTR_EXIT_INSTR_OFFSETS
	.align		4
        /*00c8*/ 	.byte	0x04, 0x1c
        /*00ca*/ 	.short	(.L_6709 - .L_6708)


	//   ....[0]....
.L_6708:
        /*00cc*/ 	.word	0x00000080


	//   ....[1]....
        /*00d0*/ 	.word	0x00000850


	//   ....[2]....
        /*00d4*/ 	.word	0x00000860


	//   ....[3]....
        /*00d8*/ 	.word	0x00000cd0


	//   ....[4]....
        /*00dc*/ 	.word	0x00000ef0


	//   ....[5]....
        /*00e0*/ 	.word	0x00001050


	//   ....[6]....
        /*00e4*/ 	.word	0x00001120


	//----- nvinfo : EIATTR_MAX_THREADS
	.align		4
.L_6709:
        /*00e8*/ 	.byte	0x04, 0x05
        /*00ea*/ 	.short	(.L_6711 - .L_6710)
.L_6710:
        /*00ec*/ 	.word	0x00000080
        /*00f0*/ 	.word	0x00000001
        /*00f4*/ 	.word	0x00000001


	//----- nvinfo : EIATTR_CBANK_PARAM_SIZE
	.align		4
.L_6711:
        /*00f8*/ 	.byte	0x03, 0x19
        /*00fa*/ 	.short	0x0048


	//----- nvinfo : EIATTR_PARAM_CBANK
	.align		4
        /*00fc*/ 	.byte	0x04, 0x0a
        /*00fe*/ 	.short	(.L_6713 - .L_6712)
	.align		4
.L_6712:
        /*0100*/ 	.word	index@(.nv.constant0._ZN4vllm3moe10topkGatingILi1ELi1ELi4ELi4ELi32EifLNS0_11ScoringFuncE1EEEvPKT5_PKbPfiPT4_PiiiibPKf)
        /*0104*/ 	.short	0x0380
        /*0106*/ 	.short	0x0048


	//----- nvinfo : EIATTR_SW_WAR
	.align		4
.L_6713:
        /*0108*/ 	.byte	0x04, 0x36
        /*010a*/ 	.short	(.L_6715 - .L_6714)
.L_6714:
        /*010c*/ 	.word	0x00000008
.L_6715:


//--------------------- .nv.info._ZN4vllm3moe10topkGatingILi18ELi576ELi4ELi4ELi32El13__nv_bfloat16LNS0_11ScoringFuncE0EEEvPKT5_PKbPfiPT4_PiiiibPKf --------------------------
	.section	.nv.info._ZN4vllm3moe10topkGatingILi18ELi576ELi4ELi4ELi32El13__nv_bfloat16LNS0_11ScoringFuncE0EEEvPKT5_PKbPfiPT4_PiiiibPKf,"",@"SHT_CUDA_INFO"
	.sectionflags	@""
	.align	4


	//----- nvinfo : EIATTR_CUDA_API_VERSION
	.align		4
        /*0000*/ 	.byte	0x04, 0x37
        /*0002*/ 	.short	(.L_6717 - .L_6716)
.L_6716:
        /*0004*/ 	.word	0x00000082


	//----- nvinfo : EIATTR_KPARAM_INFO
	.align		4
.L_6717:
        /*0008*/ 	.byte	0x04, 0x17
        /*000a*/ 	.short	(.L_6719 - .L_6718)
.L_6718:
        /*000c*/ 	.word	0x00000000
        /*0010*/ 	.short	0x000a
        /*0012*/ 	.short	0x0040
        /*0014*/ 	.byte	0x00, 0xf5, 0x21, 0x00


	//----- nvinfo : EIATTR_KPARAM_INFO
	.align		4
.L_6719:
        /*0018*/ 	.byte	0x04, 0x17
        /*001a*/ 	.short	(.L_6721 - .L_6720)
.L_6720:
        /*001c*/ 	.word	0x00000000
        /*0020*/ 	.short	0x0009
        /*0022*/ 	.short	0x003c
        /*0024*/ 	.byte	0x00, 0xf0, 0x05, 0x00


	//----- nvinfo : EIATTR_KPARAM_INFO
	.align		4
.L_6721:
        /*0028*/ 	.byte	0x04, 0x17
        /*002a*/ 	.short	(.L_6723 - .L_6722)
.L_6722:
        /*002c*/ 	.word	0x00000000
        /*0030*/ 	.short	0x0008
        /*0032*/ 	.short	0x0038
        /*0034*/ 	.byte	0x00, 0xf0, 0x11, 0x00


	//----- nvinfo : EIATTR_KPARAM_INFO
	.align		4
.L_6723:
        /*0038*/ 	.byte	0x04, 0x17
        /*003a*/ 	.short	(.L_6725 - .L_6724)
.L_6724:
        /*003c*/ 	.word	0x00000000
        /*0040*/ 	.short	0x0007
        /*0042*/ 	.short	0x0034
        /*0044*/ 	.byte	0x00, 0xf0, 0x11, 0x00


	//----- nvinfo : EIATTR_KPARAM_INFO
	.align		4
.L_6725:
        /*0048*/ 	.byte	0x04, 0x17
        /*004a*/ 	.short	(.L_6727 - .L_6726)
.L_6726:
        /*004c*/ 	.word	0x00000000
        /*0050*/ 	.short	0x0006
        /*0052*/ 	.short	0x0030
        /*0054*/ 	.byte	0x00, 0xf0, 0x11, 0x00


	//----- nvinfo : EIATTR_KPARAM_INFO
	.align		4
.L_6727:
        /*0058*/ 	.byte	0x04, 0x17
        /*005a*/ 	.short	(.L_6729 - .L_6728)
.L_6728:
        /*005c*/ 	.word	0x00000000
        /*0060*/ 	.short	0x0005
        /*0062*/ 	.short	0x0028
        /*0064*/ 	.byte	0x00, 0xf5, 0x21, 0x00


	//----- nvinfo : EIATTR_KPARAM_INFO
	.align		4
.L_6729:
        /*0068*/ 	.byte	0x04, 0x17
        /*006a*/ 	.short	(.L_6731 - .L_6730)
.L_6730:
        /*006c*/ 	.word	0x00000000
        /*0070*/ 	.short	0x0004
        /*0072*/ 	.short	0x0020
        /*0074*/ 	.byte	0x00, 0xf5, 0x21, 0x00


	//----- nvinfo : EIATTR_KPARAM_INFO
	.align		4
.L_6731:
        /*0078*/ 	.byte	0x04, 0x17
        /*007a*/ 	.short	(.L_6733 - .L_6732)
.L_6732:
        /*007c*/ 	.word	0x00000000
        /*0080*/ 	.short	0x0003
        /*0082*/ 	.short	0x0018
        /*0084*/ 	.byte	0x00, 0xf0, 0x11, 0x00


	//----- nvinfo : EIATTR_KPARAM_INFO
	.align		4
.L_6733:
        /*0088*/ 	.byte	0x04, 0x17
        /*008a*/ 	.short	(.L_6735 - .L_6734)
.L_6734:
        /*008c*/ 	.word	0x00000000
        /*0090*/ 	.short	0x0002
        /*0092*/ 	.short	0x0010
        /*0094*/ 	.byte	0x00, 0xf5, 0x21, 0x00


	//----- nvinfo : EIATTR_KPARAM_INFO
	.align		4
.L_6735:
        /*0098*/ 	.byte	0x04, 0x17
        /*009a*/ 	.short	(.L_6737 - .L_6736)
.L_6736:
        /*009c*/ 	.word	0x00000000
        /*00a0*/ 	.short	0x0001
        /*00a2*/ 	.short	0x0008
        /*00a4*/ 	.byte	0x00, 0xf5, 0x21, 0x00


	//----- nvinfo : EIATTR_KPARAM_INFO
	.align		4
.L_6737:
        /*00a8*/ 	.byte	0x04, 0x17
        /*00aa*/ 	.short	(.L_6739 - .L_6738)
.L_6738:
        /*00ac*/ 	.word	0x00000000
        /*00b0*/ 	.short	0x0000
        /*00b2*/ 	.short	0x0000
        /*00b4*/ 	.byte	0x00, 0xf5, 0x21, 0x00


	//----- nvinfo : EIATTR_SPARSE_MMA_MASK
	.align		4
.L_6739:
        /*00b8*/ 	.byte	0x03, 0x50
        /*00ba*/ 	.short	0x0000


	//----- nvinfo : EIATTR_MAXREG_COUNT
	.align		4
        /*00bc*/ 	.byte	0x03, 0x1b
        /*00be*/ 	.short	0x00ff


	//----- nvinfo : EIATTR_MERCURY_ISA_VERSION
	.align		4
        /*00c0*/ 	.byte	0x03, 0x5f
        /*00c2*/ 	.short	0x0101


	//----- nvinfo : EIATTR_COOP_GROUP_MASK_REGIDS
	.align		4
        /*00c4*/ 	.byte	0x04, 0x29
        /*00c6*/ 	.short	(.L_6741 - .L_6740)


	//   ....[0]....
.L_6740:
        /*00c8*/ 	.word	0xffffffff


	//   ....[1]....
        /*00cc*/ 	.word	0xffffffff


	//   ....[2]....
        /*00d0*/ 	.word	0xffffffff


	//   ....[3]....
        /*00d4*/ 	.word	0xffffffff


	//   ....[4]....
        /*00d8*/ 	.word	0xffffffff


	//   ....[5]....
        /*00dc*/ 	.word	0xffffffff


	//   ....[6]....
        /*00e0*/ 	.word	0xffffffff


	//   ....[7]....
        /*00e4*/ 	.word	0xffffffff


	//   ....[8]....
        /*00e8*/ 	.word	0xffffffff


	//   ....[9]....
        /*00ec*/ 	.word	0xffffffff


	//   ....[10]....
        /*00f0*/ 	.word	0xffffffff


	//   ....[11]....
        /*00f4*/ 	.word	0xffffffff


	//   ....[12]....
        /*00f8*/ 	.word	0xffffffff


	//   ....[13]....
        /*00fc*/ 	.word	0xffffffff


	//   ....[14]....
        /*0100*/ 	.word	0xffffffff


	//   ....[15]....
        /*0104*/ 	.word	0xffffffff


	//   ....[16]....
        /*0108*/ 	.word	0xffffffff


	//   ....[17]....
        /*010c*/ 	.word	0xffffffff


	//   ....[18]....
        /*0110*/ 	.word	0xffffffff


	//   ....[19]....
        /*0114*/ 	.word	0xffffffff


	//   ....[20]....
        /*0118*/ 	.word	0xffffffff


	//   ....[21]....
        /*011c*/ 	.word	0xffffffff


	//   ....[22]....
        /*0120*/ 	.word	0xffffffff


	//   ....[23]....
        /*0124*/ 	.word	0xffffffff


	//   ....[24]....
        /*0128*/ 	.word	0xffffffff


	//----- nvinfo : EIATTR_COOP_GROUP_INSTR_OFFSETS
	.align		4
.L_6741:
        /*012c*/ 	.byte	0x04, 0x28
        /*012e*/ 	.short	(.L_6743 - .L_6742)


	//   ....[0]....
.L_6742:
        /*0130*/ 	.word	0x00000420


	//   ....[1]....
        /*0134*/ 	.word	0x00000440


	//   ....[2]....
        /*0138*/ 	.word	0x00000460


	//   ....[3]....
        /*013c*/ 	.word	0x00000480


	//   ....[4]....
        /*0140*/ 	.word	0x000004b0


	//   ....[5]....
        /*0144*/ 	.word	0x00000980


	//   ....[6]....
        /*0148*/ 	.word	0x000009a0


	//   ....[7]....
        /*014c*/ 	.word	0x000009c0


	//   ....[8]....
        /*0150*/ 	.word	0x000009e0


	//   ....[9]....
        /*0154*/ 	.word	0x00000a00


	//   ....[10]....
        /*0158*/ 	.word	0x00001640


	//   ....[11]....
        /*015c*/ 	.word	0x00001690


	//   ....[12]....
        /*0160*/ 	.word	0x00001700


	//   ....[13]....
        /*0164*/ 	.word	0x00001710


	//   ....[14]....
        /*0168*/ 	.word	0x00001910


	//   ....[15]....
        /*016c*/ 	.word	0x00001930


	//   ....[16]....
        /*0170*/ 	.word	0x00001960


	//   ....[17]....
        /*0174*/ 	.word	0x000019c0


	//   ....[18]....
        /*0178*/ 	.word	0x00001a00


	//   ....[19]....
        /*017c*/ 	.word	0x00001a10


	//   ....[20]....
        /*0180*/ 	.word	0x00001a30


	//   ....[21]....
        /*0184*/ 	.word	0x00001aa0


	//   ....[22]....
        /*0188*/ 	.word	0x00001ac0


	//   ....[23]....
        /*018c*/ 	.word	0x00001ad0


	//   ....[24]....
        /*0190*/ 	.word	0x00001b10


	//----- nvinfo : EIATTR_VRC_CTA_INIT_COUNT
	.align		4
.L_6743:
        /*0194*/ 	.byte	0x02, 0x4a
	.zero		1
	.zero		1


	//----- nvinfo : EIATTR_EXIT_INSTR_OFFSETS
	.align		4
        /*0198*/ 	.byte	0x04, 0x1c
        /*019a*/ 	.short	(.L_6745 - .L_6744)


	//   ....[0]....
.L_6744:
        /*019c*/ 	.word	0x00000080


	//   ....[1]....
        /*01a0*/ 	.word	0x000020d0


	//   ....[2]....
        /*01a4*/ 	.word	0x00002110


	//   ....[3]....
        /*01a8*/ 	.word	0x00002570


	//   ....[4]....
        /*01ac*/ 	.word	0x00002790


	//   ....[5]....
        /*01b0*/ 	.word	0x000028f0


	//   ....[6]....
        /*01b4*/ 	.word	0x000029c0


	//----- nvinfo : EIATTR_MAX_THREADS
	.align		4
.L_6745:
        /*01b8*/ 	.byte	0x04, 0x05
        /*01ba*/ 	.short	(.L_6747 - .L_6746)
.L_6746:
        /*01bc*/ 	.word	0x00000080
        /*01c0*/ 	.word	0x00000001
        /*01c4*/ 	.word	0x00000001


	//----- nvinfo : EIATTR_CRS_STACK_SIZE
	.align		4
.L_6747:
        /*01c8*/ 	.byte	0x04, 0x1e
        /*01ca*/ 	.short	(.L_6749 - .L_6748)
.L_6748:
        /*01cc*/ 	.word	0x00000000


	//----- nvinfo : EIATTR_CBANK_PARAM_SIZE
	.align		4
.L_6749:
        /*01d0*/ 	.byte	0x03, 0x19
        /*01d2*/ 	.short	0x0048


	//----- nvinfo : EIATTR_PARAM_CBANK
	.align		4
        /*01d4*/ 	.byte	0x04, 0x0a
        /*01d6*/ 	.short	(.L_6751 - .L_6750)
	.align		4
.L_6750:
        /*01d8*/ 	.word	index@(.nv.constant0._ZN4vllm3moe10topkGatingILi18ELi576ELi4ELi4ELi32El13__nv_bfloat16LNS0_11ScoringFuncE0EEEvPKT5_PKbPfiPT4_PiiiibPKf)
        /*01dc*/ 	.short	0x0380
        /*01de*/ 	.short	0x0048


	//----- nvinfo : EIATTR_SW_WAR
	.align		4
.L_6751:
        /*01e0*/ 	.byte	0x04, 0x36
        /*01e2*/ 	.short	(.L_6753 - .L_6752)
.L_6752:
        /*01e4*/ 	.word	0x00000008
.L_6753:


//--------------------- .nv.info._ZN4vllm3moe10topkGatingILi14ELi448ELi4ELi4ELi32El13__nv_bfloat16LNS0_11ScoringFuncE0EEEvPKT5_PKbPfiPT4_PiiiibPKf --------------------------
	.section	.nv.info._ZN4vllm3moe10topkGatingILi14ELi448ELi4ELi4ELi32El13__nv_bfloat16LNS0_11ScoringFuncE0EEEvPKT5_PKbPfiPT4_PiiiibPKf,"",@"SHT_CUDA_INFO"
	.sectionflags	@""
	.align	4


	//----- nvinfo : EIATTR_CUDA_API_VERSION
	.align		4
        /*0000*/ 	.byte	0x04, 0x37
        /*0002*/ 	.short	(.L_6755 - .L_6754)
.L_6754:
        /*0004*/ 	.word	0x00000082


	//----- nvinfo : EIATTR_KPARAM_INFO
	.align		4
.L_6755:
        /*0008*/ 	.byte	0x04, 0x17
        /*000a*/ 	.short	(.L_6757 - .L_6756)
.L_6756:
        /*000c*/ 	.word	0x00000000
        /*0010*/ 	.short	0x000a
        /*0012*/ 	.short	0x0040
        /*0014*/ 	.byte	0x00, 0xf5, 0x21, 0x00


	//----- nvinfo : EIATTR_KPARAM_INFO
	.align		4
.L_6757:
        /*0018*/ 	.byte	0x04, 0x17
        /*001a*/ 	.short	(.L_6759 - .L_6758)
.L_6758:
        /*001c*/ 	.word	0x00000000
        /*0020*/ 	.short	0x0009
        /*0022*/ 	.short	0x003c
        /*0024*/ 	.byte	0x00, 0xf0, 0x05, 0x00


	//----- nvinfo : EIATTR_KPARAM_INFO
	.align		4
.L_6759:
        /*0028*/ 	.byte	0x04, 0x17
        /*002a*/ 	.short	(.L_6761 - .L_6760)
.L_6760:
        /*002c*/ 	.word	0x00000000
        /*0030*/ 	.short	0x0008
        /*0032*/ 	.short	0x0038
        /*0034*/ 	.byte	0x00, 0xf0, 0x11, 0x00


	//----- nvinfo : EIATTR_KPARAM_INFO
	.align		4
.L_6761:
        /*0038*/ 	.byte	0x04, 0x17
        /*003a*/ 	.short	(.L_6763 - .L_6762)
.L_6762:
        /*003c*/ 	.word	0x00000000
        /*0040*/ 	.short	0x0007
        /*0042*/ 	.short	0x0034
        /*0044*/ 	.byte	0x00, 0xf0, 0x11, 0x00


	//----- nvinfo : EIATTR_KPARAM_INFO
	.align		4
.L_6763:
        /*0048*/ 	.byte	0x04, 0x17
        /*004a*/ 	.short	(.L_6765 - .L_6764)
.L_6764:
        /*004c*/ 	.word	0x00000000
        /*0050*/ 	.short	0x0006
        /*0052*/ 	.short	0x0030
        /*0054*/ 	.byte	0x00, 0xf0, 0x11, 0x00


	//----- nvinfo : EIATTR_KPARAM_INFO
	.align		4
.L_6765:
        /*0058*/ 	.byte	0x04, 0x17
        /*005a*/ 	.short	(.L_6767 - .L_6766)
.L_6766:
        /*005c*/ 	.word	0x00000000
        /*0060*/ 	.short	0x0005
        /*0062*/ 	.short	0x0028
        /*0064*/ 	.byte	0x00, 0xf5, 0x21, 0x00


	//----- nvinfo : EIATTR_KPARAM_INFO
	.align		4
.L_6767:
        /*0068*/ 	.byte	0x04, 0x17
        /*006a*/ 	.short	(.L_6769 - .L_6768)
.L_6768:
        /*006c*/ 	.word	0x00000000
        /*0070*/ 	.short	0x0004
        /*0072*/ 	.short	0x0020
        /*0074*/ 	.byte	0x00, 0xf5, 0x21, 0x00


	//----- nvinfo : EIATTR_KPARAM_INFO
	.align		4
.L_6769:
        /*0078*/ 	.byte	0x04, 0x17
        /*007a*/ 	.short	(.L_6771 - .L_6770)
.L_6770:
        /*007c*/ 	.word	0x00000000
        /*0080*/ 	.short	0x0003
        /*0082*/ 	.short	0x0018
        /*0084*/ 	.byte	0x00, 0xf0, 0x11, 0x00


	//----- nvinfo : EIATTR_KPARAM_INFO
	.align		4
.L_6771:
        /*0088*/ 	.byte	0x04, 0x17
        /*008a*/ 	.short	(.L_6773 - .L_6772)
.L_6772:
        /*008c*/ 	.word	0x00000000
        /*0090*/ 	.short	0x0002
        /*0092*/ 	.short	0x0010
        /*0094*/ 	.byte	0x00, 0xf5, 0x21, 0x00


	//----- nvinfo : EIATTR_KPARAM_INFO
	.align		4
.L_6773:
        /*0098*/ 	.byte	0x04, 0x17
        /*009a*/ 	.short	(.L_6775 - .L_6774)
.L_6774:
        /*009c*/ 	.word	0x00000000
        /*00a0*/ 	.short	0x0001
        /*00a2*/ 	.short	0x0008
        /*00a4*/ 	.byte	0x00, 0xf5, 0x21, 0x00


	//----- nvinfo : EIATTR_KPARAM_INFO
	.align		4
.L_6775:
        /*00a8*/ 	.byte	0x04, 0x17
        /*00aa*/ 	.short	(.L_6777 - .L_6776)
.L_6776:
        /*00ac*/ 	.word	0x00000000
        /*00b0*/ 	.short	0x0000
        /*00b2*/ 	.short	0x0000
        /*00b4*/ 	.byte	0x00, 0xf5, 0x21, 0x00


	//----- nvinfo : EIATTR_SPARSE_MMA_MASK
	.align		4
.L_6777:
        /*00b8*/ 	.byte	0x03, 0x50
        /*00ba*/ 	.short	0x0000


	//----- nvinfo : EIATTR_MAXREG_COUNT
	.align		4
        /*00bc*/ 	.byte	0x03, 0x1b
        /*00be*/ 	.short	0x00ff


	//----- nvinfo : EIATTR_MERCURY_ISA_VERSION
	.align		4
        /*00c0*/ 	.byte	0x03, 0x5f
        /*00c2*/ 	.short	0x0101


	//----- nvinfo : EIATTR_COOP_GROUP_MASK_REGIDS
	.align		4
        /*00c4*/ 	.byte	0x04, 0x29
        /*00c6*/ 	.short	(.L_6779 - .L_6778)


	//   ....[0]....
.L_6778:
        /*00c8*/ 	.word	0xffffffff


	//   ....[1]....
        /*00cc*/ 	.word	0xffffffff


	//   ....[2]....
        /*00d0*/ 	.word	0xffffffff


	//   ....[3]....
        /*00d4*/ 	.word	0xffffffff


	//   ....[4]....
        /*00d8*/ 	.word	0xffffffff


	//   ....[5]....
        /*00dc*/ 	.word	0xffffffff


	//   ....[6]....
        /*00e0*/ 	.word	0xffffffff


	//   ....[7]....
        /*00e4*/ 	.word	0xffffffff


	//   ....[8]....
        /*00e8*/ 	.word	0xffffffff


	//   ....[9]....
        /*00ec*/ 	.word	0xffffffff


	//   ....[10]....
        /*00f0*/ 	.word	0xffffffff


	//   ....[11]....
        /*00f4*/ 	.word	0xffffffff


	//   ....[12]....
        /*00f8*/ 	.word	0xffffffff


	//   ....[13]....
        /*00fc*/ 	.word	0xffffffff


	//   ....[14]....
        /*0100*/ 	.word	0xffffffff


	//   ....[15]....
        /*0104*/ 	.word	0xffffffff


	//   ....[16]....
        /*0108*/ 	.word	0xffffffff


	//   ....[17]....
        /*010c*/ 	.word	0xffffffff


	//   ....[18]....
        /*0110*/ 	.word	0xffffffff


	//   ....[19]....
        /*0114*/ 	.word	0xffffffff


	//   ....[20]....
        /*0118*/ 	.word	0xffffffff


	//   ....[21]....
        /*011c*/ 	.word	0xffffffff


	//   ....[22]....
        /*0120*/ 	.word	0xffffffff


	//   ....[23]....
        /*0124*/ 	.word	0xffffffff


	//   ....[24]....
        /*0128*/ 	.word	0xffffffff


	//----- nvinfo : EIATTR_COOP_GROUP_INSTR_OFFSETS
	.align		4
.L_6779:
        /*012c*/ 	.byte	0x04, 0x28
        /*012e*/ 	.short	(.L_6781 - .L_6780)


	//   ....[0]....
.L_6780:
        /*0130*/ 	.word	0x00000380


	//   ....[1]....
        /*0134*/ 	.word	0x000003a0


	//   ....[2]....
        /*0138*/ 	.word	0x000003c0


	//   ....[3]....
        /*013c*/ 	.word	0x000003e0


	//   ....[4]....
        /*0140*/ 	.word	0x00000410


	//   ....[5]....
        /*0144*/ 	.word	0x00000810


	//   ....[6]....
        /*0148*/ 	.word	0x00000830


	//   ....[7]....
        /*014c*/ 	.word	0x00000850


	//   ....[8]....
        /*0150*/ 	.word	0x00000870


	//   ....[9]....
        /*0154*/ 	.word	0x00000890


	//   ....[10]....
        /*0158*/ 	.word	0x00001200


	//   ....[11]....
        /*015c*/ 	.word	0x00001270


	//   ....[12]....
        /*0160*/ 	.word	0x000012e0


	//   ....[13]....
        /*0164*/ 	.word	0x000012f0


	//   ....[14]....
        /*0168*/ 	.word	0x00001470


	//   ....[15]....
        /*016c*/ 	.word	0x00001490


	//   ....[16]....
        /*0170*/ 	.word	0x000014c0


	//   ....[17]....
        /*0174*/ 	.word	0x00001520


	//   ....[18]....
        /*0178*/ 	.word	0x00001560


	//   ....[19]....
        /*017c*/ 	.word	0x00001570


	//   ....[20]....
        /*0180*/ 	.word	0x00001590


	//   ....[21]....
        /*0184*/ 	.word	0x000015f0


	//   ....[22]....
        /*0188*/ 	.word	0x00001620


	//   ....[23]....
        /*018c*/ 	.word	0x00001630


	//   ....[24]....
        /*0190*/ 	.word	0x00001660


	//----- nvinfo : EIATTR_VRC_CTA_INIT_COUNT
	.align		4
.L_6781:
        /*0194*/ 	.byte	0x02, 0x4a
	.zero		1
	.zero		1


	//----- nvinfo : EIATTR_EXIT_INSTR_OFFSETS
	.align		4
        /*0198*/ 	.byte	0x04, 0x1c
        /*019a*/ 	.short	(.L_6783 - .L_6782)


	//   ....[0]....
.L_6782:
        /*019c*/ 	.word	0x00000080


	//   ....[1]....
        /*01a0*/ 	.word	0x00001bf0


	//   ....[2]....
        /*01a4*/ 	.word	0x00001c10


	//   ....[3]....
        /*01a8*/ 	.word	0x00002080


	//   ....[4]....
        /*01ac*/ 	.word	0x000022a0


	//   ....[5]....
        /*01b0*/ 	.word	0x00002400


	//   ....[6]....
        /*01b4*/ 	.word	0x000024d0


	//----- nvinfo : EIATTR_MAX_THREADS
	.align		4
.L_6783:
        /*01b8*/ 	.byte	0x04, 0x05
        /*01ba*/ 	.short	(.L_6785 - .L_6784)
.L_6784:
        /*01bc*/ 	.word	0x00000080
        /*01c0*/ 	.word	0x00000001
        /*01c4*/ 	.word	0x00000001


	//----- nvinfo : EIATTR_CRS_STACK_SIZE
	.align		4
.L_6785:
        /*01c8*/ 	.byte	0x04, 0x1e
        /*01ca*/ 	.short	(.L_6787 - .L_6786)
.L_6786:
        /*01cc*/ 	.word	0x00000000


	//----- nvinfo : EIATTR_CBANK_PARAM_SIZE
	.align		4
.L_6787:
        /*01d0*/ 	.byte	0x03, 0x19
        /*01d2*/ 	.short	0x0048


	//----- nvinfo : EIATTR_PARAM_CBANK
	.align		4
        /*01d4*/ 	.byte	0x04, 0x0a
        /*01d6*/ 	.short	(.L_6789 - .L_6788)
	.align		4
.L_6788:
        /*01d8*/ 	.word	index@(.nv.constant0._ZN4vllm3moe10topkGatingILi14ELi448ELi4ELi4ELi32El13__nv_bfloat16LNS0_11ScoringFuncE0EEEvPKT5_PKbPfiPT4_PiiiibPKf)
        /*01dc*/ 	.short	0x0380
        /*01de*/ 	.short	0x0048


	//----- nvinfo : EIATTR_SW_WAR
	.align		4
.L_6789:
        /*01e0*/ 	.byte	0x04, 0x36
        /*01e2*/ 	.short	(.L_6791 - .L_6790)
.L_6790:
        /*01e4*/ 	.word	0x00000008
.L_6791:


//--------------------- .nv.info._ZN4vllm3moe10topkGatingILi12ELi384ELi4ELi4ELi32El13__nv_bfloat16LNS0_11ScoringFuncE0EEEvPKT5_PKbPfiPT4_PiiiibPKf --------------------------
	.section	.nv.info._ZN4vllm3moe10topkGatingILi12ELi384ELi4ELi4ELi32El13__nv_bfloat16LNS0_11ScoringFuncE0EEEvPKT5_PKbPfiPT4_PiiiibPKf,"",@"SHT_CUDA_INFO"
	.sectionflags	@""
	.align	4


	//----- nvinfo : EIATTR_CUDA_API_VERSION
	.align		4
        /*0000*/ 	.byte	0x04, 0x37
        /*0002*/ 	.short	(.L_6793 - .L_6792)
.L_6792:
        /*0004*/ 	.word	0x00000082


	//----- nvinfo : EIATTR_KPARAM_INFO
	.align		4
.L_6793:
        /*0008*/ 	.byte	0x04, 0x17
        /*000a*/ 	.short	(.L_6795 - .L_6794)
.L_6794:
        /*000c*/ 	.word	0x00000000
        /*0010*/ 	.short	0x000a
        /*0012*/ 	.short	0x0040
        /*0014*/ 	.byte	0x00, 0xf5, 0x21, 0x00


	//----- nvinfo : EIATTR_KPARAM_INFO
	.align		4
.L_6795:
        /*0018*/ 	.byte	0x04, 0x17
        /*001a*/ 	.short	(.L_6797 - .L_6796)
.L_6796:
        /*001c*/ 	.word	0x00000000
        /*0020*/ 	.short	0x0009
        /*0022*/ 	.short	0x003c
        /*0024*/ 	.byte	0x00, 0xf0, 0x05, 0x00


	//----- nvinfo : EIATTR_KPARAM_INFO
	.align		4
.L_6797:
        /*0028*/ 	.byte	0x04, 0x17
        /*002a*/ 	.short	(.L_6799 - .L_6798)
.L_6798:
        /*002c*/ 	.word	0x00000000
        /*0030*/ 	.short	0x0008
        /*0032*/ 	.short	0x0038
        /*0034*/ 	.byte	0x00, 0xf0, 0x11, 0x00


	//----- nvinfo : EIATTR_KPARAM_INFO
	.align		4
.L_6799:
        /*0038*/ 	.byte	0x04, 0x17
        /*003a*/ 	.short	(.L_6801 - .L_6800)
.L_6800:
        /*003c*/ 	.word	0x00000000
        /*0040*/ 	.short	0x0007
        /*0042*/ 	.short	0x0034
        /*0044*/ 	.byte	0x00, 0xf0, 0x11, 0x00


	//----- nvinfo : EIATTR_KPARAM_INFO
	.align		4
.L_6801:
        /*0048*/ 	.byte	0x04, 0x17
        /*004a*/ 	.short	(.L_6803 - .L_6802)
.L_6802:
        /*004c*/ 	.word	0x00000000
        /*0050*/ 	.short	0x0006
        /*0052*/ 	.short	0x0030
        /*0054*/ 	.byte	0x00, 0xf0, 0x11, 0x00


	//----- nvinfo : EIATTR_KPARAM_INFO
	.align		4
.L_6803:
        /*0058*/ 	.byte	0x04, 0x17
        /*005a*/ 	.short	(.L_6805 - .L_6804)
.L_6804:
        /*005c*/ 	.word	0x00000000
        /*0060*/ 	.short	0x0005
        /*0062*/ 	.short	0x0028
        /*0064*/ 	.byte	0x00, 0xf5, 0x21, 0x00


	//----- nvinfo : EIATTR_KPARAM_INFO
	.align		4
.L_6805:
        /*0068*/ 	.byte	0x04, 0x17
        /*006a*/ 	.short	(.L_6807 - .L_6806)
.L_6806:
        /*006c*/ 	.word	0x00000000
        /*0070*/ 	.short	0x0004
        /*0072*/ 	.short	0x0020
        /*0074*/ 	.byte	0x00, 0xf5, 0x21, 0x00


	//----- nvinfo : EIATTR_KPARAM_INFO
	.align		4
.L_6807:
        /*0078*/ 	.byte	0x04, 0x17
        /*007a*/ 	.short	(.L_6809 - .L_6808)
.L_6808:
        /*007c*/ 	.word	0x00000000
        /*0080*/ 	.short	0x0003
        /*0082*/ 	.short	0x0018
        /*0084*/ 	.byte	0x00, 0xf0, 0x11, 0x00


	//----- nvinfo : EIATTR_KPARAM_INFO
	.align		4
.L_6809:
        /*0088*/ 	.byte	0x04, 0x17
        /*008a*/ 	.short	(.L_6811 - .L_6810)
.L_6810:
        /*008c*/ 	.word	0x00000000
        /*0090*/ 	.short	0x0002
        /*0092*/ 	.short	0x0010
        /*0094*/ 	.byte	0x00, 0xf5, 0x21, 0x00


	//----- nvinfo : EIATTR_KPARAM_INFO
	.align		4
.L_6811:
        /*0098*/ 	.byte	0x04, 0x17
        /*009a*/ 	.short	(.L_6813 - .L_6812)
.L_6812:
        /*009c*/ 	.word	0x00000000
        /*00a0*/ 	.short	0x0001
        /*00a2*/ 	.short	0x0008
        /*00a4*/ 	.byte	0x00, 0xf5, 0x21, 0x00


	//----- nvinfo : EIATTR_KPARAM_INFO
	.align		4
.L_6813:
        /*00a8*/ 	.byte	0x04, 0x17
        /*00aa*/ 	.short	(.L_6815 - .L_6814)
.L_6814:
        /*00ac*/ 	.word	0x00000000
        /*00b0*/ 	.short	0x0000
        /*00b2*/ 	.short	0x0000
        /*00b4*/ 	.byte	0x00, 0xf5, 0x21, 0x00


	//----- nvinfo : EIATTR_SPARSE_MMA_MASK
	.align		4
.L_6815:
        /*00b8*/ 	.byte	0x03, 0x50
        /*00ba*/ 	.short	0x0000


	//----- nvinfo : EIATTR_MAXREG_COUNT
	.align		4
        /*00bc*/ 	.byte	0x03, 0x1b
        /*00be*/ 	.short	0x00ff


	//----- nvinfo : EIATTR_MERCURY_ISA_VERSION
	.align		4
        /*00c0*/ 	.byte	0x03, 0x5f
        /*00c2*/ 	.short	0x0101


	//----- nvinfo : EIATTR_COOP_GROUP_MASK_REGIDS
	.align		4
        /*00c4*/ 	.byte	0x04, 0x29
        /*00c6*/ 	.short	(.L_6817 - .L_6816)


	//   ....[0]....
.L_6816:
        /*00c8*/ 	.word	0xffffffff


	//   ....[1]....
        /*00cc*/ 	.word	0xffffffff


	//   ....[2]....
        /*00d0*/ 	.word	0xffffffff


	//   ....[3]....
        /*00d4*/ 	.word	0xffffffff


	//   ....[4]....
        /*00d8*/ 	.word	0xffffffff


	//   ....[5]....
        /*00dc*/ 	.word	0xffffffff


	//   ....[6]....
        /*00e0*/ 	.word	0xffffffff


	//   ....[7]....
        /*00e4*/ 	.word	0xffffffff


	//   ....[8]....
        /*00e8*/ 	.word	0xffffffff


	//   ....[9]....
        /*00ec*/ 	.word	0xffffffff


	//   ....[10]....
        /*00f0*/ 	.word	0xffffffff


	//   ....[11]....
        /*00f4*/ 	.word	0xffffffff


	//   ....[12]....
        /*00f8*/ 	.word	0xffffffff


	//   ....[13]....
        /*00fc*/ 	.word	0xffffffff


	//   ....[14]....
        /*0100*/ 	.word	0xffffffff


	//   ....[15]....
        /*0104*/ 	.word	0xffffffff


	//   ....[16]....
        /*0108*/ 	.word	0xffffffff


	//   ....[17]....
        /*010c*/ 	.word	0xffffffff


	//   ....[18]....
        /*0110*/ 	.word	0xffffffff


	//   ....[19]....
        /*0114*/ 	.word	0xffffffff


	//   ....[20]....
        /*0118*/ 	.word	0xffffffff


	//   ....[21]....
        /*011c*/ 	.word	0xffffffff


	//   ....[22]....
        /*0120*/ 	.word	0xffffffff


	//   ....[23]....
        /*0124*/ 	.word	0xffffffff


	//   ....[24]....
        /*0128*/ 	.word	0xffffffff


	//----- nvinfo : EIATTR_COOP_GROUP_INSTR_OFFSETS
	.align		4
.L_6817:
        /*012c*/ 	.byte	0x04, 0x28
        /*012e*/ 	.short	(.L_6819 - .L_6818)


	//   ....[0]....
.L_6818:
        /*0130*/ 	.word	0x00000330


	//   ....[1]....
        /*0134*/ 	.word	0x00000350


	//   ....[2]....
        /*0138*/ 	.word	0x00000380


	//   ....[3]....
        /*013c*/ 	.word	0x000003c0


	//   ....[4]....
        /*0140*/ 	.word	0x000003f0


	//   ....[5]....
        /*0144*/ 	.word	0x00000710


	//   ....[6]....
        /*0148*/ 	.word	0x00000730


	//   ....[7]....
        /*014c*/ 	.word	0x00000750


	//   ....[8]....
        /*0150*/ 	.word	0x00000770


	//   ....[9]....
        /*0154*/ 	.word	0x00000790


	//   ....[10]....
        /*0158*/ 	.word	0x00001040


	//   ....[11]....
        /*015c*/ 	.word	0x00001080


	//   ....[12]....
        /*0160*/ 	.word	0x00001100


	//   ....[13]....
        /*0164*/ 	.word	0x00001150


	//   ....[14]....
        /*0168*/ 	.word	0x00001230


	//   ....[15]....
        /*016c*/ 	.word	0x00001270


	//   ....[16]....
        /*0170*/ 	.word	0x00001280


	//   ....[17]....
        /*0174*/ 	.word	0x000012b0


	//   ....[18]....
        /*0178*/ 	.word	0x00001320


	//   ....[19]....
        /*017c*/ 	.word	0x00001340


	//   ....[20]....
        /*0180*/ 	.word	0x00001350


	//   ....[21]....
        /*0184*/ 	.word	0x00001390


	//   ....[22]....
        /*0188*/ 	.word	0x000013f0


	//   ....[23]....
        /*018c*/ 	.word	0x00001410


	//   ....[24]....
        /*0190*/ 	.word	0x00001420


	//----- nvinfo : EIATTR_VRC_CTA_INIT_COUNT
	.align		4
.L_6819:
        /*0194*/ 	.byte	0x02, 0x4a
	.zero		1
	.zero		1


	//----- nvinfo : EIATTR_EXIT_INSTR_OFFSETS
	.align		4
        /*0198*/ 	.byte	0x04, 0x1c
        /*019a*/ 	.short	(.L_6821 - .L_6820)


	//   ....[0]....
.L_6820:
        /*019c*/ 	.word	0x00000080


	//   ....[1]....
        /*01a0*/ 	.word	0x00001970


	//   ....[2]....
        /*01a4*/ 	.word	0x00001990


	//   ....[3]....
        /*01a8*/ 	.word	0x00001e00


	//   ....[4]....
        /*01ac*/ 	.word	0x00002020


	//   ....[5]....
        /*01b0*/ 	.word	0x00002180


	//   ....[6]....
        /*01b4*/ 	.word	0x00002250


	//----- nvinfo : EIATTR_MAX_THREADS
	.align		4
.L_6821:
        /*01b8*/ 	.byte	0x04, 0x05
        /*01ba*/ 	.short	(.L_6823 - .L_6822)
.L_6822:
        /*01bc*/ 	.word	0x00000080
        /*01c0*/ 	.word	0x00000001
        /*01c4*/ 	.word	0x00000001


	//----- nvinfo : EIATTR_CRS_STACK_SIZE
	.align		4
.L_6823:
        /*01c8*/ 	.byte	0x04, 0x1e
        /*01ca*/ 	.short	(.L_6825 - .L_6824)
.L_6824:
        /*01cc*/ 	.word	0x00000000


	//----- nvinfo : EIATTR_CBANK_PARAM_SIZE
	.align		4
.L_6825:
        /*01d0*/ 	.byte	0x03, 0x19
        /*01d2*/ 	.short	0x0048


	//----- nvinfo : EIATTR_PARAM_CBANK
	.align		4
        /*01d4*/ 	.byte	0x04, 0x0a
        /*01d6*/ 	.short	(.L_6827 - .L_6826)
	.align		4
.L_6826:
        /*01d8*/ 	.word	index@(.nv.constant0._ZN4vllm3moe10topkGatingILi12ELi384ELi4ELi4ELi32El13__nv_bfloat16LNS0_11ScoringFuncE0EEEvPKT5_PKbPfiPT4_PiiiibPKf)
        /*01dc*/ 	.short	0x0380
        /*01de*/ 	.short	0x0048


	//----- nvinfo : EIATTR_SW_WAR
	.align		4
.L_6827:
        /*01e0*/ 	.byte	0x04, 0x36
        /*01e2*/ 	.short	(.L_6829 - .L_6828)
.L_6828:
        /*01e4*/ 	.word	0x00000008
.L_6829:


//--------------------- .nv.info._ZN4vllm3moe10topkGatingILi10ELi320ELi4ELi4ELi32El13__nv_bfloat16LNS0_11ScoringFuncE0EEEvPKT5_PKbPfiPT4_PiiiibPKf --------------------------
	.section	.nv.info._ZN4vllm3moe10topkGatingILi10ELi320ELi4ELi4ELi32El13__nv_bfloat16LNS0_11ScoringFuncE0EEEvPKT5_PKbPfiPT4_PiiiibPKf,"",@"SHT_CUDA_INFO"
	.sectionflags	@""
	.align	4


	//----- nvinfo : EIATTR_CUDA_API_VERSION
	.align		4
        /*0000*/ 	.byte	0x04, 0x37
        /*0002*/ 	.short	(.L_6831 - .L_6830)
.L_6830:
        /*0004*/ 	.word	0x00000082


	//----- nvinfo : EIATTR_KPARAM_INFO
	.align		4
.L_6831:
        /*0008*/ 	.byte	0x04, 0x17
        /*000a*/ 	.short	(.L_6833 - .L_6832)
.L_6832:
        /*000c*/ 	.word	0x00000000
        /*0010*/ 	.short	0x000a
        /*0012*/ 	.short	0x0040
        /*0014*/ 	.byte	0x00, 0xf5, 0x21, 0x00


	//----- nvinfo : EIATTR_KPARAM_INFO
	.align		4
.L_6833:
        /*0018*/ 	.byte	0x04, 0x17
        /*001a*/ 	.short	(.L_6835 - .L_6834)
.L_6834:
        /*001c*/ 	.word	0x00000000
        /*0020*/ 	.short	0x0009
        /*0022*/ 	.short	0x003c
        /*0024*/ 	.byte	0x00, 0xf0, 0x05, 0x00


	//----- nvinfo : EIATTR_KPARAM_INFO
	.align		4
.L_6835:
        /*0028*/ 	.byte	0x04, 0x17
        /*002a*/ 	.short	(.L_6837 - .L_6836)
.L_6836:
        /*002c*/ 	.word	0x00000000
        /*0030*/ 	.short	0x0008
        /*0032*/ 	.short	0x0038
        /*0034*/ 	.byte	0x00, 0xf0, 0x11, 0x00


	//----- nvinfo : EIATTR_KPARAM_INFO
	.align		4
.L_6837:
        /*0038*/ 	.byte	0x04, 0x17
        /*003a*/ 	.short	(.L_6839 - .L_6838)
.L_6838:
        /*003c*/ 	.word	0x00000000
        /*0040*/ 	.short	0x0007
        /*0042*/ 	.short	0x0034
        /*0044*/ 	.byte	0x00, 0xf0, 0x11, 0x00


	//----- nvinfo : EIATTR_KPARAM_INFO
	.align		4
.L_6839:
        /*0048*/ 	.byte	0x04, 0x17
        /*004a*/ 	.short	(.L_6841 - .L_6840)
.L_6840:
        /*004c*/ 	.word	0x00000000
        /*0050*/ 	.short	0x0006
        /*0052*/ 	.short	0x0030
        /*0054*/ 	.byte	0x00, 0xf0, 0x11, 0x00


	//----- nvinfo : EIATTR_KPARAM_INFO
	.align		4
.L_6841:
        /*0058*/ 	.byte	0x04, 0x17
        /*005a*/ 	.short	(.L_6843 - .L_6842)
.L_6842:
        /*005c*/ 	.word	0x00000000
        /*0060*/ 	.short	0x0005
        /*0062*/ 	.short	0x0028
        /*0064*/ 	.byte	0x00, 0xf5, 0x21, 0x00


	//----- nvinfo : EIATTR_KPARAM_INFO
	.align		4
.L_6843:
        /*0068*/ 	.byte	0x04, 0x17
        /*006a*/ 	.short	(.L_6845 - .L_6844)
.L_6844:
        /*006c*/ 	.word	0x00000000
        /*0070*/ 	.short	0x0004
        /*0072*/ 	.short	0x0020
        /*0074*/ 	.byte	0x00, 0xf5, 0x21, 0x00


	//----- nvinfo : EIATTR_KPARAM_INFO
	.align		4
.L_6845:
        /*0078*/ 	.byte	0x04, 0x17
        /*007a*/ 	.short	(.L_6847 - .L_6846)
.L_6846:
        /*007c*/ 	.word	0x00000000
        /*0080*/ 	.short	0x0003
        /*0082*/ 	.short	0x0018
        /*0084*/ 	.byte	0x00, 0xf0, 0x11, 0x00


	//----- nvinfo : EIATTR_KPARAM_INFO
	.align		4
.L_6847:
        /*0088*/ 	.byte	0x04, 0x17
        /*008a*/ 	.short	(.L_6849 - .L_6848)
.L_6848:
        /*008c*/ 	.word	0x00000000
        /*0090*/ 	.short	0x0002
        /*0092*/ 	.short	0x0010
        /*0094*/ 	.byte	0x00, 0xf5, 0x21, 0x00


	//----- nvinfo : EIATTR_KPARAM_INFO
	.align		4
.L_6849:
        /*0098*/ 	.byte	0x04, 0x17
        /*009a*/ 	.short	(.L_6851 - .L_6850)
.L_6850:
        /*009c*/ 	.word	0x00000000
        /*00a0*/ 	.short	0x0001
        /*00a2*/ 	.short	0x0008
        /*00a4*/ 	.byte	0x00, 0xf5, 0x21, 0x00


	//----- nvinfo : EIATTR_KPARAM_INFO
	.align		4
.L_6851:
        /*00a8*/ 	.byte	0x04, 0x17
        /*00aa*/ 	.short	(.L_6853 - .L_6852)
.L_6852:
        /*00ac*/ 	.word	0x00000000
        /*00b0*/ 	.short	0x0000
        /*00b2*/ 	.short	0x0000
        /*00b4*/ 	.byte	0x00, 0xf5, 0x21, 0x00


	//----- nvinfo : EIATTR_SPARSE_MMA_MASK
	.align		4
.L_6853:
        /*00b8*/ 	.byte	0x03, 0x50
        /*00ba*/ 	.short	0x0000


	//----- nvinfo : EIATTR_MAXREG_COUNT
	.align		4
        /*00bc*/ 	.byte	0x03, 0x1b
        /*00be*/ 	.short	0x00ff


	//----- nvinfo : EIATTR_MERCURY_ISA_VERSION
	.align		4
        /*00c0*/ 	.byte	0x03, 0x5f
        /*00c2*/ 	.short	0x0101


	//----- nvinfo : EIATTR_COOP_GROUP_MASK_REGIDS
	.align		4
        /*00c4*/ 	.byte	0x04, 0x29
        /*00c6*/ 	.short	(.L_6855 - .L_6854)


	//   ....[0]....
.L_6854:
        /*00c8*/ 	.word	0xffffffff


	//   ....[1]....
        /*00cc*/ 	.word	0xffffffff


	//   ....[2]....
        /*00d0*/ 	.word	0xffffffff


	//   ....[3]....
        /*00d4*/ 	.word	0xffffffff


	//   ....[4]....
        /*00d8*/ 	.word	0xffffffff


	//   ....[5]....
        /*00dc*/ 	.word	0xffffffff


	//   ....[6]....
        /*00e0*/ 	.word	0xffffffff


	//   ....[7]....
        /*00e4*/ 	.word	0xffffffff


	//   ....[8]....
        /*00e8*/ 	.word	0xffffffff


	//   ....[9]....
        /*00ec*/ 	.word	0xffffffff


	//   ....[10]....
        /*00f0*/ 	.word	0xffffffff


	//   ....[11]....
        /*00f4*/ 	.word	0xffffffff


	//   ....[12]....
        /*00f8*/ 	.word	0xffffffff


	//   ....[13]....
        /*00fc*/ 	.word	0xffffffff


	//   ....[14]....
        /*0100*/ 	.word	0xffffffff


	//   ....[15]....
        /*0104*/ 	.word	0xffffffff


	//   ....[16]....
        /*0108*/ 	.word	0xffffffff


	//   ....[17]....
        /*010c*/ 	.word	0xffffffff


	//   ....[18]....
        /*0110*/ 	.word	0xffffffff


	//   ....[19]....
        /*0114*/ 	.word	0xffffffff


	//   ....[20]....
        /*0118*/ 	.word	0xffffffff


	//   ....[21]....
        /*011c*/ 	.word	0xffffffff


	//   ....[22]....
        /*0120*/ 	.word	0xffffffff


	//   ....[23]....
        /*0124*/ 	.word	0xffffffff


	//   ....[24]....
        /*0128*/ 	.word	0xffffffff


	//----- nvinfo : EIATTR_COOP_GROUP_INSTR_OFFSETS
	.align		4
.L_6855:
        /*012c*/ 	.byte	0x04, 0x28
        /*012e*/ 	.short	(.L_6857 - .L_6856)


	//   ....[0]....
.L_6856:
        /*0130*/ 	.word	0x000002f0


	//   ....[1]....
        /*0134*/ 	.word	0x00000310


	//   ....[2]....
        /*0138*/ 	.word	0x00000330


	//   ....[3]....
        /*013c*/ 	.word	0x00000370


	//   ....[4]....
        /*0140*/ 	.word	0x000003d0


	//   ....[5]....
        /*0144*/ 	.word	0x00000670


	//   ....[6]....
        /*0148*/ 	.word	0x00000690


	//   ....[7]....
        /*014c*/ 	.word	0x000006b0


	//   ....[8]....
        /*0150*/ 	.word	0x000006d0


	//   ....[9]....
        /*0154*/ 	.word	0x000006f0


	//   ....[10]....
        /*0158*/ 	.word	0x00000e40


	//   ....[11]....
        /*015c*/ 	.word	0x00000e70


	//   ....[12]....
        /*0160*/ 	.word	0x00000ee0


	//   ....[13]....
        /*0164*/ 	.word	0x00000ef0


	//   ....[14]....
        /*0168*/ 	.word	0x00001010


	//   ....[15]....
        /*016c*/ 	.word	0x00001030


	//   ....[16]....
        /*0170*/ 	.word	0x00001060


	//   ....[17]....
        /*0174*/ 	.word	0x000010c0


	//   ....[18]....
        /*0178*/ 	.word	0x00001100


	//   ....[19]....
        /*017c*/ 	.word	0x00001110


	//   ....[20]....
        /*0180*/ 	.word	0x00001130


	//   ....[21]....
        /*0184*/ 	.word	0x00001190


	//   ....[22]....
        /*0188*/ 	.word	0x000011c0


	//   ....[23]....
        /*018c*/ 	.word	0x000011d0


	//   ....[24]....
        /*0190*/ 	.word	0x00001200


	//----- nvinfo : EIATTR_VRC_CTA_INIT_COUNT
	.align		4
.L_6857:
        /*0194*/ 	.byte	0x02, 0x4a
	.zero		1
	.zero		1


	//----- nvinfo : EIATTR_EXIT_INSTR_OFFSETS
	.align		4
        /*0198*/ 	.byte	0x04, 0x1c
        /*019a*/ 	.short	(.L_6859 - .L_6858)


	//   ....[0]....
.L_6858:
        /*019c*/ 	.word	0x00000080


	//   ....[1]....
        /*01a0*/ 	.word	0x00001710


	//   ....[2]....
        /*01a4*/ 	.word	0x00001730


	//   ....[3]....
        /*01a8*/ 	.word	0x00001ba0


	//   ....[4]....
        /*01ac*/ 	.word	0x00001dc0


	//   ....[5]....
        /*01b0*/ 	.word	0x00001f20


	//   ....[6]....
        /*01b4*/ 	.word	0x00001ff0


	//----- nvinfo : EIATTR_MAX_THREADS
	.align		4
.L_6859:
        /*01b8*/ 	.byte	0x04, 0x05
        /*01ba*/ 	.short	(.L_6861 - .L_6860)
.L_6860:
        /*01bc*/ 	.word	0x00000080
        /*01c0*/ 	.word	0x00000001
        /*01c4*/ 	.word	0x00000001


	//----- nvinfo : EIATTR_CRS_STACK_SIZE
	.align		4
.L_6861:
        /*01c8*/ 	.byte	0x04, 0x1e
        /*01ca*/ 	.short	(.L_6863 - .L_6862)
.L_6862:
        /*01cc*/ 	.word	0x00000000


	//----- nvinfo : EIATTR_CBANK_PARAM_SIZE
	.align		4
.L_6863:
        /*01d0*/ 	.byte	0x03, 0x19
        /*01d2*/ 	.short	0x0048


	//----- nvinfo : EIATTR_PARAM_CBANK
	.align		4
        /*01d4*/ 	.byte	0x04, 0x0a
        /*01d6*/ 	.short	(.L_6865 - .L_6864)
	.align		4
.L_6864:
        /*01d8*/ 	.word	index@(.nv.constant0._ZN4vllm3moe10topkGatingILi10ELi320ELi4ELi4ELi32El13__nv_bfloat16LNS0_11ScoringFuncE0EEEvPKT5_PKbPfiPT4_PiiiibPKf)
        /*01dc*/ 	.short	0x0380
        /*01de*/ 	.short	0x0048


	//----- nvinfo : EIATTR_SW_WAR
	.align		4
.L_6865:
        /*01e0*/ 	.byte	0x04, 0x36
        /*01e2*/ 	.short	(.L_6867 - .L_6866)
.L_6866:
        /*01e4*/ 	.word	0x00000008
.L_6867:


//--------------------- .nv.info._ZN4vllm3moe10topkGatingILi6ELi192ELi4ELi4ELi32El13__nv_bfloat16LNS0_11ScoringFuncE0EEEvPKT5_PKbPfiPT4_PiiiibPKf --------------------------
	.section	.nv.info._ZN4vllm3moe10topkGatingILi6ELi192ELi4ELi4ELi32El13__nv_bfloat16LNS0_11ScoringFuncE0EEEvPKT5_PKbPfiPT4_PiiiibPKf,"",@"SHT_CUDA_INFO"
	.sectionflags	@""
	.align	4


	//----- nvinfo : EIATTR_CUDA_API_VERSION
	.align		4
        /*0000*/ 	.byte	0x04, 0x37
        /*0002*/ 	.short	(.L_6869 - .L_6868)
.L_6868:
        /*0004*/ 	.word	0x00000082


	//----- nvinfo : EIATTR_KPARAM_INFO
	.align		4
.L_6869:
        /*0008*/ 	.byte	0x04, 0x17
        /*000a*/ 	.short	(.L_6871 - .L_6870)
.L_6870:
        /*000c*/ 	.word	0x00000000
        /*0010*/ 	.short	0x000a
        /*0012*/ 	.short	0x0040
        /*0014*/ 	.byte	0x00, 0xf5, 0x21, 0x00


	//----- nvinfo : EIATTR_KPARAM_INFO
	.align		4
.L_6871:
        /*0018*/ 	.byte	0x04, 0x17
        /*001a*/ 	.short	(.L_6873 - .L_6872)
.L_6872:
        /*001c*/ 	.word	0x00000000
        /*0020*/ 	.short	0x0009
        /*0022*/ 	.short	0x003c
        /*0024*/ 	.byte	0x00, 0xf0, 0x05, 0x00


	//----- nvinfo : EIATTR_KPARAM_INFO
	.align		4
.L_6873:
        /*0028*/ 	.byte	0x04, 0x17
        /*002a*/ 	.short	(.L_6875 - .L_6874)
.L_6874:
        /*002c*/ 	.word	0x00000000
        /*0030*/ 	.short	0x0008
        /*0032*/ 	.short	0x0038
        /*0034*/ 	.byte	0x00, 0xf0, 0x11, 0x00


	//----- nvinfo : EIATTR_KPARAM_INFO
	.align		4
.L_6875:
        /*0038*/ 	.byte	0x04, 0x17
        /*003a*/ 	.short	(.L_6877 - .L_6876)
.L_6876:
        /*003c*/ 	.word	0x00000000
        /*0040*/ 	.short	0x0007
        /*0042*/ 	.short	0x0034
        /*0044*/ 	.byte	0x00, 0xf0, 0x11, 0x00


	//----- nvinfo : EIATTR_KPARAM_INFO
	.align		4
.L_6877:
        /*0048*/ 	.byte	0x04, 0x17
        /*004a*/ 	.short	(.L_6879 - .L_6878)
.L_6878:
        /*004c*/ 	.word	0x00000000
        /*0050*/ 	.short	0x0006
        /*0052*/ 	.short	0x0030
        /*0054*/ 	.byte	0x00, 0xf0, 0x11, 0x00


	//----- nvinfo : EIATTR_KPARAM_INFO
	.align		4
.L_6879:
        /*0058*/ 	.byte	0x04, 0x17
        /*005a*/ 	.short	(.L_6881 - .L_6880)
.L_6880:
        /*005c*/ 	.word	0x00000000
        /*0060*/ 	.short	0x0005
        /*0062*/ 	.short	0x0028
        /*0064*/ 	.byte	0x00, 0xf5, 0x21, 0x00


	//----- nvinfo : EIATTR_KPARAM_INFO
	.align		4
.L_6881:
        /*0068*/ 	.byte	0x04, 0x17
        /*006a*/ 	.short	(.L_6883 - .L_6882)
.L_6882:
        /*006c*/ 	.word	0x00000000
        /*0070*/ 	.short	0x0004
        /*0072*/ 	.short	0x0020
        /*0074*/ 	.byte	0x00, 0xf5, 0x21, 0x00


	//----- nvinfo : EIATTR_KPARAM_INFO
	.align		4
.L_6883:
        /*0078*/ 	.byte	0x04, 0x17
        /*007a*/ 	.short	(.L_6885 - .L_6884)
.L_6884:
        /*007c*/ 	.word	0x00000000
        /*0080*/ 	.short	0x0003
        /*0082*/ 	.short	0x0018
        /*0084*/ 	.byte	0x00, 0xf0, 0x11, 0x00


	//----- nvinfo : EIATTR_KPARAM_INFO
	.align		4
.L_6885:
        /*0088*/ 	.byte	0x04, 0x17
        /*008a*/ 	.short	(.L_6887 - .L_6886)
.L_6886:
        /*008c*/ 	.word	0x00000000
        /*0090*/ 	.short	0x0002
        /*0092*/ 	.short	0x0010
        /*0094*/ 	.byte	0x00, 0xf5, 0x21, 0x00


	//----- nvinfo : EIATTR_KPARAM_INFO
	.align		4
.L_6887:
        /*0098*/ 	.byte	0x04, 0x17
        /*009a*/ 	.short	(.L_6889 - .L_6888)
.L_6888:
        /*009c*/ 	.word	0x00000000
        /*00a0*/ 	.short	0x0001
        /*00a2*/ 	.short	0x0008
        /*00a4*/ 	.byte	0x00, 0xf5, 0x21, 0x00


	//----- nvinfo : EIATTR_KPARAM_INFO
	.align		4
.L_6889:
        /*00a8*/ 	.byte	0x04, 0x17
        /*00aa*/ 	.short	(.L_6891 - .L_6890)
.L_6890:
        /*00ac*/ 	.word	0x00000000
        /*00b0*/ 	.short	0x0000
        /*00b2*/ 	.short	0x0000
        /*00b4*/ 	.byte	0x00, 0xf5, 0x21, 0x00


	//----- nvinfo : EIATTR_SPARSE_MMA_MASK
	.align		4
.L_6891:
        /*00b8*/ 	.byte	0x03, 0x50
        /*00ba*/ 	.short	0x0000


	//----- nvinfo : EIATTR_MAXREG_COUNT
	.align		4
        /*00bc*/ 	.byte	0x03, 0x1b
        /*00be*/ 	.short	0x00ff


	//----- nvinfo : EIATTR_MERCURY_ISA_VERSION
	.align		4
        /*00c0*/ 	.byte	0x03, 0x5f
        /*00c2*/ 	.short	0x0101


	//----- nvinfo : EIATTR_COOP_GROUP_MASK_REGIDS
	.align		4
        /*00c4*/ 	.byte	0x04, 0x29
        /*00c6*/ 	.short	(.L_6893 - .L_6892)


	//   ....[0]....
.L_6892:
        /*00c8*/ 	.word	0xffffffff


	//   ....[1]....
        /*00cc*/ 	.word	0xffffffff


	//   ....[2]....
        /*00d0*/ 	.word	0xffffffff


	//   ....[3]....
        /*00d4*/ 	.word	0xffffffff


	//   ....[4]....
        /*00d8*/ 	.word	0xffffffff


	//   ....[5]....
        /*00dc*/ 	.word	0xffffffff


	//   ....[6]....
        /*00e0*/ 	.word	0xffffffff


	//   ....[7]....
        /*00e4*/ 	.word	0xffffffff


	//   ....[8]....
        /*00e8*/ 	.word	0xffffffff


	//   ....[9]....
        /*00ec*/ 	.word	0xffffffff


	//   ....[10]....
        /*00f0*/ 	.word	0xffffffff


	//   ....[11]....
        /*00f4*/ 	.word	0xffffffff


	//   ....[12]....
        /*00f8*/ 	.word	0xffffffff


	//   ....[13]....
        /*00fc*/ 	.word	0xffffffff


	//   ....[14]....
        /*0100*/ 	.word	0xffffffff


	//   ....[15]....
        /*0104*/ 	.word	0xffffffff


	//   ....[16]....
        /*0108*/ 	.word	0xffffffff


	//   ....[17]....
        /*010c*/ 	.word	0xffffffff


	//   ....[18]....
        /*0110*/ 	.word	0xffffffff


	//   ....[19]....
        /*0114*/ 	.word	0xffffffff


	//   ....[20]....
        /*0118*/ 	.word	0xffffffff


	//   ....[21]....
        /*011c*/ 	.word	0xffffffff


	//   ....[22]....
        /*0120*/ 	.word	0xffffffff


	//   ....[23]....
        /*0124*/ 	.word	0xffffffff


	//   ....[24]....
        /*0128*/ 	.word	0xffffffff


	//----- nvinfo : EIATTR_COOP_GROUP_INSTR_OFFSETS
	.align		4
.L_6893:
        /*012c*/ 	.byte	0x04, 0x28
        /*012e*/ 	.short	(.L_6895 - .L_6894)


	//   ....[0]....
.L_6894:
        /*0130*/ 	.word	0x000002b0


	//   ....[1]....
        /*0134*/ 	.word	0x000002d0


	//   ....[2]....
        /*0138*/ 	.word	0x000002f0


	//   ....[3]....
        /*013c*/ 	.word	0x00000390


	//   ....[4]....
        /*0140*/ 	.word	0x000003b0


	//   ....[5]....
        /*0144*/ 	.word	0x00000550


	//   ....[6]....
        /*0148*/ 	.word	0x00000570


	//   ....[7]....
        /*014c*/ 	.word	0x00000590


	//   ....[8]....
        /*0150*/ 	.word	0x000005b0


	//   ....[9]....
        /*0154*/ 	.word	0x000005d0


	//   ....[10]....
        /*0158*/ 	.word	0x000009e0


	//   ....[11]....
        /*015c*/ 	.word	0x00000a20


	//   ....[12]....
        /*0160*/ 	.word	0x00000aa0


	//   ....[13]....
        /*0164*/ 	.word	0x00000ac0


	//   ....[14]....
        /*0168*/ 	.word	0x00000b10


	//   ....[15]....
        /*016c*/ 	.word	0x00000b80


	//   ....[16]....
        /*0170*/ 	.word	0x00000ba0


	//   ....[17]....
        /*0174*/ 	.word	0x00000bb0


	//   ....[18]....
        /*0178*/ 	.word	0x00000bf0


	//   ....[19]....
        /*017c*/ 	.word	0x00000c50


	//   ....[20]....
        /*0180*/ 	.word	0x00000c70


	//   ....[21]....
        /*0184*/ 	.word	0x00000c80


	//   ....[22]....
        /*0188*/ 	.word	0x00000cf0


	//   ....[23]....
        /*018c*/ 	.word	0x00000d10


	//   ....[24]....
        /*0190*/ 	.word	0x00000d20


	//----- nvinfo : EIATTR_VRC_CTA_INIT_COUNT
	.align		4
.L_6895:
        /*0194*/ 	.byte	0x02, 0x4a
	.zero		1
	.zero		1


	//----- nvinfo : EIATTR_EXIT_INSTR_OFFSETS
	.align		4
        /*0198*/ 	.byte	0x04, 0x1c
        /*019a*/ 	.short	(.L_6897 - .L_6896)


	//   ....[0]....
.L_6896:
        /*019c*/ 	.word	0x00000080


	//   ....[1]....
        /*01a0*/ 	.word	0x000011b0


	//   ....[2]....
        /*01a4*/ 	.word	0x000011d0


	//   ....[3]....
        /*01a8*/ 	.word	0x00001640


	//   ....[4]....
        /*01ac*/ 	.word	0x00001860


	//   ....[5]....
        /*01b0*/ 	.word	0x000019c0


	//   ....[6]....
        /*01b4*/ 	.word	0x00001a90


	//----- nvinfo : EIATTR_MAX_THREADS
	.align		4
.L_6897:
        /*01b8*/ 	.byte	0x04, 0x05
        /*01ba*/ 	.short	(.L_6899 - .L_6898)
.L_6898:
        /*01bc*/ 	.word	0x00000080
        /*01c0*/ 	.word	0x00000001
        /*01c4*/ 	.word	0x00000001


	//----- nvinfo : EIATTR_CRS_STACK_SIZE
	.align		4
.L_6899:
        /*01c8*/ 	.byte	0x04, 0x1e
        /*01ca*/ 	.short	(.L_6901 - .L_6900)
.L_6900:
        /*01cc*/ 	.word	0x00000000


	//----- nvinfo : EIATTR_CBANK_PARAM_SIZE
	.align		4
.L_6901:
        /*01d0*/ 	.byte	0x03, 0x19
        /*01d2*/ 	.short	0x0048


	//----- nvinfo : EIATTR_PARAM_CBANK
	.align		4
        /*01d4*/ 	.byte	0x04, 0x0a
        /*01d6*/ 	.short	(.L_6903 - .L_6902)
	.align		4
.L_6902:
        /*01d8*/ 	.word	index@(.nv.constant0._ZN4vllm3moe10topkGatingILi6ELi192ELi4ELi4ELi32El13__nv_bfloat16LNS0_11ScoringFuncE0EEEvPKT5_PKbPfiPT4_PiiiibPKf)
        /*01dc*/ 	.short	0x0380
        /*01de*/ 	.short	0x0048


	//----- nvinfo : EIATTR_SW_WAR
	.align		4
.L_6903:
        /*01e0*/ 	.byte	0x04, 0x36
        /*01e2*/ 	.short	(.L_6905 - .L_6904)
.L_6904:
        /*01e4*/ 	.word	0x00000008
.L_6905:


//--------------------- .nv.info._ZN4vllm3moe10topkGatingILi16ELi512ELi4ELi16ELi32El13__nv_bfloat16LNS0_11ScoringFuncE0EEEvPKT5_PKbPfiPT4_PiiiibPKf --------------------------
	.section	.nv.info._ZN4vllm3moe10topkGatingILi16ELi512ELi4ELi16ELi32El13__nv_bfloat16LNS0_11ScoringFuncE0EEEvPKT5_PKbPfiPT4_PiiiibPKf,"",@"SHT_CUDA_INFO"
	.sectionflags	@""
	.align	4


	//----- nvinfo : EIATTR_CUDA_API_VERSION
	.align		4
        /*0000*/ 	.byte	0x04, 0x37
        /*0002*/ 	.short	(.L_6907 - .L_6906)
.L_6906:
        /*0004*/ 	.word	0x00000082


	//----- nvinfo : EIATTR_KPARAM_INFO
	.align		4
.L_6907:
        /*0008*/ 	.byte	0x04, 0x17
        /*000a*/ 	.short	(.L_6909 - .L_6908)
.L_6908:
        /*000c*/ 	.word	0x00000000
        /*0010*/ 	.short	0x000a
        /*0012*/ 	.short	0x0040
        /*0014*/ 	.byte	0x00, 0xf5, 0x21, 0x00


	//----- nvinfo : EIATTR_KPARAM_INFO
	.align		4
.L_6909:
        /*0018*/ 	.byte	0x04, 0x17
        /*001a*/ 	.short	(.L_6911 - .L_6910)
.L_6910:
        /*001c*/ 	.word	0x00000000
        /*0020*/ 	.short	0x0009
        /*0022*/ 	.short	0x003c
        /*0024*/ 	.byte	0x00, 0xf0, 0x05, 0x00


	//----- nvinfo : EIATTR_KPARAM_INFO
	.align		4
.L_6911:
        /*0028*/ 	.byte	0x04, 0x17
        /*002a*/ 	.short	(.L_6913 - .L_6912)
.L_6912:
        /*002c*/ 	.word	0x00000000
        /*0030*/ 	.short	0x0008
        /*0032*/ 	.short	0x0038
        /*0034*/ 	.byte	0x00, 0xf0, 0x11, 0x00


	//----- nvinfo : EIATTR_KPARAM_INFO
	.align		4
.L_6913:
        /*0038*/ 	.byte	0x04, 0x17
        /*003a*/ 	.short	(.L_6915 - .L_6914)
.L_6914:
        /*003c*/ 	.word	0x00000000
        /*0040*/ 	.short	0x0007
        /*0042*/ 	.short	0x0034
        /*0044*/ 	.byte	0x00, 0xf0, 0x11, 0x00


	//----- nvinfo : EIATTR_KPARAM_INFO
	.align		4
.L_6915:
        /*0048*/ 	.byte	0x04, 0x17
        /*004a*/ 	.short	(.L_6917 - .L_6916)
.L_6916:
        /*004c*/ 	.word	0x00000000
        /*0050*/ 	.short	0x0006
        /*0052*/ 	.short	0x0030
        /*0054*/ 	.byte	0x00, 0xf0, 0x11, 0x00


	//----- nvinfo : EIATTR_KPARAM_INFO
	.align		4
.L_6917:
        /*0058*/ 	.byte	0x04, 0x17
        /*005a*/ 	.short	(.L_6919 - .L_6918)
.L_6918:
        /*005c*/ 	.word	0x00000000
        /*0060*/ 	.short	0x0005
        /*0062*/ 	.short	0x0028
        /*0064*/ 	.byte	0x00, 0xf5, 0x21, 0x00


	//----- nvinfo : EIATTR_KPARAM_INFO
	.align		4
.L_6919:
        /*0068*/ 	.byte	0x04, 0x17
        /*006a*/ 	.short	(.L_6921 - .L_6920)
.L_6920:
        /*006c*/ 	.word	0x00000000
        /*0070*/ 	.short	0x0004
        /*0072*/ 	.short	0x0020
        /*0074*/ 	.byte	0x00, 0xf5, 0x21, 0x00


	//----- nvinfo : EIATTR_KPARAM_INFO
	.align		4
.L_6921:
        /*0078*/ 	.byte	0x04, 0x17
        /*007a*/ 	.short	(.L_6923 - .L_6922)
.L_6922:
        /*007c*/ 	.word	0x00000000
        /*0080*/ 	.short	0x0003
        /*0082*/ 	.short	0x0018
        /*0084*/ 	.byte	0x00, 0xf0, 0x11, 0x00


	//----- nvinfo : EIATTR_KPARAM_INFO
	.align		4
.L_6923:
        /*0088*/ 	.byte	0x04, 0x17
        /*008a*/ 	.short	(.L_6925 - .L_6924)
.L_6924:
        /*008c*/ 	.word	0x00000000
        /*0090*/ 	.short	0x0002
        /*0092*/ 	.short	0x0010
        /*0094*/ 	.byte	0x00, 0xf5, 0x21, 0x00


	//----- nvinfo : EIATTR_KPARAM_INFO
	.align		4
.L_6925:
        /*0098*/ 	.byte	0x04, 0x17
        /*009a*/ 	.short	(.L_6927 - .L_6926)
.L_6926:
        /*009c*/ 	.word	0x00000000
        /*00a0*/ 	.short	0x0001
        /*00a2*/ 	.short	0x0008
        /*00a4*/ 	.byte	0x00, 0xf5, 0x21, 0x00


	//----- nvinfo : EIATTR_KPARAM_INFO
	.align		4
.L_6927:
        /*00a8*/ 	.byte	0x04, 0x17
        /*00aa*/ 	.short	(.L_6929 - .L_6928)
.L_6928:
        /*00ac*/ 	.word	0x00000000
        /*00b0*/ 	.short	0x0000
        /*00b2*/ 	.short	0x0000
        /*00b4*/ 	.byte	0x00, 0xf5, 0x21, 0x00


	//----- nvinfo : EIATTR_SPARSE_MMA_MASK
	.align		4
.L_6929:
        /*00b8*/ 	.byte	0x03, 0x50
        /*00ba*/ 	.short	0x0000


	//----- nvinfo : EIATTR_MAXREG_COUNT
	.align		4
        /*00bc*/ 	.byte	0x03, 0x1b
        /*00be*/ 	.short	0x00ff


	//----- nvinfo : EIATTR_MERCURY_ISA_VERSION
	.align		4
        /*00c0*/ 	.byte	0x03, 0x5f
        /*00c2*/ 	.short	0x0101


	//----- nvinfo : EIATTR_COOP_GROUP_MASK_REGIDS
	.align		4
        /*00c4*/ 	.byte	0x04, 0x29
        /*00c6*/ 	.short	(.L_6931 - .L_6930)


	//   ....[0]....
.L_6930:
        /*00c8*/ 	.word	0xffffffff


	//   ....[1]....
        /*00cc*/ 	.word	0xffffffff


	//   ....[2]....
        /*00d0*/ 	.word	0xffffffff


	//   ....[3]....
        /*00d4*/ 	.word	0xffffffff


	//   ....[4]....
        /*00d8*/ 	.word	0xffffffff


	//   ....[5]....
        /*00dc*/ 	.word	0xffffffff


	//   ....[6]....
        /*00e0*/ 	.word	0xffffffff


	//   ....[7]....
        /*00e4*/ 	.word	0xffffffff


	//   ....[8]....
        /*00e8*/ 	.word	0xffffffff


	//   ....[9]....
        /*00ec*/ 	.word	0xffffffff


	//   ....[10]....
        /*00f0*/ 	.word	0xffffffff


	//   ....[11]....
        /*00f4*/ 	.word	0xffffffff


	//   ....[12]....
        /*00f8*/ 	.word	0xffffffff


	//   ....[13]....
        /*00fc*/ 	.word	0xffffffff


	//   ....[14]....
        /*0100*/ 	.word	0xffffffff


	//   ....[15]....
        /*0104*/ 	.word	0xffffffff


	//   ....[16]....
        /*0108*/ 	.word	0xffffffff


	//   ....[17]....
        /*010c*/ 	.word	0xffffffff


	//   ....[18]....
        /*0110*/ 	.word	0xffffffff


	//   ....[19]....
        /*0114*/ 	.word	0xffffffff


	//   ....[20]....
        /*0118*/ 	.word	0xffffffff


	//   ....[21]....
        /*011c*/ 	.word	0xffffffff


	//   ....[22]....
        /*0120*/ 	.word	0xffffffff


	//   ....[23]....
        /*0124*/ 	.word	0xffffffff


	//   ....[24]....
        /*0128*/ 	.word	0xffffffff


	//----- nvinfo : EIATTR_COOP_GROUP_INSTR_OFFSETS
	.align		4
.L_6931:
        /*012c*/ 	.byte	0x04, 0x28
        /*012e*/ 	.short	(.L_6933 - .L_6932)


	//   ....[0]....
.L_6932:
        /*0130*/ 	.word	0x00000380


	//   ....[1]....
        /*0134*/ 	.word	0x000003a0


	//   ....[2]....
        /*0138*/ 	.word	0x000003c0


	//   ....[3]....
        /*013c*/ 	.word	0x000003e0


	//   ....[4]....
        /*0140*/ 	.word	0x00000420


	//   ....[5]....
        /*0144*/ 	.word	0x00000850


	//   ....[6]....
        /*0148*/ 	.word	0x00000870


	//   ....[7]....
        /*014c*/ 	.word	0x00000890


	//   ....[8]....
        /*0150*/ 	.word	0x000008b0


	//   ....[9]....
        /*0154*/ 	.word	0x000008d0


	//   ....[10]....
        /*0158*/ 	.word	0x000013c0


	//   ....[11]....
        /*015c*/ 	.word	0x00001400


	//   ....[12]....
        /*0160*/ 	.word	0x000014c0


	//   ....[13]....
        /*0164*/ 	.word	0x00001540


	//   ....[14]....
        /*0168*/ 	.word	0x00001660


	//   ....[15]....
        /*016c*/ 	.word	0x00001670


	//   ....[16]....
        /*0170*/ 	.word	0x00001680


	//   ....[17]....
        /*0174*/ 	.word	0x000016c0


	//   ....[18]....
        /*0178*/ 	.word	0x00001720


	//   ....[19]....
        /*017c*/ 	.word	0x00001740


	//   ....[20]....
        /*0180*/ 	.word	0x00001750


	//   ....[21]....
        /*0184*/ 	.word	0x00001790


	//   ....[22]....
        /*0188*/ 	.word	0x000017e0


	//   ....[23]....
        /*018c*/ 	.word	0x000017f0


	//   ....[24]....
        /*0190*/ 	.word	0x00001820


	//----- nvinfo : EIATTR_VRC_CTA_INIT_COUNT
	.align		4
.L_6933:
        /*0194*/ 	.byte	0x02, 0x4a
	.zero		1
	.zero		1


	//----- nvinfo : EIATTR_EXIT_INSTR_OFFSETS
	.align		4
        /*0198*/ 	.byte	0x04, 0x1c
        /*019a*/ 	.short	(.L_6935 - .L_6934)


	//   ....[0]....
.L_6934:
        /*019c*/ 	.word	0x00000080


	//   ....[1]....
        /*01a0*/ 	.word	0x00001df0


	//   ....[2]....
        /*01a4*/ 	.word	0x00001e10


	//   ....[3]....
        /*01a8*/ 	.word	0x00002280


	//   ....[4]....
        /*01ac*/ 	.word	0x000024a0


	//   ....[5]....
        /*01b0*/ 	.word	0x00002600


	//   ....[6]....
        /*01b4*/ 	.word	0x000026d0


	//----- nvinfo : EIATTR_MAX_THREADS
	.align		4
.L_6935:
        /*01b8*/ 	.byte	0x04, 0x05
        /*01ba*/ 	.short	(.L_6937 - .L_6936)
.L_6936:
        /*01bc*/ 	.word	0x00000080
        /*01c0*/ 	.word	0x00000001
        /*01c4*/ 	.word	0x00000001


	//----- nvinfo : EIATTR_CRS_STACK_SIZE
	.align		4
.L_6937:
        /*01c8*/ 	.byte	0x04, 0x1e
        /*01ca*/ 	.short	(.L_6939 - .L_6938)
.L_6938:
        /*01cc*/ 	.word	0x00000000


	//----- nvinfo : EIATTR_CBANK_PARAM_SIZE
	.align		4
.L_6939:
        /*01d0*/ 	.byte	0x03, 0x19
        /*01d2*/ 	.short	0x0048


	//----- nvinfo : EIATTR_PARAM_CBANK
	.align		4
        /*01d4*/ 	.byte	0x04, 0x0a
        /*01d6*/ 	.short	(.L_6941 - .L_6940)
	.align		4
.L_6940:
        /*01d8*/ 	.word	index@(.nv.constant0._ZN4vllm3moe10topkGatingILi16ELi512ELi4ELi16ELi32El13__nv_bfloat16LNS0_11ScoringFuncE0EEEvPKT5_PKbPfiPT4_PiiiibPKf)
        /*01dc*/ 	.short	0x0380
        /*01de*/ 	.short	0x0048


	//----- nvinfo : EIATTR_SW_WAR
	.align		4
.L_6941:
        /*01e0*/ 	.byte	0x04, 0x36
        /*01e2*/ 	.short	(.L_6943 - .L_6942)
.L_6942:
        /*01e4*/ 	.word	0x00000008
.L_6943:


//--------------------- .nv.info._ZN4vllm3moe10topkGatingILi8ELi256ELi4ELi16ELi32El13__nv_bfloat16LNS0_11ScoringFuncE0EEEvPKT5_PKbPfiPT4_PiiiibPKf --------------------------
	.section	.nv.info._ZN4vllm3moe10topkGatingILi8ELi256ELi4ELi16ELi32El13__nv_bfloat16LNS0_11ScoringFuncE0EEEvPKT5_PKbPfiPT4_PiiiibPKf,"",@"SHT_CUDA_INFO"
	.sectionflags	@""
	.align	4


	//----- nvinfo : EIATTR_CUDA_API_VERSION
	.align		4
        /*0000*/ 	.byte	0x04, 0x37
        /*0002*/ 	.short	(.L_6945 - .L_6944)
.L_6944:
        /*0004*/ 	.word	0x00000082


	//----- nvinfo : EIATTR_KPARAM_INFO
	.align		4
.L_6945:
        /*0008*/ 	.byte	0x04, 0x17
        /*000a*/ 	.short	(.L_6947 - .L_6946)
.L_6946:
        /*000c*/ 	.word	0x00000000
        /*0010*/ 	.short	0x000a
        /*0012*/ 	.short	0x0040
        /*0014*/ 	.byte	0x00, 0xf5, 0x21, 0x00


	//----- nvinfo : EIATTR_KPARAM_INFO
	.align		4
.L_6947:
        /*0018*/ 	.byte	0x04, 0x17
        /*001a*/ 	.short	(.L_6949 - .L_6948)
.L_6948:
        /*001c*/ 	.word	0x00000000
        /*0020*/ 	.short	0x0009
        /*0022*/ 	.short	0x003c
        /*0024*/ 	.byte	0x00, 0xf0, 0x05, 0x00


	//----- nvinfo : EIATTR_KPARAM_INFO
	.align		4
.L_6949:
        /*0028*/ 	.byte	0x04, 0x17
        /*002a*/ 	.short	(.L_6951 - .L_6950)
.L_6950:
        /*002c*/ 	.word	0x00000000
        /*0030*/ 	.short	0x0008
        /*0032*/ 	.short	0x0038
        /*0034*/ 	.byte	0x00, 0xf0, 0x11, 0x00


	//----- nvinfo : EIATTR_KPARAM_INFO
	.align		4
.L_6951:
        /*0038*/ 	.byte	0x04, 0x17
        /*003a*/ 	.short	(.L_6953 - .L_6952)
.L_6952:
        /*003c*/ 	.word	0x00000000
        /*0040*/ 	.short	0x0007
        /*0042*/ 	.short	0x0034
        /*0044*/ 	.byte	0x00, 0xf0, 0x11, 0x00


	//----- nvinfo : EIATTR_KPARAM_INFO
	.align		4
.L_6953:
        /*0048*/ 	.byte	0x04, 0x17
        /*004a*/ 	.short	(.L_6955 - .L_6954)
.L_6954:
        /*004c*/ 	.word	0x00000000
        /*0050*/ 	.short	0x0006
        /*0052*/ 	.short	0x0030
        /*0054*/ 	.byte	0x00, 0xf0, 0x11, 0x00


	//----- nvinfo : EIATTR_KPARAM_INFO
	.align		4
.L_6955:
        /*0058*/ 	.byte	0x04, 0x17
        /*005a*/ 	.short	(.L_6957 - .L_6956)
.L_6956:
        /*005c*/ 	.word	0x00000000
        /*0060*/ 	.short	0x0005
        /*0062*/ 	.short	0x0028
        /*0064*/ 	.byte	0x00, 0xf5, 0x21, 0x00


	//----- nvinfo : EIATTR_KPARAM_INFO
	.align		4
.L_6957:
        /*0068*/ 	.byte	0x04, 0x17
        /*006a*/ 	.short	(.L_6959 - .L_6958)
.L_6958:
        /*006c*/ 	.word	0x00000000
        /*0070*/ 	.short	0x0004
        /*0072*/ 	.short	0x0020
        /*0074*/ 	.byte	0x00, 0xf5, 0x21, 0x00


	//----- nvinfo : EIATTR_KPARAM_INFO
	.align		4
.L_6959:
        /*0078*/ 	.byte	0x04, 0x17
        /*007a*/ 	.short	(.L_6961 - .L_6960)
.L_6960:
        /*007c*/ 	.word	0x00000000
        /*0080*/ 	.short	0x0003
        /*0082*/ 	.short	0x0018
        /*0084*/ 	.byte	0x00, 0xf0, 0x11, 0x00


	//----- nvinfo : EIATTR_KPARAM_INFO
	.align		4
.L_6961:
        /*0088*/ 	.byte	0x04, 0x17
        /*008a*/ 	.short	(.L_6963 - .L_6962)
.L_6962:
        /*008c*/ 	.word	0x00000000
        /*0090*/ 	.short	0x0002
        /*0092*/ 	.short	0x0010
        /*0094*/ 	.byte	0x00, 0xf5, 0x21, 0x00


	//----- nvinfo : EIATTR_KPARAM_INFO
	.align		4
.L_6963:
        /*0098*/ 	.byte	0x04, 0x17
        /*009a*/ 	.short	(.L_6965 - .L_6964)
.L_6964:
        /*009c*/ 	.word	0x00000000
        /*00a0*/ 	.short	0x0001
        /*00a2*/ 	.short	0x0008
        /*00a4*/ 	.byte	0x00, 0xf5, 0x21, 0x00


	//----- nvinfo : EIATTR_KPARAM_INFO
	.align		4
.L_6965:
        /*00a8*/ 	.byte	0x04, 0x17
        /*00aa*/ 	.short	(.L_6967 - .L_6966)
.L_6966:
        /*00ac*/ 	.word	0x00000000
        /*00b0*/ 	.short	0x0000
        /*00b2*/ 	.short	0x0000
        /*00b4*/ 	.byte	0x00, 0xf5, 0x21, 0x00


	//----- nvinfo : EIATTR_SPARSE_MMA_MASK
	.align		4
.L_6967:
        /*00b8*/ 	.byte	0x03, 0x50
        /*00ba*/ 	.short	0x0000


	//----- nvinfo : EIATTR_MAXREG_COUNT
	.align		4
        /*00bc*/ 	.byte	0x03, 0x1b
        /*00be*/ 	.short	0x00ff


	//----- nvinfo : EIATTR_MERCURY_ISA_VERSION
	.align		4
        /*00c0*/ 	.byte	0x03, 0x5f
        /*00c2*/ 	.short	0x0101


	//----- nvinfo : EIATTR_COOP_GROUP_MASK_REGIDS
	.align		4
        /*00c4*/ 	.byte	0x04, 0x29
        /*00c6*/ 	.short	(.L_6969 - .L_6968)


	//   ....[0]....
.L_6968:
        /*00c8*/ 	.word	0xffffffff


	//   ....[1]....
        /*00cc*/ 	.word	0xffffffff


	//   ....[2]....
        /*00d0*/ 	.word	0xffffffff


	//   ....[3]....
        /*00d4*/ 	.word	0xffffffff


	//   ....[4]....
        /*00d8*/ 	.word	0xffffffff


	//   ....[5]....
        /*00dc*/ 	.word	0xffffffff


	//   ....[6]....
        /*00e0*/ 	.word	0xffffffff


	//   ....[7]....
        /*00e4*/ 	.word	0xffffffff


	//   ....[8]....
        /*00e8*/ 	.word	0xffffffff


	//   ....[9]....
        /*00ec*/ 	.word	0xffffffff


	//   ....[10]....
        /*00f0*/ 	.word	0xffffffff


	//   ....[11]....
        /*00f4*/ 	.word	0xffffffff


	//   ....[12]....
        /*00f8*/ 	.word	0xffffffff


	//   ....[13]....
        /*00fc*/ 	.word	0xffffffff


	//   ....[14]....
        /*0100*/ 	.word	0xffffffff


	//   ....[15]....
        /*0104*/ 	.word	0xffffffff


	//   ....[16]....
        /*0108*/ 	.word	0xffffffff


	//   ....[17]....
        /*010c*/ 	.word	0xffffffff


	//   ....[18]....
        /*0110*/ 	.word	0xffffffff


	//   ....[19]....
        /*0114*/ 	.word	0xffffffff


	//   ....[20]....
        /*0118*/ 	.word	0xffffffff


	//   ....[21]....
        /*011c*/ 	.word	0xffffffff


	//   ....[22]....
        /*0120*/ 	.word	0xffffffff


	//   ....[23]....
        /*0124*/ 	.word	0xffffffff


	//   ....[24]....
        /*0128*/ 	.word	0xffffffff


	//----- nvinfo : EIATTR_COOP_GROUP_INSTR_OFFSETS
	.align		4
.L_6969:
        /*012c*/ 	.byte	0x04, 0x28
        /*012e*/ 	.short	(.L_6971 - .L_6970)


	//   ....[0]....
.L_6970:
        /*0130*/ 	.word	0x000002c0


	//   ....[1]....
        /*0134*/ 	.word	0x000002e0


	//   ....[2]....
        /*0138*/ 	.word	0x00000300


	//   ....[3]....
        /*013c*/ 	.word	0x00000390


	//   ....[4]....
        /*0140*/ 	.word	0x000003f0


	//   ....[5]....
        /*0144*/ 	.word	0x00000610


	//   ....[6]....
        /*0148*/ 	.word	0x00000630


	//   ....[7]....
        /*014c*/ 	.word	0x00000650


	//   ....[8]....
        /*0150*/ 	.word	0x00000670


	//   ....[9]....
        /*0154*/ 	.word	0x00000690


	//   ....[10]....
        /*0158*/ 	.word	0x00000bc0


	//   ....[11]....
        /*015c*/ 	.word	0x00000c40


	//   ....[12]....
        /*0160*/ 	.word	0x00000c50


	//   ....[13]....
        /*0164*/ 	.word	0x00000cc0


	//   ....[14]....
        /*0168*/ 	.word	0x00000ce0


	//   ....[15]....
        /*016c*/ 	.word	0x00000cf0


	//   ....[16]....
        /*0170*/ 	.word	0x00000d60


	//   ....[17]....
        /*0174*/ 	.word	0x00000d80


	//   ....[18]....
        /*0178*/ 	.word	0x00000dd0


	//   ....[19]....
        /*017c*/ 	.word	0x00000e00


	//   ....[20]....
        /*0180*/ 	.word	0x00000e20


	//   ....[21]....
        /*0184*/ 	.word	0x00000e30


	//   ....[22]....
        /*0188*/ 	.word	0x00000ea0


	//   ....[23]....
        /*018c*/ 	.word	0x00000ec0


	//   ....[24]....
        /*0190*/ 	.word	0x00000ed0


	//----- nvinfo : EIATTR_VRC_CTA_INIT_COUNT
	.align		4
.L_6971:
        /*0194*/ 	.byte	0x02, 0x4a
	.zero		1
	.zero		1


	//----- nvinfo : EIATTR_EXIT_INSTR_OFFSETS
	.align		4
        /*0198*/ 	.byte	0x04, 0x1c
        /*019a*/ 	.short	(.L_6973 - .L_6972)


	//   ....[0]....
.L_6972:
        /*019c*/ 	.word	0x00000080


	//   ....[1]....
        /*01a0*/ 	.word	0x00001390


	//   ....[2]....
        /*01a4*/ 	.word	0x000013b0


	//   ....[3]....
        /*01a8*/ 	.word	0x00001820


	//   ....[4]....
        /*01ac*/ 	.word	0x00001a40


	//   ....[5]....
        /*01b0*/ 	.word	0x00001ba0


	//   ....[6]....
        /*01b4*/ 	.word	0x00001c70


	//----- nvinfo : EIATTR_MAX_THREADS
	.align		4
.L_6973:
        /*01b8*/ 	.byte	0x04, 0x05
        /*01ba*/ 	.short	(.L_6975 - .L_6974)
.L_6974:
        /*01bc*/ 	.word	0x00000080
        /*01c0*/ 	.word	0x00000001
        /*01c4*/ 	.word	0x00000001


	//----- nvinfo : EIATTR_CRS_STACK_SIZE
	.align		4
.L_6975:
        /*01c8*/ 	.byte	0x04, 0x1e
        /*01ca*/ 	.short	(.L_6977 - .L_6976)
.L_6976:
        /*01cc*/ 	.word	0x00000000


	//----- nvinfo : EIATTR_CBANK_PARAM_SIZE
	.align		4
.L_6977:
        /*01d0*/ 	.byte	0x03, 0x19
        /*01d2*/ 	.short	0x0048


	//----- nvinfo : EIATTR_PARAM_CBANK
	.align		4
        /*01d4*/ 	.byte	0x04, 0x0a
        /*01d6*/ 	.short	(.L_6979 - .L_6978)
	.align		4
.L_6978:
        /*01d8*/ 	.word	index@(.nv.constant0._ZN4vllm3moe10topkGatingILi8ELi256ELi4ELi16ELi32El13__nv_bfloat16LNS0_11ScoringFuncE0EEEvPKT5_PKbPfiPT4_PiiiibPKf)
        /*01dc*/ 	.short	0x0380
        /*01de*/ 	.short	0x0048


	//----- nvinfo : EIATTR_SW_WAR
	.align		4
.L_6979:
        /*01e0*/ 	.byte	0x04, 0x36
        /*01e2*/ 	.short	(.L_6981 - .L_6980)
.L_6980:
        /*01e4*/ 	.word	0x00000008
.L_6981:


//--------------------- .nv.info._ZN4vllm3moe10topkGatingILi8ELi128ELi4ELi16ELi32El13__nv_bfloat16LNS0_11ScoringFuncE0EEEvPKT5_PKbPfiPT4_PiiiibPKf --------------------------
	.section	.nv.info._ZN4vllm3moe10topkGatingILi8ELi128ELi4ELi16ELi32El13__nv_bfloat16LNS0_11ScoringFuncE0EEEvPKT5_PKbPfiPT4_PiiiibPKf,"",@"SHT_CUDA_INFO"
	.sectionflags	@""
	.align	4


	//----- nvinfo : EIATTR_CUDA_API_VERSION
	.align		4
        /*0000*/ 	.byte	0x04, 0x37
        /*0002*/ 	.short	(.L_6983 - .L_6982)
.L_6982:
        /*0004*/ 	.word	0x00000082


	//----- nvinfo : EIATTR_KPARAM_INFO
	.align		4
.L_6983:
        /*0008*/ 	.byte	0x04, 0x17
        /*000a*/ 	.short	(.L_6985 - .L_6984)
.L_6984:
        /*000c*/ 	.word	0x00000000
        /*0010*/ 	.short	0x000a
        /*0012*/ 	.short	0x0040
        /*0014*/ 	.byte	0x00, 0xf5, 0x21, 0x00


	//----- nvinfo : EIATTR_KPARAM_INFO
	.align		4
.L_6985:
        /*0018*/ 	.byte	0x04, 0x17
        /*001a*/ 	.short	(.L_6987 - .L_6986)
.L_6986:
        /*001c*/ 	.word	0x00000000
        /*0020*/ 	.short	0x0009
        /*0022*/ 	.short	0x003c
        /*0024*/ 	.byte	0x00, 0xf0, 0x05, 0x00


	//----- nvinfo : EIATTR_KPARAM_INFO
	.align		4
.L_6987:
        /*0028*/ 	.byte	0x04, 0x17
        /*002a*/ 	.short	(.L_6989 - .L_6988)
.L_6988:
        /*002c*/ 	.word	0x00000000
        /*0030*/ 	.short	0x0008
        /*0032*/ 	.short	0x0038
        /*0034*/ 	.byte	0x00, 0xf0, 0x11, 0x00


	//----- nvinfo : EIATTR_KPARAM_INFO
	.align		4
.L_6989:
        /*0038*/ 	.byte	0x04, 0x17
        /*003a*/ 	.short	(.L_6991 - .L_6990)
.L_6990:
        /*003c*/ 	.word	0x00000000
        /*0040*/ 	.short	0x0007
        /*0042*/ 	.short	0x0034
        /*0044*/ 	.byte	0x00, 0xf0, 0x11, 0x00


	//----- nvinfo : EIATTR_KPARAM_INFO
	.align		4
.L_6991:
        /*0048*/ 	.byte	0x04, 0x17
        /*004a*/ 	.short	(.L_6993 - .L_6992)
.L_6992:
        /*004c*/ 	.word	0x00000000
        /*0050*/ 	.short	0x0006
        /*0052*/ 	.short	0x0030
        /*0054*/ 	.byte	0x00, 0xf0, 0x11, 0x00


	//----- nvinfo : EIATTR_KPARAM_INFO
	.align		4
.L_6993:
        /*0058*/ 	.byte	0x04, 0x17
        /*005a*/ 	.short	(.L_6995 - .L_6994)
.L_6994:
        /*005c*/ 	.word	0x00000000
        /*0060*/ 	.short	0x0005
        /*0062*/ 	.short	0x0028
        /*0064*/ 	.byte	0x00, 0xf5, 0x21, 0x00


	//----- nvinfo : EIATTR_KPARAM_INFO
	.align		4
.L_6995:
        /*0068*/ 	.byte	0x04, 0x17
        /*006a*/ 	.short	(.L_6997 - .L_6996)
.L_6996:
        /*006c*/ 	.word	0x00000000
        /*0070*/ 	.short	0x0004
        /*0072*/ 	.short	0x0020
        /*0074*/ 	.byte	0x00, 0xf5, 0x21, 0x00


	//----- nvinfo : EIATTR_KPARAM_INFO
	.align		4
.L_6997:
        /*0078*/ 	.byte	0x04, 0x17
        /*007a*/ 	.short	(.L_6999 - .L_6998)
.L_6998:
        /*007c*/ 	.word	0x00000000
        /*0080*/ 	.short	0x0003
        /*0082*/ 	.short	0x0018
        /*0084*/ 	.byte	0x00, 0xf0, 0x11, 0x00


	//----- nvinfo : EIATTR_KPARAM_INFO
	.align		4
.L_6999:
        /*0088*/ 	.byte	0x04, 0x17
        /*008a*/ 	.short	(.L_7001 - .L_7000)
.L_7000:
        /*008c*/ 	.word	0x00000000
        /*0090*/ 	.short	0x0002
        /*0092*/ 	.short	0x0010
        /*0094*/ 	.byte	0x00, 0xf5, 0x21, 0x00


	//----- nvinfo : EIATTR_KPARAM_INFO
	.align		4
.L_7001:
        /*0098*/ 	.byte	0x04, 0x17
        /*009a*/ 	.short	(.L_7003 - .L_7002)
.L_7002:
        /*009c*/ 	.word	0x00000000
        /*00a0*/ 	.short	0x0001
        /*00a2*/ 	.short	0x0008
        /*00a4*/ 	.byte	0x00, 0xf5, 0x21, 0x00


	//----- nvinfo : EIATTR_KPARAM_INFO
	.align		4
.L_7003:
        /*00a8*/ 	.byte	0x04, 0x17
        /*00aa*/ 	.short	(.L_7005 - .L_7004)
.L_7004:
        /*00ac*/ 	.word	0x00000000
        /*00b0*/ 	.short	0x0000
        /*00b2*/ 	.short	0x0000
        /*00b4*/ 	.byte	0x00, 0xf5, 0x21, 0x00


	//----- nvinfo : EIATTR_SPARSE_MMA_MASK
	.align		4
.L_7005:
        /*00b8*/ 	.byte	0x03, 0x50
        /*00ba*/ 	.short	0x0000


	//----- nvinfo : EIATTR_MAXREG_COUNT
	.align		4
        /*00bc*/ 	.byte	0x03, 0x1b
        /*00be*/ 	.short	0x00ff


	//----- nvinfo : EIATTR_MERCURY_ISA_VERSION
	.align		4
        /*00c0*/ 	.byte	0x03, 0x5f
        /*00c2*/ 	.short	0x0101


	//----- nvinfo : EIATTR_COOP_GROUP_MASK_REGIDS
	.align		4
        /*00c4*/ 	.byte	0x04, 0x29
        /*00c6*/ 	.short	(.L_7007 - .L_7006)


	//   ....[0]....
.L_7006:
        /*00c8*/ 	.word	0xffffffff


	//   ....[1]....
        /*00cc*/ 	.word	0xffffffff


	//   ....[2]....
        /*00d0*/ 	.word	0xffffffff


	//   ....[3]....
        /*00d4*/ 	.word	0xffffffff


	//   ....[4]....
        /*00d8*/ 	.word	0xffffffff


	//   ....[5]....
        /*00dc*/ 	.word	0xffffffff


	//   ....[6]....
        /*00e0*/ 	.word	0xffffffff


	//   ....[7]....
        /*00e4*/ 	.word	0xffffffff


	//   ....[8]....
        /*00e8*/ 	.word	0xffffffff


	//   ....[9]....
        /*00ec*/ 	.word	0xffffffff


	//   ....[10]....
        /*00f0*/ 	.word	0xffffffff


	//   ....[11]....
        /*00f4*/ 	.word	0xffffffff


	//   ....[12]....
        /*00f8*/ 	.word	0xffffffff


	//   ....[13]....
        /*00fc*/ 	.word	0xffffffff


	//   ....[14]....
        /*0100*/ 	.word	0xffffffff


	//   ....[15]....
        /*0104*/ 	.word	0xffffffff


	//   ....[16]....
        /*0108*/ 	.word	0xffffffff


	//   ....[17]....
        /*010c*/ 	.word	0xffffffff


	//   ....[18]....
        /*0110*/ 	.word	0xffffffff


	//   ....[19]....
        /*0114*/ 	.word	0xffffffff


	//----- nvinfo : EIATTR_COOP_GROUP_INSTR_OFFSETS
	.align		4
.L_7007:
        /*0118*/ 	.byte	0x04, 0x28
        /*011a*/ 	.short	(.L_7009 - .L_7008)


	//   ....[0]....
.L_7008:
        /*011c*/ 	.word	0x000002f0


	//   ....[1]....
        /*0120*/ 	.word	0x00000380


	//   ....[2]....
        /*0124*/ 	.word	0x000003c0


	//   ....[3]....
        /*0128*/ 	.word	0x000003e0


	//   ....[4]....
        /*012c*/ 	.word	0x00000600


	//   ....[5]....
        /*0130*/ 	.word	0x00000620


	//   ....[6]....
        /*0134*/ 	.word	0x00000640


	//   ....[7]....
        /*0138*/ 	.word	0x00000660


	//   ....[8]....
        /*013c*/ 	.word	0x00000b90


	//   ....[9]....
        /*0140*/ 	.word	0x00000c10


	//   ....[10]....
        /*0144*/ 	.word	0x00000c20


	//   ....[11]....
        /*0148*/ 	.word	0x00000c90


	//   ....[12]....
        /*014c*/ 	.word	0x00000cb0


	//   ....[13]....
        /*0150*/ 	.word	0x00000cc0


	//   ....[14]....
        /*0154*/ 	.word	0x00000d30


	//   ....[15]....
        /*0158*/ 	.word	0x00000d50


	//   ....[16]....
        /*015c*/ 	.word	0x00000db0


	//   ....[17]....
        /*0160*/ 	.word	0x00000dc0


	//   ....[18]....
        /*0164*/ 	.word	0x00000dd0


	//   ....[19]....
        /*0168*/ 	.word	0x00000e20


	//----- nvinfo : EIATTR_VRC_CTA_INIT_COUNT
	.align		4
.L_7009:
        /*016c*/ 	.byte	0x02, 0x4a
	.zero		1
	.zero		1


	//----- nvinfo : EIATTR_EXIT_INSTR_OFFSETS
	.align		4
        /*0170*/ 	.byte	0x04, 0x1c
        /*0172*/ 	.short	(.L_7011 - .L_7010)


	//   ....[0]....
.L_7010:
        /*0174*/ 	.word	0x00000090


	//   ....[1]....
        /*0178*/ 	.word	0x000012b0


	//   ....[2]....
        /*017c*/ 	.word	0x000012d0


	//   ....[3]....
        /*0180*/ 	.word	0x00001740


	//   ....[4]....
        /*0184*/ 	.word	0x00001960


	//   ....[5]....
        /*0188*/ 	.word	0x00001ac0


	//   ....[6]....
        /*018c*/ 	.word	0x00001b90


	//----- nvinfo : EIATTR_MAX_THREADS
	.align		4
.L_7011:
        /*0190*/ 	.byte	0x04, 0x05
        /*0192*/ 	.short	(.L_7013 - .L_7012)
.L_7012:
        /*0194*/ 	.word	0x00000080
        /*0198*/ 	.word	0x00000001
        /*019c*/ 	.word	0x00000001


	//----- nvinfo : EIATTR_CRS_STACK_SIZE
	.align		4
.L_7013:
        /*01a0*/ 	.byte	0x04, 0x1e
        /*01a2*/ 	.short	(.L_7015 - .L_7014)
.L_7014:
        /*01a4*/ 	.word	0x00000000


	//----- nvinfo : EIATTR_CBANK_PARAM_SIZE
	.align		4
.L_7015:
        /*01a8*/ 	.byte	0x03, 0x19
        /*01aa*/ 	.short	0x0048


	//----- nvinfo : EIATTR_PARAM_CBANK
	.align		4
        /*01ac*/ 	.byte	0x04, 0x0a
        /*01ae*/ 	.short	(.L_7017 - .L_7016)
	.align		4
.L_7016:
        /*01b0*/ 	.word	index@(.nv.constant0._ZN4vllm3moe10topkGatingILi8ELi128ELi4ELi16ELi32El13__nv_bfloat16LNS0_11ScoringFuncE0EEEvPKT5_PKbPfiPT4_PiiiibPKf)
        /*01b4*/ 	.short	0x0380
        /*01b6*/ 	.short	0x0048


	//----- nvinfo : EIATTR_SW_WAR
	.align		4
.L_7017:
        /*01b8*/ 	.byte	0x04, 0x36
        /*01ba*/ 	.short	(.L_7019 - .L_7018)
.L_7018:
        /*01bc*/ 	.word	0x00000008
.L_7019:


//--------------------- .nv.info._ZN4vllm3moe10topkGatingILi8ELi64ELi4ELi16ELi32El13__nv_bfloat16LNS0_11ScoringFuncE0EEEvPKT5_PKbPfiPT4_PiiiibPKf --------------------------
	.section	.nv.info._ZN4vllm3moe10topkGatingILi8ELi64ELi4ELi16ELi32El13__nv_bfloat16LNS0_11ScoringFuncE0EEEvPKT5_PKbPfiPT4_PiiiibPKf,"",@"SHT_CUDA_INFO"
	.sectionflags	@""
	.align	4


	//----- nvinfo : EIATTR_CUDA_API_VERSION
	.align		4
        /*0000*/ 	.byte	0x04, 0x37
        /*0002*/ 	.short	(.L_7021 - .L_7020)
.L_7020:
        /*0004*/ 	.word	0x00000082


	//----- nvinfo : EIATTR_KPARAM_INFO
	.align		4
.L_7021:
        /*0008*/ 	.byte	0x04, 0x17
        /*000a*/ 	.short	(.L_7023 - .L_7022)
.L_7022:
        /*000c*/ 	.word	0x00000000
        /*0010*/ 	.short	0x000a
        /*0012*/ 	.short	0x0040
        /*0014*/ 	.byte	0x00, 0xf5, 0x21, 0x00


	//----- nvinfo : EIATTR_KPARAM_INFO
	.align		4
.L_7023:
        /*0018*/ 	.byte	0x04, 0x17
        /*001a*/ 	.short	(.L_7025 - .L_7024)
.L_7024:
        /*001c*/ 	.word	0x00000000
        /*0020*/ 	.short	0x0009
        /*0022*/ 	.short	0x003c
        /*0024*/ 	.byte	0x00, 0xf0, 0x05, 0x00


	//----- nvinfo : EIATTR_KPARAM_INFO
	.align		4
.L_7025:
        /*0028*/ 	.byte	0x04, 0x17
        /*002a*/ 	.short	(.L_7027 - .L_7026)
.L_7026:
        /*002c*/ 	.word	0x00000000
        /*0030*/ 	.short	0x0008
        /*0032*/ 	.short	0x0038
        /*0034*/ 	.byte	0x00, 0xf0, 0x11, 0x00


	//----- nvinfo : EIATTR_KPARAM_INFO
	.align		4
.L_7027:
        /*0038*/ 	.byte	0x04, 0x17
        /*003a*/ 	.short	(.L_7029 - .L_7028)
.L_7028:
        /*003c*/ 	.word	0x00000000
        /*0040*/ 	.short	0x0007
        /*0042*/ 	.short	0x0034
        /*0044*/ 	.byte	0x00, 0xf0, 0x11, 0x00


	//----- nvinfo : EIATTR_KPARAM_INFO
	.align		4
.L_7029:
        /*0048*/ 	.byte	0x04, 0x17
        /*004a*/ 	.short	(.L_7031 - .L_7030)
.L_7030:
        /*004c*/ 	.word	0x00000000
        /*0050*/ 	.short	0x0006
        /*0052*/ 	.short	0x0030
        /*0054*/ 	.byte	0x00, 0xf0, 0x11, 0x00


	//----- nvinfo : EIATTR_KPARAM_INFO
	.align		4
.L_7031:
        /*0058*/ 	.byte	0x04, 0x17
        /*005a*/ 	.short	(.L_7033 - .L_7032)
.L_7032:
        /*005c*/ 	.word	0x00000000
        /*0060*/ 	.short	0x0005
        /*0062*/ 	.short	0x0028
        /*0064*/ 	.byte	0x00, 0xf5, 0x21, 0x00


	//----- nvinfo : EIATTR_KPARAM_INFO
	.align		4
.L_7033:
        /*0068*/ 	.byte	0x04, 0x17
        /*006a*/ 	.short	(.L_7035 - .L_7034)
.L_7034:
        /*006c*/ 	.word	0x00000000
        /*0070*/ 	.short	0x0004
        /*0072*/ 	.short	0x0020
        /*0074*/ 	.byte	0x00, 0xf5, 0x21, 0x00


	//----- nvinfo : EIATTR_KPARAM_INFO
	.align		4
.L_7035:
        /*0078*/ 	.byte	0x04, 0x17
        /*007a*/ 	.short	(.L_7037 - .L_7036)
.L_7036:
        /*007c*/ 	.word	0x00000000
        /*0080*/ 	.short	0x0003
        /*0082*/ 	.short	0x0018
        /*0084*/ 	.byte	0x00, 0xf0, 0x11, 0x00


	//----- nvinfo : EIATTR_KPARAM_INFO
	.align		4
.L_7037:
        /*0088*/ 	.byte	0x04, 0x17
        /*008a*/ 	.short	(.L_7039 - .L_7038)
.L_7038:
        /*008c*/ 	.word	0x00000000
        /*0090*/ 	.short	0x0002
        /*0092*/ 	.short	0x0010
        /*0094*/ 	.byte	0x00, 0xf5, 0x21, 0x00


	//----- nvinfo : EIATTR_KPARAM_INFO
	.align		4
.L_7039:
        /*0098*/ 	.byte	0x04, 0x17
        /*009a*/ 	.short	(.L_7041 - .L_7040)
.L_7040:
        /*009c*/ 	.word	0x00000000
        /*00a0*/ 	.short	0x0001
        /*00a2*/ 	.short	0x0008
        /*00a4*/ 	.byte	0x00, 0xf5, 0x21, 0x00


	//----- nvinfo : EIATTR_KPARAM_INFO
	.align		4
.L_7041:
        /*00a8*/ 	.byte	0x04, 0x17
        /*00aa*/ 	.short	(.L_7043 - .L_7042)
.L_7042:
        /*00ac*/ 	.word	0x00000000
        /*00b0*/ 	.short	0x0000
        /*00b2*/ 	.short	0x0000
        /*00b4*/ 	.byte	0x00, 0xf5, 0x21, 0x00


	//----- nvinfo : EIATTR_SPARSE_MMA_MASK
	.align		4
.L_7043:
        /*00b8*/ 	.byte	0x03, 0x50
        /*00ba*/ 	.short	0x0000


	//----- nvinfo : EIATTR_MAXREG_COUNT
	.align		4
        /*00bc*/ 	.byte	0x03, 0x1b
        /*00be*/ 	.short	0x00ff


	//----- nvinfo : EIATTR_MERCURY_ISA_VERSION
	.align		4
        /*00c0*/ 	.byte	0x03, 0x5f
        /*00c2*/ 	.short	0x0101


	//----- nvinfo : EIATTR_COOP_GROUP_MASK_REGIDS
	.align		4
        /*00c4*/ 	.byte	0x04, 0x29
        /*00c6*/ 	.short	(.L_7045 - .L_7044)


	//   ....[0]....
.L_7044:
        /*00c8*/ 	.word	0xffffffff


	//   ....[1]....
        /*00cc*/ 	.word	0xffffffff


	//   ....[2]....
        /*00d0*/ 	.word	0xffffffff


	//   ....[3]....
        /*00d4*/ 	.word	0xffffffff


	//   ....[4]....
        /*00d8*/ 	.word	0xffffffff


	//   ....[5]....
        /*00dc*/ 	.word	0xffffffff


	//   ....[6]....
        /*00e0*/ 	.word	0xffffffff


	//   ....[7]....
        /*00e4*/ 	.word	0xffffffff


	//   ....[8]....
        /*00e8*/ 	.word	0xffffffff


	//   ....[9]....
        /*00ec*/ 	.word	0xffffffff


	//   ....[10]....
        /*00f0*/ 	.word	0xffffffff


	//   ....[11]....
        /*00f4*/ 	.word	0xffffffff


	//   ....[12]....
        /*00f8*/ 	.word	0xffffffff


	//   ....[13]....
        /*00fc*/ 	.word	0xffffffff


	//   ....[14]....
        /*0100*/ 	.word	0xffffffff


	//----- nvinfo : EIATTR_COOP_GROUP_INSTR_OFFSETS
	.align		4
.L_7045:
        /*0104*/ 	.byte	0x04, 0x28
        /*0106*/ 	.short	(.L_7047 - .L_7046)


	//   ....[0]....
.L_7046:
        /*0108*/ 	.word	0x00000380


	//   ....[1]....
        /*010c*/ 	.word	0x000003a0


	//   ....[2]....
        /*0110*/ 	.word	0x000003c0


	//   ....[3]....
        /*0114*/ 	.word	0x000005e0


	//   ....[4]....
        /*0118*/ 	.word	0x00000600


	//   ....[5]....
        /*011c*/ 	.word	0x00000620


	//   ....[6]....
        /*0120*/ 	.word	0x00000b50


	//   ....[7]....
        /*0124*/ 	.word	0x00000bd0


	//   ....[8]....
        /*0128*/ 	.word	0x00000be0


	//   ....[9]....
        /*012c*/ 	.word	0x00000c50


	//   ....[10]....
        /*0130*/ 	.word	0x00000c70


	//   ....[11]....
        /*0134*/ 	.word	0x00000c80


	//   ....[12]....
        /*0138*/ 	.word	0x00000cf0


	//   ....[13]....
        /*013c*/ 	.word	0x00000d10


	//   ....[14]....
        /*0140*/ 	.word	0x00000d20


	//----- nvinfo : EIATTR_VRC_CTA_INIT_COUNT
	.align		4
.L_7047:
        /*0144*/ 	.byte	0x02, 0x4a
	.zero		1
	.zero		1


	//----- nvinfo : EIATTR_EXIT_INSTR_OFFSETS
	.align		4
        /*0148*/ 	.byte	0x04, 0x1c
        /*014a*/ 	.short	(.L_7049 - .L_7048)


	//   ....[0]....
.L_7048:
        /*014c*/ 	.word	0x00000090


	//   ....[1]....
        /*0150*/ 	.word	0x000011d0


	//   ....[2]....
        /*0154*/ 	.word	0x000011f0


	//   ....[3]....
        /*0158*/ 	.word	0x00001660


	//   ....[4]....
        /*015c*/ 	.word	0x00001880


	//   ....[5]....
        /*0160*/ 	.word	0x000019e0


	//   ....[6]....
        /*0164*/ 	.word	0x00001ab0


	//----- nvinfo : EIATTR_MAX_THREADS
	.align		4
.L_7049:
        /*0168*/ 	.byte	0x04, 0x05
        /*016a*/ 	.short	(.L_7051 - .L_7050)
.L_7050:
        /*016c*/ 	.word	0x00000080
        /*0170*/ 	.word	0x00000001
        /*0174*/ 	.word	0x00000001


	//----- nvinfo : EIATTR_CRS_STACK_SIZE
	.align		4
.L_7051:
        /*0178*/ 	.byte	0x04, 0x1e
        /*017a*/ 	.short	(.L_7053 - .L_7052)
.L_7052:
        /*017c*/ 	.word	0x00000000


	//----- nvinfo : EIATTR_CBANK_PARAM_SIZE
	.align		4
.L_7053:
        /*0180*/ 	.byte	0x03, 0x19
        /*0182*/ 	.short	0x0048


	//----- nvinfo : EIATTR_PARAM_CBANK
	.align		4
        /*0184*/ 	.byte	0x04, 0x0a
        /*0186*/ 	.short	(.L_7055 - .L_7054)
	.align		4
.L_7054:
        /*0188*/ 	.word	index@(.nv.constant0._ZN4vllm3moe10topkGatingILi8ELi64ELi4ELi16ELi32El13__nv_bfloat16LNS0_11ScoringFuncE0EEEvPKT5_PKbPfiPT4_PiiiibPKf)
        /*018c*/ 	.short	0x0380
        /*018e*/ 	.short	0x0048


	//----- nvinfo : EIATTR_SW_WAR
	.align		4
.L_7055:
        /*0190*/ 	.byte	0x04, 0x36
        /*0192*/ 	.short	(.L_7057 - .L_7056)
.L_7056:
        /*0194*/ 	.word	0x00000008
.L_7057:


//--------------------- .nv.info._ZN4vllm3moe10topkGatingILi8ELi32ELi4ELi16ELi32El13__nv_bfloat16LNS0_11ScoringFuncE0EEEvPKT5_PKbPfiPT4_PiiiibPKf --------------------------
	.section	.nv.info._ZN4vllm3moe10topkGatingILi8ELi32ELi4ELi16ELi32El13__nv_bfloat16LNS0_11ScoringFuncE0EEEvPKT5_PKbPfiPT4_PiiiibPKf,"",@"SHT_CUDA_INFO"
	.sectionflags	@""
	.align	4


	//----- nvinfo : EIATTR_CUDA_API_VERSION
	.align		4
        /*0000*/ 	.byte	0x04, 0x37
        /*0002*/ 	.short	(.L_7059 - .L_7058)
.L_7058:
        /*0004*/ 	.word	0x00000082


	//----- nvinfo : EIATTR_KPARAM_INFO
	.align		4
.L_7059:
        /*0008*/ 	.byte	0x04, 0x17
        /*000a*/ 	.short	(.L_7061 - .L_7060)
.L_7060:
        /*000c*/ 	.word	0x00000000
        /*0010*/ 	.short	0x000a
        /*0012*/ 	.short	0x0040
        /*0014*/ 	.byte	0x00, 0xf5, 0x21, 0x00


	//----- nvinfo : EIATTR_KPARAM_INFO
	.align		4
.L_7061:
        /*0018*/ 	.byte	0x04, 0x17
        /*001a*/ 	.short	(.L_7063 - .L_7062)
.L_7062:
        /*001c*/ 	.word	0x00000000
        /*0020*/ 	.short	0x0009
        /*0022*/ 	.short	0x003c
        /*0024*/ 	.byte	0x00, 0xf0, 0x05, 0x00


	//----- nvinfo : EIATTR_KPARAM_INFO
	.align		4
.L_7063:
        /*0028*/ 	.byte	0x04, 0x17
        /*002a*/ 	.short	(.L_7065 - .L_7064)
.L_7064:
        /*002c*/ 	.word	0x00000000
        /*0030*/ 	.short	0x0008
        /*0032*/ 	.short	0x0038
        /*0034*/ 	.byte	0x00, 0xf0, 0x11, 0x00


	//----- nvinfo : EIATTR_KPARAM_INFO
	.align		4
.L_7065:
        /*0038*/ 	.byte	0x04, 0x17
        /*003a*/ 	.short	(.L_7067 - .L_7066)
.L_7066:
        /*003c*/ 	.word	0x00000000
        /*0040*/ 	.short	0x0007
        /*0042*/ 	.short	0x0034
        /*0044*/ 	.byte	0x00, 0xf0, 0x11, 0x00


	//----- nvinfo : EIATTR_KPARAM_INFO
	.align		4
.L_7067:
        /*0048*/ 	.byte	0x04, 0x17
        /*004a*/ 	.short	(.L_7069 - .L_7068)
.L_7068:
        /*004c*/ 	.word	0x00000000
        /*0050*/ 	.short	0x0006
        /*0052*/ 	.short	0x0030
        /*0054*/ 	.byte	0x00, 0xf0, 0x11, 0x00


	//----- nvinfo : EIATTR_KPARAM_INFO
	.align		4
.L_7069:
        /*0058*/ 	.byte	0x04, 0x17
        /*005a*/ 	.short	(.L_7071 - .L_7070)
.L_7070:
        /*005c*/ 	.word	0x00000000
        /*0060*/ 	.short	0x0005
        /*0062*/ 	.short	0x0028
        /*0064*/ 	.byte	0x00, 0xf5, 0x21, 0x00


	//----- nvinfo : EIATTR_KPARAM_INFO
	.align		4
.L_7071:
        /*0068*/ 	.byte	0x04, 0x17
        /*006a*/ 	.short	(.L_7073 - .L_7072)
.L_7072:
        /*006c*/ 	.word	0x00000000
        /*0070*/ 	.short	0x0004
        /*0072*/ 	.short	0x0020
        /*0074*/ 	.byte	0x00, 0xf5, 0x21, 0x00


	//----- nvinfo : EIATTR_KPARAM_INFO
	.align		4
.L_7073:
        /*0078*/ 	.byte	0x04, 0x17
        /*007a*/ 	.short	(.L_7075 - .L_7074)
.L_7074:
        /*007c*/ 	.word	0x00000000
        /*0080*/ 	.short	0x0003
        /*0082*/ 	.short	0x0018
        /*0084*/ 	.byte	0x00, 0xf0, 0x11, 0x00


	//----- nvinfo : EIATTR_KPARAM_INFO
	.align		4
.L_7075:
        /*0088*/ 	.byte	0x04, 0x17
        /*008a*/ 	.short	(.L_7077 - .L_7076)
.L_7076:
        /*008c*/ 	.word	0x00000000
        /*0090*/ 	.short	0x0002
        /*0092*/ 	.short	0x0010
        /*0094*/ 	.byte	0x00, 0xf5, 0x21, 0x00


	//----- nvinfo : EIATTR_KPARAM_INFO
	.align		4
.L_7077:
        /*0098*/ 	.byte	0x04, 0x17
        /*009a*/ 	.short	(.L_7079 - .L_7078)
.L_7078:
        /*009c*/ 	.word	0x00000000
        /*00a0*/ 	.short	0x0001
        /*00a2*/ 	.short	0x0008
        /*00a4*/ 	.byte	0x00, 0xf5, 0x21, 0x00


	//----- nvinfo : EIATTR_KPARAM_INFO
	.align		4
.L_7079:
        /*00a8*/ 	.byte	0x04, 0x17
        /*00aa*/ 	.short	(.L_7081 - .L_7080)
.L_7080:
        /*00ac*/ 	.word	0x00000000
        /*00b0*/ 	.short	0x0000
        /*00b2*/ 	.short	0x0000
        /*00b4*/ 	.byte	0x00, 0xf5, 0x21, 0x00


	//----- nvinfo : EIATTR_SPARSE_MMA_MASK
	.align		4
.L_7081:
        /*00b8*/ 	.byte	0x03, 0x50
        /*00ba*/ 	.short	0x0000


	//----- nvinfo : EIATTR_MAXREG_COUNT
	.align		4
        /*00bc*/ 	.byte	0x03, 0x1b
        /*00be*/ 	.short	0x00ff


	//----- nvinfo : EIATTR_MERCURY_ISA_VERSION
	.align		4
        /*00c0*/ 	.byte	0x03, 0x5f
        /*00c2*/ 	.short	0x0101


	//----- nvinfo : EIATTR_COOP_GROUP_MASK_REGIDS
	.align		4
        /*00c4*/ 	.byte	0x04, 0x29
        /*00c6*/ 	.short	(.L_7083 - .L_7082)


	//   ....[0]....
.L_7082:
        /*00c8*/ 	.word	0xffffffff


	//   ....[1]....
        /*00cc*/ 	.word	0xffffffff


	//   ....[2]....
        /*00d0*/ 	.word	0xffffffff


	//   ....[3]....
        /*00d4*/ 	.word	0xffffffff


	//   ....[4]....
        /*00d8*/ 	.word	0xffffffff


	//   ....[5]....
        /*00dc*/ 	.word	0xffffffff


	//   ....[6]....
        /*00e0*/ 	.word	0xffffffff


	//   ....[7]....
        /*00e4*/ 	.word	0xffffffff


	//   ....[8]....
        /*00e8*/ 	.word	0xffffffff


	//   ....[9]....
        /*00ec*/ 	.word	0xffffffff


	//----- nvinfo : EIATTR_COOP_GROUP_INSTR_OFFSETS
	.align		4
.L_7083:
        /*00f0*/ 	.byte	0x04, 0x28
        /*00f2*/ 	.short	(.L_7085 - .L_7084)


	//   ....[0]....
.L_7084:
        /*00f4*/ 	.word	0x00000380


	//   ....[1]....
        /*00f8*/ 	.word	0x000003d0


	//   ....[2]....
        /*00fc*/ 	.word	0x000005f0


	//   ....[3]....
        /*0100*/ 	.word	0x00000620


	//   ....[4]....
        /*0104*/ 	.word	0x00000b10


	//   ....[5]....
        /*0108*/ 	.word	0x00000b90


	//   ....[6]....
        /*010c*/ 	.word	0x00000ba0


	//   ....[7]....
        /*0110*/ 	.word	0x00000c10


	//   ....[8]....
        /*0114*/ 	.word	0x00000c30


	//   ....[9]....
        /*0118*/ 	.word	0x00000c60


	//----- nvinfo : EIATTR_VRC_CTA_INIT_COUNT
	.align		4
.L_7085:
        /*011c*/ 	.byte	0x02, 0x4a
	.zero		1
	.zero		1


	//----- nvinfo : EIATTR_EXIT_INSTR_OFFSETS
	.align		4
        /*0120*/ 	.byte	0x04, 0x1c
        /*0122*/ 	.short	(.L_7087 - .L_7086)


	//   ....[0]....
.L_7086:
        /*0124*/ 	.word	0x00000090


	//   ....[1]....
        /*0128*/ 	.word	0x000010f0


	//   ....[2]....
        /*012c*/ 	.word	0x00001110


	//   ....[3]....
        /*0130*/ 	.word	0x00001580


	//   ....[4]....
        /*0134*/ 	.word	0x000017a0


	//   ....[5]....
        /*0138*/ 	.word	0x00001900


	//   ....[6]....
        /*013c*/ 	.word	0x000019d0


	//----- nvinfo : EIATTR_MAX_THREADS
	.align		4
.L_7087:
        /*0140*/ 	.byte	0x04, 0x05
        /*0142*/ 	.short	(.L_7089 - .L_7088)
.L_7088:
        /*0144*/ 	.word	0x00000080
        /*0148*/ 	.word	0x00000001
        /*014c*/ 	.word	0x00000001


	//----- nvinfo : EIATTR_CRS_STACK_SIZE
	.align		4
.L_7089:
        /*0150*/ 	.byte	0x04, 0x1e
        /*0152*/ 	.short	(.L_7091 - .L_7090)
.L_7090:
        /*0154*/ 	.word	0x00000000


	//----- nvinfo : EIATTR_CBANK_PARAM_SIZE
	.align		4
.L_7091:
        /*0158*/ 	.byte	0x03, 0x19
        /*015a*/ 	.short	0x0048


	//----- nvinfo : EIATTR_PARAM_CBANK
	.align		4
        /*015c*/ 	.byte	0x04, 0x0a
        /*015e*/ 	.short	(.L_7093 - .L_7092)
	.align		4
.L_7092:
        /*0160*/ 	.word	index@(.nv.constant0._ZN4vllm3moe10topkGatingILi8ELi32ELi4ELi16ELi32El13__nv_bfloat16LNS0_11ScoringFuncE0EEEvPKT5_PKbPfiPT4_PiiiibPKf)
        /*0164*/ 	.short	0x0380
        /*0166*/ 	.short	0x0048


	//----- nvinfo : EIATTR_SW_WAR
	.align		4
.L_7093:
        /*0168*/ 	.byte	0x04, 0x36
        /*016a*/ 	.short	(.L_7095 - .L_7094)
.L_7094:
        /*016c*/ 	.word	0x00000008
.L_7095:


//--------------------- .nv.info._ZN4vllm3moe10topkGatingILi8ELi16ELi4ELi16ELi32El13__nv_bfloat16LNS0_11ScoringFuncE0EEEvPKT5_PKbPfiPT4_PiiiibPKf --------------------------
	.section	.nv.info._ZN4vllm3moe10topkGatingILi8ELi16ELi4ELi16ELi32El13__nv_bfloat16LNS0_11ScoringFuncE0EEEvPKT5_PKbPfiPT4_PiiiibPKf,"",@"SHT_CUDA_INFO"
	.sectionflags	@""
	.align	4


	//----- nvinfo : EIATTR_CUDA_API_VERSION
	.align		4
        /*0000*/ 	.byte	0x04, 0x37
        /*0002*/ 	.short	(.L_7097 - .L_7096)
.L_7096:
        /*0004*/ 	.word	0x00000082


	//----- nvinfo : EIATTR_KPARAM_INFO
	.align		4
.L_7097:
        /*0008*/ 	.byte	0x04, 0x17
        /*000a*/ 	.short	(.L_7099 - .L_7098)
.L_7098:
        /*000c*/ 	.word	0x00000000
        /*0010*/ 	.short	0x000a
        /*0012*/ 	.short	0x0040
        /*0014*/ 	.byte	0x00, 0xf5, 0x21, 0x00


	//----- nvinfo : EIATTR_KPARAM_INFO
	.align		4
.L_7099:
        /*0018*/ 	.byte	0x04, 0x17
        /*001a*/ 	.short	(.L_7101 - .L_7100)
.L_7100:
        /*001c*/ 	.word	0x00000000
        /*0020*/ 	.short	0x0009
        /*0022*/ 	.short	0x003c
        /*0024*/ 	.byte	0x00, 0xf0, 0x05, 0x00


	//----- nvinfo : EIATTR_KPARAM_INFO
	.align		4
.L_7101:
        /*0028*/ 	.byte	0x04, 0x17
        /*002a*/ 	.short	(.L_7103 - .L_7102)
.L_7102:
        /*002c*/ 	.word	0x00000000
        /*0030*/ 	.short	0x0008
        /*0032*/ 	.short	0x0038
        /*0034*/ 	.byte	0x00, 0xf0, 0x11, 0x00


	//----- nvinfo : EIATTR_KPARAM_INFO
	.align		4
.L_7103:
        /*0038*/ 	.byte	0x04, 0x17
        /*003a*/ 	.short	(.L_7105 - .L_7104)
.L_7104:
        /*003c*/ 	.word	0x00000000
        /*0040*/ 	.short	0x0007
        /*0042*/ 	.short	0x0034
        /*0044*/ 	.byte	0x00, 0xf0, 0x11, 0x00


	//----- nvinfo : EIATTR_KPARAM_INFO
	.align		4
.L_7105:
        /*0048*/ 	.byte	0x04, 0x17
        /*004a*/ 	.short	(.L_7107 - .L_7106)
.L_7106:
        /*004c*/ 	.word	0x00000000
        /*0050*/ 	.short	0x0006
        /*0052*/ 	.short	0x0030
        /*0054*/ 	.byte	0x00, 0xf0, 0x11, 0x00


	//----- nvinfo : EIATTR_KPARAM_INFO
	.align		4
.L_7107:
        /*0058*/ 	.byte	0x04, 0x17
        /*005a*/ 	.short	(.L_7109 - .L_7108)
.L_7108:
        /*005c*/ 	.word	0x00000000
        /*0060*/ 	.short	0x0005
        /*0062*/ 	.short	0x0028
        /*0064*/ 	.byte	0x00, 0xf5, 0x21, 0x00


	//----- nvinfo : EIATTR_KPARAM_INFO
	.align		4
.L_7109:
        /*0068*/ 	.byte	0x04, 0x17
        /*006a*/ 	.short	(.L_7111 - .L_7110)
.L_7110:
        /*006c*/ 	.word	0x00000000
        /*0070*/ 	.short	0x0004
        /*0072*/ 	.short	0x0020
        /*0074*/ 	.byte	0x00, 0xf5, 0x21, 0x00


	//----- nvinfo : EIATTR_KPARAM_INFO
	.align		4
.L_7111:
        /*0078*/ 	.byte	0x04, 0x17
        /*007a*/ 	.short	(.L_7113 - .L_7112)
.L_7112:
        /*007c*/ 	.word	0x00000000
        /*0080*/ 	.short	0x0003
        /*0082*/ 	.short	0x0018
        /*0084*/ 	.byte	0x00, 0xf0, 0x11, 0x00


	//----- nvinfo : EIATTR_KPARAM_INFO
	.align		4
.L_7113:
        /*0088*/ 	.byte	0x04, 0x17
        /*008a*/ 	.short	(.L_7115 - .L_7114)
.L_7114:
        /*008c*/ 	.word	0x00000000
        /*0090*/ 	.short	0x0002
        /*0092*/ 	.short	0x0010
        /*0094*/ 	.byte	0x00, 0xf5, 0x21, 0x00


	//----- nvinfo : EIATTR_KPARAM_INFO
	.align		4
.L_7115:
        /*0098*/ 	.byte	0x04, 0x17
        /*009a*/ 	.short	(.L_7117 - .L_7116)
.L_7116:
        /*009c*/ 	.word	0x00000000
        /*00a0*/ 	.short	0x0001
        /*00a2*/ 	.short	0x0008
        /*00a4*/ 	.byte	0x00, 0xf5, 0x21, 0x00


	//----- nvinfo : EIATTR_KPARAM_INFO
	.align		4
.L_7117:
        /*00a8*/ 	.byte	0x04, 0x17
        /*00aa*/ 	.short	(.L_7119 - .L_7118)
.L_7118:
        /*00ac*/ 	.word	0x00000000
        /*00b0*/ 	.short	0x0000
        /*00b2*/ 	.short	0x0000
        /*00b4*/ 	.byte	0x00, 0xf5, 0x21, 0x00


	//----- nvinfo : EIATTR_SPARSE_MMA_MASK
	.align		4
.L_7119:
        /*00b8*/ 	.byte	0x03, 0x50
        /*00ba*/ 	.short	0x0000


	//----- nvinfo : EIATTR_MAXREG_COUNT
	.align		4
        /*00bc*/ 	.byte	0x03, 0x1b
        /*00be*/ 	.short	0x00ff


	//----- nvinfo : EIATTR_MERCURY_ISA_VERSION
	.align		4
        /*00c0*/ 	.byte	0x03, 0x5f
        /*00c2*/ 	.short	0x0101


	//----- nvinfo : EIATTR_COOP_GROUP_MASK_REGIDS
	.align		4
        /*00c4*/ 	.byte	0x04, 0x29
        /*00c6*/ 	.short	(.L_7121 - .L_7120)


	//   ....[0]....
.L_7120:
        /*00c8*/ 	.word	0xffffffff


	//   ....[1]....
        /*00cc*/ 	.word	0xffffffff


	//   ....[2]....
        /*00d0*/ 	.word	0xffffffff


	//   ....[3]....
        /*00d4*/ 	.word	0xffffffff


	//   ....[4]....
        /*00d8*/ 	.word	0xffffffff


	//----- nvinfo : EIATTR_COOP_GROUP_INSTR_OFFSETS
	.align		4
.L_7121:
        /*00dc*/ 	.byte	0x04, 0x28
        /*00de*/ 	.short	(.L_7123 - .L_7122)


	//   ....[0]....
.L_7122:
        /*00e0*/ 	.word	0x00000390


	//   ....[1]....
        /*00e4*/ 	.word	0x000005d0


	//   ....[2]....
        /*00e8*/ 	.word	0x00000aa0


	//   ....[3]....
        /*00ec*/ 	.word	0x00000b70


	//   ....[4]....
        /*00f0*/ 	.word	0x00000b80


	//----- nvinfo : EIATTR_VRC_CTA_INIT_COUNT
	.align		4
.L_7123:
        /*00f4*/ 	.byte	0x02, 0x4a
	.zero		1
	.zero		1


	//----- nvinfo : EIATTR_EXIT_INSTR_OFFSETS
	.align		4
        /*00f8*/ 	.byte	0x04, 0x1c
        /*00fa*/ 	.short	(.L_7125 - .L_7124)


	//   ....[0]....
.L_7124:
        /*00fc*/ 	.word	0x00000090


	//   ....[1]....
        /*0100*/ 	.word	0x00001010


	//   ....[2]....
        /*0104*/ 	.word	0x00001030


	//   ....[3]....
        /*0108*/ 	.word	0x000014a0


	//   ....[4]....
        /*010c*/ 	.word	0x000016c0


	//   ....[5]....
        /*0110*/ 	.word	0x00001820


	//   ....[6]....
        /*0114*/ 	.word	0x000018f0


	//----- nvinfo : EIATTR_MAX_THREADS
	.align		4
.L_7125:
        /*0118*/ 	.byte	0x04, 0x05
        /*011a*/ 	.short	(.L_7127 - .L_7126)
.L_7126:
        /*011c*/ 	.word	0x00000080
        /*0120*/ 	.word	0x00000001
        /*0124*/ 	.word	0x00000001


	//----- nvinfo : EIATTR_CRS_STACK_SIZE
	.align		4
.L_7127:
        /*0128*/ 	.byte	0x04, 0x1e
        /*012a*/ 	.short	(.L_7129 - .L_7128)
.L_7128:
        /*012c*/ 	.word	0x00000000


	//----- nvinfo : EIATTR_CBANK_PARAM_SIZE
	.align		4
.L_7129:
        /*0130*/ 	.byte	0x03, 0x19
        /*0132*/ 	.short	0x0048


	//----- nvinfo : EIATTR_PARAM_CBANK
	.align		4
        /*0134*/ 	.byte	0x04, 0x0a
        /*0136*/ 	.short	(.L_7131 - .L_7130)
	.align		4
.L_7130:
        /*0138*/ 	.word	index@(.nv.constant0._ZN4vllm3moe10topkGatingILi8ELi16ELi4ELi16ELi32El13__nv_bfloat16LNS0_11ScoringFuncE0EEEvPKT5_PKbPfiPT4_PiiiibPKf)
        /*013c*/ 	.short	0x0380
        /*013e*/ 	.short	0x0048


	//----- nvinfo : EIATTR_SW_WAR
	.align		4
.L_7131:
        /*0140*/ 	.byte	0x04, 0x36
        /*0142*/ 	.short	(.L_7133 - .L_7132)
.L_7132:
        /*0144*/ 	.word	0x00000008
.L_7133:


//--------------------- .nv.info._ZN4vllm3moe10topkGatingILi8ELi8ELi4ELi16ELi32El13__nv_bfloat16LNS0_11ScoringFuncE0EEEvPKT5_PKbPfiPT4_PiiiibPKf --------------------------
	.section	.nv.info._ZN4vllm3moe10topkGatingILi8ELi8ELi4ELi16ELi32El13__nv_bfloat16LNS0_11ScoringFuncE0EEEvPKT5_PKbPfiPT4_PiiiibPKf,"",@"SHT_CUDA_INFO"
	.sectionflags	@""
	.align	4


	//----- nvinfo : EIATTR_CUDA_API_VERSION
	.align		4
        /*0000*/ 	.byte	0x04, 0x37
        /*0002*/ 	.short	(.L_7135 - .L_7134)
.L_7134:
        /*0004*/ 	.word	0x00000082


	//----- nvinfo : EIATTR_KPARAM_INFO
	.align		4
.L_7135:
        /*0008*/ 	.byte	0x04, 0x17
        /*000a*/ 	.short	(.L_7137 - .L_7136)
.L_7136:
        /*000c*/ 	.word	0x00000000
        /*0010*/ 	.short	0x000a
        /*0012*/ 	.short	0x0040
        /*0014*/ 	.byte	0x00, 0xf5, 0x21, 0x00


	//----- nvinfo : EIATTR_KPARAM_INFO
	.align		4
.L_7137:
        /*0018*/ 	.byte	0x04, 0x17
        /*001a*/ 	.short	(.L_7139 - .L_7138)
.L_7138:
        /*001c*/ 	.word	0x00000000
        /*0020*/ 	.short	0x0009
        /*0022*/ 	.short	0x003c
        /*0024*/ 	.byte	0x00, 0xf0, 0x05, 0x00


	//----- nvinfo : EIATTR_KPARAM_INFO
	.align		4
.L_7139:
        /*0028*/ 	.byte	0x04, 0x17
        /*002a*/ 	.short	(.L_7141 - .L_7140)
.L_7140:
        /*002c*/ 	.word	0x00000000
        /*0030*/ 	.short	0x0008
        /*0032*/ 	.short	0x0038
        /*0034*/ 	.byte	0x00, 0xf0, 0x11, 0x00


	//----- nvinfo : EIATTR_KPARAM_INFO
	.align		4
.L_7141:
        /*0038*/ 	.byte	0x04, 0x17
        /*003a*/ 	.short	(.L_7143 - .L_7142)
.L_7142:
        /*003c*/ 	.word	0x00000000
        /*0040*/ 	.short	0x0007
        /*0042*/ 	.short	0x0034
        /*0044*/ 	.byte	0x00, 0xf0, 0x11, 0x00


	//----- nvinfo : EIATTR_KPARAM_INFO
	.align		4
.L_7143:
        /*0048*/ 	.byte	0x04, 0x17
        /*004a*/ 	.short	(.L_7145 - .L_7144)
.L_7144:
        /*004c*/ 	.word	0x00000000
        /*0050*/ 	.short	0x0006
        /*0052*/ 	.short	0x0030
        /*0054*/ 	.byte	0x00, 0xf0, 0x11, 0x00


	//----- nvinfo : EIATTR_KPARAM_INFO
	.align		4
.L_7145:
        /*0058*/ 	.byte	0x04, 0x17
        /*005a*/ 	.short	(.L_7147 - .L_7146)
.L_7146:
        /*005c*/ 	.word	0x00000000
        /*0060*/ 	.short	0x0005
        /*0062*/ 	.short	0x0028
        /*0064*/ 	.byte	0x00, 0xf5, 0x21, 0x00


	//----- nvinfo : EIATTR_KPARAM_INFO
	.align		4
.L_7147:
        /*0068*/ 	.byte	0x04, 0x17
        /*006a*/ 	.short	(.L_7149 - .L_7148)
.L_7148:
        /*006c*/ 	.word	0x00000000
        /*0070*/ 	.short	0x0004
        /*0072*/ 	.short	0x0020
        /*0074*/ 	.byte	0x00, 0xf5, 0x21, 0x00


	//----- nvinfo : EIATTR_KPARAM_INFO
	.align		4
.L_7149:
        /*0078*/ 	.byte	0x04, 0x17
        /*007a*/ 	.short	(.L_7151 - .L_7150)
.L_7150:
        /*007c*/ 	.word	0x00000000
        /*0080*/ 	.short	0x0003
        /*0082*/ 	.short	0x0018
        /*0084*/ 	.byte	0x00, 0xf0, 0x11, 0x00


	//----- nvinfo : EIATTR_KPARAM_INFO
	.align		4
.L_7151:
        /*0088*/ 	.byte	0x04, 0x17
        /*008a*/ 	.short	(.L_7153 - .L_7152)
.L_7152:
        /*008c*/ 	.word	0x00000000
        /*0090*/ 	.short	0x0002
        /*0092*/ 	.short	0x0010
        /*0094*/ 	.byte	0x00, 0xf5, 0x21, 0x00


	//----- nvinfo : EIATTR_KPARAM_INFO
	.align		4
.L_7153:
        /*0098*/ 	.byte	0x04, 0x17
        /*009a*/ 	.short	(.L_7155 - .L_7154)
.L_7154:
        /*009c*/ 	.word	0x00000000
        /*00a0*/ 	.short	0x0001
        /*00a2*/ 	.short	0x0008
        /*00a4*/ 	.byte	0x00, 0xf5, 0x21, 0x00


	//----- nvinfo : EIATTR_KPARAM_INFO
	.align		4
.L_7155:
        /*00a8*/ 	.byte	0x04, 0x17
        /*00aa*/ 	.short	(.L_7157 - .L_7156)
.L_7156:
        /*00ac*/ 	.word	0x00000000
        /*00b0*/ 	.short	0x0000
        /*00b2*/ 	.short	0x0000
        /*00b4*/ 	.byte	0x00, 0xf5, 0x21, 0x00


	//----- nvinfo : EIATTR_SPARSE_MMA_MASK
	.align		4
.L_7157:
        /*00b8*/ 	.byte	0x03, 0x50
        /*00ba*/ 	.short	0x0000


	//----- nvinfo : EIATTR_MAXREG_COUNT
	.align		4
        /*00bc*/ 	.byte	0x03, 0x1b
        /*00be*/ 	.short	0x00ff


	//----- nvinfo : EIATTR_MERCURY_ISA_VERSION
	.align		4
        /*00c0*/ 	.byte	0x03, 0x5f
        /*00c2*/ 	.short	0x0101


	//----- nvinfo : EIATTR_VRC_CTA_INIT_COUNT
	.align		4
        /*00c4*/ 	.byte	0x02, 0x4a
	.zero		1
	.zero		1


	//----- nvinfo : EIATTR_EXIT_INSTR_OFFSETS
	.align		4
        /*00c8*/ 	.byte	0x04, 0x1c
        /*00ca*/ 	.short	(.L_7159 - .L_7158)


	//   ....[0]....
.L_7158:
        /*00cc*/ 	.word	0x00000090


	//   ....[1]....
        /*00d0*/ 	.word	0x00001520


	//   ....[2]....
        /*00d4*/ 	.word	0x00001540


	//   ....[3]....
        /*00d8*/ 	.word	0x000019b0


	//   ....[4]....
        /*00dc*/ 	.word	0x00001bd0


	//   ....[5]....
        /*00e0*/ 	.word	0x00001d30


	//   ....[6]....
        /*00e4*/ 	.word	0x00001e00


	//----- nvinfo : EIATTR_MAX_THREADS
	.align		4
.L_7159:
        /*00e8*/ 	.byte	0x04, 0x05
        /*00ea*/ 	.short	(.L_7161 - .L_7160)
.L_7160:
        /*00ec*/ 	.word	0x00000080
        /*00f0*/ 	.word	0x00000001
        /*00f4*/ 	.word	0x00000001


	//----- nvinfo : EIATTR_CBANK_PARAM_SIZE
	.align		4
.L_7161:
        /*00f8*/ 	.byte	0x03, 0x19
        /*00fa*/ 	.short	0x0048


	//----- nvinfo : EIATTR_PARAM_CBANK
	.align		4
        /*00fc*/ 	.byte	0x04, 0x0a
        /*00fe*/ 	.short	(.L_7163 - .L_7162)
	.align		4
.L_7162:
        /*0100*/ 	.word	index@(.nv.constant0._ZN4vllm3moe10topkGatingILi8ELi8ELi4ELi16ELi32El13__nv_bfloat16LNS0_11ScoringFuncE0EEEvPKT5_PKbPfiPT4_PiiiibPKf)
        /*0104*/ 	.short	0x0380
        /*0106*/ 	.short	0x0048


	//----- nvinfo : EIATTR_SW_WAR
	.align		4
.L_7163:
        /*0108*/ 	.byte	0x04, 0x36
        /*010a*/ 	.short	(.L_7165 - .L_7164)
.L_7164:
        /*010c*/ 	.word	0x00000008
.L_7165:


//--------------------- .nv.info._ZN4vllm3moe10topkGatingILi4ELi4ELi4ELi8ELi32El13__nv_bfloat16LNS0_11ScoringFuncE0EEEvPKT5_PKbPfiPT4_PiiiibPKf --------------------------
	.section	.nv.info._ZN4vllm3moe10topkGatingILi4ELi4ELi4ELi8ELi32El13__nv_bfloat16LNS0_11ScoringFuncE0EEEvPKT5_PKbPfiPT4_PiiiibPKf,"",@"SHT_CUDA_INFO"
	.sectionflags	@""
	.align	4


	//----- nvinfo : EIATTR_CUDA_API_VERSION
	.align		4
        /*0000*/ 	.byte	0x04, 0x37
        /*0002*/ 	.short	(.L_7167 - .L_7166)
.L_7166:
        /*0004*/ 	.word	0x00000082


	//----- nvinfo : EIATTR_KPARAM_INFO
	.align		4
.L_7167:
        /*0008*/ 	.byte	0x04, 0x17
        /*000a*/ 	.short	(.L_7169 - .L_7168)
.L_7168:
        /*000c*/ 	.word	0x00000000
        /*0010*/ 	.short	0x000a
        /*0012*/ 	.short	0x0040
        /*0014*/ 	.byte	0x00, 0xf5, 0x21, 0x00


	//----- nvinfo : EIATTR_KPARAM_INFO
	.align		4
.L_7169:
        /*0018*/ 	.byte	0x04, 0x17
        /*001a*/ 	.short	(.L_7171 - .L_7170)
.L_7170:
        /*001c*/ 	.word	0x00000000
        /*0020*/ 	.short	0x0009
        /*0022*/ 	.short	0x003c
        /*0024*/ 	.byte	0x00, 0xf0, 0x05, 0x00


	//----- nvinfo : EIATTR_KPARAM_INFO
	.align		4
.L_7171:
        /*0028*/ 	.byte	0x04, 0x17
        /*002a*/ 	.short	(.L_7173 - .L_7172)
.L_7172:
        /*002c*/ 	.word	0x00000000
        /*0030*/ 	.short	0x0008
        /*0032*/ 	.short	0x0038
        /*0034*/ 	.byte	0x00, 0xf0, 0x11, 0x00


	//----- nvinfo : EIATTR_KPARAM_INFO
	.align		4
.L_7173:
        /*0038*/ 	.byte	0x04, 0x17
        /*003a*/ 	.short	(.L_7175 - .L_7174)
.L_7174:
        /*003c*/ 	.word	0x00000000
        /*0040*/ 	.short	0x0007
        /*0042*/ 	.short	0x0034
        /*0044*/ 	.byte	0x00, 0xf0, 0x11, 0x00


	//----- nvinfo : EIATTR_KPARAM_INFO
	.align		4
.L_7175:
        /*0048*/ 	.byte	0x04, 0x17
        /*004a*/ 	.short	(.L_7177 - .L_7176)
.L_7176:
        /*004c*/ 	.word	0x00000000
        /*0050*/ 	.short	0x0006
        /*0052*/ 	.short	0x0030
        /*0054*/ 	.byte	0x00, 0xf0, 0x11, 0x00


	//----- nvinfo : EIATTR_KPARAM_INFO
	.align		4
.L_7177:
        /*0058*/ 	.byte	0x04, 0x17
        /*005a*/ 	.short	(.L_7179 - .L_7178)
.L_7178:
        /*005c*/ 	.word	0x00000000
        /*0060*/ 	.short	0x0005
        /*0062*/ 	.short	0x0028
        /*0064*/ 	.byte	0x00, 0xf5, 0x21, 0x00


	//----- nvinfo : EIATTR_KPARAM_INFO
	.align		4
.L_7179:
        /*0068*/ 	.byte	0x04, 0x17
        /*006a*/ 	.short	(.L_7181 - .L_7180)
.L_7180:
        /*006c*/ 	.word	0x00000000
        /*0070*/ 	.short	0x0004
        /*0072*/ 	.short	0x0020
        /*0074*/ 	.byte	0x00, 0xf5, 0x21, 0x00


	//----- nvinfo : EIATTR_KPARAM_INFO
	.align		4
.L_7181:
        /*0078*/ 	.byte	0x04, 0x17
        /*007a*/ 	.short	(.L_7183 - .L_7182)
.L_7182:
        /*007c*/ 	.word	0x00000000
        /*0080*/ 	.short	0x0003
        /*0082*/ 	.short	0x0018
        /*0084*/ 	.byte	0x00, 0xf0, 0x11, 0x00


	//----- nvinfo : EIATTR_KPARAM_INFO
	.align		4
.L_7183:
        /*0088*/ 	.byte	0x04, 0x17
        /*008a*/ 	.short	(.L_7185 - .L_7184)
.L_7184:
        /*008c*/ 	.word	0x00000000
        /*0090*/ 	.short	0x0002
        /*0092*/ 	.short	0x0010
        /*0094*/ 	.byte	0x00, 0xf5, 0x21, 0x00


	//----- nvinfo : EIATTR_KPARAM_INFO
	.align		4
.L_7185:
        /*0098*/ 	.byte	0x04, 0x17
        /*009a*/ 	.short	(.L_7187 - .L_7186)
.L_7186:
        /*009c*/ 	.word	0x00000000
        /*00a0*/ 	.short	0x0001
        /*00a2*/ 	.short	0x0008
        /*00a4*/ 	.byte	0x00, 0xf5, 0x21, 0x00


	//----- nvinfo : EIATTR_KPARAM_INFO
	.align		4
.L_7187:
        /*00a8*/ 	.byte	0x04, 0x17
        /*00aa*/ 	.short	(.L_7189 - .L_7188)
.L_7188:
        /*00ac*/ 	.word	0x00000000
        /*00b0*/ 	.short	0x0000
        /*00b2*/ 	.short	0x0000
        /*00b4*/ 	.byte	0x00, 0xf5, 0x21, 0x00


	//----- nvinfo : EIATTR_SPARSE_MMA_MASK
	.align		4
.L_7189:
        /*00b8*/ 	.byte	0x03, 0x50
        /*00ba*/ 	.short	0x0000


	//----- nvinfo : EIATTR_MAXREG_COUNT
	.align		4
        /*00bc*/ 	.byte	0x03, 0x1b
        /*00be*/ 	.short	0x00ff


	//----- nvinfo : EIATTR_MERCURY_ISA_VERSION
	.align		4
        /*00c0*/ 	.byte	0x03, 0x5f
        /*00c2*/ 	.short	0x0101


	//----- nvinfo : EIATTR_VRC_CTA_INIT_COUNT
	.align		4
        /*00c4*/ 	.byte	0x02, 0x4a
	.zero		1
	.zero		1


	//----- nvinfo : EIATTR_EXIT_INSTR_OFFSETS
	.align		4
        /*00c8*/ 	.byte	0x04, 0x1c
        /*00ca*/ 	.short	(.L_7191 - .L_7190)


	//   ....[0]....
.L_7190:
        /*00cc*/ 	.word	0x00000080


	//   ....[1]....
        /*00d0*/ 	.word	0x00001780


	//   ....[2]....
        /*00d4*/ 	.word	0x000017a0


	//   ....[3]....
        /*00d8*/ 	.word	0x00001c10


	//   ....[4]....
        /*00dc*/ 	.word	0x00001e30


	//   ....[5]....
        /*00e0*/ 	.word	0x00001f90


	//   ....[6]....
        /*00e4*/ 	.word	0x00002060


	//----- nvinfo : EIATTR_MAX_THREADS
	.align		4
.L_7191:
        /*00e8*/ 	.byte	0x04, 0x05
        /*00ea*/ 	.short	(.L_7193 - .L_7192)
.L_7192:
        /*00ec*/ 	.word	0x00000080
        /*00f0*/ 	.word	0x00000001
        /*00f4*/ 	.word	0x00000001


	//----- nvinfo : EIATTR_CBANK_PARAM_SIZE
	.align		4
.L_7193:
        /*00f8*/ 	.byte	0x03, 0x19
        /*00fa*/ 	.short	0x0048


	//----- nvinfo : EIATTR_PARAM_CBANK
	.align		4
        /*00fc*/ 	.byte	0x04, 0x0a
        /*00fe*/ 	.short	(.L_7195 - .L_7194)
	.align		4
.L_7194:
        /*0100*/ 	.word	index@(.nv.constant0._ZN4vllm3moe10topkGatingILi4ELi4ELi4ELi8ELi32El13__nv_bfloat16LNS0_11ScoringFuncE0EEEvPKT5_PKbPfiPT4_PiiiibPKf)
        /*0104*/ 	.short	0x0380
        /*0106*/ 	.short	0x0048


	//----- nvinfo : EIATTR_SW_WAR
	.align		4
.L_7195:
        /*0108*/ 	.byte	0x04, 0x36
        /*010a*/ 	.short	(.L_7197 - .L_7196)
.L_7196:
        /*010c*/ 	.word	0x00000008
.L_7197:


//--------------------- .nv.info._ZN4vllm3moe10topkGatingILi2ELi2ELi4ELi4ELi32El13__nv_bfloat16LNS0_11ScoringFuncE0EEEvPKT5_PKbPfiPT4_PiiiibPKf --------------------------
	.section	.nv.info._ZN4vllm3moe10topkGatingILi2ELi2ELi4ELi4ELi32El13__nv_bfloat16LNS0_11ScoringFuncE0EEEvPKT5_PKbPfiPT4_PiiiibPKf,"",@"SHT_CUDA_INFO"
	.sectionflags	@""
	.align	4


	//----- nvinfo : EIATTR_CUDA_API_VERSION
	.align		4
        /*0000*/ 	.byte	0x04, 0x37
        /*0002*/ 	.short	(.L_7199 - .L_7198)
.L_7198:
        /*0004*/ 	.word	0x00000082


	//----- nvinfo : EIATTR_KPARAM_INFO
	.align		4
.L_7199:
        /*0008*/ 	.byte	0x04, 0x17
        /*000a*/ 	.short	(.L_7201 - .L_7200)
.L_7200:
        /*000c*/ 	.word	0x00000000
        /*0010*/ 	.short	0x000a
        /*0012*/ 	.short	0x0040
        /*0014*/ 	.byte	0x00, 0xf5, 0x21, 0x00


	//----- nvinfo : EIATTR_KPARAM_INFO
	.align		4
.L_7201:
        /*0018*/ 	.byte	0x04, 0x17
        /*001a*/ 	.short	(.L_7203 - .L_7202)
.L_7202:
        /*001c*/ 	.word	0x00000000
        /*0020*/ 	.short	0x0009
        /*0022*/ 	.short	0x003c
        /*0024*/ 	.byte	0x00, 0xf0, 0x05, 0x00


	//----- nvinfo : EIATTR_KPARAM_INFO
	.align		4
.L_7203:
        /*0028*/ 	.byte	0x04, 0x17
        /*002a*/ 	.short	(.L_7205 - .L_7204)
.L_7204:
        /*002c*/ 	.word	0x00000000
        /*0030*/ 	.short	0x0008
        /*0032*/ 	.short	0x0038
        /*0034*/ 	.byte	0x00, 0xf0, 0x11, 0x00


	//----- nvinfo : EIATTR_KPARAM_INFO
	.align		4
.L_7205:
        /*0038*/ 	.byte	0x04, 0x17
        /*003a*/ 	.short	(.L_7207 - .L_7206)
.L_7206:
        /*003c*/ 	.word	0x00000000
        /*0040*/ 	.short	0x0007
        /*0042*/ 	.short	0x0034
        /*0044*/ 	.byte	0x00, 0xf0, 0x11, 0x00


	//----- nvinfo : EIATTR_KPARAM_INFO
	.align		4
.L_7207:
        /*0048*/ 	.byte	0x04, 0x17
        /*004a*/ 	.short	(.L_7209 - .L_7208)
.L_7208:
        /*004c*/ 	.word	0x00000000
        /*0050*/ 	.short	0x0006
        /*0052*/ 	.short	0x0030
        /*0054*/ 	.byte	0x00, 0xf0, 0x11, 0x00


	//----- nvinfo : EIATTR_KPARAM_INFO
	.align		4
.L_7209:
        /*0058*/ 	.byte	0x04, 0x17
        /*005a*/ 	.short	(.L_7211 - .L_7210)
.L_7210:
        /*005c*/ 	.word	0x00000000
        /*0060*/ 	.short	0x0005
        /*0062*/ 	.short	0x0028
        /*0064*/ 	.byte	0x00, 0xf5, 0x21, 0x00


	//----- nvinfo : EIATTR_KPARAM_INFO
	.align		4
.L_7211:
        /*0068*/ 	.byte	0x04, 0x17
        /*006a*/ 	.short	(.L_7213 - .L_7212)
.L_7212:
        /*006c*/ 	.word	0x00000000
        /*0070*/ 	.short	0x0004
        /*0072*/ 	.short	0x0020
        /*0074*/ 	.byte	0x00, 0xf5, 0x21, 0x00


	//----- nvinfo : EIATTR_KPARAM_INFO
	.align		4
.L_7213:
        /*0078*/ 	.byte	0x04, 0x17
        /*007a*/ 	.short	(.L_7215 - .L_7214)
.L_7214:
        /*007c*/ 	.word	0x00000000
        /*0080*/ 	.short	0x0003
        /*0082*/ 	.short	0x0018
        /*0084*/ 	.byte	0x00, 0xf0, 0x11, 0x00


	//----- nvinfo : EIATTR_KPARAM_INFO
	.align		4
.L_7215:
        /*0088*/ 	.byte	0x04, 0x17
        /*008a*/ 	.short	(.L_7217 - .L_7216)
.L_7216:
        /*008c*/ 	.word	0x00000000
        /*0090*/ 	.short	0x0002
        /*0092*/ 	.short	0x0010
        /*0094*/ 	.byte	0x00, 0xf5, 0x21, 0x00


	//----- nvinfo : EIATTR_KPARAM_INFO
	.align		4
.L_7217:
        /*0098*/ 	.byte	0x04, 0x17
        /*009a*/ 	.short	(.L_7219 - .L_7218)
.L_7218:
        /*009c*/ 	.word	0x00000000
        /*00a0*/ 	.short	0x0001
        /*00a2*/ 	.short	0x0008
        /*00a4*/ 	.byte	0x00, 0xf5, 0x21, 0x00


	//----- nvinfo : EIATTR_KPARAM_INFO
	.align		4
.L_7219:
        /*00a8*/ 	.byte	0x04, 0x17
        /*00aa*/ 	.short	(.L_7221 - .L_7220)
.L_7220:
        /*00ac*/ 	.word	0x00000000
        /*00b0*/ 	.short	0x0000
        /*00b2*/ 	.short	0x0000
        /*00b4*/ 	.byte	0x00, 0xf5, 0x21, 0x00


	//----- nvinfo : EIATTR_SPARSE_MMA_MASK
	.align		4
.L_7221:
        /*00b8*/ 	.byte	0x03, 0x50
        /*00ba*/ 	.short	0x0000


	//----- nvinfo : EIATTR_MAXREG_COUNT
	.align		4
        /*00bc*/ 	.byte	0x03, 0x1b
        /*00be*/ 	.short	0x00ff


	//----- nvinfo : EIATTR_MERCURY_ISA_VERSION
	.align		4
        /*00c0*/ 	.byte	0x03, 0x5f
        /*00c2*/ 	.short	0x0101


	//----- nvinfo : EIATTR_VRC_CTA_INIT_COUNT
	.align		4
        /*00c4*/ 	.byte	0x02, 0x4a
	.zero		1
	.zero		1


	//----- nvinfo : EIATTR_EXIT_INSTR_OFFSETS
	.align		4
        /*00c8*/ 	.byte	0x04, 0x1c
        /*00ca*/ 	.short	(.L_7223 - .L_7222)


	//   ....[0]....
.L_7222:
        /*00cc*/ 	.word	0x00000080


	//   ....[1]....
        /*00d0*/ 	.word	0x000011f0


	//   ....[2]....
        /*00d4*/ 	.word	0x00001210


	//   ....[3]....
        /*00d8*/ 	.word	0x00001680


	//   ....[4]....
        /*00dc*/ 	.word	0x000018a0


	//   ....[5]....
        /*00e0*/ 	.word	0x00001a00


	//   ....[6]....
        /*00e4*/ 	.word	0x00001ad0


	//----- nvinfo : EIATTR_MAX_THREADS
	.align		4
.L_7223:
        /*00e8*/ 	.byte	0x04, 0x05
        /*00ea*/ 	.short	(.L_7225 - .L_7224)
.L_7224:
        /*00ec*/ 	.word	0x00000080
        /*00f0*/ 	.word	0x00000001
        /*00f4*/ 	.word	0x00000001


	//----- nvinfo : EIATTR_CBANK_PARAM_SIZE
	.align		4
.L_7225:
        /*00f8*/ 	.byte	0x03, 0x19
        /*00fa*/ 	.short	0x0048


	//----- nvinfo : EIATTR_PARAM_CBANK
	.align		4
        /*00fc*/ 	.byte	0x04, 0x0a
        /*00fe*/ 	.short	(.L_7227 - .L_7226)
	.align		4
.L_7226:
        /*0100*/ 	.word	index@(.nv.constant0._ZN4vllm3moe10topkGatingILi2ELi2ELi4ELi4ELi32El13__nv_bfloat16LNS0_11ScoringFuncE0EEEvPKT5_PKbPfiPT4_PiiiibPKf)
        /*0104*/ 	.short	0x0380
        /*0106*/ 	.short	0x0048


	//----- nvinfo : EIATTR_SW_WAR
	.align		4
.L_7227:
        /*0108*/ 	.byte	0x04, 0x36
        /*010a*/ 	.short	(.L_7229 - .L_7228)
.L_7228:
        /*010c*/ 	.word	0x00000008
.L_7229:


//--------------------- .nv.info._ZN4vllm3moe10topkGatingILi1ELi1ELi4ELi2ELi32El13__nv_bfloat16LNS0_11ScoringFuncE0EEEvPKT5_PKbPfiPT4_PiiiibPKf --------------------------
	.section	.nv.info._ZN4vllm3moe10topkGatingILi1ELi1ELi4ELi2ELi32El13__nv_bfloat16LNS0_11ScoringFuncE0EEEvPKT5_PKbPfiPT4_PiiiibPKf,"",@"SHT_CUDA_INFO"
	.sectionflags	@""
	.align	4


	//----- nvinfo : EIATTR_CUDA_API_VERSION
	.align		4
        /*0000*/ 	.byte	0x04, 0x37
        /*0002*/ 	.short	(.L_7231 - .L_7230)
.L_7230:
        /*0004*/ 	.word	0x00000082


	//----- nvinfo : EIATTR_KPARAM_INFO
	.align		4
.L_7231:
        /*0008*/ 	.byte	0x04, 0x17
        /*000a*/ 	.short	(.L_7233 - .L_7232)
.L_7232:
        /*000c*/ 	.word	0x00000000
        /*0010*/ 	.short	0x000a
        /*0012*/ 	.short	0x0040
        /*0014*/ 	.byte	0x00, 0xf5, 0x21, 0x00


	//----- nvinfo : EIATTR_KPARAM_INFO
	.align		4
.L_7233:
        /*0018*/ 	.byte	0x04, 0x17
        /*001a*/ 	.short	(.L_7235 - .L_7234)
.L_7234:
        /*001c*/ 	.word	0x00000000
        /*0020*/ 	.short	0x0009
        /*0022*/ 	.short	0x003c
        /*0024*/ 	.byte	0x00, 0xf0, 0x05, 0x00


	//----- nvinfo : EIATTR_KPARAM_INFO
	.align		4
.L_7235:
        /*0028*/ 	.byte	0x04, 0x17
        /*002a*/ 	.short	(.L_7237 - .L_7236)
.L_7236:
        /*002c*/ 	.word	0x00000000
        /*0030*/ 	.short	0x0008
        /*0032*/ 	.short	0x0038
        /*0034*/ 	.byte	0x00, 0xf0, 0x11, 0x00


	//----- nvinfo : EIATTR_KPARAM_INFO
	.align		4
.L_7237:
        /*0038*/ 	.byte	0x04, 0x17
        /*003a*/ 	.short	(.L_7239 - .L_7238)
.L_7238:
        /*003c*/ 	.word	0x00000000
        /*0040*/ 	.short	0x0007
        /*0042*/ 	.short	0x0034
        /*0044*/ 	.byte	0x00, 0xf0, 0x11, 0x00


	//----- nvinfo : EIATTR_KPARAM_INFO
	.align		4
.L_7239:
        /*0048*/ 	.byte	0x04, 0x17
        /*004a*/ 	.short	(.L_7241 - .L_7240)
.L_7240:
        /*004c*/ 	.word	0x00000000
        /*0050*/ 	.short	0x0006
        /*0052*/ 	.short	0x0030
        /*0054*/ 	.byte	0x00, 0xf0, 0x11, 0x00


	//----- nvinfo : EIATTR_KPARAM_INFO
	.align		4
.L_7241:
        /*0058*/ 	.byte	0x04, 0x17
        /*005a*/ 	.short	(.L_7243 - .L_7242)
.L_7242:
        /*005c*/ 	.word	0x00000000
        /*0060*/ 	.short	0x0005
        /*0062*/ 	.short	0x0028
        /*0064*/ 	.byte	0x00, 0xf5, 0x21, 0x00


	//----- nvinfo : EIATTR_KPARAM_INFO
	.align		4
.L_7243:
        /*0068*/ 	.byte	0x04, 0x17
        /*006a*/ 	.short	(.L_7245 - .L_7244)
.L_7244:
        /*006c*/ 	.word	0x00000000
        /*0070*/ 	.short	0x0004
        /*0072*/ 	.short	0x0020
        /*0074*/ 	.byte	0x00, 0xf5, 0x21, 0x00


	//----- nvinfo : EIATTR_KPARAM_INFO
	.align		4
.L_7245:
        /*0078*/ 	.byte	0x04, 0x17
        /*007a*/ 	.short	(.L_7247 - .L_7246)
.L_7246:
        /*007c*/ 	.word	0x00000000
        /*0080*/ 	.short	0x0003
        /*0082*/ 	.short	0x0018
        /*0084*/ 	.byte	0x00, 0xf0, 0x11, 0x00


	//----- nvinfo : EIATTR_KPARAM_INFO
	.align		4
.L_7247:
        /*0088*/ 	.byte	0x04, 0x17
        /*008a*/ 	.short	(.L_7249 - .L_7248)
.L_7248:
        /*008c*/ 	.word	0x00000000
        /*0090*/ 	.short	0x0002
        /*0092*/ 	.short	0x0010
        /*0094*/ 	.byte	0x00, 0xf5, 0x21, 0x00


	//----- nvinfo : EIATTR_KPARAM_INFO
	.align		4
.L_7249:
        /*0098*/ 	.byte	0x04, 0x17
        /*009a*/ 	.short	(.L_7251 - .L_7250)
.L_7250:
        /*009c*/ 	.word	0x00000000
        /*00a0*/ 	.short	0x0001
        /*00a2*/ 	.short	0x0008
        /*00a4*/ 	.byte	0x00, 0xf5, 0x21, 0x00


	//----- nvinfo : EIATTR_KPARAM_INFO
	.align		4
.L_7251:
        /*00a8*/ 	.byte	0x04, 0x17
        /*00aa*/ 	.short	(.L_7253 - .L_7252)
.L_7252:
        /*00ac*/ 	.word	0x00000000
        /*00b0*/ 	.short	0x0000
        /*00b2*/ 	.short	0x0000
        /*00b4*/ 	.byte	0x00, 0xf5, 0x21, 0x00


	//----- nvinfo : EIATTR_SPARSE_MMA_MASK
	.align		4
.L_7253:
        /*00b8*/ 	.byte	0x03, 0x50
        /*00ba*/ 	.short	0x0000


	//----- nvinfo : EIATTR_MAXREG_COUNT
	.align		4
        /*00bc*/ 	.byte	0x03, 0x1b
        /*00be*/ 	.short	0x00ff


	//----- nvinfo : EIATTR_MERCURY_ISA_VERSION
	.align		4
        /*00c0*/ 	.byte	0x03, 0x5f
        /*00c2*/ 	.short	0x0101


	//----- nvinfo : EIATTR_VRC_CTA_INIT_COUNT
	.align		4
        /*00c4*/ 	.byte	0x02, 0x4a
	.zero		1
	.zero		1


	//----- nvinfo : EIATTR_EXIT_INSTR_OFFSETS
	.align		4
        /*00c8*/ 	.byte	0x04, 0x1c
        /*00ca*/ 	.short	(.L_7255 - .L_7254)


	//   ....[0]....
.L_7254:
        /*00cc*/ 	.word	0x00000080


	//   ....[1]....
        /*00d0*/ 	.word	0x000008c0


	//   ....[2]....
        /*00d4*/ 	.word	0x000008d0


	//   ....[3]....
        /*00d8*/ 	.word	0x00000d40


	//   ....[4]....
        /*00dc*/ 	.word	0x00000f60


	//   ....[5]....
        /*00e0*/ 	.word	0x000010c0


	//   ....[6]....
        /*00e4*/ 	.word	0x00001190


	//----- nvinfo : EIATTR_MAX_THREADS
	.align		4
.L_7255:
        /*00e8*/ 	.byte	0x04, 0x05
        /*00ea*/ 	.short	(.L_7257 - .L_7256)
.L_7256:
        /*00ec*/ 	.word	0x00000080
        /*00f0*/ 	.word	0x00000001
        /*00f4*/ 	.word	0x00000001


	//----- nvinfo : EIATTR_CBANK_PARAM_SIZE
	.align		4
.L_7257:
        /*00f8*/ 	.byte	0x03, 0x19
        /*00fa*/ 	.short	0x0048


	//----- nvinfo : EIATTR_PARAM_CBANK
	.align		4
        /*00fc*/ 	.byte	0x04, 0x0a
        /*00fe*/ 	.short	(.L_7259 - .L_7258)
	.align		4
.L_7258:
        /*0100*/ 	.word	index@(.nv.constant0._ZN4vllm3moe10topkGatingILi1ELi1ELi4ELi2ELi32El13__nv_bfloat16LNS0_11ScoringFuncE0EEEvPKT5_PKbPfiPT4_PiiiibPKf)
        /*0104*/ 	.short	0x0380
        /*0106*/ 	.short	0x0048


	//----- nvinfo : EIATTR_SW_WAR
	.align		4
.L_7259:
        /*0108*/ 	.byte	0x04, 0x36
        /*010a*/ 	.short	(.L_7261 - .L_7260)
.L_7260:
        /*010c*/ 	.word	0x00000008
.L_7261:


//--------------------- .nv.info._ZN4vllm3moe10topkGatingILi18ELi576ELi4ELi4ELi32Ej13__nv_bfloat16LNS0_11ScoringFuncE0EEEvPKT5_PKbPfiPT4_PiiiibPKf --------------------------
	.section	.nv.info._ZN4vllm3moe10topkGatingILi18ELi576ELi4ELi4ELi32Ej13__nv_bfloat16LNS0_11ScoringFuncE0EEEvPKT5_PKbPfiPT4_PiiiibPKf,"",@"SHT_CUDA_INFO"
	.sectionflags	@""
	.align	4


	//----- nvinfo : EIATTR_CUDA_API_VERSION
	.align		4
        /*0000*/ 	.byte	0x04, 0x37
        /*0002*/ 	.short	(.L_7263 - .L_7262)
.L_7262:
        /*0004*/ 	.word	0x00000082


	//----- nvinfo : EIATTR_KPARAM_INFO
	.align		4
.L_7263:
        /*0008*/ 	.byte	0x04, 0x17
        /*000a*/ 	.short	(.L_7265 - .L_7264)
.L_7264:
        /*000c*/ 	.word	0x00000000
        /*0010*/ 	.short	0x000a
        /*0012*/ 	.short	0x0040
        /*0014*/ 	.byte	0x00, 0xf5, 0x21, 0x00


	//----- nvinfo : EIATTR_KPARAM_INFO
	.align		4
.L_7265:
        /*0018*/ 	.byte	0x04, 0x17
        /*001a*/ 	.short	(.L_7267 - .L_7266)
.L_7266:
        /*001c*/ 	.word	0x00000000
        /*0020*/ 	.short	0x0009
        /*0022*/ 	.short	0x003c
        /*0024*/ 	.byte	0x00, 0xf0, 0x05, 0x00


	//----- nvinfo : EIATTR_KPARAM_INFO
	.align		4
.L_7267:
        /*0028*/ 	.byte	0x04, 0x17
        /*002a*/ 	.short	(.L_7269 - .L_7268)
.L_7268:
        /*002c*/ 	.word	0x00000000
        /*0030*/ 	.short	0x0008
        /*0032*/ 	.short	0x0038
        /*0034*/ 	.byte	0x00, 0xf0, 0x11, 0x00


	//----- nvinfo : EIATTR_KPARAM_INFO
	.align		4
.L_7269:
        /*0038*/ 	.byte	0x04, 0x17
        /*003a*/ 	.short	(.L_7271 - .L_7270)
.L_7270:
        /*003c*/ 	.word	0x00000000
        /*0040*/ 	.short	0x0007
        /*0042*/ 	.short	0x0034
        /*0044*/ 	.byte	0x00, 0xf0, 0x11, 0x00


	//----- nvinfo : EIATTR_KPARAM_INFO
	.align		4
.L_7271:
        /*0048*/ 	.byte	0x04, 0x17
        /*004a*/ 	.short	(.L_7273 - .L_7272)
.L_7272:
        /*004c*/ 	.word	0x00000000
        /*0050*/ 	.short	0x0006
        /*0052*/ 	.short	0x0030
        /*0054*/ 	.byte	0x00, 0xf0, 0x11, 0x00


	//----- nvinfo : EIATTR_KPARAM_INFO
	.align		4
.L_7273:
        /*0058*/ 	.byte	0x04, 0x17
        /*005a*/ 	.short	(.L_7275 - .L_7274)
.L_7274:
        /*005c*/ 	.word	0x00000000
        /*0060*/ 	.short	0x0005
        /*0062*/ 	.short	0x0028
        /*0064*/ 	.byte	0x00, 0xf5, 0x21, 0x00


	//----- nvinfo : EIATTR_KPARAM_INFO
	.align		4
.L_7275:
        /*0068*/ 	.byte	0x04, 0x17
        /*006a*/ 	.short	(.L_7277 - .L_7276)
.L_7276:
        /*006c*/ 	.word	0x00000000
        /*0070*/ 	.short	0x0004
        /*0072*/ 	.short	0x0020
        /*0074*/ 	.byte	0x00, 0xf5, 0x21, 0x00


	//----- nvinfo : EIATTR_KPARAM_INFO
	.align		4
.L_7277:
        /*0078*/ 	.byte	0x04, 0x17
        /*007a*/ 	.short	(.L_7279 - .L_7278)
.L_7278:
        /*007c*/ 	.word	0x00000000
        /*0080*/ 	.short	0x0003
        /*0082*/ 	.short	0x0018
        /*0084*/ 	.byte	0x00, 0xf0, 0x11, 0x00


	//----- nvinfo : EIATTR_KPARAM_INFO
	.align		4
.L_7279:
        /*0088*/ 	.byte	0x04, 0x17
        /*008a*/ 	.short	(.L_7281 - .L_7280)
.L_7280:
        /*008c*/ 	.word	0x00000000
        /*0090*/ 	.short	0x0002
        /*0092*/ 	.short	0x0010
        /*0094*/ 	.byte	0x00, 0xf5, 0x21, 0x00


	//----- nvinfo : EIATTR_KPARAM_INFO
	.align		4
.L_7281:
        /*0098*/ 	.byte	0x04, 0x17
        /*009a*/ 	.short	(.L_7283 - .L_7282)
.L_7282:
        /*009c*/ 	.word	0x00000000
        /*00a0*/ 	.short	0x0001
        /*00a2*/ 	.short	0x0008
        /*00a4*/ 	.byte	0x00, 0xf5, 0x21, 0x00


	//----- nvinfo : EIATTR_KPARAM_INFO
	.align		4
.L_7283:
        /*00a8*/ 	.byte	0x04, 0x17
        /*00aa*/ 	.short	(.L_7285 - .L_7284)
.L_7284:
        /*00ac*/ 	.word	0x00000000
        /*00b0*/ 	.short	0x0000
        /*00b2*/ 	.short	0x0000
        /*00b4*/ 	.byte	0x00, 0xf5, 0x21, 0x00


	//----- nvinfo : EIATTR_SPARSE_MMA_MASK
	.align		4
.L_7285:
        /*00b8*/ 	.byte	0x03, 0x50
        /*00ba*/ 	.short	0x0000


	//----- nvinfo : EIATTR_MAXREG_COUNT
	.align		4
        /*00bc*/ 	.byte	0x03, 0x1b
        /*00be*/ 	.short	0x00ff


	//----- nvinfo : EIATTR_MERCURY_ISA_VERSION
	.align		4
        /*00c0*/ 	.byte	0x03, 0x5f
        /*00c2*/ 	.short	0x0101


	//----- nvinfo : EIATTR_COOP_GROUP_MASK_REGIDS
	.align		4
        /*00c4*/ 	.byte	0x04, 0x29
        /*00c6*/ 	.short	(.L_7287 - .L_7286)


	//   ....[0]....
.L_7286:
        /*00c8*/ 	.word	0xffffffff


	//   ....[1]....
        /*00cc*/ 	.word	0xffffffff


	//   ....[2]....
        /*00d0*/ 	.word	0xffffffff


	//   ....[3]....
        /*00d4*/ 	.word	0xffffffff


	//   ....[4]....
        /*00d8*/ 	.word	0xffffffff


	//   ....[5]....
        /*00dc*/ 	.word	0xffffffff


	//   ....[6]....
        /*00e0*/ 	.word	0xffffffff


	//   ....[7]....
        /*00e4*/ 	.word	0xffffffff


	//   ....[8]....
        /*00e8*/ 	.word	0xffffffff


	//   ....[9]....
        /*00ec*/ 	.word	0xffffffff


	//   ....[10]....
        /*00f0*/ 	.word	0xffffffff


	//   ....[11]....
        /*00f4*/ 	.word	0xffffffff


	//   ....[12]....
        /*00f8*/ 	.word	0xffffffff


	//   ....[13]....
        /*00fc*/ 	.word	0xffffffff


	//   ....[14]....
        /*0100*/ 	.word	0xffffffff


	//   ....[15]....
        /*0104*/ 	.word	0xffffffff


	//   ....[16]....
        /*0108*/ 	.word	0xffffffff


	//   ....[17]....
        /*010c*/ 	.word	0xffffffff


	//   ....[18]....
        /*0110*/ 	.word	0xffffffff


	//   ....[19]....
        /*0114*/ 	.word	0xffffffff


	//   ....[20]....
        /*0118*/ 	.word	0xffffffff


	//   ....[21]....
        /*011c*/ 	.word	0xffffffff


	//   ....[22]....
        /*0120*/ 	.word	0xffffffff


	//   ....[23]....
        /*0124*/ 	.word	0xffffffff


	//   ....[24]....
        /*0128*/ 	.word	0xffffffff


	//----- nvinfo : EIATTR_COOP_GROUP_INSTR_OFFSETS
	.align		4
.L_7287:
        /*012c*/ 	.byte	0x04, 0x28
        /*012e*/ 	.short	(.L_7289 - .L_7288)


	//   ....[0]....
.L_7288:
        /*0130*/ 	.word	0x00000420


	//   ....[1]....
        /*0134*/ 	.word	0x00000440


	//   ....[2]....
        /*0138*/ 	.word	0x00000460


	//   ....[3]....
        /*013c*/ 	.word	0x00000480


	//   ....[4]....
        /*0140*/ 	.word	0x000004b0


	//   ....[5]....
        /*0144*/ 	.word	0x00000980


	//   ....[6]....
        /*0148*/ 	.word	0x000009a0


	//   ....[7]....
        /*014c*/ 	.word	0x000009c0


	//   ....[8]....
        /*0150*/ 	.word	0x000009e0


	//   ....[9]....
        /*0154*/ 	.word	0x00000a00


	//   ....[10]....
        /*0158*/ 	.word	0x00001640


	//   ....[11]....
        /*015c*/ 	.word	0x00001690


	//   ....[12]....
        /*0160*/ 	.word	0x00001700


	//   ....[13]....
        /*0164*/ 	.word	0x00001710


	//   ....[14]....
        /*0168*/ 	.word	0x00001910


	//   ....[15]....
        /*016c*/ 	.word	0x00001930


	//   ....[16]....
        /*0170*/ 	.word	0x00001960


	//   ....[17]....
        /*0174*/ 	.word	0x000019c0


	//   ....[18]....
        /*0178*/ 	.word	0x00001a00


	//   ....[19]....
        /*017c*/ 	.word	0x00001a10


	//   ....[20]....
        /*0180*/ 	.word	0x00001a30


	//   ....[21]....
        /*0184*/ 	.word	0x00001a90


	//   ....[22]....
        /*0188*/ 	.word	0x00001ac0


	//   ....[23]....
        /*018c*/ 	.word	0x00001ad0


	//   ....[24]....
        /*0190*/ 	.word	0x00001b00


	//----- nvinfo : EIATTR_VRC_CTA_INIT_COUNT
	.align		4
.L_7289:
        /*0194*/ 	.byte	0x02, 0x4a
	.zero		1
	.zero		1


	//----- nvinfo : EIATTR_EXIT_INSTR_OFFSETS
	.align		4
        /*0198*/ 	.byte	0x04, 0x1c
        /*019a*/ 	.short	(.L_7291 - .L_7290)


	//   ....[0]....
.L_7290:
        /*019c*/ 	.word	0x00000080


	//   ....[1]....
        /*01a0*/ 	.word	0x00002090


	//   ....[2]....
        /*01a4*/ 	.word	0x000020d0


	//   ....[3]....
        /*01a8*/ 	.word	0x00002530


	//   ....[4]....
        /*01ac*/ 	.word	0x00002750


	//   ....[5]....
        /*01b0*/ 	.word	0x000028b0


	//   ....[6]....
        /*01b4*/ 	.word	0x00002980


	//----- nvinfo : EIATTR_MAX_THREADS
	.align		4
.L_7291:
        /*01b8*/ 	.byte	0x04, 0x05
        /*01ba*/ 	.short	(.L_7293 - .L_7292)
.L_7292:
        /*01bc*/ 	.word	0x00000080
        /*01c0*/ 	.word	0x00000001
        /*01c4*/ 	.word	0x00000001


	//----- nvinfo : EIATTR_CRS_STACK_SIZE
	.align		4
.L_7293:
        /*01c8*/ 	.byte	0x04, 0x1e
        /*01ca*/ 	.short	(.L_7295 - .L_7294)
.L_7294:
        /*01cc*/ 	.word	0x00000000


	//----- nvinfo : EIATTR_CBANK_PARAM_SIZE
	.align		4
.L_7295:
        /*01d0*/ 	.byte	0x03, 0x19
        /*01d2*/ 	.short	0x0048


	//----- nvinfo : EIATTR_PARAM_CBANK
	.align		4
        /*01d4*/ 	.byte	0x04, 0x0a
        /*01d6*/ 	.short	(.L_7297 - .L_7296)
	.align		4
.L_7296:
        /*01d8*/ 	.word	index@(.nv.constant0._ZN4vllm3moe10topkGatingILi18ELi576ELi4ELi4ELi32Ej13__nv_bfloat16LNS0_11ScoringFuncE0EEEvPKT5_PKbPfiPT4_PiiiibPKf)
        /*01dc*/ 	.short	0x0380
        /*01de*/ 	.short	0x0048


	//----- nvinfo : EIATTR_SW_WAR
	.align		4
.L_7297:
        /*01e0*/ 	.byte	0x04, 0x36
        /*01e2*/ 	.short	(.L_7299 - .L_7298)
.L_7298:
        /*01e4*/ 	.word	0x00000008
.L_7299:


//--------------------- .nv.info._ZN4vllm3moe10topkGatingILi14ELi448ELi4ELi4ELi32Ej13__nv_bfloat16LNS0_11ScoringFuncE0EEEvPKT5_PKbPfiPT4_PiiiibPKf --------------------------
	.section	.nv.info._ZN4vllm3moe10topkGatingILi14ELi448ELi4ELi4ELi32Ej13__nv_bfloat16LNS0_11ScoringFuncE0EEEvPKT5_PKbPfiPT4_PiiiibPKf,"",@"SHT_CUDA_INFO"
	.sectionflags	@""
	.align	4


	//----- nvinfo : EIATTR_CUDA_API_VERSION
	.align		4
        /*0000*/ 	.byte	0x04, 0x37
        /*0002*/ 	.short	(.L_7301 - .L_7300)
.L_7300:
        /*0004*/ 	.word	0x00000082


	//----- nvinfo : EIATTR_KPARAM_INFO
	.align		4
.L_7301:
        /*0008*/ 	.byte	0x04, 0x17
        /*000a*/ 	.short	(.L_7303 - .L_7302)
.L_7302:
        /*000c*/ 	.word	0x00000000
        /*0010*/ 	.short	0x000a
        /*0012*/ 	.short	0x0040
        /*0014*/ 	.byte	0x00, 0xf5, 0x21, 0x00


	//----- nvinfo : EIATTR_KPARAM_INFO
	.align		4
.L_7303:
        /*0018*/ 	.byte	0x04, 0x17
        /*001a*/ 	.short	(.L_7305 - .L_7304)
.L_7304:
        /*001c*/ 	.word	0x00000000
        /*0020*/ 	.short	0x0009
        /*0022*/ 	.short	0x003c
        /*0024*/ 	.byte	0x00, 0xf0, 0x05, 0x00


	//----- nvinfo : EIATTR_KPARAM_INFO
	.align		4
.L_7305:
        /*0028*/ 	.byte	0x04, 0x17
        /*002a*/ 	.short	(.L_7307 - .L_7306)
.L_7306:
        /*002c*/ 	.word	0x00000000
        /*0030*/ 	.short	0x0008
        /*0032*/ 	.short	0x0038
        /*0034*/ 	.byte	0x00, 0xf0, 0x11, 0x00


	//----- nvinfo : EIATTR_KPARAM_INFO
	.align		4
.L_7307:
        /*0038*/ 	.byte	0x04, 0x17
        /*003a*/ 	.short	(.L_7309 - .L_7308)
.L_7308:
        /*003c*/ 	.word	0x00000000
        /*0040*/ 	.short	0x0007
        /*0042*/ 	.short	0x0034
        /*0044*/ 	.byte	0x00, 0xf0, 0x11, 0x00


	//----- nvinfo : EIATTR_KPARAM_INFO
	.align		4
.L_7309:
        /*0048*/ 	.byte	0x04, 0x17
        /*004a*/ 	.short	(.L_7311 - .L_7310)
.L_7310:
        /*004c*/ 	.word	0x00000000
        /*0050*/ 	.short	0x0006
        /*0052*/ 	.short	0x0030
        /*0054*/ 	.byte	0x00, 0xf0, 0x11, 0x00


	//----- nvinfo : EIATTR_KPARAM_INFO
	.align		4
.L_7311:
        /*0058*/ 	.byte	0x04, 0x17
        /*005a*/ 	.short	(.L_7313 - .L_7312)
.L_7312:
        /*005c*/ 	.word	0x00000000
        /*0060*/ 	.short	0x0005
        /*0062*/ 	.short	0x0028
        /*0064*/ 	.byte	0x00, 0xf5, 0x21, 0x00


	//----- nvinfo : EIATTR_KPARAM_INFO
	.align		4
.L_7313:
        /*0068*/ 	.byte	0x04, 0x17
        /*006a*/ 	.short	(.L_7315 - .L_7314)
.L_7314:
        /*006c*/ 	.word	0x00000000
        /*0070*/ 	.short	0x0004
        /*0072*/ 	.short	0x0020
        /*0074*/ 	.byte	0x00, 0xf5, 0x21, 0x00


	//----- nvinfo : EIATTR_KPARAM_INFO
	.align		4
.L_7315:
        /*0078*/ 	.byte	0x04, 0x17
        /*007a*/ 	.short	(.L_7317 - .L_7316)
.L_7316:
        /*007c*/ 	.word	0x00000000
        /*0080*/ 	.short	0x0003
        /*0082*/ 	.short	0x0018
        /*0084*/ 	.byte	0x00, 0xf0, 0x11, 0x00


	//----- nvinfo : EIATTR_KPARAM_INFO
	.align		4
.L_7317:
        /*0088*/ 	.byte	0x04, 0x17
        /*008a*/ 	.short	(.L_7319 - .L_7318)
.L_7318:
        /*008c*/ 	.word	0x00000000
        /*0090*/ 	.short	0x0002
        /*0092*/ 	.short	0x0010
        /*0094*/ 	.byte	0x00, 0xf5, 0x21, 0x00


	//----- nvinfo : EIATTR_KPARAM_INFO
	.align		4
.L_7319:
        /*0098*/ 	.byte	0x04, 0x17
        /*009a*/ 	.short	(.L_7321 - .L_7320)
.L_7320:
        /*009c*/ 	.word	0x00000000
        /*00a0*/ 	.short	0x0001
        /*00a2*/ 	.short	0x0008
        /*00a4*/ 	.byte	0x00, 0xf5, 0x21, 0x00


	//----- nvinfo : EIATTR_KPARAM_INFO
	.align		4
.L_7321:
        /*00a8*/ 	.byte	0x04, 0x17
        /*00aa*/ 	.short	(.L_7323 - .L_7322)
.L_7322:
        /*00ac*/ 	.word	0x00000000
        /*00b0*/ 	.short	0x0000
        /*00b2*/ 	.short	0x0000
        /*00b4*/ 	.byte	0x00, 0xf5, 0x21, 0x00


	//----- nvinfo : EIATTR_SPARSE_MMA_MASK
	.align		4
.L_7323:
        /*00b8*/ 	.byte	0x03, 0x50
        /*00ba*/ 	.short	0x0000


	//----- nvinfo : EIATTR_MAXREG_COUNT
	.align		4
        /*00bc*/ 	.byte	0x03, 0x1b
        /*00be*/ 	.short	0x00ff


	//----- nvinfo : EIATTR_MERCURY_ISA_VERSION
	.align		4
        /*00c0*/ 	.byte	0x03, 0x5f
        /*00c2*/ 	.short	0x0101


	//----- nvinfo : EIATTR_COOP_GROUP_MASK_REGIDS
	.align		4
        /*00c4*/ 	.byte	0x04, 0x29
        /*00c6*/ 	.short	(.L_7325 - .L_7324)


	//   ....[0]....
.L_7324:
        /*00c8*/ 	.word	0xffffffff


	//   ....[1]....
        /*00cc*/ 	.word	0xffffffff


	//   ....[2]....
        /*00d0*/ 	.word	0xffffffff


	//   ....[3]....
        /*00d4*/ 	.word	0xffffffff


	//   ....[4]....
        /*00d8*/ 	.word	0xffffffff


	//   ....[5]....
        /*00dc*/ 	.word	0xffffffff


	//   ....[6]....
        /*00e0*/ 	.word	0xffffffff


	//   ....[7]....
        /*00e4*/ 	.word	0xffffffff


	//   ....[8]....
        /*00e8*/ 	.word	0xffffffff


	//   ....[9]....
        /*00ec*/ 	.word	0xffffffff


	//   ....[10]....
        /*00f0*/ 	.word	0xffffffff


	//   ....[11]....
        /*00f4*/ 	.word	0xffffffff


	//   ....[12]....
        /*00f8*/ 	.word	0xffffffff


	//   ....[13]....
        /*00fc*/ 	.word	0xffffffff


	//   ....[14]....
        /*0100*/ 	.word	0xffffffff


	//   ....[15]....
        /*0104*/ 	.word	0xffffffff


	//   ....[16]....
        /*0108*/ 	.word	0xffffffff


	//   ....[17]....
        /*010c*/ 	.word	0xffffffff


	//   ....[18]....
        /*0110*/ 	.word	0xffffffff


	//   ....[19]....
        /*0114*/ 	.word	0xffffffff


	//   ....[20]....
        /*0118*/ 	.word	0xffffffff


	//   ....[21]....
        /*011c*/ 	.word	0xffffffff


	//   ....[22]....
        /*0120*/ 	.word	0xffffffff


	//   ....[23]....
        /*0124*/ 	.word	0xffffffff


	//   ....[24]....
        /*0128*/ 	.word	0xffffffff


	//----- nvinfo : EIATTR_COOP_GROUP_INSTR_OFFSETS
	.align		4
.L_7325:
        /*012c*/ 	.byte	0x04, 0x28
        /*012e*/ 	.short	(.L_7327 - .L_7326)


	//   ....[0]....
.L_7326:
        /*0130*/ 	.word	0x00000380


	//   ....[1]....
        /*0134*/ 	.word	0x000003a0


	//   ....[2]....
        /*0138*/ 	.word	0x000003c0


	//   ....[3]....
        /*013c*/ 	.word	0x000003e0


	//   ....[4]....
        /*0140*/ 	.word	0x00000410


	//   ....[5]....
        /*0144*/ 	.word	0x00000810


	//   ....[6]....
        /*0148*/ 	.word	0x00000830


	//   ....[7]....
        /*014c*/ 	.word	0x00000850


	//   ....[8]....
        /*0150*/ 	.word	0x00000870


	//   ....[9]....
        /*0154*/ 	.word	0x00000890


	//   ....[10]....
        /*0158*/ 	.word	0x00001200


	//   ....[11]....
        /*015c*/ 	.word	0x00001270


	//   ....[12]....
        /*0160*/ 	.word	0x000012e0


	//   ....[13]....
        /*0164*/ 	.word	0x000012f0


	//   ....[14]....
        /*0168*/ 	.word	0x00001470


	//   ....[15]....
        /*016c*/ 	.word	0x00001490


	//   ....[16]....
        /*0170*/ 	.word	0x000014c0


	//   ....[17]....
        /*0174*/ 	.word	0x00001520


	//   ....[18]....
        /*0178*/ 	.word	0x00001560


	//   ....[19]....
        /*017c*/ 	.word	0x00001570


	//   ....[20]....
        /*0180*/ 	.word	0x00001590


	//   ....[21]....
        /*0184*/ 	.word	0x000015f0


	//   ....[22]....
        /*0188*/ 	.word	0x00001620


	//   ....[23]....
        /*018c*/ 	.word	0x00001630


	//   ....[24]....
        /*0190*/ 	.word	0x00001660


	//----- nvinfo : EIATTR_VRC_CTA_INIT_COUNT
	.align		4
.L_7327:
        /*0194*/ 	.byte	0x02, 0x4a
	.zero		1
	.zero		1


	//----- nvinfo : EIATTR_EXIT_INSTR_OFFSETS
	.align		4
        /*0198*/ 	.byte	0x04, 0x1c
        /*019a*/ 	.short	(.L_7329 - .L_7328)


	//   ....[0]....
.L_7328:
        /*019c*/ 	.word	0x00000080


	//   ....[1]....
        /*01a0*/ 	.word	0x00001bb0


	//   ....[2]....
        /*01a4*/ 	.word	0x00001bd0


	//   ....[3]....
        /*01a8*/ 	.word	0x00002040


	//   ....[4]....
        /*01ac*/ 	.word	0x00002260


	//   ....[5]....
        /*01b0*/ 	.word	0x000023c0


	//   ....[6]....
        /*01b4*/ 	.word	0x00002490


	//----- nvinfo : EIATTR_MAX_THREADS
	.align		4
.L_7329:
        /*01b8*/ 	.byte	0x04, 0x05
        /*01ba*/ 	.short	(.L_7331 - .L_7330)
.L_7330:
        /*01bc*/ 	.word	0x00000080
        /*01c0*/ 	.word	0x00000001
        /*01c4*/ 	.word	0x00000001


	//----- nvinfo : EIATTR_CRS_STACK_SIZE
	.align		4
.L_7331:
        /*01c8*/ 	.byte	0x04, 0x1e
        /*01ca*/ 	.short	(.L_7333 - .L_7332)
.L_7332:
        /*01cc*/ 	.word	0x00000000


	//----- nvinfo : EIATTR_CBANK_PARAM_SIZE
	.align		4
.L_7333:
        /*01d0*/ 	.byte	0x03, 0x19
        /*01d2*/ 	.short	0x0048


	//----- nvinfo : EIATTR_PARAM_CBANK
	.align		4
        /*01d4*/ 	.byte	0x04, 0x0a
        /*01d6*/ 	.short	(.L_7335 - .L_7334)
	.align		4
.L_7334:
        /*01d8*/ 	.word	index@(.nv.constant0._ZN4vllm3moe10topkGatingILi14ELi448ELi4ELi4ELi32Ej13__nv_bfloat16LNS0_11ScoringFuncE0EEEvPKT5_PKbPfiPT4_PiiiibPKf)
        /*01dc*/ 	.short	0x0380
        /*01de*/ 	.short	0x0048


	//----- nvinfo : EIATTR_SW_WAR
	.align		4
.L_7335:
        /*01e0*/ 	.byte	0x04, 0x36
        /*01e2*/ 	.short	(.L_7337 - .L_7336)
.L_7336:
        /*01e4*/ 	.word	0x00000008
.L_7337:


//--------------------- .nv.info._ZN4vllm3moe10topkGatingILi12ELi384ELi4ELi4ELi32Ej13__nv_bfloat16LNS0_11ScoringFuncE0EEEvPKT5_PKbPfiPT4_PiiiibPKf --------------------------
	.section	.nv.info._ZN4vllm3moe10topkGatingILi12ELi384ELi4ELi4ELi32Ej13__nv_bfloat16LNS0_11ScoringFuncE0EEEvPKT5_PKbPfiPT4_PiiiibPKf,"",@"SHT_CUDA_INFO"
	.sectionflags	@""
	.align	4


	//----- nvinfo : EIATTR_CUDA_API_VERSION
	.align		4
        /*0000*/ 	.byte	0x04, 0x37
        /*0002*/ 	.short	(.L_7339 - .L_7338)
.L_7338:
        /*0004*/ 	.word	0x00000082


	//----- nvinfo : EIATTR_KPARAM_INFO
	.align		4
.L_7339:
        /*0008*/ 	.byte	0x04, 0x17
        /*000a*/ 	.short	(.L_7341 - .L_7340)
.L_7340:
        /*000c*/ 	.word	0x00000000
        /*0010*/ 	.short	0x000a
        /*0012*/ 	.short	0x0040
        /*0014*/ 	.byte	0x00, 0xf5, 0x21, 0x00


	//----- nvinfo : EIATTR_KPARAM_INFO
	.align		4
.L_7341:
        /*0018*/ 	.byte	0x04, 0x17
        /*001a*/ 	.short	(.L_7343 - .L_7342)
.L_7342:
        /*001c*/ 	.word	0x00000000
        /*0020*/ 	.short	0x0009
        /*0022*/ 	.short	0x003c
        /*0024*/ 	.byte	0x00, 0xf0, 0x05, 0x00


	//----- nvinfo : EIATTR_KPARAM_INFO
	.align		4
.L_7343:
        /*0028*/ 	.byte	0x04, 0x17
        /*002a*/ 	.short	(.L_7345 - .L_7344)
.L_7344:
        /*002c*/ 	.word	0x00000000
        /*0030*/ 	.short	0x0008
        /*0032*/ 	.short	0x0038
        /*0034*/ 	.byte	0x00, 0xf0, 0x11, 0x00


	//----- nvinfo : EIATTR_KPARAM_INFO
	.align		4
.L_7345:
        /*0038*/ 	.byte	0x04, 0x17
        /*003a*/ 	.short	(.L_7347 - .L_7346)
.L_7346:
        /*003c*/ 	.word	0x00000000
        /*0040*/ 	.short	0x0007
        /*0042*/ 	.short	0x0034
        /*0044*/ 	.byte	0x00, 0xf0, 0x11, 0x00


	//----- nvinfo : EIATTR_KPARAM_INFO
	.align		4
.L_7347:
        /*0048*/ 	.byte	0x04, 0x17
        /*004a*/ 	.short	(.L_7349 - .L_7348)
.L_7348:
        /*004c*/ 	.word	0x00000000
        /*0050*/ 	.short	0x0006
        /*0052*/ 	.short	0x0030
        /*0054*/ 	.byte	0x00, 0xf0, 0x11, 0x00


	//----- nvinfo : EIATTR_KPARAM_INFO
	.align		4
.L_7349:
        /*0058*/ 	.byte	0x04, 0x17
        /*005a*/ 	.short	(.L_7351 - .L_7350)
.L_7350:
        /*005c*/ 	.word	0x00000000
        /*0060*/ 	.short	0x0005
        /*0062*/ 	.short	0x0028
        /*0064*/ 	.byte	0x00, 0xf5, 0x21, 0x00


	//----- nvinfo : EIATTR_KPARAM_INFO
	.align		4
.L_7351:
        /*0068*/ 	.byte	0x04, 0x17
        /*006a*/ 	.short	(.L_7353 - .L_7352)
.L_7352:
        /*006c*/ 	.word	0x00000000
        /*0070*/ 	.short	0x0004
        /*0072*/ 	.short	0x0020
        /*0074*/ 	.byte	0x00, 0xf5, 0x21, 0x00


	//----- nvinfo : EIATTR_KPARAM_INFO
	.align		4
.L_7353:
        /*0078*/ 	.byte	0x04, 0x17
        /*007a*/ 	.short	(.L_7355 - .L_7354)
.L_7354:
        /*007c*/ 	.word	0x00000000
        /*0080*/ 	.short	0x0003
        /*0082*/ 	.short	0x0018
        /*0084*/ 	.byte	0x00, 0xf0, 0x11, 0x00


	//----- nvinfo : EIATTR_KPARAM_INFO
	.align		4
.L_7355:
        /*0088*/ 	.byte	0x04, 0x17
        /*008a*/ 	.short	(.L_7357 - .L_7356)
.L_7356:
        /*008c*/ 	.word	0x00000000
        /*0090*/ 	.short	0x0002
        /*0092*/ 	.short	0x0010
        /*0094*/ 	.byte	0x00, 0xf5, 0x21, 0x00


	//----- nvinfo : EIATTR_KPARAM_INFO
	.align		4
.L_7357:
        /*0098*/ 	.byte	0x04, 0x17
        /*009a*/ 	.short	(.L_7359 - .L_7358)
.L_7358:
        /*009c*/ 	.word	0x00000000
        /*00a0*/ 	.short	0x0001
        /*00a2*/ 	.short	0x0008
        /*00a4*/ 	.byte	0x00, 0xf5, 0x21, 0x00


	//----- nvinfo : EIATTR_KPARAM_INFO
	.align		4
.L_7359:
        /*00a8*/ 	.byte	0x04, 0x17
        /*00aa*/ 	.short	(.L_7361 - .L_7360)
.L_7360:
        /*00ac*/ 	.word	0x00000000
        /*00b0*/ 	.short	0x0000
        /*00b2*/ 	.short	0x0000
        /*00b4*/ 	.byte	0x00, 0xf5, 0x21, 0x00


	//----- nvinfo : EIATTR_SPARSE_MMA_MASK
	.align		4
.L_7361:
        /*00b8*/ 	.byte	0x03, 0x50
        /*00ba*/ 	.short	0x0000


	//----- nvinfo : EIATTR_MAXREG_COUNT
	.align		4
        /*00bc*/ 	.byte	0x03, 0x1b
        /*00be*/ 	.short	0x00ff


	//----- nvinfo : EIATTR_MERCURY_ISA_VERSION
	.align		4
        /*00c0*/ 	.byte	0x03, 0x5f
        /*00c2*/ 	.short	0x0101


	//----- nvinfo : EIATTR_COOP_GROUP_MASK_REGIDS
	.align		4
        /*00c4*/ 	.byte	0x04, 0x29
        /*00c6*/ 	.short	(.L_7363 - .L_7362)


	//   ....[0]....
.L_7362:
        /*00c8*/ 	.word	0xffffffff


	//   ....[1]....
        /*00cc*/ 	.word	0xffffffff


	//   ....[2]....
        /*00d0*/ 	.word	0xffffffff


	//   ....[3]....
        /*00d4*/ 	.word	0xffffffff


	//   ....[4]....
        /*00d8*/ 	.word	0xffffffff


	//   ....[5]....
        /*00dc*/ 	.word	0xffffffff


	//   ....[6]....
        /*00e0*/ 	.word	0xffffffff


	//   ....[7]....
        /*00e4*/ 	.word	0xffffffff


	//   ....[8]....
        /*00e8*/ 	.word	0xffffffff


	//   ....[9]....
        /*00ec*/ 	.word	0xffffffff


	//   ....[10]....
        /*00f0*/ 	.word	0xffffffff


	//   ....[11]....
        /*00f4*/ 	.word	0xffffffff


	//   ....[12]....
        /*00f8*/ 	.word	0xffffffff


	//   ....[13]....
        /*00fc*/ 	.word	0xffffffff


	//   ....[14]....
        /*0100*/ 	.word	0xffffffff


	//   ....[15]....
        /*0104*/ 	.word	0xffffffff


	//   ....[16]....
        /*0108*/ 	.word	0xffffffff


	//   ....[17]....
        /*010c*/ 	.word	0xffffffff


	//   ....[18]....
        /*0110*/ 	.word	0xffffffff


	//   ....[19]....
        /*0114*/ 	.word	0xffffffff


	//   ....[20]....
        /*0118*/ 	.word	0xffffffff


	//   ....[21]....
        /*011c*/ 	.word	0xffffffff


	//   ....[22]....
        /*0120*/ 	.word	0xffffffff


	//   ....[23]....
        /*0124*/ 	.word	0xffffffff


	//   ....[24]....
        /*0128*/ 	.word	0xffffffff


	//----- nvinfo : EIATTR_COOP_GROUP_INSTR_OFFSETS
	.align		4
.L_7363:
        /*012c*/ 	.byte	0x04, 0x28
        /*012e*/ 	.short	(.L_7365 - .L_7364)


	//   ....[0]....
.L_7364:
        /*0130*/ 	.word	0x00000330


	//   ....[1]....
        /*0134*/ 	.word	0x00000350


	//   ....[2]....
        /*0138*/ 	.word	0x00000380


	//   ....[3]....
        /*013c*/ 	.word	0x000003c0


	//   ....[4]....
        /*0140*/ 	.word	0x000003f0


	//   ....[5]....
        /*0144*/ 	.word	0x00000710


	//   ....[6]....
        /*0148*/ 	.word	0x00000730


	//   ....[7]....
        /*014c*/ 	.word	0x00000750


	//   ....[8]....
        /*0150*/ 	.word	0x00000770


	//   ....[9]....
        /*0154*/ 	.word	0x00000790


	//   ....[10]....
        /*0158*/ 	.word	0x00001040


	//   ....[11]....
        /*015c*/ 	.word	0x00001080


	//   ....[12]....
        /*0160*/ 	.word	0x00001100


	//   ....[13]....
        /*0164*/ 	.word	0x00001150


	//   ....[14]....
        /*0168*/ 	.word	0x00001230


	//   ....[15]....
        /*016c*/ 	.word	0x00001270


	//   ....[16]....
        /*0170*/ 	.word	0x00001280


	//   ....[17]....
        /*0174*/ 	.word	0x000012b0


	//   ....[18]....
        /*0178*/ 	.word	0x00001320


	//   ....[19]....
        /*017c*/ 	.word	0x00001340


	//   ....[20]....
        /*0180*/ 	.word	0x00001350


	//   ....[21]....
        /*0184*/ 	.word	0x00001390


	//   ....[22]....
        /*0188*/ 	.word	0x000013f0


	//   ....[23]....
        /*018c*/ 	.word	0x00001410


	//   ....[24]....
        /*0190*/ 	.word	0x00001420


	//----- nvinfo : EIATTR_VRC_CTA_INIT_COUNT
	.align		4
.L_7365:
        /*0194*/ 	.byte	0x02, 0x4a
	.zero		1
	.zero		1


	//----- nvinfo : EIATTR_EXIT_INSTR_OFFSETS
	.align		4
        /*0198*/ 	.byte	0x04, 0x1c
        /*019a*/ 	.short	(.L_7367 - .L_7366)


	//   ....[0]....
.L_7366:
        /*019c*/ 	.word	0x00000080


	//   ....[1]....
        /*01a0*/ 	.word	0x00001930


	//   ....[2]....
        /*01a4*/ 	.word	0x00001950


	//   ....[3]....
        /*01a8*/ 	.word	0x00001dc0


	//   ....[4]....
        /*01ac*/ 	.word	0x00001fe0


	//   ....[5]....
        /*01b0*/ 	.word	0x00002140


	//   ....[6]....
        /*01b4*/ 	.word	0x00002210


	//----- nvinfo : EIATTR_MAX_THREADS
	.align		4
.L_7367:
        /*01b8*/ 	.byte	0x04, 0x05
        /*01ba*/ 	.short	(.L_7369 - .L_7368)
.L_7368:
        /*01bc*/ 	.word	0x00000080
        /*01c0*/ 	.word	0x00000001
        /*01c4*/ 	.word	0x00000001


	//----- nvinfo : EIATTR_CRS_STACK_SIZE
	.align		4
.L_7369:
        /*01c8*/ 	.byte	0x04, 0x1e
        /*01ca*/ 	.short	(.L_7371 - .L_7370)
.L_7370:
        /*01cc*/ 	.word	0x00000000


	//----- nvinfo : EIATTR_CBANK_PARAM_SIZE
	.align		4
.L_7371:
        /*01d0*/ 	.byte	0x03, 0x19
        /*01d2*/ 	.short	0x0048


	//----- nvinfo : EIATTR_PARAM_CBANK
	.align		4
        /*01d4*/ 	.byte	0x04, 0x0a
        /*01d6*/ 	.short	(.L_7373 - .L_7372)
	.align		4
.L_7372:
        /*01d8*/ 	.word	index@(.nv.constant0._ZN4vllm3moe10topkGatingILi12ELi384ELi4ELi4ELi32Ej13__nv_bfloat16LNS0_11ScoringFuncE0EEEvPKT5_PKbPfiPT4_PiiiibPKf)
        /*01dc*/ 	.short	0x0380
        /*01de*/ 	.short	0x0048


	//----- nvinfo : EIATTR_SW_WAR
	.align		4
.L_7373:
        /*01e0*/ 	.byte	0x04, 0x36
        /*01e2*/ 	.short	(.L_7375 - .L_7374)
.L_7374:
        /*01e4*/ 	.word	0x00000008
.L_7375:


//--------------------- .nv.info._ZN4vllm3moe10topkGatingILi10ELi320ELi4ELi4ELi32Ej13__nv_bfloat16LNS0_11ScoringFuncE0EEEvPKT5_PKbPfiPT4_PiiiibPKf --------------------------
	.section	.nv.info._ZN4vllm3moe10topkGatingILi10ELi320ELi4ELi4ELi32Ej13__nv_bfloat16LNS0_11ScoringFuncE0EEEvPKT5_PKbPfiPT4_PiiiibPKf,"",@"SHT_CUDA_INFO"
	.sectionflags	@""
	.align	4


	//----- nvinfo : EIATTR_CUDA_API_VERSION
	.align		4
        /*0000*/ 	.byte	0x04, 0x37
        /*0002*/ 	.short	(.L_7377 - .L_7376)
.L_7376:
        /*0004*/ 	.word	0x00000082


	//----- nvinfo : EIATTR_KPARAM_INFO
	.align		4
.L_7377:
        /*0008*/ 	.byte	0x04, 0x17
        /*000a*/ 	.short	(.L_7379 - .L_7378)
.L_7378:
        /*000c*/ 	.word	0x00000000
        /*0010*/ 	.short	0x000a
        /*0012*/ 	.short	0x0040
        /*0014*/ 	.byte	0x00, 0xf5, 0x21, 0x00


	//----- nvinfo : EIATTR_KPARAM_INFO
	.align		4
.L_7379:
        /*0018*/ 	.byte	0x04, 0x17
        /*001a*/ 	.short	(.L_7381 - .L_7380)
.L_7380:
        /*001c*/ 	.word	0x00000000
        /*0020*/ 	.short	0x0009
        /*0022*/ 	.short	0x003c
        /*0024*/ 	.byte	0x00, 0xf0, 0x05, 0x00


	//----- nvinfo : EIATTR_KPARAM_INFO
	.align		4
.L_7381:
        /*0028*/ 	.byte	0x04, 0x17
        /*002a*/ 	.short	(.L_7383 - .L_7382)
.L_7382:
        /*002c*/ 	.word	0x00000000
        /*0030*/ 	.short	0x0008
        /*0032*/ 	.short	0x0038
        /*0034*/ 	.byte	0x00, 0xf0, 0x11, 0x00


	//----- nvinfo : EIATTR_KPARAM_INFO
	.align		4
.L_7383:
        /*0038*/ 	.byte	0x04, 0x17
        /*003a*/ 	.short	(.L_7385 - .L_7384)
.L_7384:
        /*003c*/ 	.word	0x00000000
        /*0040*/ 	.short	0x0007
        /*0042*/ 	.short	0x0034
        /*0044*/ 	.byte	0x00, 0xf0, 0x11, 0x00


	//----- nvinfo : EIATTR_KPARAM_INFO
	.align		4
.L_7385:
        /*0048*/ 	.byte	0x04, 0x17
        /*004a*/ 	.short	(.L_7387 - .L_7386)
.L_7386:
        /*004c*/ 	.word	0x00000000
        /*0050*/ 	.short	0x0006
        /*0052*/ 	.short	0x0030
        /*0054*/ 	.byte	0x00, 0xf0, 0x11, 0x00


	//----- nvinfo : EIATTR_KPARAM_INFO
	.align		4
.L_7387:
        /*0058*/ 	.byte	0x04, 0x17
        /*005a*/ 	.short	(.L_7389 - .L_7388)
.L_7388:
        /*005c*/ 	.word	0x00000000
        /*0060*/ 	.short	0x0005
        /*0062*/ 	.short	0x0028
        /*0064*/ 	.byte	0x00, 0xf5, 0x21, 0x00


	//----- nvinfo : EIATTR_KPARAM_INFO
	.align		4
.L_7389:
        /*0068*/ 	.byte	0x04, 0x17
        /*006a*/ 	.short	(.L_7391 - .L_7390)
.L_7390:
        /*006c*/ 	.word	0x00000000
        /*0070*/ 	.short	0x0004
        /*0072*/ 	.short	0x0020
        /*0074*/ 	.byte	0x00, 0xf5, 0x21, 0x00


	//----- nvinfo : EIATTR_KPARAM_INFO
	.align		4
.L_7391:
        /*0078*/ 	.byte	0x04, 0x17
        /*007a*/ 	.short	(.L_7393 - .L_7392)
.L_7392:
        /*007c*/ 	.word	0x00000000
        /*0080*/ 	.short	0x0003
        /*0082*/ 	.short	0x0018
        /*0084*/ 	.byte	0x00, 0xf0, 0x11, 0x00


	//----- nvinfo : EIATTR_KPARAM_INFO
	.align		4
.L_7393:
        /*0088*/ 	.byte	0x04, 0x17
        /*008a*/ 	.short	(.L_7395 - .L_7394)
.L_7394:
        /*008c*/ 	.word	0x00000000
        /*0090*/ 	.short	0x0002
        /*0092*/ 	.short	0x0010
        /*0094*/ 	.byte	0x00, 0xf5, 0x21, 0x00


	//----- nvinfo : EIATTR_KPARAM_INFO
	.align		4
.L_7395:
        /*0098*/ 	.byte	0x04, 0x17
        /*009a*/ 	.short	(.L_7397 - .L_7396)
.L_7396:
        /*009c*/ 	.word	0x00000000
        /*00a0*/ 	.short	0x0001
        /*00a2*/ 	.short	0x0008
        /*00a4*/ 	.byte	0x00, 0xf5, 0x21, 0x00


	//----- nvinfo : EIATTR_KPARAM_INFO
	.align		4
.L_7397:
        /*00a8*/ 	.byte	0x04, 0x17
        /*00aa*/ 	.short	(.L_7399 - .L_7398)
.L_7398:
        /*00ac*/ 	.word	0x00000000
        /*00b0*/ 	.short	0x0000
        /*00b2*/ 	.short	0x0000
        /*00b4*/ 	.byte	0x00, 0xf5, 0x21, 0x00


	//----- nvinfo : EIATTR_SPARSE_MMA_MASK
	.align		4
.L_7399:
        /*00b8*/ 	.byte	0x03, 0x50
        /*00ba*/ 	.short	0x0000


	//----- nvinfo : EIATTR_MAXREG_COUNT
	.align		4
        /*00bc*/ 	.byte	0x03, 0x1b
        /*00be*/ 	.short	0x00ff


	//----- nvinfo : EIATTR_MERCURY_ISA_VERSION
	.align		4
        /*00c0*/ 	.byte	0x03, 0x5f
        /*00c2*/ 	.short	0x0101


	//----- nvinfo : EIATTR_COOP_GROUP_MASK_REGIDS
	.align		4
        /*00c4*/ 	.byte	0x04, 0x29
        /*00c6*/ 	.short	(.L_7401 - .L_7400)


	//   ....[0]....
.L_7400:
        /*00c8*/ 	.word	0xffffffff


	//   ....[1]....
        /*00cc*/ 	.word	0xffffffff


	//   ....[2]....
        /*00d0*/ 	.word	0xffffffff


	//   ....[3]....
        /*00d4*/ 	.word	0xffffffff


	//   ....[4]....
        /*00d8*/ 	.word	0xffffffff


	//   ....[5]....
        /*00dc*/ 	.word	0xffffffff


	//   ....[6]....
        /*00e0*/ 	.word	0xffffffff


	//   ....[7]....
        /*00e4*/ 	.word	0xffffffff


	//   ....[8]....
        /*00e8*/ 	.word	0xffffffff


	//   ....[9]....
        /*00ec*/ 	.word	0xffffffff


	//   ....[10]....
        /*00f0*/ 	.word	0xffffffff


	//   ....[11]....
        /*00f4*/ 	.word	0xffffffff


	//   ....[12]....
        /*00f8*/ 	.word	0xffffffff


	//   ....[13]....
        /*00fc*/ 	.word	0xffffffff


	//   ....[14]....
        /*0100*/ 	.word	0xffffffff


	//   ....[15]....
        /*0104*/ 	.word	0xffffffff


	//   ....[16]....
        /*0108*/ 	.word	0xffffffff


	//   ....[17]....
        /*010c*/ 	.word	0xffffffff


	//   ....[18]....
        /*0110*/ 	.word	0xffffffff


	//   ....[19]....
        /*0114*/ 	.word	0xffffffff


	//   ....[20]....
        /*0118*/ 	.word	0xffffffff


	//   ....[21]....
        /*011c*/ 	.word	0xffffffff


	//   ....[22]....
        /*0120*/ 	.word	0xffffffff


	//   ....[23]....
        /*0124*/ 	.word	0xffffffff


	//   ....[24]....
        /*0128*/ 	.word	0xffffffff


	//----- nvinfo : EIATTR_COOP_GROUP_INSTR_OFFSETS
	.align		4
.L_7401:
        /*012c*/ 	.byte	0x04, 0x28
        /*012e*/ 	.short	(.L_7403 - .L_7402)


	//   ....[0]....
.L_7402:
        /*0130*/ 	.word	0x000002e0


	//   ....[1]....
        /*0134*/ 	.word	0x00000300


	//   ....[2]....
        /*0138*/ 	.word	0x00000320


	//   ....[3]....
        /*013c*/ 	.word	0x00000350


	//   ....[4]....
        /*0140*/ 	.word	0x000003d0


	//   ....[5]....
        /*0144*/ 	.word	0x00000670


	//   ....[6]....
        /*0148*/ 	.word	0x00000690


	//   ....[7]....
        /*014c*/ 	.word	0x000006b0


	//   ....[8]....
        /*0150*/ 	.word	0x000006d0


	//   ....[9]....
        /*0154*/ 	.word	0x000006f0


	//   ....[10]....
        /*0158*/ 	.word	0x00000e40


	//   ....[11]....
        /*015c*/ 	.word	0x00000e70


	//   ....[12]....
        /*0160*/ 	.word	0x00000ee0


	//   ....[13]....
        /*0164*/ 	.word	0x00000ef0


	//   ....[14]....
        /*0168*/ 	.word	0x00001010


	//   ....[15]....
        /*016c*/ 	.word	0x00001030


	//   ....[16]....
        /*0170*/ 	.word	0x00001060


	//   ....[17]....
        /*0174*/ 	.word	0x000010c0


	//   ....[18]....
        /*0178*/ 	.word	0x00001100


	//   ....[19]....
        /*017c*/ 	.word	0x00001110


	//   ....[20]....
        /*0180*/ 	.word	0x00001130


	//   ....[21]....
        /*0184*/ 	.word	0x00001190


	//   ....[22]....
        /*0188*/ 	.word	0x000011c0


	//   ....[23]....
        /*018c*/ 	.word	0x000011d0


	//   ....[24]....
        /*0190*/ 	.word	0x00001200


	//----- nvinfo : EIATTR_VRC_CTA_INIT_COUNT
	.align		4
.L_7403:
        /*0194*/ 	.byte	0x02, 0x4a
	.zero		1
	.zero		1


	//----- nvinfo : EIATTR_EXIT_INSTR_OFFSETS
	.align		4
        /*0198*/ 	.byte	0x04, 0x1c
        /*019a*/ 	.short	(.L_7405 - .L_7404)


	//   ....[0]....
.L_7404:
        /*019c*/ 	.word	0x00000080


	//   ....[1]....
        /*01a0*/ 	.word	0x000016d0


	//   ....[2]....
        /*01a4*/ 	.word	0x000016f0


	//   ....[3]....
        /*01a8*/ 	.word	0x00001b60


	//   ....[4]....
        /*01ac*/ 	.word	0x00001d80


	//   ....[5]....
        /*01b0*/ 	.word	0x00001ee0


	//   ....[6]....
        /*01b4*/ 	.word	0x00001fb0


	//----- nvinfo : EIATTR_MAX_THREADS
	.align		4
.L_7405:
        /*01b8*/ 	.byte	0x04, 0x05
        /*01ba*/ 	.short	(.L_7407 - .L_7406)
.L_7406:
        /*01bc*/ 	.word	0x00000080
        /*01c0*/ 	.word	0x00000001
        /*01c4*/ 	.word	0x00000001


	//----- nvinfo : EIATTR_CRS_STACK_SIZE
	.align		4
.L_7407:
        /*01c8*/ 	.byte	0x04, 0x1e
        /*01ca*/ 	.short	(.L_7409 - .L_7408)
.L_7408:
        /*01cc*/ 	.word	0x00000000


	//----- nvinfo : EIATTR_CBANK_PARAM_SIZE
	.align		4
.L_7409:
        /*01d0*/ 	.byte	0x03, 0x19
        /*01d2*/ 	.short	0x0048


	//----- nvinfo : EIATTR_PARAM_CBANK
	.align		4
        /*01d4*/ 	.byte	0x04, 0x0a
        /*01d6*/ 	.short	(.L_7411 - .L_7410)
	.align		4
.L_7410:
        /*01d8*/ 	.word	index@(.nv.constant0._ZN4vllm3moe10topkGatingILi10ELi320ELi4ELi4ELi32Ej13__nv_bfloat16LNS0_11ScoringFuncE0EEEvPKT5_PKbPfiPT4_PiiiibPKf)
        /*01dc*/ 	.short	0x0380
        /*01de*/ 	.short	0x0048


	//----- nvinfo : EIATTR_SW_WAR
	.align		4
.L_7411:
        /*01e0*/ 	.byte	0x04, 0x36
        /*01e2*/ 	.short	(.L_7413 - .L_7412)
.L_7412:
        /*01e4*/ 	.word	0x00000008
.L_7413:


//--------------------- .nv.info._ZN4vllm3moe10topkGatingILi6ELi192ELi4ELi4ELi32Ej13__nv_bfloat16LNS0_11ScoringFuncE0EEEvPKT5_PKbPfiPT4_PiiiibPKf --------------------------
	.section	.nv.info._ZN4vllm3moe10topkGatingILi6ELi192ELi4ELi4ELi32Ej13__nv_bfloat16LNS0_11ScoringFuncE0EEEvPKT5_PKbPfiPT4_PiiiibPKf,"",@"SHT_CUDA_INFO"
	.sectionflags	@""
	.align	4


	//----- nvinfo : EIATTR_CUDA_API_VERSION
	.align		4
        /*0000*/ 	.byte	0x04, 0x37
        /*0002*/ 	.short	(.L_7415 - .L_7414)
.L_7414:
        /*0004*/ 	.word	0x00000082


	//----- nvinfo : EIATTR_KPARAM_INFO
	.align		4
.L_7415:
        /*0008*/ 	.byte	0x04, 0x17
        /*000a*/ 	.short	(.L_7417 - .L_7416)
.L_7416:
        /*000c*/ 	.word	0x00000000
        /*0010*/ 	.short	0x000a
        /*0012*/ 	.short	0x0040
        /*0014*/ 	.byte	0x00, 0xf5, 0x21, 0x00


	//----- nvinfo : EIATTR_KPARAM_INFO
	.align		4
.L_7417:
        /*0018*/ 	.byte	0x04, 0x17
        /*001a*/ 	.short	(.L_7419 - .L_7418)
.L_7418:
        /*001c*/ 	.word	0x00000000
        /*0020*/ 	.short	0x0009
        /*0022*/ 	.short	0x003c
        /*0024*/ 	.byte	0x00, 0xf0, 0x05, 0x00


	//----- nvinfo : EIATTR_KPARAM_INFO
	.align		4
.L_7419:
        /*0028*/ 	.byte	0x04, 0x17
        /*002a*/ 	.short	(.L_7421 - .L_7420)
.L_7420:
        /*002c*/ 	.word	0x00000000
        /*0030*/ 	.short	0x0008
        /*0032*/ 	.short	0x0038
        /*0034*/ 	.byte	0x00, 0xf0, 0x11, 0x00


	//----- nvinfo : EIATTR_KPARAM_INFO
	.align		4
.L_7421:
        /*0038*/ 	.byte	0x04, 0x17
        /*003a*/ 	.short	(.L_7423 - .L_7422)
.L_7422:
        /*003c*/ 	.word	0x00000000
        /*0040*/ 	.short	0x0007
        /*0042*/ 	.short	0x0034
        /*0044*/ 	.byte	0x00, 0xf0, 0x11, 0x00


	//----- nvinfo : EIATTR_KPARAM_INFO
	.align		4
.L_7423:
        /*0048*/ 	.byte	0x04, 0x17
        /*004a*/ 	.short	(.L_7425 - .L_7424)
.L_7424:
        /*004c*/ 	.word	0x00000000
        /*0050*/ 	.short	0x0006
        /*0052*/ 	.short	0x0030
        /*0054*/ 	.byte	0x00, 0xf0, 0x11, 0x00


	//----- nvinfo : EIATTR_KPARAM_INFO
	.align		4
.L_7425:
        /*0058*/ 	.byte	0x04, 0x17
        /*005a*/ 	.short	(.L_7427 - .L_7426)
.L_7426:
        /*005c*/ 	.word	0x00000000
        /*0060*/ 	.short	0x0005
        /*0062*/ 	.short	0x0028
        /*0064*/ 	.byte	0x00, 0xf5, 0x21, 0x00


	//----- nvinfo : EIATTR_KPARAM_INFO
	.align		4
.L_7427:
        /*0068*/ 	.byte	0x04, 0x17
        /*006a*/ 	.short	(.L_7429 - .L_7428)
.L_7428:
        /*006c*/ 	.word	0x00000000
        /*0070*/ 	.short	0x0004
        /*0072*/ 	.short	0x0020
        /*0074*/ 	.byte	0x00, 0xf5, 0x21, 0x00


	//----- nvinfo : EIATTR_KPARAM_INFO
	.align		4
.L_7429:
        /*0078*/ 	.byte	0x04, 0x17
        /*007a*/ 	.short	(.L_7431 - .L_7430)
.L_7430:
        /*007c*/ 	.word	0x00000000
        /*0080*/ 	.short	0x0003
        /*0082*/ 	.short	0x0018
        /*0084*/ 	.byte	0x00, 0xf0, 0x11, 0x00


	//----- nvinfo : EIATTR_KPARAM_INFO
	.align		4
.L_7431:
        /*0088*/ 	.byte	0x04, 0x17
        /*008a*/ 	.short	(.L_7433 - .L_7432)
.L_7432:
        /*008c*/ 	.word	0x00000000
        /*0090*/ 	.short	0x0002
        /*0092*/ 	.short	0x0010
        /*0094*/ 	.byte	0x00, 0xf5, 0x21, 0x00


	//----- nvinfo : EIATTR_KPARAM_INFO
	.align		4
.L_7433:
        /*0098*/ 	.byte	0x04, 0x17
        /*009a*/ 	.short	(.L_7435 - .L_7434)
.L_7434:
        /*009c*/ 	.word	0x00000000
        /*00a0*/ 	.short	0x0001
        /*00a2*/ 	.short	0x0008
        /*00a4*/ 	.byte	0x00, 0xf5, 0x21, 0x00


	//----- nvinfo : EIATTR_KPARAM_INFO
	.align		4
.L_7435:
        /*00a8*/ 	.byte	0x04, 0x17
        /*00aa*/ 	.short	(.L_7437 - .L_7436)
.L_7436:
        /*00ac*/ 	.word	0x00000000
        /*00b0*/ 	.short	0x0000
        /*00b2*/ 	.short	0x0000
        /*00b4*/ 	.byte	0x00, 0xf5, 0x21, 0x00


	//----- nvinfo : EIATTR_SPARSE_MMA_MASK
	.align		4
.L_7437:
        /*00b8*/ 	.byte	0x03, 0x50
        /*00ba*/ 	.short	0x0000


	//----- nvinfo : EIATTR_MAXREG_COUNT
	.align		4
        /*00bc*/ 	.byte	0x03, 0x1b
        /*00be*/ 	.short	0x00ff


	//----- nvinfo : EIATTR_MERCURY_ISA_VERSION
	.align		4
        /*00c0*/ 	.byte	0x03, 0x5f
        /*00c2*/ 	.short	0x0101


	//----- nvinfo : EIATTR_COOP_GROUP_MASK_REGIDS
	.align		4
        /*00c4*/ 	.byte	0x04, 0x29
        /*00c6*/ 	.short	(.L_7439 - .L_7438)


	//   ....[0]....
.L_7438:
        /*00c8*/ 	.word	0xffffffff


	//   ....[1]....
        /*00cc*/ 	.word	0xffffffff


	//   ....[2]....
        /*00d0*/ 	.word	0xffffffff


	//   ....[3]....
        /*00d4*/ 	.word	0xffffffff


	//   ....[4]....
        /*00d8*/ 	.word	0xffffffff


	//   ....[5]....
        /*00dc*/ 	.word	0xffffffff


	//   ....[6]....
        /*00e0*/ 	.word	0xffffffff


	//   ....[7]....
        /*00e4*/ 	.word	0xffffffff


	//   ....[8]....
        /*00e8*/ 	.word	0xffffffff


	//   ....[9]....
        /*00ec*/ 	.word	0xffffffff


	//   ....[10]....
        /*00f0*/ 	.word	0xffffffff


	//   ....[11]....
        /*00f4*/ 	.word	0xffffffff


	//   ....[12]....
        /*00f8*/ 	.word	0xffffffff


	//   ....[13]....
        /*00fc*/ 	.word	0xffffffff


	//   ....[14]....
        /*0100*/ 	.word	0xffffffff


	//   ....[15]....
        /*0104*/ 	.word	0xffffffff


	//   ....[16]....
        /*0108*/ 	.word	0xffffffff


	//   ....[17]....
        /*010c*/ 	.word	0xffffffff


	//   ....[18]....
        /*0110*/ 	.word	0xffffffff


	//   ....[19]....
        /*0114*/ 	.word	0xffffffff


	//   ....[20]....
        /*0118*/ 	.word	0xffffffff


	//   ....[21]....
        /*011c*/ 	.word	0xffffffff


	//   ....[22]....
        /*0120*/ 	.word	0xffffffff


	//   ....[23]....
        /*0124*/ 	.word	0xffffffff


	//   ....[24]....
        /*0128*/ 	.word	0xffffffff


	//----- nvinfo : EIATTR_COOP_GROUP_INSTR_OFFSETS
	.align		4
.L_7439:
        /*012c*/ 	.byte	0x04, 0x28
        /*012e*/ 	.short	(.L_7441 - .L_7440)


	//   ....[0]....
.L_7440:
        /*0130*/ 	.word	0x000002b0


	//   ....[1]....
        /*0134*/ 	.word	0x000002d0


	//   ....[2]....
        /*0138*/ 	.word	0x000002f0


	//   ....[3]....
        /*013c*/ 	.word	0x00000390


	//   ....[4]....
        /*0140*/ 	.word	0x000003b0


	//   ....[5]....
        /*0144*/ 	.word	0x00000550


	//   ....[6]....
        /*0148*/ 	.word	0x00000570


	//   ....[7]....
        /*014c*/ 	.word	0x00000590


	//   ....[8]....
        /*0150*/ 	.word	0x000005b0


	//   ....[9]....
        /*0154*/ 	.word	0x000005d0


	//   ....[10]....
        /*0158*/ 	.word	0x000009e0


	//   ....[11]....
        /*015c*/ 	.word	0x00000a20


	//   ....[12]....
        /*0160*/ 	.word	0x00000aa0


	//   ....[13]....
        /*0164*/ 	.word	0x00000ac0


	//   ....[14]....
        /*0168*/ 	.word	0x00000b20


	//   ....[15]....
        /*016c*/ 	.word	0x00000b90


	//   ....[16]....
        /*0170*/ 	.word	0x00000bb0


	//   ....[17]....
        /*0174*/ 	.word	0x00000bc0


	//   ....[18]....
        /*0178*/ 	.word	0x00000bf0


	//   ....[19]....
        /*017c*/ 	.word	0x00000c50


	//   ....[20]....
        /*0180*/ 	.word	0x00000c70


	//   ....[21]....
        /*0184*/ 	.word	0x00000c80


	//   ....[22]....
        /*0188*/ 	.word	0x00000cf0


	//   ....[23]....
        /*018c*/ 	.word	0x00000d10


	//   ....[24]....
        /*0190*/ 	.word	0x00000d20


	//----- nvinfo : EIATTR_VRC_CTA_INIT_COUNT
	.align		4
.L_7441:
        /*0194*/ 	.byte	0x02, 0x4a
	.zero		1
	.zero		1


	//----- nvinfo : EIATTR_EXIT_INSTR_OFFSETS
	.align		4
        /*0198*/ 	.byte	0x04, 0x1c
        /*019a*/ 	.short	(.L_7443 - .L_7442)


	//   ....[0]....
.L_7442:
        /*019c*/ 	.word	0x00000080


	//   ....[1]....
        /*01a0*/ 	.word	0x00001170


	//   ....[2]....
        /*01a4*/ 	.word	0x00001190


	//   ....[3]....
        /*01a8*/ 	.word	0x00001600


	//   ....[4]....
        /*01ac*/ 	.word	0x00001820


	//   ....[5]....
        /*01b0*/ 	.word	0x00001980


	//   ....[6]....
        /*01b4*/ 	.word	0x00001a50


	//----- nvinfo : EIATTR_MAX_THREADS
	.align		4
.L_7443:
        /*01b8*/ 	.byte	0x04, 0x05
        /*01ba*/ 	.short	(.L_7445 - .L_7444)
.L_7444:
        /*01bc*/ 	.word	0x00000080
        /*01c0*/ 	.word	0x00000001
        /*01c4*/ 	.word	0x00000001


	//----- nvinfo : EIATTR_CRS_STACK_SIZE
	.align		4
.L_7445:
        /*01c8*/ 	.byte	0x04, 0x1e
        /*01ca*/ 	.short	(.L_7447 - .L_7446)
.L_7446:
        /*01cc*/ 	.word	0x00000000


	//----- nvinfo : EIATTR_CBANK_PARAM_SIZE
	.align		4
.L_7447:
        /*01d0*/ 	.byte	0x03, 0x19
        /*01d2*/ 	.short	0x0048


	//----- nvinfo : EIATTR_PARAM_CBANK
	.align		4
        /*01d4*/ 	.byte	0x04, 0x0a
        /*01d6*/ 	.short	(.L_7449 - .L_7448)
	.align		4
.L_7448:
        /*01d8*/ 	.word	index@(.nv.constant0._ZN4vllm3moe10topkGatingILi6ELi192ELi4ELi4ELi32Ej13__nv_bfloat16LNS0_11ScoringFuncE0EEEvPKT5_PKbPfiPT4_PiiiibPKf)
        /*01dc*/ 	.short	0x0380
        /*01de*/ 	.short	0x0048


	//----- nvinfo : EIATTR_SW_WAR
	.align		4
.L_7449:
        /*01e0*/ 	.byte	0x04, 0x36
        /*01e2*/ 	.short	(.L_7451 - .L_7450)
.L_7450:
        /*01e4*/ 	.word	0x00000008
.L_7451:


//--------------------- .nv.info._ZN4vllm3moe10topkGatingILi16ELi512ELi4ELi16ELi32Ej13__nv_bfloat16LNS0_11ScoringFuncE0EEEvPKT5_PKbPfiPT4_PiiiibPKf --------------------------
	.section	.nv.info._ZN4vllm3moe10topkGatingILi16ELi512ELi4ELi16ELi32Ej13__nv_bfloat16LNS0_11ScoringFuncE0EEEvPKT5_PKbPfiPT4_PiiiibPKf,"",@"SHT_CUDA_INFO"
	.sectionflags	@""
	.align	4


	//----- nvinfo : EIATTR_CUDA_API_VERSION
	.align		4
        /*0000*/ 	.byte	0x04, 0x37
        /*0002*/ 	.short	(.L_7453 - .L_7452)
.L_7452:
        /*0004*/ 	.word	0x00000082


	//----- nvinfo : EIATTR_KPARAM_INFO
	.align		4
.L_7453:
        /*0008*/ 	.byte	0x04, 0x17
        /*000a*/ 	.short	(.L_7455 - .L_7454)
.L_7454:
        /*000c*/ 	.word	0x00000000
        /*0010*/ 	.short	0x000a
        /*0012*/ 	.short	0x0040
        /*0014*/ 	.byte	0x00, 0xf5, 0x21, 0x00


	//----- nvinfo : EIATTR_KPARAM_INFO
	.align		4
.L_7455:
        /*0018*/ 	.byte	0x04, 0x17
        /*001a*/ 	.short	(.L_7457 - .L_7456)
.L_7456:
        /*001c*/ 	.word	0x00000000
        /*0020*/ 	.short	0x0009
        /*0022*/ 	.short	0x003c
        /*0024*/ 	.byte	0x00, 0xf0, 0x05, 0x00


	//----- nvinfo : EIATTR_KPARAM_INFO
	.align		4
.L_7457:
        /*0028*/ 	.byte	0x04, 0x17
        /*002a*/ 	.short	(.L_7459 - .L_7458)
.L_7458:
        /*002c*/ 	.word	0x00000000
        /*0030*/ 	.short	0x0008
        /*0032*/ 	.short	0x0038
        /*0034*/ 	.byte	0x00, 0xf0, 0x11, 0x00


	//----- nvinfo : EIATTR_KPARAM_INFO
	.align		4
.L_7459:
        /*0038*/ 	.byte	0x04, 0x17
        /*003a*/ 	.short	(.L_7461 - .L_7460)
.L_7460:
        /*003c*/ 	.word	0x00000000
        /*0040*/ 	.short	0x0007
        /*0042*/ 	.short	0x0034
        /*0044*/ 	.byte	0x00, 0xf0, 0x11, 0x00


	//----- nvinfo : EIATTR_KPARAM_INFO
	.align		4
.L_7461:
        /*0048*/ 	.byte	0x04, 0x17
        /*004a*/ 	.short	(.L_7463 - .L_7462)
.L_7462:
        /*004c*/ 	.word	0x00000000
        /*0050*/ 	.short	0x0006
        /*0052*/ 	.short	0x0030
        /*0054*/ 	.byte	0x00, 0xf0, 0x11, 0x00


	//----- nvinfo : EIATTR_KPARAM_INFO
	.align		4
.L_7463:
        /*0058*/ 	.byte	0x04, 0x17
        /*005a*/ 	.short	(.L_7465 - .L_7464)
.L_7464:
        /*005c*/ 	.word	0x00000000
        /*0060*/ 	.short	0x0005
        /*0062*/ 	.short	0x0028
        /*0064*/ 	.byte	0x00, 0xf5, 0x21, 0x00


	//----- nvinfo : EIATTR_KPARAM_INFO
	.align		4
.L_7465:
        /*0068*/ 	.byte	0x04, 0x17
        /*006a*/ 	.short	(.L_7467 - .L_7466)
.L_7466:
        /*006c*/ 	.word	0x00000000
        /*0070*/ 	.short	0x0004
        /*0072*/ 	.short	0x0020
        /*0074*/ 	.byte	0x00, 0xf5, 0x21, 0x00


	//----- nvinfo : EIATTR_KPARAM_INFO
	.align		4
.L_7467:
        /*0078*/ 	.byte	0x04, 0x17
        /*007a*/ 	.short	(.L_7469 - .L_7468)
.L_7468:
        /*007c*/ 	.word	0x00000000
        /*0080*/ 	.short	0x0003
        /*0082*/ 	.short	0x0018
        /*0084*/ 	.byte	0x00, 0xf0, 0x11, 0x00


	//----- nvinfo : EIATTR_KPARAM_INFO
	.align		4
.L_7469:
        /*0088*/ 	.byte	0x04, 0x17
        /*008a*/ 	.short	(.L_7471 - .L_7470)
.L_7470:
        /*008c*/ 	.word	0x00000000
        /*0090*/ 	.short	0x0002
        /*0092*/ 	.short	0x0010
        /*0094*/ 	.byte	0x00, 0xf5, 0x21, 0x00


	//----- nvinfo : EIATTR_KPARAM_INFO
	.align		4
.L_7471:
        /*0098*/ 	.byte	0x04, 0x17
        /*009a*/ 	.short	(.L_7473 - .L_7472)
.L_7472:
        /*009c*/ 	.word	0x00000000
        /*00a0*/ 	.short	0x0001
        /*00a2*/ 	.short	0x0008
        /*00a4*/ 	.byte	0x00, 0xf5, 0x21, 0x00


	//----- nvinfo : EIATTR_KPARAM_INFO
	.align		4
.L_7473:
        /*00a8*/ 	.byte	0x04, 0x17
        /*00aa*/ 	.short	(.L_7475 - .L_7474)
.L_7474:
        /*00ac*/ 	.word	0x00000000
        /*00b0*/ 	.short	0x0000
        /*00b2*/ 	.short	0x0000
        /*00b4*/ 	.byte	0x00, 0xf5, 0x21, 0x00


	//----- nvinfo : EIATTR_SPARSE_MMA_MASK
	.align		4
.L_7475:
        /*00b8*/ 	.byte	0x03, 0x50
        /*00ba*/ 	.short	0x0000


	//----- nvinfo : EIATTR_MAXREG_COUNT
	.align		4
        /*00bc*/ 	.byte	0x03, 0x1b
        /*00be*/ 	.short	0x00ff


	//----- nvinfo : EIATTR_MERCURY_ISA_VERSION
	.align		4
        /*00c0*/ 	.byte	0x03, 0x5f
        /*00c2*/ 	.short	0x0101


	//----- nvinfo : EIATTR_COOP_GROUP_MASK_REGIDS
	.align		4
        /*00c4*/ 	.byte	0x04, 0x29
        /*00c6*/ 	.short	(.L_7477 - .L_7476)


	//   ....[0]....
.L_7476:
        /*00c8*/ 	.word	0xffffffff


	//   ....[1]....
        /*00cc*/ 	.word	0xffffffff


	//   ....[2]....
        /*00d0*/ 	.word	0xffffffff


	//   ....[3]....
        /*00d4*/ 	.word	0xffffffff


	//   ....[4]....
        /*00d8*/ 	.word	0xffffffff


	//   ....[5]....
        /*00dc*/ 	.word	0xffffffff


	//   ....[6]....
        /*00e0*/ 	.word	0xffffffff


	//   ....[7]....
        /*00e4*/ 	.word	0xffffffff


	//   ....[8]....
        /*00e8*/ 	.word	0xffffffff


	//   ....[9]....
        /*00ec*/ 	.word	0xffffffff


	//   ....[10]....
        /*00f0*/ 	.word	0xffffffff


	//   ....[11]....
        /*00f4*/ 	.word	0xffffffff


	//   ....[12]....
        /*00f8*/ 	.word	0xffffffff


	//   ....[13]....
        /*00fc*/ 	.word	0xffffffff


	//   ....[14]....
        /*0100*/ 	.word	0xffffffff


	//   ....[15]....
        /*0104*/ 	.word	0xffffffff


	//   ....[16]....
        /*0108*/ 	.word	0xffffffff


	//   ....[17]....
        /*010c*/ 	.word	0xffffffff


	//   ....[18]....
        /*0110*/ 	.word	0xffffffff


	//   ....[19]....
        /*0114*/ 	.word	0xffffffff


	//   ....[20]....
        /*0118*/ 	.word	0xffffffff


	//   ....[21]....
        /*011c*/ 	.word	0xffffffff


	//   ....[22]....
        /*0120*/ 	.word	0xffffffff


	//   ....[23]....
        /*0124*/ 	.word	0xffffffff


	//   ....[24]....
        /*0128*/ 	.word	0xffffffff


	//----- nvinfo : EIATTR_COOP_GROUP_INSTR_OFFSETS
	.align		4
.L_7477:
        /*012c*/ 	.byte	0x04, 0x28
        /*012e*/ 	.short	(.L_7479 - .L_7478)


	//   ....[0]....
.L_7478:
        /*0130*/ 	.word	0x00000380


	//   ....[1]....
        /*0134*/ 	.word	0x000003a0


	//   ....[2]....
        /*0138*/ 	.word	0x000003c0


	//   ....[3]....
        /*013c*/ 	.word	0x000003e0


	//   ....[4]....
        /*0140*/ 	.word	0x00000420


	//   ....[5]....
        /*0144*/ 	.word	0x00000850


	//   ....[6]....
        /*0148*/ 	.word	0x00000870


	//   ....[7]....
        /*014c*/ 	.word	0x00000890


	//   ....[8]....
        /*0150*/ 	.word	0x000008b0


	//   ....[9]....
        /*0154*/ 	.word	0x000008d0


	//   ....[10]....
        /*0158*/ 	.word	0x000013c0


	//   ....[11]....
        /*015c*/ 	.word	0x00001400


	//   ....[12]....
        /*0160*/ 	.word	0x000014c0


	//   ....[13]....
        /*0164*/ 	.word	0x00001540


	//   ....[14]....
        /*0168*/ 	.word	0x00001660


	//   ....[15]....
        /*016c*/ 	.word	0x00001670


	//   ....[16]....
        /*0170*/ 	.word	0x00001680


	//   ....[17]....
        /*0174*/ 	.word	0x000016c0


	//   ....[18]....
        /*0178*/ 	.word	0x00001720


	//   ....[19]....
        /*017c*/ 	.word	0x00001740


	//   ....[20]....
        /*0180*/ 	.word	0x00001750


	//   ....[21]....
        /*0184*/ 	.word	0x00001790


	//   ....[22]....
        /*0188*/ 	.word	0x000017e0


	//   ....[23]....
        /*018c*/ 	.word	0x000017f0


	//   ....[24]....
        /*0190*/ 	.word	0x00001820


	//----- nvinfo : EIATTR_VRC_CTA_INIT_COUNT
	.align		4
.L_7479:
        /*0194*/ 	.byte	0x02, 0x4a
	.zero		1
	.zero		1


	//----- nvinfo : EIATTR_EXIT_INSTR_OFFSETS
	.align		4
        /*0198*/ 	.byte	0x04, 0x1c
        /*019a*/ 	.short	(.L_7481 - .L_7480)


	//   ....[0]....
.L_7480:
        /*019c*/ 	.word	0x00000080


	//   ....[1]....
        /*01a0*/ 	.word	0x00001db0


	//   ....[2]....
        /*01a4*/ 	.word	0x00001dd0


	//   ....[3]....
        /*01a8*/ 	.word	0x00002240


	//   ....[4]....
        /*01ac*/ 	.word	0x00002460


	//   ....[5]....
        /*01b0*/ 	.word	0x000025c0


	//   ....[6]....
        /*01b4*/ 	.word	0x00002690


	//----- nvinfo : EIATTR_MAX_THREADS
	.align		4
.L_7481:
        /*01b8*/ 	.byte	0x04, 0x05
        /*01ba*/ 	.short	(.L_7483 - .L_7482)
.L_7482:
        /*01bc*/ 	.word	0x00000080
        /*01c0*/ 	.word	0x00000001
        /*01c4*/ 	.word	0x00000001


	//----- nvinfo : EIATTR_CRS_STACK_SIZE
	.align		4
.L_7483:
        /*01c8*/ 	.byte	0x04, 0x1e
        /*01ca*/ 	.short	(.L_7485 - .L_7484)
.L_7484:
        /*01cc*/ 	.word	0x00000000


	//----- nvinfo : EIATTR_CBANK_PARAM_SIZE
	.align		4
.L_7485:
        /*01d0*/ 	.byte	0x03, 0x19
        /*01d2*/ 	.short	0x0048


	//----- nvinfo : EIATTR_PARAM_CBANK
	.align		4
        /*01d4*/ 	.byte	0x04, 0x0a
        /*01d6*/ 	.short	(.L_7487 - .L_7486)
	.align		4
.L_7486:
        /*01d8*/ 	.word	index@(.nv.constant0._ZN4vllm3moe10topkGatingILi16ELi512ELi4ELi16ELi32Ej13__nv_bfloat16LNS0_11ScoringFuncE0EEEvPKT5_PKbPfiPT4_PiiiibPKf)
        /*01dc*/ 	.short	0x0380
        /*01de*/ 	.short	0x0048


	//----- nvinfo : EIATTR_SW_WAR
	.align		4
.L_7487:
        /*01e0*/ 	.byte	0x04, 0x36
        /*01e2*/ 	.short	(.L_7489 - .L_7488)
.L_7488:
        /*01e4*/ 	.word	0x00000008
.L_7489:


//--------------------- .nv.info._ZN4vllm3moe10topkGatingILi8ELi256ELi4ELi16ELi32Ej13__nv_bfloat16LNS0_11ScoringFuncE0EEEvPKT5_PKbPfiPT4_PiiiibPKf --------------------------
	.section	.nv.info._ZN4vllm3moe10topkGatingILi8ELi256ELi4ELi16ELi32Ej13__nv_bfloat16LNS0_11ScoringFuncE0EEEvPKT5_PKbPfiPT4_PiiiibPKf,"",@"SHT_CUDA_INFO"
	.sectionflags	@""
	.align	4


	//----- nvinfo : EIATTR_CUDA_API_VERSION
	.align		4
        /*0000*/ 	.byte	0x04, 0x37
        /*0002*/ 	.short	(.L_7491 - .L_7490)
.L_7490:
        /*0004*/ 	.word	0x00000082


	//----- nvinfo : EIATTR_KPARAM_INFO
	.align		4
.L_7491:
        /*0008*/ 	.byte	0x04, 0x17
        /*000a*/ 	.short	(.L_7493 - .L_7492)
.L_7492:
        /*000c*/ 	.word	0x00000000
        /*0010*/ 	.short	0x000a
        /*0012*/ 	.short	0x0040
        /*0014*/ 	.byte	0x00, 0xf5, 0x21, 0x00


	//----- nvinfo : EIATTR_KPARAM_INFO
	.align		4
.L_7493:
        /*0018*/ 	.byte	0x04, 0x17
        /*001a*/ 	.short	(.L_7495 - .L_7494)
.L_7494:
        /*001c*/ 	.word	0x00000000
        /*0020*/ 	.short	0x0009
        /*0022*/ 	.short	0x003c
        /*0024*/ 	.byte	0x00, 0xf0, 0x05, 0x00


	//----- nvinfo : EIATTR_KPARAM_INFO
	.align		4
.L_7495:
        /*0028*/ 	.byte	0x04, 0x17
        /*002a*/ 	.short	(.L_7497 - .L_7496)
.L_7496:
        /*002c*/ 	.word	0x00000000
        /*0030*/ 	.short	0x0008
        /*0032*/ 	.short	0x0038
        /*0034*/ 	.byte	0x00, 0xf0, 0x11, 0x00


	//----- nvinfo : EIATTR_KPARAM_INFO
	.align		4
.L_7497:
        /*0038*/ 	.byte	0x04, 0x17
        /*003a*/ 	.short	(.L_7499 - .L_7498)
.L_7498:
        /*003c*/ 	.word	0x00000000
        /*0040*/ 	.short	0x0007
        /*0042*/ 	.short	0x0034
        /*0044*/ 	.byte	0x00, 0xf0, 0x11, 0x00


	//----- nvinfo : EIATTR_KPARAM_INFO
	.align		4
.L_7499:
        /*0048*/ 	.byte	0x04, 0x17
        /*004a*/ 	.short	(.L_7501 - .L_7500)
.L_7500:
        /*004c*/ 	.word	0x00000000
        /*0050*/ 	.short	0x0006
        /*0052*/ 	.short	0x0030
        /*0054*/ 	.byte	0x00, 0xf0, 0x11, 0x00


	//----- nvinfo : EIATTR_KPARAM_INFO
	.align		4
.L_7501:
        /*0058*/ 	.byte	0x04, 0x17
        /*005a*/ 	.short	(.L_7503 - .L_7502)
.L_7502:
        /*005c*/ 	.word	0x00000000
        /*0060*/ 	.short	0x0005
        /*0062*/ 	.short	0x0028
        /*0064*/ 	.byte	0x00, 0xf5, 0x21, 0x00


	//----- nvinfo : EIATTR_KPARAM_INFO
	.align		4
.L_7503:
        /*0068*/ 	.byte	0x04, 0x17
        /*006a*/ 	.short	(.L_7505 - .L_7504)
.L_7504:
        /*006c*/ 	.word	0x00000000
        /*0070*/ 	.short	0x0004
        /*0072*/ 	.short	0x0020
        /*0074*/ 	.byte	0x00, 0xf5, 0x21, 0x00


	//----- nvinfo : EIATTR_KPARAM_INFO
	.align		4
.L_7505:
        /*0078*/ 	.byte	0x04, 0x17
        /*007a*/ 	.short	(.L_7507 - .L_7506)
.L_7506:
        /*007c*/ 	.word	0x00000000
        /*0080*/ 	.short	0x0003
        /*0082*/ 	.short	0x0018
        /*0084*/ 	.byte	0x00, 0xf0, 0x11, 0x00


	//----- nvinfo : EIATTR_KPARAM_INFO
	.align		4
.L_7507:
        /*0088*/ 	.byte	0x04, 0x17
        /*008a*/ 	.short	(.L_7509 - .L_7508)
.L_7508:
        /*008c*/ 	.word	0x00000000
        /*0090*/ 	.short	0x0002
        /*0092*/ 	.short	0x0010
        /*0094*/ 	.byte	0x00, 0xf5, 0x21, 0x00


	//----- nvinfo : EIATTR_KPARAM_INFO
	.align		4
.L_7509:
        /*0098*/ 	.byte	0x04, 0x17
        /*009a*/ 	.short	(.L_7511 - .L_7510)
.L_7510:
        /*009c*/ 	.word	0x00000000
        /*00a0*/ 	.short	0x0001
        /*00a2*/ 	.short	0x0008
        /*00a4*/ 	.byte	0x00, 0xf5, 0x21, 0x00


	//----- nvinfo : EIATTR_KPARAM_INFO
	.align		4
.L_7511:
        /*00a8*/ 	.byte	0x04, 0x17
        /*00aa*/ 	.short	(.L_7513 - .L_7512)
.L_7512:
        /*00ac*/ 	.word	0x00000000
        /*00b0*/ 	.short	0x0000
        /*00b2*/ 	.short	0x0000
        /*00b4*/ 	.byte	0x00, 0xf5, 0x21, 0x00


	//----- nvinfo : EIATTR_SPARSE_MMA_MASK
	.align		4
.L_7513:
        /*00b8*/ 	.byte	0x03, 0x50
        /*00ba*/ 	.short	0x0000


	//----- nvinfo : EIATTR_MAXREG_COUNT
	.align		4
        /*00bc*/ 	.byte	0x03, 0x1b
        /*00be*/ 	.short	0x00ff


	//----- nvinfo : EIATTR_MERCURY_ISA_VERSION
	.align		4
        /*00c0*/ 	.byte	0x03, 0x5f
        /*00c2*/ 	.short	0x0101


	//----- nvinfo : EIATTR_COOP_GROUP_MASK_REGIDS
	.align		4
        /*00c4*/ 	.byte	0x04, 0x29
        /*00c6*/ 	.short	(.L_7515 - .L_7514)


	//   ....[0]....
.L_7514:
        /*00c8*/ 	.word	0xffffffff


	//   ....[1]....
        /*00cc*/ 	.word	0xffffffff


	//   ....[2]....
        /*00d0*/ 	.word	0xffffffff


	//   ....[3]....
        /*00d4*/ 	.word	0xffffffff


	//   ....[4]....
        /*00d8*/ 	.word	0xffffffff


	//   ....[5]....
        /*00dc*/ 	.word	0xffffffff


	//   ....[6]....
        /*00e0*/ 	.word	0xffffffff


	//   ....[7]....
        /*00e4*/ 	.word	0xffffffff


	//   ....[8]....
        /*00e8*/ 	.word	0xffffffff


	//   ....[9]....
        /*00ec*/ 	.word	0xffffffff


	//   ....[10]....
        /*00f0*/ 	.word	0xffffffff


	//   ....[11]....
        /*00f4*/ 	.word	0xffffffff


	//   ....[12]....
        /*00f8*/ 	.word	0xffffffff


	//   ....[13]....
        /*00fc*/ 	.word	0xffffffff


	//   ....[14]....
        /*0100*/ 	.word	0xffffffff


	//   ....[15]....
        /*0104*/ 	.word	0xffffffff


	//   ....[16]....
        /*0108*/ 	.word	0xffffffff


	//   ....[17]....
        /*010c*/ 	.word	0xffffffff


	//   ....[18]....
        /*0110*/ 	.word	0xffffffff


	//   ....[19]....
        /*0114*/ 	.word	0xffffffff


	//   ....[20]....
        /*0118*/ 	.word	0xffffffff


	//   ....[21]....
        /*011c*/ 	.word	0xffffffff


	//   ....[22]....
        /*0120*/ 	.word	0xffffffff


	//   ....[23]....
        /*0124*/ 	.word	0xffffffff


	//   ....[24]....
        /*0128*/ 	.word	0xffffffff


	//----- nvinfo : EIATTR_COOP_GROUP_INSTR_OFFSETS
	.align		4
.L_7515:
        /*012c*/ 	.byte	0x04, 0x28
        /*012e*/ 	.short	(.L_7517 - .L_7516)


	//   ....[0]....
.L_7516:
        /*0130*/ 	.word	0x000002c0


	//   ....[1]....
        /*0134*/ 	.word	0x000002e0


	//   ....[2]....
        /*0138*/ 	.word	0x00000300


	//   ....[3]....
        /*013c*/ 	.word	0x00000390


	//   ....[4]....
        /*0140*/ 	.word	0x000003f0


	//   ....[5]....
        /*0144*/ 	.word	0x00000610


	//   ....[6]....
        /*0148*/ 	.word	0x00000630


	//   ....[7]....
        /*014c*/ 	.word	0x00000650


	//   ....[8]....
        /*0150*/ 	.word	0x00000670


	//   ....[9]....
        /*0154*/ 	.word	0x00000690


	//   ....[10]....
        /*0158*/ 	.word	0x00000bd0


	//   ....[11]....
        /*015c*/ 	.word	0x00000c10


	//   ....[12]....
        /*0160*/ 	.word	0x00000c40


	//   ....[13]....
        /*0164*/ 	.word	0x00000cb0


	//   ....[14]....
        /*0168*/ 	.word	0x00000cd0


	//   ....[15]....
        /*016c*/ 	.word	0x00000d20


	//   ....[16]....
        /*0170*/ 	.word	0x00000d40


	//   ....[17]....
        /*0174*/ 	.word	0x00000d60


	//   ....[18]....
        /*0178*/ 	.word	0x00000dc0


	//   ....[19]....
        /*017c*/ 	.word	0x00000de0


	//   ....[20]....
        /*0180*/ 	.word	0x00000e00


	//   ....[21]....
        /*0184*/ 	.word	0x00000e70


	//   ....[22]....
        /*0188*/ 	.word	0x00000e80


	//   ....[23]....
        /*018c*/ 	.word	0x00000ec0


	//   ....[24]....
        /*0190*/ 	.word	0x00000ee0


	//----- nvinfo : EIATTR_VRC_CTA_INIT_COUNT
	.align		4
.L_7517:
        /*0194*/ 	.byte	0x02, 0x4a
	.zero		1
	.zero		1


	//----- nvinfo : EIATTR_EXIT_INSTR_OFFSETS
	.align		4
        /*0198*/ 	.byte	0x04, 0x1c
        /*019a*/ 	.short	(.L_7519 - .L_7518)


	//   ....[0]....
.L_7518:
        /*019c*/ 	.word	0x00000080


	//   ....[1]....
        /*01a0*/ 	.word	0x00001350


	//   ....[2]....
        /*01a4*/ 	.word	0x00001370


	//   ....[3]....
        /*01a8*/ 	.word	0x000017e0


	//   ....[4]....
        /*01ac*/ 	.word	0x00001a00


	//   ....[5]....
        /*01b0*/ 	.word	0x00001b60


	//   ....[6]....
        /*01b4*/ 	.word	0x00001c30


	//----- nvinfo : EIATTR_MAX_THREADS
	.align		4
.L_7519:
        /*01b8*/ 	.byte	0x04, 0x05
        /*01ba*/ 	.short	(.L_7521 - .L_7520)
.L_7520:
        /*01bc*/ 	.word	0x00000080
        /*01c0*/ 	.word	0x00000001
        /*01c4*/ 	.word	0x00000001


	//----- nvinfo : EIATTR_CRS_STACK_SIZE
	.align		4
.L_7521:
        /*01c8*/ 	.byte	0x04, 0x1e
        /*01ca*/ 	.short	(.L_7523 - .L_7522)
.L_7522:
        /*01cc*/ 	.word	0x00000000


	//----- nvinfo : EIATTR_CBANK_PARAM_SIZE
	.align		4
.L_7523:
        /*01d0*/ 	.byte	0x03, 0x19
        /*01d2*/ 	.short	0x0048


	//----- nvinfo : EIATTR_PARAM_CBANK
	.align		4
        /*01d4*/ 	.byte	0x04, 0x0a
        /*01d6*/ 	.short	(.L_7525 - .L_7524)
	.align		4
.L_7524:
        /*01d8*/ 	.word	index@(.nv.constant0._ZN4vllm3moe10topkGatingILi8ELi256ELi4ELi16ELi32Ej13__nv_bfloat16LNS0_11ScoringFuncE0EEEvPKT5_PKbPfiPT4_PiiiibPKf)
        /*01dc*/ 	.short	0x0380
        /*01de*/ 	.short	0x0048


	//----- nvinfo : EIATTR_SW_WAR
	.align		4
.L_7525:
        /*01e0*/ 	.byte	0x04, 0x36
        /*01e2*/ 	.short	(.L_7527 - .L_7526)
.L_7526:
        /*01e4*/ 	.word	0x00000008
.L_7527:


//--------------------- .nv.info._ZN4vllm3moe10topkGatingILi8ELi128ELi4ELi16ELi32Ej13__nv_bfloat16LNS0_11ScoringFuncE0EEEvPKT5_PKbPfiPT4_PiiiibPKf --------------------------
	.section	.nv.info._ZN4vllm3moe10topkGatingILi8ELi128ELi4ELi16ELi32Ej13__nv_bfloat16LNS0_11ScoringFuncE0EEEvPKT5_PKbPfiPT4_PiiiibPKf,"",@"SHT_CUDA_INFO"
	.sectionflags	@""
	.align	4


	//----- nvinfo : EIATTR_CUDA_API_VERSION
	.align		4
        /*0000*/ 	.byte	0x04, 0x37
        /*0002*/ 	.short	(.L_7529 - .L_7528)
.L_7528:
        /*0004*/ 	.word	0x00000082


	//----- nvinfo : EIATTR_KPARAM_INFO
	.align		4
.L_7529:
        /*0008*/ 	.byte	0x04, 0x17
        /*000a*/ 	.short	(.L_7531 - .L_7530)
.L_7530:
        /*000c*/ 	.word	0x00000000
        /*0010*/ 	.short	0x000a
        /*0012*/ 	.short	0x0040
        /*0014*/ 	.byte	0x00, 0xf5, 0x21, 0x00


	//----- nvinfo : EIATTR_KPARAM_INFO
	.align		4
.L_7531:
        /*0018*/ 	.byte	0x04, 0x17
        /*001a*/ 	.short	(.L_7533 - .L_7532)
.L_7532:
        /*001c*/ 	.word	0x00000000
        /*0020*/ 	.short	0x0009
        /*0022*/ 	.short	0x003c
        /*0024*/ 	.byte	0x00, 0xf0, 0x05, 0x00


	//----- nvinfo : EIATTR_KPARAM_INFO
	.align		4
.L_7533:
        /*0028*/ 	.byte	0x04, 0x17
        /*002a*/ 	.short	(.L_7535 - .L_7534)
.L_7534:
        /*002c*/ 	.word	0x00000000
        /*0030*/ 	.short	0x0008
        /*0032*/ 	.short	0x0038
        /*0034*/ 	.byte	0x00, 0xf0, 0x11, 0x00


	//----- nvinfo : EIATTR_KPARAM_INFO
	.align		4
.L_7535:
        /*0038*/ 	.byte	0x04, 0x17
        /*003a*/ 	.short	(.L_7537 - .L_7536)
.L_7536:
        /*003c*/ 	.word	0x00000000
        /*0040*/ 	.short	0x0007
        /*0042*/ 	.short	0x0034
        /*0044*/ 	.byte	0x00, 0xf0, 0x11, 0x00


	//----- nvinfo : EIATTR_KPARAM_INFO
	.align		4
.L_7537:
        /*0048*/ 	.byte	0x04, 0x17
        /*004a*/ 	.short	(.L_7539 - .L_7538)
.L_7538:
        /*004c*/ 	.word	0x00000000
        /*0050*/ 	.short	0x0006
        /*0052*/ 	.short	0x0030
        /*0054*/ 	.byte	0x00, 0xf0, 0x11, 0x00


	//----- nvinfo : EIATTR_KPARAM_INFO
	.align		4
.L_7539:
        /*0058*/ 	.byte	0x04, 0x17
        /*005a*/ 	.short	(.L_7541 - .L_7540)
.L_7540:
        /*005c*/ 	.word	0x00000000
        /*0060*/ 	.short	0x0005
        /*0062*/ 	.short	0x0028
        /*0064*/ 	.byte	0x00, 0xf5, 0x21, 0x00


	//----- nvinfo : EIATTR_KPARAM_INFO
	.align		4
.L_7541:
        /*0068*/ 	.byte	0x04, 0x17
        /*006a*/ 	.short	(.L_7543 - .L_7542)
.L_7542:
        /*006c*/ 	.word	0x00000000
        /*0070*/ 	.short	0x0004
        /*0072*/ 	.short	0x0020
        /*0074*/ 	.byte	0x00, 0xf5, 0x21, 0x00


	//----- nvinfo : EIATTR_KPARAM_INFO
	.align		4
.L_7543:
        /*0078*/ 	.byte	0x04, 0x17
        /*007a*/ 	.short	(.L_7545 - .L_7544)
.L_7544:
        /*007c*/ 	.word	0x00000000
        /*0080*/ 	.short	0x0003
        /*0082*/ 	.short	0x0018
        /*0084*/ 	.byte	0x00, 0xf0, 0x11, 0x00


	//----- nvinfo : EIATTR_KPARAM_INFO
	.align		4
.L_7545:
        /*0088*/ 	.byte	0x04, 0x17
        /*008a*/ 	.short	(.L_7547 - .L_7546)
.L_7546:
        /*008c*/ 	.word	0x00000000
        /*0090*/ 	.short	0x0002
        /*0092*/ 	.short	0x0010
        /*0094*/ 	.byte	0x00, 0xf5, 0x21, 0x00


	//----- nvinfo : EIATTR_KPARAM_INFO
	.align		4
.L_7547:
        /*0098*/ 	.byte	0x04, 0x17
        /*009a*/ 	.short	(.L_7549 - .L_7548)
.L_7548:
        /*009c*/ 	.word	0x00000000
        /*00a0*/ 	.short	0x0001
        /*00a2*/ 	.short	0x0008
        /*00a4*/ 	.byte	0x00, 0xf5, 0x21, 0x00


	//----- nvinfo : EIATTR_KPARAM_INFO
	.align		4
.L_7549:
        /*00a8*/ 	.byte	0x04, 0x17
        /*00aa*/ 	.short	(.L_7551 - .L_7550)
.L_7550:
        /*00ac*/ 	.word	0x00000000
        /*00b0*/ 	.short	0x0000
        /*00b2*/ 	.short	0x0000
        /*00b4*/ 	.byte	0x00, 0xf5, 0x21, 0x00


	//----- nvinfo : EIATTR_SPARSE_MMA_MASK
	.align		4
.L_7551:
        /*00b8*/ 	.byte	0x03, 0x50
        /*00ba*/ 	.short	0x0000


	//----- nvinfo : EIATTR_MAXREG_COUNT
	.align		4
        /*00bc*/ 	.byte	0x03, 0x1b
        /*00be*/ 	.short	0x00ff


	//----- nvinfo : EIATTR_MERCURY_ISA_VERSION
	.align		4
        /*00c0*/ 	.byte	0x03, 0x5f
        /*00c2*/ 	.short	0x0101


	//----- nvinfo : EIATTR_COOP_GROUP_MASK_REGIDS
	.align		4
        /*00c4*/ 	.byte	0x04, 0x29
        /*00c6*/ 	.short	(.L_7553 - .L_7552)


	//   ....[0]....
.L_7552:
        /*00c8*/ 	.word	0xffffffff


	//   ....[1]....
        /*00cc*/ 	.word	0xffffffff


	//   ....[2]....
        /*00d0*/ 	.word	0xffffffff


	//   ....[3]....
        /*00d4*/ 	.word	0xffffffff


	//   ....[4]....
        /*00d8*/ 	.word	0xffffffff


	//   ....[5]....
        /*00dc*/ 	.word	0xffffffff


	//   ....[6]....
        /*00e0*/ 	.word	0xffffffff


	//   ....[7]....
        /*00e4*/ 	.word	0xffffffff


	//   ....[8]....
        /*00e8*/ 	.word	0xffffffff


	//   ....[9]....
        /*00ec*/ 	.word	0xffffffff


	//   ....[10]....
        /*00f0*/ 	.word	0xffffffff


	//   ....[11]....
        /*00f4*/ 	.word	0xffffffff


	//   ....[12]....
        /*00f8*/ 	.word	0xffffffff


	//   ....[13]....
        /*00fc*/ 	.word	0xffffffff


	//   ....[14]....
        /*0100*/ 	.word	0xffffffff


	//   ....[15]....
        /*0104*/ 	.word	0xffffffff


	//   ....[16]....
        /*0108*/ 	.word	0xffffffff


	//   ....[17]....
        /*010c*/ 	.word	0xffffffff


	//   ....[18]....
        /*0110*/ 	.word	0xffffffff


	//   ....[19]....
        /*0114*/ 	.word	0xffffffff


	//----- nvinfo : EIATTR_COOP_GROUP_INSTR_OFFSETS
	.align		4
.L_7553:
        /*0118*/ 	.byte	0x04, 0x28
        /*011a*/ 	.short	(.L_7555 - .L_7554)


	//   ....[0]....
.L_7554:
        /*011c*/ 	.word	0x000002f0


	//   ....[1]....
        /*0120*/ 	.word	0x00000360


	//   ....[2]....
        /*0124*/ 	.word	0x000003c0


	//   ....[3]....
        /*0128*/ 	.word	0x000003e0


	//   ....[4]....
        /*012c*/ 	.word	0x00000600


	//   ....[5]....
        /*0130*/ 	.word	0x00000620


	//   ....[6]....
        /*0134*/ 	.word	0x00000640


	//   ....[7]....
        /*0138*/ 	.word	0x00000660


	//   ....[8]....
        /*013c*/ 	.word	0x00000ba0


	//   ....[9]....
        /*0140*/ 	.word	0x00000be0


	//   ....[10]....
        /*0144*/ 	.word	0x00000c10


	//   ....[11]....
        /*0148*/ 	.word	0x00000c80


	//   ....[12]....
        /*014c*/ 	.word	0x00000ca0


	//   ....[13]....
        /*0150*/ 	.word	0x00000cb0


	//   ....[14]....
        /*0154*/ 	.word	0x00000d20


	//   ....[15]....
        /*0158*/ 	.word	0x00000d40


	//   ....[16]....
        /*015c*/ 	.word	0x00000da0


	//   ....[17]....
        /*0160*/ 	.word	0x00000db0


	//   ....[18]....
        /*0164*/ 	.word	0x00000df0


	//   ....[19]....
        /*0168*/ 	.word	0x00000e10


	//----- nvinfo : EIATTR_VRC_CTA_INIT_COUNT
	.align		4
.L_7555:
        /*016c*/ 	.byte	0x02, 0x4a
	.zero		1
	.zero		1


	//----- nvinfo : EIATTR_EXIT_INSTR_OFFSETS
	.align		4
        /*0170*/ 	.byte	0x04, 0x1c
        /*0172*/ 	.short	(.L_7557 - .L_7556)


	//   ....[0]....
.L_7556:
        /*0174*/ 	.word	0x00000090


	//   ....[1]....
        /*0178*/ 	.word	0x00001270


	//   ....[2]....
        /*017c*/ 	.word	0x00001290


	//   ....[3]....
        /*0180*/ 	.word	0x00001700


	//   ....[4]....
        /*0184*/ 	.word	0x00001920


	//   ....[5]....
        /*0188*/ 	.word	0x00001a80


	//   ....[6]....
        /*018c*/ 	.word	0x00001b50


	//----- nvinfo : EIATTR_MAX_THREADS
	.align		4
.L_7557:
        /*0190*/ 	.byte	0x04, 0x05
        /*0192*/ 	.short	(.L_7559 - .L_7558)
.L_7558:
        /*0194*/ 	.word	0x00000080
        /*0198*/ 	.word	0x00000001
        /*019c*/ 	.word	0x00000001


	//----- nvinfo : EIATTR_CRS_STACK_SIZE
	.align		4
.L_7559:
        /*01a0*/ 	.byte	0x04, 0x1e
        /*01a2*/ 	.short	(.L_7561 - .L_7560)
.L_7560:
        /*01a4*/ 	.word	0x00000000


	//----- nvinfo : EIATTR_CBANK_PARAM_SIZE
	.align		4
.L_7561:
        /*01a8*/ 	.byte	0x03, 0x19
        /*01aa*/ 	.short	0x0048


	//----- nvinfo : EIATTR_PARAM_CBANK
	.align		4
        /*01ac*/ 	.byte	0x04, 0x0a
        /*01ae*/ 	.short	(.L_7563 - .L_7562)
	.align		4
.L_7562:
        /*01b0*/ 	.word	index@(.nv.constant0._ZN4vllm3moe10topkGatingILi8ELi128ELi4ELi16ELi32Ej13__nv_bfloat16LNS0_11ScoringFuncE0EEEvPKT5_PKbPfiPT4_PiiiibPKf)
        /*01b4*/ 	.short	0x0380
        /*01b6*/ 	.short	0x0048


	//----- nvinfo : EIATTR_SW_WAR
	.align		4
.L_7563:
        /*01b8*/ 	.byte	0x04, 0x36
        /*01ba*/ 	.short	(.L_7565 - .L_7564)
.L_7564:
        /*01bc*/ 	.word	0x00000008
.L_7565:


//--------------------- .nv.info._ZN4vllm3moe10topkGatingILi8ELi64ELi4ELi16ELi32Ej13__nv_bfloat16LNS0_11ScoringFuncE0EEEvPKT5_PKbPfiPT4_PiiiibPKf --------------------------
	.section	.nv.info._ZN4vllm3moe10topkGatingILi8ELi64ELi4ELi16ELi32Ej13__nv_bfloat16LNS0_11ScoringFuncE0EEEvPKT5_PKbPfiPT4_PiiiibPKf,"",@"SHT_CUDA_INFO"
	.sectionflags	@""
	.align	4


	//----- nvinfo : EIATTR_CUDA_API_VERSION
	.align		4
        /*0000*/ 	.byte	0x04, 0x37
        /*0002*/ 	.short	(.L_7567 - .L_7566)
.L_7566:
        /*0004*/ 	.word	0x00000082


	//----- nvinfo : EIATTR_KPARAM_INFO
	.align		4
.L_7567:
        /*0008*/ 	.byte	0x04, 0x17
        /*000a*/ 	.short	(.L_7569 - .L_7568)
.L_7568:
        /*000c*/ 	.word	0x00000000
        /*0010*/ 	.short	0x000a
        /*0012*/ 	.short	0x0040
        /*0014*/ 	.byte	0x00, 0xf5, 0x21, 0x00


	//----- nvinfo : EIATTR_KPARAM_INFO
	.align		4
.L_7569:
        /*0018*/ 	.byte	0x04, 0x17
        /*001a*/ 	.short	(.L_7571 - .L_7570)
.L_7570:
        /*001c*/ 	.word	0x00000000
        /*0020*/ 	.short	0x0009
        /*0022*/ 	.short	0x003c
        /*0024*/ 	.byte	0x00, 0xf0, 0x05, 0x00


	//----- nvinfo : EIATTR_KPARAM_INFO
	.align		4
.L_7571:
        /*0028*/ 	.byte	0x04, 0x17
        /*002a*/ 	.short	(.L_7573 - .L_7572)
.L_7572:
        /*002c*/ 	.word	0x00000000
        /*0030*/ 	.short	0x0008
        /*0032*/ 	.short	0x0038
        /*0034*/ 	.byte	0x00, 0xf0, 0x11, 0x00


	//----- nvinfo : EIATTR_KPARAM_INFO
	.align		4
.L_7573:
        /*0038*/ 	.byte	0x04, 0x17
        /*003a*/ 	.short	(.L_7575 - .L_7574)
.L_7574:
        /*003c*/ 	.word	0x00000000
        /*0040*/ 	.short	0x0007
        /*0042*/ 	.short	0x0034
        /*0044*/ 	.byte	0x00, 0xf0, 0x11, 0x00


	//----- nvinfo : EIATTR_KPARAM_INFO
	.align		4
.L_7575:
        /*0048*/ 	.byte	0x04, 0x17
        /*004a*/ 	.short	(.L_7577 - .L_7576)
.L_7576:
        /*004c*/ 	.word	0x00000000
        /*0050*/ 	.short	0x0006
        /*0052*/ 	.short	0x0030
        /*0054*/ 	.byte	0x00, 0xf0, 0x11, 0x00


	//----- nvinfo : EIATTR_KPARAM_INFO
	.align		4
.L_7577:
        /*0058*/ 	.byte	0x04, 0x17
        /*005a*/ 	.short	(.L_7579 - .L_7578)
.L_7578:
        /*005c*/ 	.word	0x00000000
        /*0060*/ 	.short	0x0005
        /*0062*/ 	.short	0x0028
        /*0064*/ 	.byte	0x00, 0xf5, 0x21, 0x00


	//----- nvinfo : EIATTR_KPARAM_INFO
	.align		4
.L_7579:
        /*0068*/ 	.byte	0x04, 0x17
        /*006a*/ 	.short	(.L_7581 - .L_7580)
.L_7580:
        /*006c*/ 	.word	0x00000000
        /*0070*/ 	.short	0x0004
        /*0072*/ 	.short	0x0020
        /*0074*/ 	.byte	0x00, 0xf5, 0x21, 0x00


	//----- nvinfo : EIATTR_KPARAM_INFO
	.align		4
.L_7581:
        /*0078*/ 	.byte	0x04, 0x17
        /*007a*/ 	.short	(.L_7583 - .L_7582)
.L_7582:
        /*007c*/ 	.word	0x00000000
        /*0080*/ 	.short	0x0003
        /*0082*/ 	.short	0x0018
        /*0084*/ 	.byte	0x00, 0xf0, 0x11, 0x00


	//----- nvinfo : EIATTR_KPARAM_INFO
	.align		4
.L_7583:
        /*0088*/ 	.byte	0x04, 0x17
        /*008a*/ 	.short	(.L_7585 - .L_7584)
.L_7584:
        /*008c*/ 	.word	0x00000000
        /*0090*/ 	.short	0x0002
        /*0092*/ 	.short	0x0010
        /*0094*/ 	.byte	0x00, 0xf5, 0x21, 0x00


	//----- nvinfo : EIATTR_KPARAM_INFO
	.align		4
.L_7585:
        /*0098*/ 	.byte	0x04, 0x17
        /*009a*/ 	.short	(.L_7587 - .L_7586)
.L_7586:
        /*009c*/ 	.word	0x00000000
        /*00a0*/ 	.short	0x0001
        /*00a2*/ 	.short	0x0008
        /*00a4*/ 	.byte	0x00, 0xf5, 0x21, 0x00


	//----- nvinfo : EIATTR_KPARAM_INFO
	.align		4
.L_7587:
        /*00a8*/ 	.byte	0x04, 0x17
        /*00aa*/ 	.short	(.L_7589 - .L_7588)
.L_7588:
        /*00ac*/ 	.word	0x00000000
        /*00b0*/ 	.short	0x0000
        /*00b2*/ 	.short	0x0000
        /*00b4*/ 	.byte	0x00, 0xf5, 0x21, 0x00


	//----- nvinfo : EIATTR_SPARSE_MMA_MASK
	.align		4
.L_7589:
        /*00b8*/ 	.byte	0x03, 0x50
        /*00ba*/ 	.short	0x0000


	//----- nvinfo : EIATTR_MAXREG_COUNT
	.align		4
        /*00bc*/ 	.byte	0x03, 0x1b
        /*00be*/ 	.short	0x00ff


	//----- nvinfo : EIATTR_MERCURY_ISA_VERSION
	.align		4
        /*00c0*/ 	.byte	0x03, 0x5f
        /*00c2*/ 	.short	0x0101


	//----- nvinfo : EIATTR_COOP_GROUP_MASK_REGIDS
	.align		4
        /*00c4*/ 	.byte	0x04, 0x29
        /*00c6*/ 	.short	(.L_7591 - .L_7590)


	//   ....[0]....
.L_7590:
        /*00c8*/ 	.word	0xffffffff


	//   ....[1]....
        /*00cc*/ 	.word	0xffffffff


	//   ....[2]....
        /*00d0*/ 	.word	0xffffffff


	//   ....[3]....
        /*00d4*/ 	.word	0xffffffff


	//   ....[4]....
        /*00d8*/ 	.word	0xffffffff


	//   ....[5]....
        /*00dc*/ 	.word	0xffffffff


	//   ....[6]....
        /*00e0*/ 	.word	0xffffffff


	//   ....[7]....
        /*00e4*/ 	.word	0xffffffff


	//   ....[8]....
        /*00e8*/ 	.word	0xffffffff


	//   ....[9]....
        /*00ec*/ 	.word	0xffffffff


	//   ....[10]....
        /*00f0*/ 	.word	0xffffffff


	//   ....[11]....
        /*00f4*/ 	.word	0xffffffff


	//   ....[12]....
        /*00f8*/ 	.word	0xffffffff


	//   ....[13]....
        /*00fc*/ 	.word	0xffffffff


	//   ....[14]....
        /*0100*/ 	.word	0xffffffff


	//----- nvinfo : EIATTR_COOP_GROUP_INSTR_OFFSETS
	.align		4
.L_7591:
        /*0104*/ 	.byte	0x04, 0x28
        /*0106*/ 	.short	(.L_7593 - .L_7592)


	//   ....[0]....
.L_7592:
        /*0108*/ 	.word	0x00000380


	//   ....[1]....
        /*010c*/ 	.word	0x000003a0


	//   ....[2]....
        /*0110*/ 	.word	0x000003c0


	//   ....[3]....
        /*0114*/ 	.word	0x000005e0


	//   ....[4]....
        /*0118*/ 	.word	0x00000600


	//   ....[5]....
        /*011c*/ 	.word	0x00000620


	//   ....[6]....
        /*0120*/ 	.word	0x00000b60


	//   ....[7]....
        /*0124*/ 	.word	0x00000b90


	//   ....[8]....
        /*0128*/ 	.word	0x00000c20


	//   ....[9]....
        /*012c*/ 	.word	0x00000c30


	//   ....[10]....
        /*0130*/ 	.word	0x00000c40


	//   ....[11]....
        /*0134*/ 	.word	0x00000c80


	//   ....[12]....
        /*0138*/ 	.word	0x00000ce0


	//   ....[13]....
        /*013c*/ 	.word	0x00000d00


	//   ....[14]....
        /*0140*/ 	.word	0x00000d30


	//----- nvinfo : EIATTR_VRC_CTA_INIT_COUNT
	.align		4
.L_7593:
        /*0144*/ 	.byte	0x02, 0x4a
	.zero		1
	.zero		1


	//----- nvinfo : EIATTR_EXIT_INSTR_OFFSETS
	.align		4
        /*0148*/ 	.byte	0x04, 0x1c
        /*014a*/ 	.short	(.L_7595 - .L_7594)


	//   ....[0]....
.L_7594:
        /*014c*/ 	.word	0x00000090


	//   ....[1]....
        /*0150*/ 	.word	0x00001190


	//   ....[2]....
        /*0154*/ 	.word	0x000011b0


	//   ....[3]....
        /*0158*/ 	.word	0x00001620


	//   ....[4]....
        /*015c*/ 	.word	0x00001840


	//   ....[5]....
        /*0160*/ 	.word	0x000019a0


	//   ....[6]....
        /*0164*/ 	.word	0x00001a70


	//----- nvinfo : EIATTR_MAX_THREADS
	.align		4
.L_7595:
        /*0168*/ 	.byte	0x04, 0x05
        /*016a*/ 	.short	(.L_7597 - .L_7596)
.L_7596:
        /*016c*/ 	.word	0x00000080
        /*0170*/ 	.word	0x00000001
        /*0174*/ 	.word	0x00000001


	//----- nvinfo : EIATTR_CRS_STACK_SIZE
	.align		4
.L_7597:
        /*0178*/ 	.byte	0x04, 0x1e
        /*017a*/ 	.short	(.L_7599 - .L_7598)
.L_7598:
        /*017c*/ 	.word	0x00000000


	//----- nvinfo : EIATTR_CBANK_PARAM_SIZE
	.align		4
.L_7599:
        /*0180*/ 	.byte	0x03, 0x19
        /*0182*/ 	.short	0x0048


	//----- nvinfo : EIATTR_PARAM_CBANK
	.align		4
        /*0184*/ 	.byte	0x04, 0x0a
        /*0186*/ 	.short	(.L_7601 - .L_7600)
	.align		4
.L_7600:
        /*0188*/ 	.word	index@(.nv.constant0._ZN4vllm3moe10topkGatingILi8ELi64ELi4ELi16ELi32Ej13__nv_bfloat16LNS0_11ScoringFuncE0EEEvPKT5_PKbPfiPT4_PiiiibPKf)
        /*018c*/ 	.short	0x0380
        /*018e*/ 	.short	0x0048


	//----- nvinfo : EIATTR_SW_WAR
	.align		4
.L_7601:
        /*0190*/ 	.byte	0x04, 0x36
        /*0192*/ 	.short	(.L_7603 - .L_7602)
.L_7602:
        /*0194*/ 	.word	0x00000008
.L_7603:


//--------------------- .nv.info._ZN4vllm3moe10topkGatingILi8ELi32ELi4ELi16ELi32Ej13__nv_bfloat16LNS0_11ScoringFuncE0EEEvPKT5_PKbPfiPT4_PiiiibPKf --------------------------
	.section	.nv.info._ZN4vllm3moe10topkGatingILi8ELi32ELi4ELi16ELi32Ej13__nv_bfloat16LNS0_11ScoringFuncE0EEEvPKT5_PKbPfiPT4_PiiiibPKf,"",@"SHT_CUDA_INFO"
	.sectionflags	@""
	.align	4


	//----- nvinfo : EIATTR_CUDA_API_VERSION
	.align		4
        /*0000*/ 	.byte	0x04, 0x37
        /*0002*/ 	.short	(.L_7605 - .L_7604)
.L_7604:
        /*0004*/ 	.word	0x00000082


	//----- nvinfo : EIATTR_KPARAM_INFO
	.align		4
.L_7605:
        /*0008*/ 	.byte	0x04, 0x17
        /*000a*/ 	.short	(.L_7607 - .L_7606)
.L_7606:
        /*000c*/ 	.word	0x00000000
        /*0010*/ 	.short	0x000a
        /*0012*/ 	.short	0x0040
        /*0014*/ 	.byte	0x00, 0xf5, 0x21, 0x00


	//----- nvinfo : EIATTR_KPARAM_INFO
	.align		4
.L_7607:
        /*0018*/ 	.byte	0x04, 0x17
        /*001a*/ 	.short	(.L_7609 - .L_7608)
.L_7608:
        /*001c*/ 	.word	0x00000000
        /*0020*/ 	.short	0x0009
        /*0022*/ 	.short	0x003c
        /*0024*/ 	.byte	0x00, 0xf0, 0x05, 0x00


	//----- nvinfo : EIATTR_KPARAM_INFO
	.align		4
.L_7609:
        /*0028*/ 	.byte	0x04, 0x17
        /*002a*/ 	.short	(.L_7611 - .L_7610)
.L_7610:
        /*002c*/ 	.word	0x00000000
        /*0030*/ 	.short	0x0008
        /*0032*/ 	.short	0x0038
        /*0034*/ 	.byte	0x00, 0xf0, 0x11, 0x00


	//----- nvinfo : EIATTR_KPARAM_INFO
	.align		4
.L_7611:
        /*0038*/ 	.byte	0x04, 0x17
        /*003a*/ 	.short	(.L_7613 - .L_7612)
.L_7612:
        /*003c*/ 	.word	0x00000000
        /*0040*/ 	.short	0x0007
        /*0042*/ 	.short	0x0034
        /*0044*/ 	.byte	0x00, 0xf0, 0x11, 0x00


	//----- nvinfo : EIATTR_KPARAM_INFO
	.align		4
.L_7613:
        /*0048*/ 	.byte	0x04, 0x17
        /*004a*/ 	.short	(.L_7615 - .L_7614)
.L_7614:
        /*004c*/ 	.word	0x00000000
        /*0050*/ 	.short	0x0006
        /*0052*/ 	.short	0x0030
        /*0054*/ 	.byte	0x00, 0xf0, 0x11, 0x00


	//----- nvinfo : EIATTR_KPARAM_INFO
	.align		4
.L_7615:
        /*0058*/ 	.byte	0x04, 0x17
        /*005a*/ 	.short	(.L_7617 - .L_7616)
.L_7616:
        /*005c*/ 	.word	0x00000000
        /*0060*/ 	.short	0x0005
        /*0062*/ 	.short	0x0028
        /*0064*/ 	.byte	0x00, 0xf5, 0x21, 0x00


	//----- nvinfo : EIATTR_KPARAM_INFO
	.align		4
.L_7617:
        /*0068*/ 	.byte	0x04, 0x17
        /*006a*/ 	.short	(.L_7619 - .L_7618)
.L_7618:
        /*006c*/ 	.word	0x00000000
        /*0070*/ 	.short	0x0004
        /*0072*/ 	.short	0x0020
        /*0074*/ 	.byte	0x00, 0xf5, 0x21, 0x00


	//----- nvinfo : EIATTR_KPARAM_INFO
	.align		4
.L_7619:
        /*0078*/ 	.byte	0x04, 0x17
        /*007a*/ 	.short	(.L_7621 - .L_7620)
.L_7620:
        /*007c*/ 	.word	0x00000000
        /*0080*/ 	.short	0x0003
        /*0082*/ 	.short	0x0018
        /*0084*/ 	.byte	0x00, 0xf0, 0x11, 0x00


	//----- nvinfo : EIATTR_KPARAM_INFO
	.align		4
.L_7621:
        /*0088*/ 	.byte	0x04, 0x17
        /*008a*/ 	.short	(.L_7623 - .L_7622)
.L_7622:
        /*008c*/ 	.word	0x00000000
        /*0090*/ 	.short	0x0002
        /*0092*/ 	.short	0x0010
        /*0094*/ 	.byte	0x00, 0xf5, 0x21, 0x00


	//----- nvinfo : EIATTR_KPARAM_INFO
	.align		4
.L_7623:
        /*0098*/ 	.byte	0x04, 0x17
        /*009a*/ 	.short	(.L_7625 - .L_7624)
.L_7624:
        /*009c*/ 	.word	0x00000000
        /*00a0*/ 	.short	0x0001
        /*00a2*/ 	.short	0x0008
        /*00a4*/ 	.byte	0x00, 0xf5, 0x21, 0x00


	//----- nvinfo : EIATTR_KPARAM_INFO
	.align		4
.L_7625:
        /*00a8*/ 	.byte	0x04, 0x17
        /*00aa*/ 	.short	(.L_7627 - .L_7626)
.L_7626:
        /*00ac*/ 	.word	0x00000000
        /*00b0*/ 	.short	0x0000
        /*00b2*/ 	.short	0x0000
        /*00b4*/ 	.byte	0x00, 0xf5, 0x21, 0x00


	//----- nvinfo : EIATTR_SPARSE_MMA_MASK
	.align		4
.L_7627:
        /*00b8*/ 	.byte	0x03, 0x50
        /*00ba*/ 	.short	0x0000


	//----- nvinfo : EIATTR_MAXREG_COUNT
	.align		4
        /*00bc*/ 	.byte	0x03, 0x1b
        /*00be*/ 	.short	0x00ff


	//----- nvinfo : EIATTR_MERCURY_ISA_VERSION
	.align		4
        /*00c0*/ 	.byte	0x03, 0x5f
        /*00c2*/ 	.short	0x0101


	//----- nvinfo : EIATTR_COOP_GROUP_MASK_REGIDS
	.align		4
        /*00c4*/ 	.byte	0x04, 0x29
        /*00c6*/ 	.short	(.L_7629 - .L_7628)


	//   ....[0]....
.L_7628:
        /*00c8*/ 	.word	0xffffffff


	//   ....[1]....
        /*00cc*/ 	.word	0xffffffff


	//   ....[2]....
        /*00d0*/ 	.word	0xffffffff


	//   ....[3]....
        /*00d4*/ 	.word	0xffffffff


	//   ....[4]....
        /*00d8*/ 	.word	0xffffffff


	//   ....[5]....
        /*00dc*/ 	.word	0xffffffff


	//   ....[6]....
        /*00e0*/ 	.word	0xffffffff


	//   ....[7]....
        /*00e4*/ 	.word	0xffffffff


	//   ....[8]....
        /*00e8*/ 	.word	0xffffffff


	//   ....[9]....
        /*00ec*/ 	.word	0xffffffff


	//----- nvinfo : EIATTR_COOP_GROUP_INSTR_OFFSETS
	.align		4
.L_7629:
        /*00f0*/ 	.byte	0x04, 0x28
        /*00f2*/ 	.short	(.L_7631 - .L_7630)


	//   ....[0]....
.L_7630:
        /*00f4*/ 	.word	0x00000380


	//   ....[1]....
        /*00f8*/ 	.word	0x000003c0


	//   ....[2]....
        /*00fc*/ 	.word	0x000005e0


	//   ....[3]....
        /*0100*/ 	.word	0x00000600


	//   ....[4]....
        /*0104*/ 	.word	0x00000b20


	//   ....[5]....
        /*0108*/ 	.word	0x00000b50


	//   ....[6]....
        /*010c*/ 	.word	0x00000bd0


	//   ....[7]....
        /*0110*/ 	.word	0x00000bf0


	//   ....[8]....
        /*0114*/ 	.word	0x00000c30


	//   ....[9]....
        /*0118*/ 	.word	0x00000c50


	//----- nvinfo : EIATTR_VRC_CTA_INIT_COUNT
	.align		4
.L_7631:
        /*011c*/ 	.byte	0x02, 0x4a
	.zero		1
	.zero		1


	//----- nvinfo : EIATTR_EXIT_INSTR_OFFSETS
	.align		4
        /*0120*/ 	.byte	0x04, 0x1c
        /*0122*/ 	.short	(.L_7633 - .L_7632)


	//   ....[0]....
.L_7632:
        /*0124*/ 	.word	0x00000090


	//   ....[1]....
        /*0128*/ 	.word	0x000010b0


	//   ....[2]....
        /*012c*/ 	.word	0x000010d0


	//   ....[3]....
        /*0130*/ 	.word	0x00001540


	//   ....[4]....
        /*0134*/ 	.word	0x00001760


	//   ....[5]....
        /*0138*/ 	.word	0x000018c0


	//   ....[6]....
        /*013c*/ 	.word	0x00001990


	//----- nvinfo : EIATTR_MAX_THREADS
	.align		4
.L_7633:
        /*0140*/ 	.byte	0x04, 0x05
        /*0142*/ 	.short	(.L_7635 - .L_7634)
.L_7634:
        /*0144*/ 	.word	0x00000080
        /*0148*/ 	.word	0x00000001
        /*014c*/ 	.word	0x00000001


	//----- nvinfo : EIATTR_CRS_STACK_SIZE
	.align		4
.L_7635:
        /*0150*/ 	.byte	0x04, 0x1e
        /*0152*/ 	.short	(.L_7637 - .L_7636)
.L_7636:
        /*0154*/ 	.word	0x00000000


	//----- nvinfo : EIATTR_CBANK_PARAM_SIZE
	.align		4
.L_7637:
        /*0158*/ 	.byte	0x03, 0x19
        /*015a*/ 	.short	0x0048


	//----- nvinfo : EIATTR_PARAM_CBANK
	.align		4
        /*015c*/ 	.byte	0x04, 0x0a
        /*015e*/ 	.short	(.L_7639 - .L_7638)
	.align		4
.L_7638:
        /*0160*/ 	.word	index@(.nv.constant0._ZN4vllm3moe10topkGatingILi8ELi32ELi4ELi16ELi32Ej13__nv_bfloat16LNS0_11ScoringFuncE0EEEvPKT5_PKbPfiPT4_PiiiibPKf)
        /*0164*/ 	.short	0x0380
        /*0166*/ 	.short	0x0048


	//----- nvinfo : EIATTR_SW_WAR
	.align		4
.L_7639:
        /*0168*/ 	.byte	0x04, 0x36
        /*016a*/ 	.short	(.L_7641 - .L_7640)
.L_7640:
        /*016c*/ 	.word	0x00000008
.L_7641:


//--------------------- .nv.info._ZN4vllm3moe10topkGatingILi8ELi16ELi4ELi16ELi32Ej13__nv_bfloat16LNS0_11ScoringFuncE0EEEvPKT5_PKbPfiPT4_PiiiibPKf --------------------------
	.section	.nv.info._ZN4vllm3moe10topkGatingILi8ELi16ELi4ELi16ELi32Ej13__nv_bfloat16LNS0_11ScoringFuncE0EEEvPKT5_PKbPfiPT4_PiiiibPKf,"",@"SHT_CUDA_INFO"
	.sectionflags	@""
	.align	4


	//----- nvinfo : EIATTR_CUDA_API_VERSION
	.align		4
        /*0000*/ 	.byte	0x04, 0x37
        /*0002*/ 	.short	(.L_7643 - .L_7642)
.L_7642:
        /*0004*/ 	.word	0x00000082


	//----- nvinfo : EIATTR_KPARAM_INFO
	.align		4
.L_7643:
        /*0008*/ 	.byte	0x04, 0x17
        /*000a*/ 	.short	(.L_7645 - .L_7644)
.L_7644:
        /*000c*/ 	.word	0x00000000
        /*0010*/ 	.short	0x000a
        /*0012*/ 	.short	0x0040
        /*0014*/ 	.byte	0x00, 0xf5, 0x21, 0x00


	//----- nvinfo : EIATTR_KPARAM_INFO
	.align		4
.L_7645:
        /*0018*/ 	.byte	0x04, 0x17
        /*001a*/ 	.short	(.L_7647 - .L_7646)
.L_7646:
        /*001c*/ 	.word	0x00000000
        /*0020*/ 	.short	0x0009
        /*0022*/ 	.short	0x003c
        /*0024*/ 	.byte	0x00, 0xf0, 0x05, 0x00


	//----- nvinfo : EIATTR_KPARAM_INFO
	.align		4
.L_7647:
        /*0028*/ 	.byte	0x04, 0x17
        /*002a*/ 	.short	(.L_7649 - .L_7648)
.L_7648:
        /*002c*/ 	.word	0x00000000
        /*0030*/ 	.short	0x0008
        /*0032*/ 	.short	0x0038
        /*0034*/ 	.byte	0x00, 0xf0, 0x11, 0x00


	//----- nvinfo : EIATTR_KPARAM_INFO
	.align		4
.L_7649:
        /*0038*/ 	.byte	0x04, 0x17
        /*003a*/ 	.short	(.L_7651 - .L_7650)
.L_7650:
        /*003c*/ 	.word	0x00000000
        /*0040*/ 	.short	0x0007
        /*0042*/ 	.short	0x0034
        /*0044*/ 	.byte	0x00, 0xf0, 0x11, 0x00


	//----- nvinfo : EIATTR_KPARAM_INFO
	.align		4
.L_7651:
        /*0048*/ 	.byte	0x04, 0x17
        /*004a*/ 	.short	(.L_7653 - .L_7652)
.L_7652:
        /*004c*/ 	.word	0x00000000
        /*0050*/ 	.short	0x0006
        /*0052*/ 	.short	0x0030
        /*0054*/ 	.byte	0x00, 0xf0, 0x11, 0x00


	//----- nvinfo : EIATTR_KPARAM_INFO
	.align		4
.L_7653:
        /*0058*/ 	.byte	0x04, 0x17
        /*005a*/ 	.short	(.L_7655 - .L_7654)
.L_7654:
        /*005c*/ 	.word	0x00000000
        /*0060*/ 	.short	0x0005
        /*0062*/ 	.short	0x0028
        /*0064*/ 	.byte	0x00, 0xf5, 0x21, 0x00


	//----- nvinfo : EIATTR_KPARAM_INFO
	.align		4
.L_7655:
        /*0068*/ 	.byte	0x04, 0x17
        /*006a*/ 	.short	(.L_7657 - .L_7656)
.L_7656:
        /*006c*/ 	.word	0x00000000
        /*0070*/ 	.short	0x0004
        /*0072*/ 	.short	0x0020
        /*0074*/ 	.byte	0x00, 0xf5, 0x21, 0x00


	//----- nvinfo : EIATTR_KPARAM_INFO
	.align		4
.L_7657:
        /*0078*/ 	.byte	0x04, 0x17
        /*007a*/ 	.short	(.L_7659 - .L_7658)
.L_7658:
        /*007c*/ 	.word	0x00000000
        /*0080*/ 	.short	0x0003
        /*0082*/ 	.short	0x0018
        /*0084*/ 	.byte	0x00, 0xf0, 0x11, 0x00


	//----- nvinfo : EIATTR_KPARAM_INFO
	.align		4
.L_7659:
        /*0088*/ 	.byte	0x04, 0x17
        /*008a*/ 	.short	(.L_7661 - .L_7660)
.L_7660:
        /*008c*/ 	.word	0x00000000
        /*0090*/ 	.short	0x0002
        /*0092*/ 	.short	0x0010
        /*0094*/ 	.byte	0x00, 0xf5, 0x21, 0x00


	//----- nvinfo : EIATTR_KPARAM_INFO
	.align		4
.L_7661:
        /*0098*/ 	.byte	0x04, 0x17
        /*009a*/ 	.short	(.L_7663 - .L_7662)
.L_7662:
        /*009c*/ 	.word	0x00000000
        /*00a0*/ 	.short	0x0001
        /*00a2*/ 	.short	0x0008
        /*00a4*/ 	.byte	0x00, 0xf5, 0x21, 0x00


	//----- nvinfo : EIATTR_KPARAM_INFO
	.align		4
.L_7663:
        /*00a8*/ 	.byte	0x04, 0x17
        /*00aa*/ 	.short	(.L_7665 - .L_7664)
.L_7664:
        /*00ac*/ 	.word	0x00000000
        /*00b0*/ 	.short	0x0000
        /*00b2*/ 	.short	0x0000
        /*00b4*/ 	.byte	0x00, 0xf5, 0x21, 0x00


	//----- nvinfo : EIATTR_SPARSE_MMA_MASK
	.align		4
.L_7665:
        /*00b8*/ 	.byte	0x03, 0x50
        /*00ba*/ 	.short	0x0000


	//----- nvinfo : EIATTR_MAXREG_COUNT
	.align		4
        /*00bc*/ 	.byte	0x03, 0x1b
        /*00be*/ 	.short	0x00ff


	//----- nvinfo : EIATTR_MERCURY_ISA_VERSION
	.align		4
        /*00c0*/ 	.byte	0x03, 0x5f
        /*00c2*/ 	.short	0x0101


	//----- nvinfo : EIATTR_COOP_GROUP_MASK_REGIDS
	.align		4
        /*00c4*/ 	.byte	0x04, 0x29
        /*00c6*/ 	.short	(.L_7667 - .L_7666)


	//   ....[0]....
.L_7666:
        /*00c8*/ 	.word	0xffffffff


	//   ....[1]....
        /*00cc*/ 	.word	0xffffffff


	//   ....[2]....
        /*00d0*/ 	.word	0xffffffff


	//   ....[3]....
        /*00d4*/ 	.word	0xffffffff


	//   ....[4]....
        /*00d8*/ 	.word	0xffffffff


	//----- nvinfo : EIATTR_COOP_GROUP_INSTR_OFFSETS
	.align		4
.L_7667:
        /*00dc*/ 	.byte	0x04, 0x28
        /*00de*/ 	.short	(.L_7669 - .L_7668)


	//   ....[0]....
.L_7668:
        /*00e0*/ 	.word	0x00000390


	//   ....[1]....
        /*00e4*/ 	.word	0x000005e0


	//   ....[2]....
        /*00e8*/ 	.word	0x00000ad0


	//   ....[3]....
        /*00ec*/ 	.word	0x00000b30


	//   ....[4]....
        /*00f0*/ 	.word	0x00000b70


	//----- nvinfo : EIATTR_VRC_CTA_INIT_COUNT
	.align		4
.L_7669:
        /*00f4*/ 	.byte	0x02, 0x4a
	.zero		1
	.zero		1


	//----- nvinfo : EIATTR_EXIT_INSTR_OFFSETS
	.align		4
        /*00f8*/ 	.byte	0x04, 0x1c
        /*00fa*/ 	.short	(.L_7671 - .L_7670)


	//   ....[0]....
.L_7670:
        /*00fc*/ 	.word	0x00000090


	//   ....[1]....
        /*0100*/ 	.word	0x00000fd0


	//   ....[2]....
        /*0104*/ 	.word	0x00000ff0


	//   ....[3]....
        /*0108*/ 	.word	0x00001460


	//   ....[4]....
        /*010c*/ 	.word	0x00001680


	//   ....[5]....
        /*0110*/ 	.word	0x000017e0


	//   ....[6]....
        /*0114*/ 	.word	0x000018b0


	//----- nvinfo : EIATTR_MAX_THREADS
	.align		4
.L_7671:
        /*0118*/ 	.byte	0x04, 0x05
        /*011a*/ 	.short	(.L_7673 - .L_7672)
.L_7672:
        /*011c*/ 	.word	0x00000080
        /*0120*/ 	.word	0x00000001
        /*0124*/ 	.word	0x00000001


	//----- nvinfo : EIATTR_CRS_STACK_SIZE
	.align		4
.L_7673:
        /*0128*/ 	.byte	0x04, 0x1e
        /*012a*/ 	.short	(.L_7675 - .L_7674)
.L_7674:
        /*012c*/ 	.word	0x00000000


	//----- nvinfo : EIATTR_CBANK_PARAM_SIZE
	.align		4
.L_7675:
        /*0130*/ 	.byte	0x03, 0x19
        /*0132*/ 	.short	0x0048


	//----- nvinfo : EIATTR_PARAM_CBANK
	.align		4
        /*0134*/ 	.byte	0x04, 0x0a
        /*0136*/ 	.short	(.L_7677 - .L_7676)
	.align		4
.L_7676:
        /*0138*/ 	.word	index@(.nv.constant0._ZN4vllm3moe10topkGatingILi8ELi16ELi4ELi16ELi32Ej13__nv_bfloat16LNS0_11ScoringFuncE0EEEvPKT5_PKbPfiPT4_PiiiibPKf)
        /*013c*/ 	.short	0x0380
        /*013e*/ 	.short	0x0048


	//----- nvinfo : EIATTR_SW_WAR
	.align		4
.L_7677:
        /*0140*/ 	.byte	0x04, 0x36
        /*0142*/ 	.short	(.L_7679 - .L_7678)
.L_7678:
        /*0144*/ 	.word	0x00000008
.L_7679:


//--------------------- .nv.info._ZN4vllm3moe10topkGatingILi8ELi8ELi4ELi16ELi32Ej13__nv_bfloat16LNS0_11ScoringFuncE0EEEvPKT5_PKbPfiPT4_PiiiibPKf --------------------------
	.section	.nv.info._ZN4vllm3moe10topkGatingILi8ELi8ELi4ELi16ELi32Ej13__nv_bfloat16LNS0_11ScoringFuncE0EEEvPKT5_PKbPfiPT4_PiiiibPKf,"",@"SHT_CUDA_INFO"
	.sectionflags	@""
	.align	4


	//----- nvinfo : EIATTR_CUDA_API_VERSION
	.align		4
        /*0000*/ 	.byte	0x04, 0x37
        /*0002*/ 	.short	(.L_7681 - .L_7680)
.L_7680:
        /*0004*/ 	.word	0x00000082


	//----- nvinfo : EIATTR_KPARAM_INFO
	.align		4
.L_7681:
        /*0008*/ 	.byte	0x04, 0x17
        /*000a*/ 	.short	(.L_7683 - .L_7682)
.L_7682:
        /*000c*/ 	.word	0x00000000
        /*0010*/ 	.short	0x000a
        /*0012*/ 	.short	0x0040
        /*0014*/ 	.byte	0x00, 0xf5, 0x21, 0x00


	//----- nvinfo : EIATTR_KPARAM_INFO
	.align		4
.L_7683:
        /*0018*/ 	.byte	0x04, 0x17
        /*001a*/ 	.short	(.L_7685 - .L_7684)
.L_7684:
        /*001c*/ 	.word	0x00000000
        /*0020*/ 	.short	0x0009
        /*0022*/ 	.short	0x003c
        /*0024*/ 	.byte	0x00, 0xf0, 0x05, 0x00


	//----- nvinfo : EIATTR_KPARAM_INFO
	.align		4
.L_7685:
        /*0028*/ 	.byte	0x04, 0x17
        /*002a*/ 	.short	(.L_7687 - .L_7686)
.L_7686:
        /*002c*/ 	.word	0x00000000
        /*0030*/ 	.short	0x0008
        /*0032*/ 	.short	0x0038
        /*0034*/ 	.byte	0x00, 0xf0, 0x11, 0x00


	//----- nvinfo : EIATTR_KPARAM_INFO
	.align		4
.L_7687:
        /*0038*/ 	.byte	0x04, 0x17
        /*003a*/ 	.short	(.L_7689 - .L_7688)
.L_7688:
        /*003c*/ 	.word	0x00000000
        /*0040*/ 	.short	0x0007
        /*0042*/ 	.short	0x0034
        /*0044*/ 	.byte	0x00, 0xf0, 0x11, 0x00


	//----- nvinfo : EIATTR_KPARAM_INFO
	.align		4
.L_7689:
        /*0048*/ 	.byte	0x04, 0x17
        /*004a*/ 	.short	(.L_7691 - .L_7690)
.L_7690:
        /*004c*/ 	.word	0x00000000
        /*0050*/ 	.short	0x0006
        /*0052*/ 	.short	0x0030
        /*0054*/ 	.byte	0x00, 0xf0, 0x11, 0x00


	//----- nvinfo : EIATTR_KPARAM_INFO
	.align		4
.L_7691:
        /*0058*/ 	.byte	0x04, 0x17
        /*005a*/ 	.short	(.L_7693 - .L_7692)
.L_7692:
        /*005c*/ 	.word	0x00000000
        /*0060*/ 	.short	0x0005
        /*0062*/ 	.short	0x0028
        /*0064*/ 	.byte	0x00, 0xf5, 0x21, 0x00


	//----- nvinfo : EIATTR_KPARAM_INFO
	.align		4
.L_7693:
        /*0068*/ 	.byte	0x04, 0x17
        /*006a*/ 	.short	(.L_7695 - .L_7694)
.L_7694:
        /*006c*/ 	.word	0x00000000
        /*0070*/ 	.short	0x0004
        /*0072*/ 	.short	0x0020
        /*0074*/ 	.byte	0x00, 0xf5, 0x21, 0x00


	//----- nvinfo : EIATTR_KPARAM_INFO
	.align		4
.L_7695:
        /*0078*/ 	.byte	0x04, 0x17
        /*007a*/ 	.short	(.L_7697 - .L_7696)
.L_7696:
        /*007c*/ 	.word	0x00000000
        /*0080*/ 	.short	0x0003
        /*0082*/ 	.short	0x0018
        /*0084*/ 	.byte	0x00, 0xf0, 0x11, 0x00


	//----- nvinfo : EIATTR_KPARAM_INFO
	.align		4
.L_7697:
        /*0088*/ 	.byte	0x04, 0x17
        /*008a*/ 	.short	(.L_7699 - .L_7698)
.L_7698:
        /*008c*/ 	.word	0x00000000
        /*0090*/ 	.short	0x0002
        /*0092*/ 	.short	0x0010
        /*0094*/ 	.byte	0x00, 0xf5, 0x21, 0x00


	//----- nvinfo : EIATTR_KPARAM_INFO
	.align		4
.L_7699:
        /*0098*/ 	.byte	0x04, 0x17
        /*009a*/ 	.short	(.L_7701 - .L_7700)
.L_7700:
        /*009c*/ 	.word	0x00000000
        /*00a0*/ 	.short	0x0001
        /*00a2*/ 	.short	0x0008
        /*00a4*/ 	.byte	0x00, 0xf5, 0x21, 0x00


	//----- nvinfo : EIATTR_KPARAM_INFO
	.align		4
.L_7701:
        /*00a8*/ 	.byte	0x04, 0x17
        /*00aa*/ 	.short	(.L_7703 - .L_7702)
.L_7702:
        /*00ac*/ 	.word	0x00000000
        /*00b0*/ 	.short	0x0000
        /*00b2*/ 	.short	0x0000
        /*00b4*/ 	.byte	0x00, 0xf5, 0x21, 0x00


	//----- nvinfo : EIATTR_SPARSE_MMA_MASK
	.align		4
.L_7703:
        /*00b8*/ 	.byte	0x03, 0x50
        /*00ba*/ 	.short	0x0000


	//----- nvinfo : EIATTR_MAXREG_COUNT
	.align		4
        /*00bc*/ 	.byte	0x03, 0x1b
        /*00be*/ 	.short	0x00ff


	//----- nvinfo : EIATTR_MERCURY_ISA_VERSION
	.align		4
        /*00c0*/ 	.byte	0x03, 0x5f
        /*00c2*/ 	.short	0x0101


	//----- nvinfo : EIATTR_VRC_CTA_INIT_COUNT
	.align		4
        /*00c4*/ 	.byte	0x02, 0x4a
	.zero		1
	.zero		1


	//----- nvinfo : EIATTR_EXIT_INSTR_OFFSETS
	.align		4
        /*00c8*/ 	.byte	0x04, 0x1c
        /*00ca*/ 	.short	(.L_7705 - .L_7704)


	//   ....[0]....
.L_7704:
        /*00cc*/ 	.word	0x00000090


	//   ....[1]....
        /*00d0*/ 	.word	0x00001460


	//   ....[2]....
        /*00d4*/ 	.word	0x00001480


	//   ....[3]....
        /*00d8*/ 	.word	0x000018f0


	//   ....[4]....
        /*00dc*/ 	.word	0x00001b10


	//   ....[5]....
        /*00e0*/ 	.word	0x00001c70


	//   ....[6]....
        /*00e4*/ 	.word	0x00001d40


	//----- nvinfo : EIATTR_MAX_THREADS
	.align		4
.L_7705:
        /*00e8*/ 	.byte	0x04, 0x05
        /*00ea*/ 	.short	(.L_7707 - .L_7706)
.L_7706:
        /*00ec*/ 	.word	0x00000080
        /*00f0*/ 	.word	0x00000001
        /*00f4*/ 	.word	0x00000001


	//----- nvinfo : EIATTR_CBANK_PARAM_SIZE
	.align		4
.L_7707:
        /*00f8*/ 	.byte	0x03, 0x19
        /*00fa*/ 	.short	0x0048


	//----- nvinfo : EIATTR_PARAM_CBANK
	.align		4
        /*00fc*/ 	.byte	0x04, 0x0a
        /*00fe*/ 	.short	(.L_7709 - .L_7708)
	.align		4
.L_7708:
        /*0100*/ 	.word	index@(.nv.constant0._ZN4vllm3moe10topkGatingILi8ELi8ELi4ELi16ELi32Ej13__nv_bfloat16LNS0_11ScoringFuncE0EEEvPKT5_PKbPfiPT4_PiiiibPKf)
        /*0104*/ 	.short	0x0380
        /*0106*/ 	.short	0x0048


	//----- nvinfo : EIATTR_SW_WAR
	.align		4
.L_7709:
        /*0108*/ 	.byte	0x04, 0x36
        /*010a*/ 	.short	(.L_7711 - .L_7710)
.L_7710:
        /*010c*/ 	.word	0x00000008
.L_7711:


//--------------------- .nv.info._ZN4vllm3moe10topkGatingILi4ELi4ELi4ELi8ELi32Ej13__nv_bfloat16LNS0_11ScoringFuncE0EEEvPKT5_PKbPfiPT4_PiiiibPKf --------------------------
	.section	.nv.info._ZN4vllm3moe10topkGatingILi4ELi4ELi4ELi8ELi32Ej13__nv_bfloat16LNS0_11ScoringFuncE0EEEvPKT5_PKbPfiPT4_PiiiibPKf,"",@"SHT_CUDA_INFO"
	.sectionflags	@""
	.align	4


	//----- nvinfo : EIATTR_CUDA_API_VERSION
	.align		4
        /*0000*/ 	.byte	0x04, 0x37
        /*0002*/ 	.short	(.L_7713 - .L_7712)
.L_7712:
        /*0004*/ 	.word	0x00000082


	//----- nvinfo : EIATTR_KPARAM_INFO
	.align		4
.L_7713:
        /*0008*/ 	.byte	0x04, 0x17
        /*000a*/ 	.short	(.L_7715 - .L_7714)
.L_7714:
        /*000c*/ 	.word	0x00000000
        /*0010*/ 	.short	0x000a
        /*0012*/ 	.short	0x0040
        /*0014*/ 	.byte	0x00, 0xf5, 0x21, 0x00


	//----- nvinfo : EIATTR_KPARAM_INFO
	.align		4
.L_7715:
        /*0018*/ 	.byte	0x04, 0x17
        /*001a*/ 	.short	(.L_7717 - .L_7716)
.L_7716:
        /*001c*/ 	.word	0x00000000
        /*0020*/ 	.short	0x0009
        /*0022*/ 	.short	0x003c
        /*0024*/ 	.byte	0x00, 0xf0, 0x05, 0x00


	//----- nvinfo : EIATTR_KPARAM_INFO
	.align		4
.L_7717:
        /*0028*/ 	.byte	0x04, 0x17
        /*002a*/ 	.short	(.L_7719 - .L_7718)
.L_7718:
        /*002c*/ 	.word	0x00000000
        /*0030*/ 	.short	0x0008
        /*0032*/ 	.short	0x0038
        /*0034*/ 	.byte	0x00, 0xf0, 0x11, 0x00


	//----- nvinfo : EIATTR_KPARAM_INFO
	.align		4
.L_7719:
        /*0038*/ 	.byte	0x04, 0x17
        /*003a*/ 	.short	(.L_7721 - .L_7720)
.L_7720:
        /*003c*/ 	.word	0x00000000
        /*0040*/ 	.short	0x0007
        /*0042*/ 	.short	0x0034
        /*0044*/ 	.byte	0x00, 0xf0, 0x11, 0x00


	//----- nvinfo : EIATTR_KPARAM_INFO
	.align		4
.L_7721:
        /*0048*/ 	.byte	0x04, 0x17
        /*004a*/ 	.short	(.L_7723 - .L_7722)
.L_7722:
        /*004c*/ 	.word	0x00000000
        /*0050*/ 	.short	0x0006
        /*0052*/ 	.short	0x0030
        /*0054*/ 	.byte	0x00, 0xf0, 0x11, 0x00


	//----- nvinfo : EIATTR_KPARAM_INFO
	.align		4
.L_7723:
        /*0058*/ 	.byte	0x04, 0x17
        /*005a*/ 	.short	(.L_7725 - .L_7724)
.L_7724:
        /*005c*/ 	.word	0x00000000
        /*0060*/ 	.short	0x0005
        /*0062*/ 	.short	0x0028
        /*0064*/ 	.byte	0x00, 0xf5, 0x21, 0x00


	//----- nvinfo : EIATTR_KPARAM_INFO
	.align		4
.L_7725:
        /*0068*/ 	.byte	0x04, 0x17
        /*006a*/ 	.short	(.L_7727 - .L_7726)
.L_7726:
        /*006c*/ 	.word	0x00000000
        /*0070*/ 	.short	0x0004
        /*0072*/ 	.short	0x0020
        /*0074*/ 	.byte	0x00, 0xf5, 0x21, 0x00


	//----- nvinfo : EIATTR_KPARAM_INFO
	.align		4
.L_7727:
        /*0078*/ 	.byte	0x04, 0x17
        /*007a*/ 	.short	(.L_7729 - .L_7728)
.L_7728:
        /*007c*/ 	.word	0x00000000
        /*0080*/ 	.short	0x0003
        /*0082*/ 	.short	0x0018
        /*0084*/ 	.byte	0x00, 0xf0, 0x11, 0x00


	//----- nvinfo : EIATTR_KPARAM_INFO
	.align		4
.L_7729:
        /*0088*/ 	.byte	0x04, 0x17
        /*008a*/ 	.short	(.L_7731 - .L_7730)
.L_7730:
        /*008c*/ 	.word	0x00000000
        /*0090*/ 	.short	0x0002
        /*0092*/ 	.short	0x0010
        /*0094*/ 	.byte	0x00, 0xf5, 0x21, 0x00


	//----- nvinfo : EIATTR_KPARAM_INFO
	.align		4
.L_7731:
        /*0098*/ 	.byte	0x04, 0x17
        /*009a*/ 	.short	(.L_7733 - .L_7732)
.L_7732:
        /*009c*/ 	.word	0x00000000
        /*00a0*/ 	.short	0x0001
        /*00a2*/ 	.short	0x0008
        /*00a4*/ 	.byte	0x00, 0xf5, 0x21, 0x00


	//----- nvinfo : EIATTR_KPARAM_INFO
	.align		4
.L_7733:
        /*00a8*/ 	.byte	0x04, 0x17
        /*00aa*/ 	.short	(.L_7735 - .L_7734)
.L_7734:
        /*00ac*/ 	.word	0x00000000
        /*00b0*/ 	.short	0x0000
        /*00b2*/ 	.short	0x0000
        /*00b4*/ 	.byte	0x00, 0xf5, 0x21, 0x00


	//----- nvinfo : EIATTR_SPARSE_MMA_MASK
	.align		4
.L_7735:
        /*00b8*/ 	.byte	0x03, 0x50
        /*00ba*/ 	.short	0x0000


	//----- nvinfo : EIATTR_MAXREG_COUNT
	.align		4
        /*00bc*/ 	.byte	0x03, 0x1b
        /*00be*/ 	.short	0x00ff


	//----- nvinfo : EIATTR_MERCURY_ISA_VERSION
	.align		4
        /*00c0*/ 	.byte	0x03, 0x5f
        /*00c2*/ 	.short	0x0101


	//----- nvinfo : EIATTR_VRC_CTA_INIT_COUNT
	.align		4
        /*00c4*/ 	.byte	0x02, 0x4a
	.zero		1
	.zero		1


	//----- nvinfo : EIATTR_EXIT_INSTR_OFFSETS
	.align		4
        /*00c8*/ 	.byte	0x04, 0x1c
        /*00ca*/ 	.short	(.L_7737 - .L_7736)


	//   ....[0]....
.L_7736:
        /*00cc*/ 	.word	0x00000080


	//   ....[1]....
        /*00d0*/ 	.word	0x00001620


	//   ....[2]....
        /*00d4*/ 	.word	0x00001640


	//   ....[3]....
        /*00d8*/ 	.word	0x00001ab0


	//   ....[4]....
        /*00dc*/ 	.word	0x00001cd0


	//   ....[5]....
        /*00e0*/ 	.word	0x00001e30


	//   ....[6]....
        /*00e4*/ 	.word	0x00001f00


	//----- nvinfo : EIATTR_MAX_THREADS
	.align		4
.L_7737:
        /*00e8*/ 	.byte	0x04, 0x05
        /*00ea*/ 	.short	(.L_7739 - .L_7738)
.L_7738:
        /*00ec*/ 	.word	0x00000080
        /*00f0*/ 	.word	0x00000001
        /*00f4*/ 	.word	0x00000001


	//----- nvinfo : EIATTR_CBANK_PARAM_SIZE
	.align		4
.L_7739:
        /*00f8*/ 	.byte	0x03, 0x19
        /*00fa*/ 	.short	0x0048


	//----- nvinfo : EIATTR_PARAM_CBANK
	.align		4
        /*00fc*/ 	.byte	0x04, 0x0a
        /*00fe*/ 	.short	(.L_7741 - .L_7740)
	.align		4
.L_7740:
        /*0100*/ 	.word	index@(.nv.constant0._ZN4vllm3moe10topkGatingILi4ELi4ELi4ELi8ELi32Ej13__nv_bfloat16LNS0_11ScoringFuncE0EEEvPKT5_PKbPfiPT4_PiiiibPKf)
        /*0104*/ 	.short	0x0380
        /*0106*/ 	.short	0x0048


	//----- nvinfo : EIATTR_SW_WAR
	.align		4
.L_7741:
        /*0108*/ 	.byte	0x04, 0x36
        /*010a*/ 	.short	(.L_7743 - .L_7742)
.L_7742:
        /*010c*/ 	.word	0x00000008
.L_7743:


//--------------------- .nv.info._ZN4vllm3moe10topkGatingILi2ELi2ELi4ELi4ELi32Ej13__nv_bfloat16LNS0_11ScoringFuncE0EEEvPKT5_PKbPfiPT4_PiiiibPKf --------------------------
	.section	.nv.info._ZN4vllm3moe10topkGatingILi2ELi2ELi4ELi4ELi32Ej13__nv_bfloat16LNS0_11ScoringFuncE0EEEvPKT5_PKbPfiPT4_PiiiibPKf,"",@"SHT_CUDA_INFO"
	.sectionflags	@""
	.align	4


	//----- nvinfo : EIATTR_CUDA_API_VERSION
	.align		4
        /*0000*/ 	.byte	0x04, 0x37
        /*0002*/ 	.short	(.L_7745 - .L_7744)
.L_7744:
        /*0004*/ 	.word	0x00000082


	//----- nvinfo : EIATTR_KPARAM_INFO
	.align		4
.L_7745:
        /*0008*/ 	.byte	0x04, 0x17
        /*000a*/ 	.short	(.L_7747 - .L_7746)
.L_7746:
        /*000c*/ 	.word	0x00000000
        /*0010*/ 	.short	0x000a
        /*0012*/ 	.short	0x0040
        /*0014*/ 	.byte	0x00, 0xf5, 0x21, 0x00


	//----- nvinfo : EIATTR_KPARAM_INFO
	.align		4
.L_7747:
        /*0018*/ 	.byte	0x04, 0x17
        /*001a*/ 	.short	(.L_7749 - .L_7748)
.L_7748:
        /*001c*/ 	.word	0x00000000
        /*0020*/ 	.short	0x0009
        /*0022*/ 	.short	0x003c
        /*0024*/ 	.byte	0x00, 0xf0, 0x05, 0x00


	//----- nvinfo : EIATTR_KPARAM_INFO
	.align		4
.L_7749:
        /*0028*/ 	.byte	0x04, 0x17
        /*002a*/ 	.short	(.L_7751 - .L_7750)
.L_7750:
        /*002c*/ 	.word	0x00000000
        /*0030*/ 	.short	0x0008
        /*0032*/ 	.short	0x0038
        /*0034*/ 	.byte	0x00, 0xf0, 0x11, 0x00


	//----- nvinfo : EIATTR_KPARAM_INFO
	.align		4
.L_7751:
        /*0038*/ 	.byte	0x04, 0x17
        /*003a*/ 	.short	(.L_7753 - .L_7752)
.L_7752:
        /*003c*/ 	.word	0x00000000
        /*0040*/ 	.short	0x0007
        /*0042*/ 	.short	0x0034
        /*0044*/ 	.byte	0x00, 0xf0, 0x11, 0x00


	//----- nvinfo : EIATTR_KPARAM_INFO
	.align		4
.L_7753:
        /*0048*/ 	.byte	0x04, 0x17
        /*004a*/ 	.short	(.L_7755 - .L_7754)
.L_7754:
        /*004c*/ 	.word	0x00000000
        /*0050*/ 	.short	0x0006
        /*0052*/ 	.short	0x0030
        /*0054*/ 	.byte	0x00, 0xf0, 0x11, 0x00


	//----- nvinfo : EIATTR_KPARAM_INFO
	.align		4
.L_7755:
        /*0058*/ 	.byte	0x04, 0x17
        /*005a*/ 	.short	(.L_7757 - .L_7756)
.L_7756:
        /*005c*/ 	.word	0x00000000
        /*0060*/ 	.short	0x0005
        /*0062*/ 	.short	0x0028
        /*0064*/ 	.byte	0x00, 0xf5, 0x21, 0x00


	//----- nvinfo : EIATTR_KPARAM_INFO
	.align		4
.L_7757:
        /*0068*/ 	.byte	0x04, 0x17
        /*006a*/ 	.short	(.L_7759 - .L_7758)
.L_7758:
        /*006c*/ 	.word	0x00000000
        /*0070*/ 	.short	0x0004
        /*0072*/ 	.short	0x0020
        /*0074*/ 	.byte	0x00, 0xf5, 0x21, 0x00


	//----- nvinfo : EIATTR_KPARAM_INFO
	.align		4
.L_7759:
        /*0078*/ 	.byte	0x04, 0x17
        /*007a*/ 	.short	(.L_7761 - .L_7760)
.L_7760:
        /*007c*/ 	.word	0x00000000
        /*0080*/ 	.short	0x0003
        /*0082*/ 	.short	0x0018
        /*0084*/ 	.byte	0x00, 0xf0, 0x11, 0x00


	//----- nvinfo : EIATTR_KPARAM_INFO
	.align		4
.L_7761:
        /*0088*/ 	.byte	0x04, 0x17
        /*008a*/ 	.short	(.L_7763 - .L_7762)
.L_7762:
        /*008c*/ 	.word	0x00000000
        /*0090*/ 	.short	0x0002
        /*0092*/ 	.short	0x0010
        /*0094*/ 	.byte	0x00, 0xf5, 0x21, 0x00


	//----- nvinfo : EIATTR_KPARAM_INFO
	.align		4
.L_7763:
        /*0098*/ 	.byte	0x04, 0x17
        /*009a*/ 	.short	(.L_7765 - .L_7764)
.L_7764:
        /*009c*/ 	.word	0x00000000
        /*00a0*/ 	.short	0x0001
        /*00a2*/ 	.short	0x0008
        /*00a4*/ 	.byte	0x00, 0xf5, 0x21, 0x00


	//----- nvinfo : EIATTR_KPARAM_INFO
	.align		4
.L_7765:
        /*00a8*/ 	.byte	0x04, 0x17
        /*00aa*/ 	.short	(.L_7767 - .L_7766)
.L_7766:
        /*00ac*/ 	.word	0x00000000
        /*00b0*/ 	.short	0x0000
        /*00b2*/ 	.short	0x0000
        /*00b4*/ 	.byte	0x00, 0xf5, 0x21, 0x00


	//----- nvinfo : EIATTR_SPARSE_MMA_MASK
	.align		4
.L_7767:
        /*00b8*/ 	.byte	0x03, 0x50
        /*00ba*/ 	.short	0x0000


	//----- nvinfo : EIATTR_MAXREG_COUNT
	.align		4
        /*00bc*/ 	.byte	0x03, 0x1b
        /*00be*/ 	.short	0x00ff


	//----- nvinfo : EIATTR_MERCURY_ISA_VERSION
	.align		4
        /*00c0*/ 	.byte	0x03, 0x5f
        /*00c2*/ 	.short	0x0101


	//----- nvinfo : EIATTR_VRC_CTA_INIT_COUNT
	.align		4
        /*00c4*/ 	.byte	0x02, 0x4a
	.zero		1
	.zero		1


	//----- nvinfo : EIATTR_EXIT_INSTR_OFFSETS
	.align		4
        /*00c8*/ 	.byte	0x04, 0x1c
        /*00ca*/ 	.short	(.L_7769 - .L_7768)


	//   ....[0]....
.L_7768:
        /*00cc*/ 	.word	0x00000080


	//   ....[1]....
        /*00d0*/ 	.word	0x00001070


	//   ....[2]....
        /*00d4*/ 	.word	0x00001090


	//   ....[3]....
        /*00d8*/ 	.word	0x00001500


	//   ....[4]....
        /*00dc*/ 	.word	0x00001720


	//   ....[5]....
        /*00e0*/ 	.word	0x00001880


	//   ....[6]....
        /*00e4*/ 	.word	0x00001950


	//----- nvinfo : EIATTR_MAX_THREADS
	.align		4
.L_7769:
        /*00e8*/ 	.byte	0x04, 0x05
        /*00ea*/ 	.short	(.L_7771 - .L_7770)
.L_7770:
        /*00ec*/ 	.word	0x00000080
        /*00f0*/ 	.word	0x00000001
        /*00f4*/ 	.word	0x00000001


	//----- nvinfo : EIATTR_CBANK_PARAM_SIZE
	.align		4
.L_7771:
        /*00f8*/ 	.byte	0x03, 0x19
        /*00fa*/ 	.short	0x0048


	//----- nvinfo : EIATTR_PARAM_CBANK
	.align		4
        /*00fc*/ 	.byte	0x04, 0x0a
        /*00fe*/ 	.short	(.L_7773 - .L_7772)
	.align		4
.L_7772:
        /*0100*/ 	.word	index@(.nv.constant0._ZN4vllm3moe10topkGatingILi2ELi2ELi4ELi4ELi32Ej13__nv_bfloat16LNS0_11ScoringFuncE0EEEvPKT5_PKbPfiPT4_PiiiibPKf)
        /*0104*/ 	.short	0x0380
        /*0106*/ 	.short	0x0048


	//----- nvinfo : EIATTR_SW_WAR
	.align		4
.L_7773:
        /*0108*/ 	.byte	0x04, 0x36
        /*010a*/ 	.short	(.L_7775 - .L_7774)
.L_7774:
        /*010c*/ 	.word	0x00000008
.L_7775:


//--------------------- .nv.info._ZN4vllm3moe10topkGatingILi1ELi1ELi4ELi2ELi32Ej13__nv_bfloat16LNS0_11ScoringFuncE0EEEvPKT5_PKbPfiPT4_PiiiibPKf --------------------------
	.section	.nv.info._ZN4vllm3moe10topkGatingILi1ELi1ELi4ELi2ELi32Ej13__nv_bfloat16LNS0_11ScoringFuncE0EEEvPKT5_PKbPfiPT4_PiiiibPKf,"",@"SHT_CUDA_INFO"
	.sectionflags	@""
	.align	4


	//----- nvinfo : EIATTR_CUDA_API_VERSION
	.align		4
        /*0000*/ 	.byte	0x04, 0x37
        /*0002*/ 	.short	(.L_7777 - .L_7776)
.L_7776:
        /*0004*/ 	.word	0x00000082


	//----- nvinfo : EIATTR_KPARAM_INFO
	.align		4
.L_7777:
        /*0008*/ 	.byte	0x04, 0x17
        /*000a*/ 	.short	(.L_7779 - .L_7778)
.L_7778:
        /*000c*/ 	.word	0x00000000
        /*0010*/ 	.short	0x000a
        /*0012*/ 	.short	0x0040
        /*0014*/ 	.byte	0x00, 0xf5, 0x21, 0x00


	//----- nvinfo : EIATTR_KPARAM_INFO
	.align		4
.L_7779:
        /*0018*/ 	.byte	0x04, 0x17
        /*001a*/ 	.short	(.L_7781 - .L_7780)
.L_7780:
        /*001c*/ 	.word	0x00000000
        /*0020*/ 	.short	0x0009
        /*0022*/ 	.short	0x003c
        /*0024*/ 	.byte	0x00, 0xf0, 0x05, 0x00


	//----- nvinfo : EIATTR_KPARAM_INFO
	.align		4
.L_7781:
        /*0028*/ 	.byte	0x04, 0x17
        /*002a*/ 	.short	(.L_7783 - .L_7782)
.L_7782:
        /*002c*/ 	.word	0x00000000
        /*0030*/ 	.short	0x0008
        /*0032*/ 	.short	0x0038
        /*0034*/ 	.byte	0x00, 0xf0, 0x11, 0x00


	//----- nvinfo : EIATTR_KPARAM_INFO
	.align		4
.L_7783:
        /*0038*/ 	.byte	0x04, 0x17
        /*003a*/ 	.short	(.L_7785 - .L_7784)
.L_7784:
        /*003c*/ 	.word	0x00000000
        /*0040*/ 	.short	0x0007
        /*0042*/ 	.short	0x0034
        /*0044*/ 	.byte	0x00, 0xf0, 0x11, 0x00


	//----- nvinfo : EIATTR_KPARAM_INFO
	.align		4
.L_7785:
        /*0048*/ 	.byte	0x04, 0x17
        /*004a*/ 	.short	(.L_7787 - .L_7786)
.L_7786:
        /*004c*/ 	.word	0x00000000
        /*0050*/ 	.short	0x0006
        /*0052*/ 	.short	0x0030
        /*0054*/ 	.byte	0x00, 0xf0, 0x11, 0x00


	//----- nvinfo : EIATTR_KPARAM_INFO
	.align		4
.L_7787:
        /*0058*/ 	.byte	0x04, 0x17
        /*005a*/ 	.short	(.L_7789 - .L_7788)
.L_7788:
        /*005c*/ 	.word	0x00000000
        /*0060*/ 	.short	0x0005
        /*0062*/ 	.short	0x0028
        /*0064*/ 	.byte	0x00, 0xf5, 0x21, 0x00


	//----- nvinfo : EIATTR_KPARAM_INFO
	.align		4
.L_7789:
        /*0068*/ 	.byte	0x04, 0x17
        /*006a*/ 	.short	(.L_7791 - .L_7790)
.L_7790:
        /*006c*/ 	.word	0x00000000
        /*0070*/ 	.short	0x0004
        /*0072*/ 	.short	0x0020
        /*0074*/ 	.byte	0x00, 0xf5, 0x21, 0x00


	//----- nvinfo : EIATTR_KPARAM_INFO
	.align		4
.L_7791:
        /*0078*/ 	.byte	0x04, 0x17
        /*007a*/ 	.short	(.L_7793 - .L_7792)
.L_7792:
        /*007c*/ 	.word	0x00000000
        /*0080*/ 	.short	0x0003
        /*0082*/ 	.short	0x0018
        /*0084*/ 	.byte	0x00, 0xf0, 0x11, 0x00


	//----- nvinfo : EIATTR_KPARAM_INFO
	.align		4
.L_7793:
        /*0088*/ 	.byte	0x04, 0x17
        /*008a*/ 	.short	(.L_7795 - .L_7794)
.L_7794:
        /*008c*/ 	.word	0x00000000
        /*0090*/ 	.short	0x0002
        /*0092*/ 	.short	0x0010
        /*0094*/ 	.byte	0x00, 0xf5, 0x21, 0x00


	//----- nvinfo : EIATTR_KPARAM_INFO
	.align		4
.L_7795:
        /*0098*/ 	.byte	0x04, 0x17
        /*009a*/ 	.short	(.L_7797 - .L_7796)
.L_7796:
        /*009c*/ 	.word	0x00000000
        /*00a0*/ 	.short	0x0001
        /*00a2*/ 	.short	0x0008
        /*00a4*/ 	.byte	0x00, 0xf5, 0x21, 0x00


	//----- nvinfo : EIATTR_KPARAM_INFO
	.align		4
.L_7797:
        /*00a8*/ 	.byte	0x04, 0x17
        /*00aa*/ 	.short	(.L_7799 - .L_7798)
.L_7798:
        /*00ac*/ 	.word	0x00000000
        /*00b0*/ 	.short	0x0000
        /*00b2*/ 	.short	0x0000
        /*00b4*/ 	.byte	0x00, 0xf5, 0x21, 0x00


	//----- nvinfo : EIATTR_SPARSE_MMA_MASK
	.align		4
.L_7799:
        /*00b8*/ 	.byte	0x03, 0x50
        /*00ba*/ 	.short	0x0000


	//----- nvinfo : EIATTR_MAXREG_COUNT
	.align		4
        /*00bc*/ 	.byte	0x03, 0x1b
        /*00be*/ 	.short	0x00ff


	//----- nvinfo : EIATTR_MERCURY_ISA_VERSION
	.align		4
        /*00c0*/ 	.byte	0x03, 0x5f
        /*00c2*/ 	.short	0x0101


	//----- nvinfo : EIATTR_VRC_CTA_INIT_COUNT
	.align		4
        /*00c4*/ 	.byte	0x02, 0x4a
	.zero		1
	.zero		1


	//----- nvinfo : EIATTR_EXIT_INSTR_OFFSETS
	.align		4
        /*00c8*/ 	.byte	0x04, 0x1c
        /*00ca*/ 	.short	(.L_7801 - .L_7800)


	//   ....[0]....
.L_7800:
        /*00cc*/ 	.word	0x00000080


	//   ....[1]....
        /*00d0*/ 	.word	0x00000880


	//   ....[2]....
        /*00d4*/ 	.word	0x00000890


	//   ....[3]....
        /*00d8*/ 	.word	0x00000d00


	//   ....[4]....
        /*00dc*/ 	.word	0x00000f20


	//   ....[5]....
        /*00e0*/ 	.word	0x00001080


	//   ....[6]....
        /*00e4*/ 	.word	0x00001150


	//----- nvinfo : EIATTR_MAX_THREADS
	.align		4
.L_7801:
        /*00e8*/ 	.byte	0x04, 0x05
        /*00ea*/ 	.short	(.L_7803 - .L_7802)
.L_7802:
        /*00ec*/ 	.word	0x00000080
        /*00f0*/ 	.word	0x00000001
        /*00f4*/ 	.word	0x00000001


	//----- nvinfo : EIATTR_CBANK_PARAM_SIZE
	.align		4
.L_7803:
        /*00f8*/ 	.byte	0x03, 0x19
        /*00fa*/ 	.short	0x0048


	//----- nvinfo : EIATTR_PARAM_CBANK
	.align		4
        /*00fc*/ 	.byte	0x04, 0x0a
        /*00fe*/ 	.short	(.L_7805 - .L_7804)
	.align		4
.L_7804:
        /*0100*/ 	.word	index@(.nv.constant0._ZN4vllm3moe10topkGatingILi1ELi1ELi4ELi2ELi32Ej13__nv_bfloat16LNS0_11ScoringFuncE0EEEvPKT5_PKbPfiPT4_PiiiibPKf)
        /*0104*/ 	.short	0x0380
        /*0106*/ 	.short	0x0048


	//----- nvinfo : EIATTR_SW_WAR
	.align		4
.L_7805:
        /*0108*/ 	.byte	0x04, 0x36
        /*010a*/ 	.short	(.L_7807 - .L_7806)
.L_7806:
        /*010c*/ 	.word	0x00000008
.L_7807:


//--------------------- .nv.info._ZN4vllm3moe10moeSoftmaxILi256E13__nv_bfloat16EEvPKT0_PKbPfi --------------------------
	.section	.nv.info._ZN4vllm3moe10moeSoftmaxILi256E13__nv_bfloat16EEvPKT0_PKbPfi,"",@"SHT_CUDA_INFO"
	.sectionflags	@""
	.align	4


	//----- nvinfo : EIATTR_CUDA_API_VERSION
	.align		4
        /*0000*/ 	.byte	0x04, 0x37
        /*0002*/ 	.short	(.L_7809 - .L_7808)
.L_7808:
        /*0004*/ 	.word	0x00000082


	//----- nvinfo : EIATTR_KPARAM_INFO
	.align		4
.L_7809:
        /*0008*/ 	.byte	0x04, 0x17
        /*000a*/ 	.short	(.L_7811 - .L_7810)
.L_7810:
        /*000c*/ 	.word	0x00000000
        /*0010*/ 	.short	0x0003
        /*0012*/ 	.short	0x0018
        /*0014*/ 	.byte	0x00, 0xf0, 0x11, 0x00


	//----- nvinfo : EIATTR_KPARAM_INFO
	.align		4
.L_7811:
        /*0018*/ 	.byte	0x04, 0x17
        /*001a*/ 	.short	(.L_7813 - .L_7812)
.L_7812:
        /*001c*/ 	.word	0x00000000
        /*0020*/ 	.short	0x0002
        /*0022*/ 	.short	0x0010
        /*0024*/ 	.byte	0x00, 0xf5, 0x21, 0x00


	//----- nvinfo : EIATTR_KPARAM_INFO
	.align		4
.L_7813:
        /*0028*/ 	.byte	0x04, 0x17
        /*002a*/ 	.short	(.L_7815 - .L_7814)
.L_7814:
        /*002c*/ 	.word	0x00000000
        /*0030*/ 	.short	0x0001
        /*0032*/ 	.short	0x0008
        /*0034*/ 	.byte	0x00, 0xf5, 0x21, 0x00


	//----- nvinfo : EIATTR_KPARAM_INFO
	.align		4
.L_7815:
        /*0038*/ 	.byte	0x04, 0x17
        /*003a*/ 	.short	(.L_7817 - .L_7816)
.L_7816:
        /*003c*/ 	.word	0x00000000
        /*0040*/ 	.short	0x0000
        /*0042*/ 	.short	0x0000
        /*0044*/ 	.byte	0x00, 0xf5, 0x21, 0x00


	//----- nvinfo : EIATTR_SPARSE_MMA_MASK
	.align		4
.L_7817:
        /*0048*/ 	.byte	0x03, 0x50
        /*004a*/ 	.short	0x0000


	//----- nvinfo : EIATTR_MAXREG_COUNT
	.align		4
        /*004c*/ 	.byte	0x03, 0x1b
        /*004e*/ 	.short	0x00ff


	//----- nvinfo : EIATTR_NUM_BARRIERS
	.align		4
        /*0050*/ 	.byte	0x02, 0x4c
        /*0052*/ 	.byte	0x01
	.zero		1


	//----- nvinfo : EIATTR_MERCURY_ISA_VERSION
	.align		4
        /*0054*/ 	.byte	0x03, 0x5f
        /*0056*/ 	.short	0x0101


	//----- nvinfo : EIATTR_COOP_GROUP_MASK_REGIDS
	.align		4
        /*0058*/ 	.byte	0x04, 0x29
        /*005a*/ 	.short	(.L_7819 - .L_7818)


	//   ....[0]....
.L_7818:
        /*005c*/ 	.word	0xffffffff


	//   ....[1]....
        /*0060*/ 	.word	0xffffffff


	//   ....[2]....
        /*0064*/ 	.word	0xffffffff


	//   ....[3]....
        /*0068*/ 	.word	0xffffffff


	//   ....[4]....
        /*006c*/ 	.word	0xffffffff


	//   ....[5]....
        /*0070*/ 	.word	0xffffffff


	//   ....[6]....
        /*0074*/ 	.word	0xffffffff


	//   ....[7]....
        /*0078*/ 	.word	0xffffffff


	//   ....[8]....
        /*007c*/ 	.word	0xffffffff


	//   ....[9]....
        /*0080*/ 	.word	0xffffffff


	//----- nvinfo : EIATTR_COOP_GROUP_INSTR_OFFSETS
	.align		4
.L_7819:
        /*0084*/ 	.byte	0x04, 0x28
        /*0086*/ 	.short	(.L_7821 - .L_7820)


	//   ....[0]....
.L_7820:
        /*0088*/ 	.word	0x000009c0


	//   ....[1]....
        /*008c*/ 	.word	0x00000a40


	//   ....[2]....
        /*0090*/ 	.word	0x00000a80


	//   ....[3]....
        /*0094*/ 	.word	0x00000ac0


	//   ....[4]....
        /*0098*/ 	.word	0x00000b00


	//   ....[5]....
        /*009c*/ 	.word	0x00001b80


	//   ....[6]....
        /*00a0*/ 	.word	0x00001bd0


	//   ....[7]....
        /*00a4*/ 	.word	0x00001bf0


	//   ....[8]....
        /*00a8*/ 	.word	0x00001c10


	//   ....[9]....
        /*00ac*/ 	.word	0x00001c30


	//----- nvinfo : EIATTR_VRC_CTA_INIT_COUNT
	.align		4
.L_7821:
        /*00b0*/ 	.byte	0x02, 0x4a
	.zero		1
	.zero		1


	//----- nvinfo : EIATTR_EXIT_INSTR_OFFSETS
	.align		4
        /*00b4*/ 	.byte	0x04, 0x1c
        /*00b6*/ 	.short	(.L_7823 - .L_7822)


	//   ....[0]....
.L_7822:
        /*00b8*/ 	.word	0x000000d0


	//   ....[1]....
        /*00bc*/ 	.word	0x00001d60


	//   ....[2]....
        /*00c0*/ 	.word	0x00001f90


	//   ....[3]....
        /*00c4*/ 	.word	0x000022f0


	//----- nvinfo : EIATTR_MAX_THREADS
	.align		4
.L_7823:
        /*00c8*/ 	.byte	0x04, 0x05
        /*00ca*/ 	.short	(.L_7825 - .L_7824)
.L_7824:
        /*00cc*/ 	.word	0x00000100
        /*00d0*/ 	.word	0x00000001
        /*00d4*/ 	.word	0x00000001


	//----- nvinfo : EIATTR_CRS_STACK_SIZE
	.align		4
.L_7825:
        /*00d8*/ 	.byte	0x04, 0x1e
        /*00da*/ 	.short	(.L_7827 - .L_7826)
.L_7826:
        /*00dc*/ 	.word	0x00000000


	//----- nvinfo : EIATTR_CBANK_PARAM_SIZE
	.align		4
.L_7827:
        /*00e0*/ 	.byte	0x03, 0x19
        /*00e2*/ 	.short	0x001c


	//----- nvinfo : EIATTR_PARAM_CBANK
	.align		4
        /*00e4*/ 	.byte	0x04, 0x0a
        /*00e6*/ 	.short	(.L_7829 - .L_7828)
	.align		4
.L_7828:
        /*00e8*/ 	.word	index@(.nv.constant0._ZN4vllm3moe10moeSoftmaxILi256E13__nv_bfloat16EEvPKT0_PKbPfi)
        /*00ec*/ 	.short	0x0380
        /*00ee*/ 	.short	0x001c


	//----- nvinfo : EIATTR_SW_WAR
	.align		4
.L_7829:
        /*00f0*/ 	.byte	0x04, 0x36
        /*00f2*/ 	.short	(.L_7831 - .L_7830)
.L_7830:
        /*00f4*/ 	.word	0x00000008
.L_7831:


//--------------------- .nv.info._ZN4vllm3moe10topkGatingILi18ELi576ELi4ELi4ELi32Ei13__nv_bfloat16LNS0_11ScoringFuncE0EEEvPKT5_PKbPfiPT4_PiiiibPKf --------------------------
	.section	.nv.info._ZN4vllm3moe10topkGatingILi18ELi576ELi4ELi4ELi32Ei13__nv_bfloat16LNS0_11ScoringFuncE0EEEvPKT5_PKbPfiPT4_PiiiibPKf,"",@"SHT_CUDA_INFO"
	.sectionflags	@""
	.align	4


	//----- nvinfo : EIATTR_CUDA_API_VERSION
	.align		4
        /*0000*/ 	.byte	0x04, 0x37
        /*0002*/ 	.short	(.L_7833 - .L_7832)
.L_7832:
        /*0004*/ 	.word	0x00000082


	//----- nvinfo : EIATTR_KPARAM_INFO
	.align		4
.L_7833:
        /*0008*/ 	.byte	0x04, 0x17
        /*000a*/ 	.short	(.L_7835 - .L_7834)
.L_7834:
        /*000c*/ 	.word	0x00000000
        /*0010*/ 	.short	0x000a
        /*0012*/ 	.short	0x0040
        /*0014*/ 	.byte	0x00, 0xf5, 0x21, 0x00


	//----- nvinfo : EIATTR_KPARAM_INFO
	.align		4
.L_7835:
        /*0018*/ 	.byte	0x04, 0x17
        /*001a*/ 	.short	(.L_7837 - .L_7836)
.L_7836:
        /*001c*/ 	.word	0x00000000
        /*0020*/ 	.short	0x0009
        /*0022*/ 	.short	0x003c
        /*0024*/ 	.byte	0x00, 0xf0, 0x05, 0x00


	//----- nvinfo : EIATTR_KPARAM_INFO
	.align		4
.L_7837:
        /*0028*/ 	.byte	0x04, 0x17
        /*002a*/ 	.short	(.L_7839 - .L_7838)
.L_7838:
        /*002c*/ 	.word	0x00000000
        /*0030*/ 	.short	0x0008
        /*0032*/ 	.short	0x0038
        /*0034*/ 	.byte	0x00, 0xf0, 0x11, 0x00


	//----- nvinfo : EIATTR_KPARAM_INFO
	.align		4
.L_7839:
        /*0038*/ 	.byte	0x04, 0x17
        /*003a*/ 	.short	(.L_7841 - .L_7840)
.L_7840:
        /*003c*/ 	.word	0x00000000
        /*0040*/ 	.short	0x0007
        /*0042*/ 	.short	0x0034
        /*0044*/ 	.byte	0x00, 0xf0, 0x11, 0x00


	//----- nvinfo : EIATTR_KPARAM_INFO
	.align		4
.L_7841:
        /*0048*/ 	.byte	0x04, 0x17
        /*004a*/ 	.short	(.L_7843 - .L_7842)
.L_7842:
        /*004c*/ 	.word	0x00000000
        /*0050*/ 	.short	0x0006
        /*0052*/ 	.short	0x0030
        /*0054*/ 	.byte	0x00, 0xf0, 0x11, 0x00


	//----- nvinfo : EIATTR_KPARAM_INFO
	.align		4
.L_7843:
        /*0058*/ 	.byte	0x04, 0x17
        /*005a*/ 	.short	(.L_7845 - .L_7844)
.L_7844:
        /*005c*/ 	.word	0x00000000
        /*0060*/ 	.short	0x0005
        /*0062*/ 	.short	0x0028
        /*0064*/ 	.byte	0x00, 0xf5, 0x21, 0x00


	//----- nvinfo : EIATTR_KPARAM_INFO
	.align		4
.L_7845:
        /*0068*/ 	.byte	0x04, 0x17
        /*006a*/ 	.short	(.L_7847 - .L_7846)
.L_7846:
        /*006c*/ 	.word	0x00000000
        /*0070*/ 	.short	0x0004
        /*0072*/ 	.short	0x0020
        /*0074*/ 	.byte	0x00, 0xf5, 0x21, 0x00


	//----- nvinfo : EIATTR_KPARAM_INFO
	.align		4
.L_7847:
        /*0078*/ 	.byte	0x04, 0x17
        /*007a*/ 	.short	(.L_7849 - .L_7848)
.L_7848:
        /*007c*/ 	.word	0x00000000
        /*0080*/ 	.short	0x0003
        /*0082*/ 	.short	0x0018
        /*0084*/ 	.byte	0x00, 0xf0, 0x11, 0x00


	//----- nvinfo : EIATTR_KPARAM_INFO
	.align		4
.L_7849:
        /*0088*/ 	.byte	0x04, 0x17
        /*008a*/ 	.short	(.L_7851 - .L_7850)
.L_7850:
        /*008c*/ 	.word	0x00000000
        /*0090*/ 	.short	0x0002
        /*0092*/ 	.short	0x0010
        /*0094*/ 	.byte	0x00, 0xf5, 0x21, 0x00


	//----- nvinfo : EIATTR_KPARAM_INFO
	.align		4
.L_7851:
        /*0098*/ 	.byte	0x04, 0x17
        /*009a*/ 	.short	(.L_7853 - .L_7852)
.L_7852:
        /*009c*/ 	.word	0x00000000
        /*00a0*/ 	.short	0x0001
        /*00a2*/ 	.short	0x0008
        /*00a4*/ 	.byte	0x00, 0xf5, 0x21, 0x00


	//----- nvinfo : EIATTR_KPARAM_INFO
	.align		4
.L_7853:
        /*00a8*/ 	.byte	0x04, 0x17
        /*00aa*/ 	.short	(.L_7855 - .L_7854)
.L_7854:
        /*00ac*/ 	.word	0x00000000
        /*00b0*/ 	.short	0x0000
        /*00b2*/ 	.short	0x0000
        /*00b4*/ 	.byte	0x00, 0xf5, 0x21, 0x00


	//----- nvinfo : EIATTR_SPARSE_MMA_MASK
	.align		4
.L_7855:
        /*00b8*/ 	.byte	0x03, 0x50
        /*00ba*/ 	.short	0x0000


	//----- nvinfo : EIATTR_MAXREG_COUNT
	.align		4
        /*00bc*/ 	.byte	0x03, 0x1b
        /*00be*/ 	.short	0x00ff


	//----- nvinfo : EIATTR_MERCURY_ISA_VERSION
	.align		4
        /*00c0*/ 	.byte	0x03, 0x5f
        /*00c2*/ 	.short	0x0101


	//----- nvinfo : EIATTR_COOP_GROUP_MASK_REGIDS
	.align		4
        /*00c4*/ 	.byte	0x04, 0x29
        /*00c6*/ 	.short	(.L_7857 - .L_7856)


	//   ....[0]....
.L_7856:
        /*00c8*/ 	.word	0xffffffff


	//   ....[1]....
        /*00cc*/ 	.word	0xffffffff


	//   ....[2]....
        /*00d0*/ 	.word	0xffffffff


	//   ....[3]....
        /*00d4*/ 	.word	0xffffffff


	//   ....[4]....
        /*00d8*/ 	.word	0xffffffff


	//   ....[5]....
        /*00dc*/ 	.word	0xffffffff


	//   ....[6]....
        /*00e0*/ 	.word	0xffffffff


	//   ....[7]....
        /*00e4*/ 	.word	0xffffffff


	//   ....[8]....
        /*00e8*/ 	.word	0xffffffff


	//   ....[9]....
        /*00ec*/ 	.word	0xffffffff


	//   ....[10]....
        /*00f0*/ 	.word	0xffffffff


	//   ....[11]....
        /*00f4*/ 	.word	0xffffffff


	//   ....[12]....
        /*00f8*/ 	.word	0xffffffff


	//   ....[13]....
        /*00fc*/ 	.word	0xffffffff


	//   ....[14]....
        /*0100*/ 	.word	0xffffffff


	//   ....[15]....
        /*0104*/ 	.word	0xffffffff


	//   ....[16]....
        /*0108*/ 	.word	0xffffffff


	//   ....[17]....
        /*010c*/ 	.word	0xffffffff


	//   ....[18]....
        /*0110*/ 	.word	0xffffffff


	//   ....[19]....
        /*0114*/ 	.word	0xffffffff


	//   ....[20]....
        /*0118*/ 	.word	0xffffffff


	//   ....[21]....
        /*011c*/ 	.word	0xffffffff


	//   ....[22]....
        /*0120*/ 	.word	0xffffffff


	//   ....[23]....
        /*0124*/ 	.word	0xffffffff


	//   ....[24]....
        /*0128*/ 	.word	0xffffffff


	//----- nvinfo : EIATTR_COOP_GROUP_INSTR_OFFSETS
	.align		4
.L_7857:
        /*012c*/ 	.byte	0x04, 0x28
        /*012e*/ 	.short	(.L_7859 - .L_7858)


	//   ....[0]....
.L_7858:
        /*0130*/ 	.word	0x00000420


	//   ....[1]....
        /*0134*/ 	.word	0x00000440


	//   ....[2]....
        /*0138*/ 	.word	0x00000460


	//   ....[3]....
        /*013c*/ 	.word	0x00000480


	//   ....[4]....
        /*0140*/ 	.word	0x000004b0


	//   ....[5]....
        /*0144*/ 	.word	0x00000980


	//   ....[6]....
        /*0148*/ 	.word	0x000009a0


	//   ....[7]....
        /*014c*/ 	.word	0x000009c0


	//   ....[8]....
        /*0150*/ 	.word	0x000009e0


	//   ....[9]....
        /*0154*/ 	.word	0x00000a00


	//   ....[10]....
        /*0158*/ 	.word	0x00001640


	//   ....[11]....
        /*015c*/ 	.word	0x00001690


	//   ....[12]....
        /*0160*/ 	.word	0x00001700


	//   ....[13]....
        /*0164*/ 	.word	0x00001710


	//   ....[14]....
        /*0168*/ 	.word	0x00001910


	//   ....[15]....
        /*016c*/ 	.word	0x00001930


	//   ....[16]....
        /*0170*/ 	.word	0x00001960


	//   ....[17]....
        /*0174*/ 	.word	0x000019c0


	//   ....[18]....
        /*0178*/ 	.word	0x00001a00


	//   ....[19]....
        /*017c*/ 	.word	0x00001a10


	//   ....[20]....
        /*0180*/ 	.word	0x00001a30


	//   ....[21]....
        /*0184*/ 	.word	0x00001a90


	//   ....[22]....
        /*0188*/ 	.word	0x00001ac0


	//   ....[23]....
        /*018c*/ 	.word	0x00001ad0


	//   ....[24]....
        /*0190*/ 	.word	0x00001b00


	//----- nvinfo : EIATTR_VRC_CTA_INIT_COUNT
	.align		4
.L_7859:
        /*0194*/ 	.byte	0x02, 0x4a
	.zero		1
	.zero		1


	//----- nvinfo : EIATTR_EXIT_INSTR_OFFSETS
	.align		4
        /*0198*/ 	.byte	0x04, 0x1c
        /*019a*/ 	.short	(.L_7861 - .L_7860)


	//   ....[0]....
.L_7860:
        /*019c*/ 	.word	0x00000080


	//   ....[1]....
        /*01a0*/ 	.word	0x00002090


	//   ....[2]....
        /*01a4*/ 	.word	0x000020d0


	//   ....[3]....
        /*01a8*/ 	.word	0x00002530


	//   ....[4]....
        /*01ac*/ 	.word	0x00002750


	//   ....[5]....
        /*01b0*/ 	.word	0x000028b0


	//   ....[6]....
        /*01b4*/ 	.word	0x00002980


	//----- nvinfo : EIATTR_MAX_THREADS
	.align		4
.L_7861:
        /*01b8*/ 	.byte	0x04, 0x05
        /*01ba*/ 	.short	(.L_7863 - .L_7862)
.L_7862:
        /*01bc*/ 	.word	0x00000080
        /*01c0*/ 	.word	0x00000001
        /*01c4*/ 	.word	0x00000001


	//----- nvinfo : EIATTR_CRS_STACK_SIZE
	.align		4
.L_7863:
        /*01c8*/ 	.byte	0x04, 0x1e
        /*01ca*/ 	.short	(.L_7865 - .L_7864)
.L_7864:
        /*01cc*/ 	.word	0x00000000


	//----- nvinfo : EIATTR_CBANK_PARAM_SIZE
	.align		4
.L_7865:
        /*01d0*/ 	.byte	0x03, 0x19
        /*01d2*/ 	.short	0x0048


	//----- nvinfo : EIATTR_PARAM_CBANK
	.align		4
        /*01d4*/ 	.byte	0x04, 0x0a
        /*01d6*/ 	.short	(.L_7867 - .L_7866)
	.align		4
.L_7866:
        /*01d8*/ 	.word	index@(.nv.constant0._ZN4vllm3moe10topkGatingILi18ELi576ELi4ELi4ELi32Ei13__nv_bfloat16LNS0_11ScoringFuncE0EEEvPKT5_PKbPfiPT4_PiiiibPKf)
        /*01dc*/ 	.short	0x0380
        /*01de*/ 	.short	0x0048


	//----- nvinfo : EIATTR_SW_WAR
	.align		4
.L_7867:
        /*01e0*/ 	.byte	0x04, 0x36
        /*01e2*/ 	.short	(.L_7869 - .L_7868)
.L_7868:
        /*01e4*/ 	.word	0x00000008
.L_7869:


//--------------------- .nv.info._ZN4vllm3moe10topkGatingILi14ELi448ELi4ELi4ELi32Ei13__nv_bfloat16LNS0_11ScoringFuncE0EEEvPKT5_PKbPfiPT4_PiiiibPKf --------------------------
	.section	.nv.info._ZN4vllm3moe10topkGatingILi14ELi448ELi4ELi4ELi32Ei13__nv_bfloat16LNS0_11ScoringFuncE0EEEvPKT5_PKbPfiPT4_PiiiibPKf,"",@"SHT_CUDA_INFO"
	.sectionflags	@""
	.align	4


	//----- nvinfo : EIATTR_CUDA_API_VERSION
	.align		4
        /*0000*/ 	.byte	0x04, 0x37
        /*0002*/ 	.short	(.L_7871 - .L_7870)
.L_7870:
        /*0004*/ 	.word	0x00000082


	//----- nvinfo : EIATTR_KPARAM_INFO
	.align		4
.L_7871:
        /*0008*/ 	.byte	0x04, 0x17
        /*000a*/ 	.short	(.L_7873 - .L_7872)
.L_7872:
        /*000c*/ 	.word	0x00000000
        /*0010*/ 	.short	0x000a
        /*0012*/ 	.short	0x0040
        /*0014*/ 	.byte	0x00, 0xf5, 0x21, 0x00


	//----- nvinfo : EIATTR_KPARAM_INFO
	.align		4
.L_7873:
        /*0018*/ 	.byte	0x04, 0x17
        /*001a*/ 	.short	(.L_7875 - .L_7874)
.L_7874:
        /*001c*/ 	.word	0x00000000
        /*0020*/ 	.short	0x0009
        /*0022*/ 	.short	0x003c
        /*0024*/ 	.byte	0x00, 0xf0, 0x05, 0x00


	//----- nvinfo : EIATTR_KPARAM_INFO
	.align		4
.L_7875:
        /*0028*/ 	.byte	0x04, 0x17
        /*002a*/ 	.short	(.L_7877 - .L_7876)
.L_7876:
        /*002c*/ 	.word	0x00000000
        /*0030*/ 	.short	0x0008
        /*0032*/ 	.short	0x0038
        /*0034*/ 	.byte	0x00, 0xf0, 0x11, 0x00


	//----- nvinfo : EIATTR_KPARAM_INFO
	.align		4
.L_7877:
        /*0038*/ 	.byte	0x04, 0x17
        /*003a*/ 	.short	(.L_7879 - .L_7878)
.L_7878:
        /*003c*/ 	.word	0x00000000
        /*0040*/ 	.short	0x0007
        /*0042*/ 	.short	0x0034
        /*0044*/ 	.byte	0x00, 0xf0, 0x11, 0x00


	//----- nvinfo : EIATTR_KPARAM_INFO
	.align		4
.L_7879:
        /*0048*/ 	.byte	0x04, 0x17
        /*004a*/ 	.short	(.L_7881 - .L_7880)
.L_7880:
        /*004c*/ 	.word	0x00000000
        /*0050*/ 	.short	0x0006
        /*0052*/ 	.short	0x0030
        /*0054*/ 	.byte	0x00, 0xf0, 0x11, 0x00


	//----- nvinfo : EIATTR_KPARAM_INFO
	.align		4
.L_7881:
        /*0058*/ 	.byte	0x04, 0x17
        /*005a*/ 	.short	(.L_7883 - .L_7882)
.L_7882:
        /*005c*/ 	.word	0x00000000
        /*0060*/ 	.short	0x0005
        /*0062*/ 	.short	0x0028
        /*0064*/ 	.byte	0x00, 0xf5, 0x21, 0x00


	//----- nvinfo : EIATTR_KPARAM_INFO
	.align		4
.L_7883:
        /*0068*/ 	.byte	0x04, 0x17
        /*006a*/ 	.short	(.L_7885 - .L_7884)
.L_7884:
        /*006c*/ 	.word	0x00000000
        /*0070*/ 	.short	0x0004
        /*0072*/ 	.short	0x0020
        /*0074*/ 	.byte	0x00, 0xf5, 0x21, 0x00


	//----- nvinfo : EIATTR_KPARAM_INFO
	.align		4
.L_7885:
        /*0078*/ 	.byte	0x04, 0x17
        /*007a*/ 	.short	(.L_7887 - .L_7886)
.L_7886:
        /*007c*/ 	.word	0x00000000
        /*0080*/ 	.short	0x0003
        /*0082*/ 	.short	0x0018
        /*0084*/ 	.byte	0x00, 0xf0, 0x11, 0x00


	//----- nvinfo : EIATTR_KPARAM_INFO
	.align		4
.L_7887:
        /*0088*/ 	.byte	0x04, 0x17
        /*008a*/ 	.short	(.L_7889 - .L_7888)
.L_7888:
        /*008c*/ 	.word	0x00000000
        /*0090*/ 	.short	0x0002
        /*0092*/ 	.short	0x0010
        /*0094*/ 	.byte	0x00, 0xf5, 0x21, 0x00


	//----- nvinfo : EIATTR_KPARAM_INFO
	.align		4
.L_7889:
        /*0098*/ 	.byte	0x04, 0x17
        /*009a*/ 	.short	(.L_7891 - .L_7890)
.L_7890:
        /*009c*/ 	.word	0x00000000
        /*00a0*/ 	.short	0x0001
        /*00a2*/ 	.short	0x0008
        /*00a4*/ 	.byte	0x00, 0xf5, 0x21, 0x00


	//----- nvinfo : EIATTR_KPARAM_INFO
	.align		4
.L_7891:
        /*00a8*/ 	.byte	0x04, 0x17
        /*00aa*/ 	.short	(.L_7893 - .L_7892)
.L_7892:
        /*00ac*/ 	.word	0x00000000
        /*00b0*/ 	.short	0x0000
        /*00b2*/ 	.short	0x0000
        /*00b4*/ 	.byte	0x00, 0xf5, 0x21, 0x00


	//----- nvinfo : EIATTR_SPARSE_MMA_MASK
	.align		4
.L_7893:
        /*00b8*/ 	.byte	0x03, 0x50
        /*00ba*/ 	.short	0x0000


	//----- nvinfo : EIATTR_MAXREG_COUNT
	.align		4
        /*00bc*/ 	.byte	0x03, 0x1b
        /*00be*/ 	.short	0x00ff


	//----- nvinfo : EIATTR_MERCURY_ISA_VERSION
	.align		4
        /*00c0*/ 	.byte	0x03, 0x5f
        /*00c2*/ 	.short	0x0101


	//----- nvinfo : EIATTR_COOP_GROUP_MASK_REGIDS
	.align		4
        /*00c4*/ 	.byte	0x04, 0x29
        /*00c6*/ 	.short	(.L_7895 - .L_7894)


	//   ....[0]....
.L_7894:
        /*00c8*/ 	.word	0xffffffff


	//   ....[1]....
        /*00cc*/ 	.word	0xffffffff


	//   ....[2]....
        /*00d0*/ 	.word	0xffffffff


	//   ....[3]....
        /*00d4*/ 	.word	0xffffffff


	//   ....[4]....
        /*00d8*/ 	.word	0xffffffff


	//   ....[5]....
        /*00dc*/ 	.word	0xffffffff


	//   ....[6]....
        /*00e0*/ 	.word	0xffffffff


	//   ....[7]....
        /*00e4*/ 	.word	0xffffffff


	//   ....[8]....
        /*00e8*/ 	.word	0xffffffff


	//   ....[9]....
        /*00ec*/ 	.word	0xffffffff


	//   ....[10]....
        /*00f0*/ 	.word	0xffffffff


	//   ....[11]....
        /*00f4*/ 	.word	0xffffffff


	//   ....[12]....
        /*00f8*/ 	.word	0xffffffff


	//   ....[13]....
        /*00fc*/ 	.word	0xffffffff


	//   ....[14]....
        /*0100*/ 	.word	0xffffffff


	//   ....[15]....
        /*0104*/ 	.word	0xffffffff


	//   ....[16]....
        /*0108*/ 	.word	0xffffffff


	//   ....[17]....
        /*010c*/ 	.word	0xffffffff


	//   ....[18]....
        /*0110*/ 	.word	0xffffffff


	//   ....[19]....
        /*0114*/ 	.word	0xffffffff


	//   ....[20]....
        /*0118*/ 	.word	0xffffffff


	//   ....[21]....
        /*011c*/ 	.word	0xffffffff


	//   ....[22]....
        /*0120*/ 	.word	0xffffffff


	//   ....[23]....
        /*0124*/ 	.word	0xffffffff


	//   ....[24]....
        /*0128*/ 	.word	0xffffffff


	//----- nvinfo : EIATTR_COOP_GROUP_INSTR_OFFSETS
	.align		4
.L_7895:
        /*012c*/ 	.byte	0x04, 0x28
        /*012e*/ 	.short	(.L_7897 - .L_7896)


	//   ....[0]....
.L_7896:
        /*0130*/ 	.word	0x00000380


	//   ....[1]....
        /*0134*/ 	.word	0x000003a0


	//   ....[2]....
        /*0138*/ 	.word	0x000003c0


	//   ....[3]....
        /*013c*/ 	.word	0x000003e0


	//   ....[4]....
        /*0140*/ 	.word	0x00000410


	//   ....[5]....
        /*0144*/ 	.word	0x00000810


	//   ....[6]....
        /*0148*/ 	.word	0x00000830


	//   ....[7]....
        /*014c*/ 	.word	0x00000850


	//   ....[8]....
        /*0150*/ 	.word	0x00000870


	//   ....[9]....
        /*0154*/ 	.word	0x00000890


	//   ....[10]....
        /*0158*/ 	.word	0x00001200


	//   ....[11]....
        /*015c*/ 	.word	0x00001270


	//   ....[12]....
        /*0160*/ 	.word	0x000012e0


	//   ....[13]....
        /*0164*/ 	.word	0x000012f0


	//   ....[14]....
        /*0168*/ 	.word	0x00001470


	//   ....[15]....
        /*016c*/ 	.word	0x00001490


	//   ....[16]....
        /*0170*/ 	.word	0x000014c0


	//   ....[17]....
        /*0174*/ 	.word	0x00001520


	//   ....[18]....
        /*0178*/ 	.word	0x00001560


	//   ....[19]....
        /*017c*/ 	.word	0x00001570


	//   ....[20]....
        /*0180*/ 	.word	0x00001590


	//   ....[21]....
        /*0184*/ 	.word	0x000015f0


	//   ....[22]....
        /*0188*/ 	.word	0x00001620


	//   ....[23]....
        /*018c*/ 	.word	0x00001630


	//   ....[24]....
        /*0190*/ 	.word	0x00001660


	//----- nvinfo : EIATTR_VRC_CTA_INIT_COUNT
	.align		4
.L_7897:
        /*0194*/ 	.byte	0x02, 0x4a
	.zero		1
	.zero		1


	//----- nvinfo : EIATTR_EXIT_INSTR_OFFSETS
	.align		4
        /*0198*/ 	.byte	0x04, 0x1c
        /*019a*/ 	.short	(.L_7899 - .L_7898)


	//   ....[0]....
.L_7898:
        /*019c*/ 	.word	0x00000080


	//   ....[1]....
        /*01a0*/ 	.word	0x00001bb0


	//   ....[2]....
        /*01a4*/ 	.word	0x00001bd0


	//   ....[3]....
        /*01a8*/ 	.word	0x00002040


	//   ....[4]....
        /*01ac*/ 	.word	0x00002260


	//   ....[5]....
        /*01b0*/ 	.word	0x000023c0


	//   ....[6]....
        /*01b4*/ 	.word	0x00002490


	//----- nvinfo : EIATTR_MAX_THREADS
	.align		4
.L_7899:
        /*01b8*/ 	.byte	0x04, 0x05
        /*01ba*/ 	.short	(.L_7901 - .L_7900)
.L_7900:
        /*01bc*/ 	.word	0x00000080
        /*01c0*/ 	.word	0x00000001
        /*01c4*/ 	.word	0x00000001


	//----- nvinfo : EIATTR_CRS_STACK_SIZE
	.align		4
.L_7901:
        /*01c8*/ 	.byte	0x04, 0x1e
        /*01ca*/ 	.short	(.L_7903 - .L_7902)
.L_7902:
        /*01cc*/ 	.word	0x00000000


	//----- nvinfo : EIATTR_CBANK_PARAM_SIZE
	.align		4
.L_7903:
        /*01d0*/ 	.byte	0x03, 0x19
        /*01d2*/ 	.short	0x0048


	//----- nvinfo : EIATTR_PARAM_CBANK
	.align		4
        /*01d4*/ 	.byte	0x04, 0x0a
        /*01d6*/ 	.short	(.L_7905 - .L_7904)
	.align		4
.L_7904:
        /*01d8*/ 	.word	index@(.nv.constant0._ZN4vllm3moe10topkGatingILi14ELi448ELi4ELi4ELi32Ei13__nv_bfloat16LNS0_11ScoringFuncE0EEEvPKT5_PKbPfiPT4_PiiiibPKf)
        /*01dc*/ 	.short	0x0380
        /*01de*/ 	.short	0x0048


	//----- nvinfo : EIATTR_SW_WAR
	.align		4
.L_7905:
        /*01e0*/ 	.byte	0x04, 0x36
        /*01e2*/ 	.short	(.L_7907 - .L_7906)
.L_7906:
        /*01e4*/ 	.word	0x00000008
.L_7907:


//--------------------- .nv.info._ZN4vllm3moe10topkGatingILi12ELi384ELi4ELi4ELi32Ei13__nv_bfloat16LNS0_11ScoringFuncE0EEEvPKT5_PKbPfiPT4_PiiiibPKf --------------------------
	.section	.nv.info._ZN4vllm3moe10topkGatingILi12ELi384ELi4ELi4ELi32Ei13__nv_bfloat16LNS0_11ScoringFuncE0EEEvPKT5_PKbPfiPT4_PiiiibPKf,"",@"SHT_CUDA_INFO"
	.sectionflags	@""
	.align	4


	//----- nvinfo : EIATTR_CUDA_API_VERSION
	.align		4
        /*0000*/ 	.byte	0x04, 0x37
        /*0002*/ 	.short	(.L_7909 - .L_7908)
.L_7908:
        /*0004*/ 	.word	0x00000082


	//----- nvinfo : EIATTR_KPARAM_INFO
	.align		4
.L_7909:
        /*0008*/ 	.byte	0x04, 0x17
        /*000a*/ 	.short	(.L_7911 - .L_7910)
.L_7910:
        /*000c*/ 	.word	0x00000000
        /*0010*/ 	.short	0x000a
        /*0012*/ 	.short	0x0040
        /*0014*/ 	.byte	0x00, 0xf5, 0x21, 0x00


	//----- nvinfo : EIATTR_KPARAM_INFO
	.align		4
.L_7911:
        /*0018*/ 	.byte	0x04, 0x17
        /*001a*/ 	.short	(.L_7913 - .L_7912)
.L_7912:
        /*001c*/ 	.word	0x00000000
        /*0020*/ 	.short	0x0009
        /*0022*/ 	.short	0x003c
        /*0024*/ 	.byte	0x00, 0xf0, 0x05, 0x00


	//----- nvinfo : EIATTR_KPARAM_INFO
	.align		4
.L_7913:
        /*0028*/ 	.byte	0x04, 0x17
        /*002a*/ 	.short	(.L_7915 - .L_7914)
.L_7914:
        /*002c*/ 	.word	0x00000000
        /*0030*/ 	.short	0x0008
        /*0032*/ 	.short	0x0038
        /*0034*/ 	.byte	0x00, 0xf0, 0x11, 0x00


	//----- nvinfo : EIATTR_KPARAM_INFO
	.align		4
.L_7915:
        /*0038*/ 	.byte	0x04, 0x17
        /*003a*/ 	.short	(.L_7917 - .L_7916)
.L_7916:
        /*003c*/ 	.word	0x00000000
        /*0040*/ 	.short	0x0007
        /*0042*/ 	.short	0x0034
        /*0044*/ 	.byte	0x00, 0xf0, 0x11, 0x00


	//----- nvinfo : EIATTR_KPARAM_INFO
	.align		4
.L_7917:
        /*0048*/ 	.byte	0x04, 0x17
        /*004a*/ 	.short	(.L_7919 - .L_7918)
.L_7918:
        /*004c*/ 	.word	0x00000000
        /*0050*/ 	.short	0x0006
        /*0052*/ 	.short	0x0030
        /*0054*/ 	.byte	0x00, 0xf0, 0x11, 0x00


	//----- nvinfo : EIATTR_KPARAM_INFO
	.align		4
.L_7919:
        /*0058*/ 	.byte	0x04, 0x17
        /*005a*/ 	.short	(.L_7921 - .L_7920)
.L_7920:
        /*005c*/ 	.word	0x00000000
        /*0060*/ 	.short	0x0005
        /*0062*/ 	.short	0x0028
        /*0064*/ 	.byte	0x00, 0xf5, 0x21, 0x00


	//----- nvinfo : EIATTR_KPARAM_INFO
	.align		4
.L_7921:
        /*0068*/ 	.byte	0x04, 0x17
        /*006a*/ 	.short	(.L_7923 - .L_7922)
.L_7922:
        /*006c*/ 	.word	0x00000000
        /*0070*/ 	.short	0x0004
        /*0072*/ 	.short	0x0020
        /*0074*/ 	.byte	0x00, 0xf5, 0x21, 0x00


	//----- nvinfo : EIATTR_KPARAM_INFO
	.align		4
.L_7923:
        /*0078*/ 	.byte	0x04, 0x17
        /*007a*/ 	.short	(.L_7925 - .L_7924)
.L_7924:
        /*007c*/ 	.word	0x00000000
        /*0080*/ 	.short	0x0003
        /*0082*/ 	.short	0x0018
        /*0084*/ 	.byte	0x00, 0xf0, 0x11, 0x00


	//----- nvinfo : EIATTR_KPARAM_INFO
	.align		4
.L_7925:
        /*0088*/ 	.byte	0x04, 0x17
        /*008a*/ 	.short	(.L_7927 - .L_7926)
.L_7926:
        /*008c*/ 	.word	0x00000000
        /*0090*/ 	.short	0x0002
        /*0092*/ 	.short	0x0010
        /*0094*/ 	.byte	0x00, 0xf5, 0x21, 0x00


	//----- nvinfo : EIATTR_KPARAM_INFO
	.align		4
.L_7927:
        /*0098*/ 	.byte	0x04, 0x17
        /*009a*/ 	.short	(.L_7929 - .L_7928)
.L_7928:
        /*009c*/ 	.word	0x00000000
        /*00a0*/ 	.short	0x0001
        /*00a2*/ 	.short	0x0008
        /*00a4*/ 	.byte	0x00, 0xf5, 0x21, 0x00


	//----- nvinfo : EIATTR_KPARAM_INFO
	.align		4
.L_7929:
        /*00a8*/ 	.byte	0x04, 0x17
        /*00aa*/ 	.short	(.L_7931 - .L_7930)
.L_7930:
        /*00ac*/ 	.word	0x00000000
        /*00b0*/ 	.short	0x0000
        /*00b2*/ 	.short	0x0000
        /*00b4*/ 	.byte	0x00, 0xf5, 0x21, 0x00


	//----- nvinfo : EIATTR_SPARSE_MMA_MASK
	.align		4
.L_7931:
        /*00b8*/ 	.byte	0x03, 0x50
        /*00ba*/ 	.short	0x0000


	//----- nvinfo : EIATTR_MAXREG_COUNT
	.align		4
        /*00bc*/ 	.byte	0x03, 0x1b
        /*00be*/ 	.short	0x00ff


	//----- nvinfo : EIATTR_MERCURY_ISA_VERSION
	.align		4
        /*00c0*/ 	.byte	0x03, 0x5f
        /*00c2*/ 	.short	0x0101


	//----- nvinfo : EIATTR_COOP_GROUP_MASK_REGIDS
	.align		4
        /*00c4*/ 	.byte	0x04, 0x29
        /*00c6*/ 	.short	(.L_7933 - .L_7932)


	//   ....[0]....
.L_7932:
        /*00c8*/ 	.word	0xffffffff


	//   ....[1]....
        /*00cc*/ 	.word	0xffffffff


	//   ....[2]....
        /*00d0*/ 	.word	0xffffffff


	//   ....[3]....
        /*00d4*/ 	.word	0xffffffff


	//   ....[4]....
        /*00d8*/ 	.word	0xffffffff


	//   ....[5]....
        /*00dc*/ 	.word	0xffffffff


	//   ....[6]....
        /*00e0*/ 	.word	0xffffffff


	//   ....[7]....
        /*00e4*/ 	.word	0xffffffff


	//   ....[8]....
        /*00e8*/ 	.word	0xffffffff


	//   ....[9]....
        /*00ec*/ 	.word	0xffffffff


	//   ....[10]....
        /*00f0*/ 	.word	0xffffffff


	//   ....[11]....
        /*00f4*/ 	.word	0xffffffff


	//   ....[12]....
        /*00f8*/ 	.word	0xffffffff


	//   ....[13]....
        /*00fc*/ 	.word	0xffffffff


	//   ....[14]....
        /*0100*/ 	.word	0xffffffff


	//   ....[15]....
        /*0104*/ 	.word	0xffffffff


	//   ....[16]....
        /*0108*/ 	.word	0xffffffff


	//   ....[17]....
        /*010c*/ 	.word	0xffffffff


	//   ....[18]....
        /*0110*/ 	.word	0xffffffff


	//   ....[19]....
        /*0114*/ 	.word	0xffffffff


	//   ....[20]....
        /*0118*/ 	.word	0xffffffff


	//   ....[21]....
        /*011c*/ 	.word	0xffffffff


	//   ....[22]....
        /*0120*/ 	.word	0xffffffff


	//   ....[23]....
        /*0124*/ 	.word	0xffffffff


	//   ....[24]....
        /*0128*/ 	.word	0xffffffff


	//----- nvinfo : EIATTR_COOP_GROUP_INSTR_OFFSETS
	.align		4
.L_7933:
        /*012c*/ 	.byte	0x04, 0x28
        /*012e*/ 	.short	(.L_7935 - .L_7934)


	//   ....[0]....
.L_7934:
        /*0130*/ 	.word	0x00000330


	//   ....[1]....
        /*0134*/ 	.word	0x00000350


	//   ....[2]....
        /*0138*/ 	.word	0x00000380


	//   ....[3]....
        /*013c*/ 	.word	0x000003c0


	//   ....[4]....
        /*0140*/ 	.word	0x000003f0


	//   ....[5]....
        /*0144*/ 	.word	0x00000710


	//   ....[6]....
        /*0148*/ 	.word	0x00000730


	//   ....[7]....
        /*014c*/ 	.word	0x00000750


	//   ....[8]....
        /*0150*/ 	.word	0x00000770


	//   ....[9]....
        /*0154*/ 	.word	0x00000790


	//   ....[10]....
        /*0158*/ 	.word	0x00001040


	//   ....[11]....
        /*015c*/ 	.word	0x00001080


	//   ....[12]....
        /*0160*/ 	.word	0x00001100


	//   ....[13]....
        /*0164*/ 	.word	0x00001150


	//   ....[14]....
        /*0168*/ 	.word	0x00001230


	//   ....[15]....
        /*016c*/ 	.word	0x00001270


	//   ....[16]....
        /*0170*/ 	.word	0x00001280


	//   ....[17]....
        /*0174*/ 	.word	0x000012b0


	//   ....[18]....
        /*0178*/ 	.word	0x00001320


	//   ....[19]....
        /*017c*/ 	.word	0x00001340


	//   ....[20]....
        /*0180*/ 	.word	0x00001350


	//   ....[21]....
        /*0184*/ 	.word	0x00001390


	//   ....[22]....
        /*0188*/ 	.word	0x000013f0


	//   ....[23]....
        /*018c*/ 	.word	0x00001410


	//   ....[24]....
        /*0190*/ 	.word	0x00001420


	//----- nvinfo : EIATTR_VRC_CTA_INIT_COUNT
	.align		4
.L_7935:
        /*0194*/ 	.byte	0x02, 0x4a
	.zero		1
	.zero		1


	//----- nvinfo : EIATTR_EXIT_INSTR_OFFSETS
	.align		4
        /*0198*/ 	.byte	0x04, 0x1c
        /*019a*/ 	.short	(.L_7937 - .L_7936)


	//   ....[0]....
.L_7936:
        /*019c*/ 	.word	0x00000080


	//   ....[1]....
        /*01a0*/ 	.word	0x00001930


	//   ....[2]....
        /*01a4*/ 	.word	0x00001950


	//   ....[3]....
        /*01a8*/ 	.word	0x00001dc0


	//   ....[4]....
        /*01ac*/ 	.word	0x00001fe0


	//   ....[5]....
        /*01b0*/ 	.word	0x00002140


	//   ....[6]....
        /*01b4*/ 	.word	0x00002210


	//----- nvinfo : EIATTR_MAX_THREADS
	.align		4
.L_7937:
        /*01b8*/ 	.byte	0x04, 0x05
        /*01ba*/ 	.short	(.L_7939 - .L_7938)
.L_7938:
        /*01bc*/ 	.word	0x00000080
        /*01c0*/ 	.word	0x00000001
        /*01c4*/ 	.word	0x00000001


	//----- nvinfo : EIATTR_CRS_STACK_SIZE
	.align		4
.L_7939:
        /*01c8*/ 	.byte	0x04, 0x1e
        /*01ca*/ 	.short	(.L_7941 - .L_7940)
.L_7940:
        /*01cc*/ 	.word	0x00000000


	//----- nvinfo : EIATTR_CBANK_PARAM_SIZE
	.align		4
.L_7941:
        /*01d0*/ 	.byte	0x03, 0x19
        /*01d2*/ 	.short	0x0048


	//----- nvinfo : EIATTR_PARAM_CBANK
	.align		4
        /*01d4*/ 	.byte	0x04, 0x0a
        /*01d6*/ 	.short	(.L_7943 - .L_7942)
	.align		4
.L_7942:
        /*01d8*/ 	.word	index@(.nv.constant0._ZN4vllm3moe10topkGatingILi12ELi384ELi4ELi4ELi32Ei13__nv_bfloat16LNS0_11ScoringFuncE0EEEvPKT5_PKbPfiPT4_PiiiibPKf)
        /*01dc*/ 	.short	0x0380
        /*01de*/ 	.short	0x0048


	//----- nvinfo : EIATTR_SW_WAR
	.align		4
.L_7943:
        /*01e0*/ 	.byte	0x04, 0x36
        /*01e2*/ 	.short	(.L_7945 - .L_7944)
.L_7944:
        /*01e4*/ 	.word	0x00000008
.L_7945:


//--------------------- .nv.info._ZN4vllm3moe10topkGatingILi10ELi320ELi4ELi4ELi32Ei13__nv_bfloat16LNS0_11ScoringFuncE0EEEvPKT5_PKbPfiPT4_PiiiibPKf --------------------------
	.section	.nv.info._ZN4vllm3moe10topkGatingILi10ELi320ELi4ELi4ELi32Ei13__nv_bfloat16LNS0_11ScoringFuncE0EEEvPKT5_PKbPfiPT4_PiiiibPKf,"",@"SHT_CUDA_INFO"
	.sectionflags	@""
	.align	4


	//----- nvinfo : EIATTR_CUDA_API_VERSION
	.align		4
        /*0000*/ 	.byte	0x04, 0x37
        /*0002*/ 	.short	(.L_7947 - .L_7946)
.L_7946:
        /*0004*/ 	.word	0x00000082


	//----- nvinfo : EIATTR_KPARAM_INFO
	.align		4
.L_7947:
        /*0008*/ 	.byte	0x04, 0x17
        /*000a*/ 	.short	(.L_7949 - .L_7948)
.L_7948:
        /*000c*/ 	.word	0x00000000
        /*0010*/ 	.short	0x000a
        /*0012*/ 	.short	0x0040
        /*0014*/ 	.byte	0x00, 0xf5, 0x21, 0x00


	//----- nvinfo : EIATTR_KPARAM_INFO
	.align		4
.L_7949:
        /*0018*/ 	.byte	0x04, 0x17
        /*001a*/ 	.short	(.L_7951 - .L_7950)
.L_7950:
        /*001c*/ 	.word	0x00000000
        /*0020*/ 	.short	0x0009
        /*0022*/ 	.short	0x003c
        /*0024*/ 	.byte	0x00, 0xf0, 0x05, 0x00


	//----- nvinfo : EIATTR_KPARAM_INFO
	.align		4
.L_7951:
        /*0028*/ 	.byte	0x04, 0x17
        /*002a*/ 	.short	(.L_7953 - .L_7952)
.L_7952:
        /*002c*/ 	.word	0x00000000
        /*0030*/ 	.short	0x0008
        /*0032*/ 	.short	0x0038
        /*0034*/ 	.byte	0x00, 0xf0, 0x11, 0x00


	//----- nvinfo : EIATTR_KPARAM_INFO
	.align		4
.L_7953:
        /*0038*/ 	.byte	0x04, 0x17
        /*003a*/ 	.short	(.L_7955 - .L_7954)
.L_7954:
        /*003c*/ 	.word	0x00000000
        /*0040*/ 	.short	0x0007
        /*0042*/ 	.short	0x0034
        /*0044*/ 	.byte	0x00, 0xf0, 0x11, 0x00


	//----- nvinfo : EIATTR_KPARAM_INFO
	.align		4
.L_7955:
        /*0048*/ 	.byte	0x04, 0x17
        /*004a*/ 	.short	(.L_7957 - .L_7956)
.L_7956:
        /*004c*/ 	.word	0x00000000
        /*0050*/ 	.short	0x0006
        /*0052*/ 	.short	0x0030
        /*0054*/ 	.byte	0x00, 0xf0, 0x11, 0x00


	//----- nvinfo : EIATTR_KPARAM_INFO
	.align		4
.L_7957:
        /*0058*/ 	.byte	0x04, 0x17
        /*005a*/ 	.short	(.L_7959 - .L_7958)
.L_7958:
        /*005c*/ 	.word	0x00000000
        /*0060*/ 	.short	0x0005
        /*0062*/ 	.short	0x0028
        /*0064*/ 	.byte	0x00, 0xf5, 0x21, 0x00


	//----- nvinfo : EIATTR_KPARAM_INFO
	.align		4
.L_7959:
        /*0068*/ 	.byte	0x04, 0x17
        /*006a*/ 	.short	(.L_7961 - .L_7960)
.L_7960:
        /*006c*/ 	.word	0x00000000
        /*0070*/ 	.short	0x0004
        /*0072*/ 	.short	0x0020
        /*0074*/ 	.byte	0x00, 0xf5, 0x21, 0x00


	//----- nvinfo : EIATTR_KPARAM_INFO
	.align		4
.L_7961:
        /*0078*/ 	.byte	0x04, 0x17
        /*007a*/ 	.short	(.L_7963 - .L_7962)
.L_7962:
        /*007c*/ 	.word	0x00000000
        /*0080*/ 	.short	0x0003
        /*0082*/ 	.short	0x0018
        /*0084*/ 	.byte	0x00, 0xf0, 0x11, 0x00


	//----- nvinfo : EIATTR_KPARAM_INFO
	.align		4
.L_7963:
        /*0088*/ 	.byte	0x04, 0x17
        /*008a*/ 	.short	(.L_7965 - .L_7964)
.L_7964:
        /*008c*/ 	.word	0x00000000
        /*0090*/ 	.short	0x0002
        /*0092*/ 	.short	0x0010
        /*0094*/ 	.byte	0x00, 0xf5, 0x21, 0x00


	//----- nvinfo : EIATTR_KPARAM_INFO
	.align		4
.L_7965:
        /*0098*/ 	.byte	0x04, 0x17
        /*009a*/ 	.short	(.L_7967 - .L_7966)
.L_7966:
        /*009c*/ 	.word	0x00000000
        /*00a0*/ 	.short	0x0001
        /*00a2*/ 	.short	0x0008
        /*00a4*/ 	.byte	0x00, 0xf5, 0x21, 0x00


	//----- nvinfo : EIATTR_KPARAM_INFO
	.align		4
.L_7967:
        /*00a8*/ 	.byte	0x04, 0x17
        /*00aa*/ 	.short	(.L_7969 - .L_7968)
.L_7968:
        /*00ac*/ 	.word	0x00000000
        /*00b0*/ 	.short	0x0000
        /*00b2*/ 	.short	0x0000
        /*00b4*/ 	.byte	0x00, 0xf5, 0x21, 0x00


	//----- nvinfo : EIATTR_SPARSE_MMA_MASK
	.align		4
.L_7969:
        /*00b8*/ 	.byte	0x03, 0x50
        /*00ba*/ 	.short	0x0000


	//----- nvinfo : EIATTR_MAXREG_COUNT
	.align		4
        /*00bc*/ 	.byte	0x03, 0x1b
        /*00be*/ 	.short	0x00ff


	//----- nvinfo : EIATTR_MERCURY_ISA_VERSION
	.align		4
        /*00c0*/ 	.byte	0x03, 0x5f
        /*00c2*/ 	.short	0x0101


	//----- nvinfo : EIATTR_COOP_GROUP_MASK_REGIDS
	.align		4
        /*00c4*/ 	.byte	0x04, 0x29
        /*00c6*/ 	.short	(.L_7971 - .L_7970)


	//   ....[0]....
.L_7970:
        /*00c8*/ 	.word	0xffffffff


	//   ....[1]....
        /*00cc*/ 	.word	0xffffffff


	//   ....[2]....
        /*00d0*/ 	.word	0xffffffff


	//   ....[3]....
        /*00d4*/ 	.word	0xffffffff


	//   ....[4]....
        /*00d8*/ 	.word	0xffffffff


	//   ....[5]....
        /*00dc*/ 	.word	0xffffffff


	//   ....[6]....
        /*00e0*/ 	.word	0xffffffff


	//   ....[7]....
        /*00e4*/ 	.word	0xffffffff


	//   ....[8]....
        /*00e8*/ 	.word	0xffffffff


	//   ....[9]....
        /*00ec*/ 	.word	0xffffffff


	//   ....[10]....
        /*00f0*/ 	.word	0xffffffff


	//   ....[11]....
        /*00f4*/ 	.word	0xffffffff


	//   ....[12]....
        /*00f8*/ 	.word	0xffffffff


	//   ....[13]....
        /*00fc*/ 	.word	0xffffffff


	//   ....[14]....
        /*0100*/ 	.word	0xffffffff


	//   ....[15]....
        /*0104*/ 	.word	0xffffffff


	//   ....[16]....
        /*0108*/ 	.word	0xffffffff


	//   ....[17]....
        /*010c*/ 	.word	0xffffffff


	//   ....[18]....
        /*0110*/ 	.word	0xffffffff


	//   ....[19]....
        /*0114*/ 	.word	0xffffffff


	//   ....[20]....
        /*0118*/ 	.word	0xffffffff


	//   ....[21]....
        /*011c*/ 	.word	0xffffffff


	//   ....[22]....
        /*0120*/ 	.word	0xffffffff


	//   ....[23]....
        /*0124*/ 	.word	0xffffffff


	//   ....[24]....
        /*0128*/ 	.word	0xffffffff


	//----- nvinfo : EIATTR_COOP_GROUP_INSTR_OFFSETS
	.align		4
.L_7971:
        /*012c*/ 	.byte	0x04, 0x28
        /*012e*/ 	.short	(.L_7973 - .L_7972)


	//   ....[0]....
.L_7972:
        /*0130*/ 	.word	0x000002e0


	//   ....[1]....
        /*0134*/ 	.word	0x00000300


	//   ....[2]....
        /*0138*/ 	.word	0x00000320


	//   ....[3]....
        /*013c*/ 	.word	0x00000350


	//   ....[4]....
        /*0140*/ 	.word	0x000003d0


	//   ....[5]....
        /*0144*/ 	.word	0x00000670


	//   ....[6]....
        /*0148*/ 	.word	0x00000690


	//   ....[7]....
        /*014c*/ 	.word	0x000006b0


	//   ....[8]....
        /*0150*/ 	.word	0x000006d0


	//   ....[9]....
        /*0154*/ 	.word	0x000006f0


	//   ....[10]....
        /*0158*/ 	.word	0x00000e40


	//   ....[11]....
        /*015c*/ 	.word	0x00000e70


	//   ....[12]....
        /*0160*/ 	.word	0x00000ee0


	//   ....[13]....
        /*0164*/ 	.word	0x00000ef0


	//   ....[14]....
        /*0168*/ 	.word	0x00001010


	//   ....[15]....
        /*016c*/ 	.word	0x00001030


	//   ....[16]....
        /*0170*/ 	.word	0x00001060


	//   ....[17]....
        /*0174*/ 	.word	0x000010c0


	//   ....[18]....
        /*0178*/ 	.word	0x00001100


	//   ....[19]....
        /*017c*/ 	.word	0x00001110


	//   ....[20]....
        /*0180*/ 	.word	0x00001130


	//   ....[21]....
        /*0184*/ 	.word	0x00001190


	//   ....[22]....
        /*0188*/ 	.word	0x000011c0


	//   ....[23]....
        /*018c*/ 	.word	0x000011d0


	//   ....[24]....
        /*0190*/ 	.word	0x00001200


	//----- nvinfo : EIATTR_VRC_CTA_INIT_COUNT
	.align		4
.L_7973:
        /*0194*/ 	.byte	0x02, 0x4a
	.zero		1
	.zero		1


	//----- nvinfo : EIATTR_EXIT_INSTR_OFFSETS
	.align		4
        /*0198*/ 	.byte	0x04, 0x1c
        /*019a*/ 	.short	(.L_7975 - .L_7974)


	//   ....[0]....
.L_7974:
        /*019c*/ 	.word	0x00000080


	//   ....[1]....
        /*01a0*/ 	.word	0x000016d0


	//   ....[2]....
        /*01a4*/ 	.word	0x000016f0


	//   ....[3]....
        /*01a8*/ 	.word	0x00001b60


	//   ....[4]....
        /*01ac*/ 	.word	0x00001d80


	//   ....[5]....
        /*01b0*/ 	.word	0x00001ee0


	//   ....[6]....
        /*01b4*/ 	.word	0x00001fb0


	//----- nvinfo : EIATTR_MAX_THREADS
	.align		4
.L_7975:
        /*01b8*/ 	.byte	0x04, 0x05
        /*01ba*/ 	.short	(.L_7977 - .L_7976)
.L_7976:
        /*01bc*/ 	.word	0x00000080
        /*01c0*/ 	.word	0x00000001
        /*01c4*/ 	.word	0x00000001


	//----- nvinfo : EIATTR_CRS_STACK_SIZE
	.align		4
.L_7977:
        /*01c8*/ 	.byte	0x04, 0x1e
        /*01ca*/ 	.short	(.L_7979 - .L_7978)
.L_7978:
        /*01cc*/ 	.word	0x00000000


	//----- nvinfo : EIATTR_CBANK_PARAM_SIZE
	.align		4
.L_7979:
        /*01d0*/ 	.byte	0x03, 0x19
        /*01d2*/ 	.short	0x0048


	//----- nvinfo : EIATTR_PARAM_CBANK
	.align		4
        /*01d4*/ 	.byte	0x04, 0x0a
        /*01d6*/ 	.short	(.L_7981 - .L_7980)
	.align		4
.L_7980:
        /*01d8*/ 	.word	index@(.nv.constant0._ZN4vllm3moe10topkGatingILi10ELi320ELi4ELi4ELi32Ei13__nv_bfloat16LNS0_11ScoringFuncE0EEEvPKT5_PKbPfiPT4_PiiiibPKf)
        /*01dc*/ 	.short	0x0380
        /*01de*/ 	.short	0x0048


	//----- nvinfo : EIATTR_SW_WAR
	.align		4
.L_7981:
        /*01e0*/ 	.byte	0x04, 0x36
        /*01e2*/ 	.short	(.L_7983 - .L_7982)
.L_7982:
        /*01e4*/ 	.word	0x00000008
.L_7983:


//--------------------- .nv.info._ZN4vllm3moe10topkGatingILi6ELi192ELi4ELi4ELi32Ei13__nv_bfloat16LNS0_11ScoringFuncE0EEEvPKT5_PKbPfiPT4_PiiiibPKf --------------------------
	.section	.nv.info._ZN4vllm3moe10topkGatingILi6ELi192ELi4ELi4ELi32Ei13__nv_bfloat16LNS0_11ScoringFuncE0EEEvPKT5_PKbPfiPT4_PiiiibPKf,"",@"SHT_CUDA_INFO"
	.sectionflags	@""
	.align	4


	//----- nvinfo : EIATTR_CUDA_API_VERSION
	.align		4
        /*0000*/ 	.byte	0x04, 0x37
        /*0002*/ 	.short	(.L_7985 - .L_7984)
.L_7984:
        /*0004*/ 	.word	0x00000082


	//----- nvinfo : EIATTR_KPARAM_INFO
	.align		4
.L_7985:
        /*0008*/ 	.byte	0x04, 0x17
        /*000a*/ 	.short	(.L_7987 - .L_7986)
.L_7986:
        /*000c*/ 	.word	0x00000000
        /*0010*/ 	.short	0x000a
        /*0012*/ 	.short	0x0040
        /*0014*/ 	.byte	0x00, 0xf5, 0x21, 0x00


	//----- nvinfo : EIATTR_KPARAM_INFO
	.align		4
.L_7987:
        /*0018*/ 	.byte	0x04, 0x17
        /*001a*/ 	.short	(.L_7989 - .L_7988)
.L_7988:
        /*001c*/ 	.word	0x00000000
        /*0020*/ 	.short	0x0009
        /*0022*/ 	.short	0x003c
        /*0024*/ 	.byte	0x00, 0xf0, 0x05, 0x00


	//----- nvinfo : EIATTR_KPARAM_INFO
	.align		4
.L_7989:
        /*0028*/ 	.byte	0x04, 0x17
        /*002a*/ 	.short	(.L_7991 - .L_7990)
.L_7990:
        /*002c*/ 	.word	0x00000000
        /*0030*/ 	.short	0x0008
        /*0032*/ 	.short	0x0038
        /*0034*/ 	.byte	0x00, 0xf0, 0x11, 0x00


	//----- nvinfo : EIATTR_KPARAM_INFO
	.align		4
.L_7991:
        /*0038*/ 	.byte	0x04, 0x17
        /*003a*/ 	.short	(.L_7993 - .L_7992)
.L_7992:
        /*003c*/ 	.word	0x00000000
        /*0040*/ 	.short	0x0007
        /*0042*/ 	.short	0x0034
        /*0044*/ 	.byte	0x00, 0xf0, 0x11, 0x00


	//----- nvinfo : EIATTR_KPARAM_INFO
	.align		4
.L_7993:
        /*0048*/ 	.byte	0x04, 0x17
        /*004a*/ 	.short	(.L_7995 - .L_7994)
.L_7994:
        /*004c*/ 	.word	0x00000000
        /*0050*/ 	.short	0x0006
        /*0052*/ 	.short	0x0030
        /*0054*/ 	.byte	0x00, 0xf0, 0x11, 0x00


	//----- nvinfo : EIATTR_KPARAM_INFO
	.align		4
.L_7995:
        /*0058*/ 	.byte	0x04, 0x17
        /*005a*/ 	.short	(.L_7997 - .L_7996)
.L_7996:
        /*005c*/ 	.word	0x00000000
        /*0060*/ 	.short	0x0005
        /*0062*/ 	.short	0x0028
        /*0064*/ 	.byte	0x00, 0xf5, 0x21, 0x00


	//----- nvinfo : EIATTR_KPARAM_INFO
	.align		4
.L_7997:
        /*0068*/ 	.byte	0x04, 0x17
        /*006a*/ 	.short	(.L_7999 - .L_7998)
.L_7998:
        /*006c*/ 	.word	0x00000000
        /*0070*/ 	.short	0x0004
        /*0072*/ 	.short	0x0020
        /*0074*/ 	.byte	0x00, 0xf5, 0x21, 0x00


	//----- nvinfo : EIATTR_KPARAM_INFO
	.align		4
.L_7999:
        /*0078*/ 	.byte	0x04, 0x17
        /*007a*/ 	.short	(.L_8001 - .L_8000)
.L_8000:
        /*007c*/ 	.word	0x00000000
        /*0080*/ 	.short	0x0003
        /*0082*/ 	.short	0x0018
        /*0084*/ 	.byte	0x00, 0xf0, 0x11, 0x00


	//----- nvinfo : EIATTR_KPARAM_INFO
	.align		4
.L_8001:
        /*0088*/ 	.byte	0x04, 0x17
        /*008a*/ 	.short	(.L_8003 - .L_8002)
.L_8002:
        /*008c*/ 	.word	0x00000000
        /*0090*/ 	.short	0x0002
        /*0092*/ 	.short	0x0010
        /*0094*/ 	.byte	0x00, 0xf5, 0x21, 0x00


	//----- nvinfo : EIATTR_KPARAM_INFO
	.align		4
.L_8003:
        /*0098*/ 	.byte	0x04, 0x17
        /*009a*/ 	.short	(.L_8005 - .L_8004)
.L_8004:
        /*009c*/ 	.word	0x00000000
        /*00a0*/ 	.short	0x0001
        /*00a2*/ 	.short	0x0008
        /*00a4*/ 	.byte	0x00, 0xf5, 0x21, 0x00


	//----- nvinfo : EIATTR_KPARAM_INFO
	.align		4
.L_8005:
        /*00a8*/ 	.byte	0x04, 0x17
        /*00aa*/ 	.short	(.L_8007 - .L_8006)
.L_8006:
        /*00ac*/ 	.word	0x00000000
        /*00b0*/ 	.short	0x0000
        /*00b2*/ 	.short	0x0000
        /*00b4*/ 	.byte	0x00, 0xf5, 0x21, 0x00


	//----- nvinfo : EIATTR_SPARSE_MMA_MASK
	.align		4
.L_8007:
        /*00b8*/ 	.byte	0x03, 0x50
        /*00ba*/ 	.short	0x0000


	//----- nvinfo : EIATTR_MAXREG_COUNT
	.align		4
        /*00bc*/ 	.byte	0x03, 0x1b
        /*00be*/ 	.short	0x00ff


	//----- nvinfo : EIATTR_MERCURY_ISA_VERSION
	.align		4
        /*00c0*/ 	.byte	0x03, 0x5f
        /*00c2*/ 	.short	0x0101


	//----- nvinfo : EIATTR_COOP_GROUP_MASK_REGIDS
	.align		4
        /*00c4*/ 	.byte	0x04, 0x29
        /*00c6*/ 	.short	(.L_8009 - .L_8008)


	//   ....[0]....
.L_8008:
        /*00c8*/ 	.word	0xffffffff


	//   ....[1]....
        /*00cc*/ 	.word	0xffffffff


	//   ....[2]....
        /*00d0*/ 	.word	0xffffffff


	//   ....[3]....
        /*00d4*/ 	.word	0xffffffff


	//   ....[4]....
        /*00d8*/ 	.word	0xffffffff


	//   ....[5]....
        /*00dc*/ 	.word	0xffffffff


	//   ....[6]....
        /*00e0*/ 	.word	0xffffffff


	//   ....[7]....
        /*00e4*/ 	.word	0xffffffff


	//   ....[8]....
        /*00e8*/ 	.word	0xffffffff


	//   ....[9]....
        /*00ec*/ 	.word	0xffffffff


	//   ....[10]....
        /*00f0*/ 	.word	0xffffffff


	//   ....[11]....
        /*00f4*/ 	.word	0xffffffff


	//   ....[12]....
        /*00f8*/ 	.word	0xffffffff


	//   ....[13]....
        /*00fc*/ 	.word	0xffffffff


	//   ....[14]....
        /*0100*/ 	.word	0xffffffff


	//   ....[15]....
        /*0104*/ 	.word	0xffffffff


	//   ....[16]....
        /*0108*/ 	.word	0xffffffff


	//   ....[17]....
        /*010c*/ 	.word	0xffffffff


	//   ....[18]....
        /*0110*/ 	.word	0xffffffff


	//   ....[19]....
        /*0114*/ 	.word	0xffffffff


	//   ....[20]....
        /*0118*/ 	.word	0xffffffff


	//   ....[21]....
        /*011c*/ 	.word	0xffffffff


	//   ....[22]....
        /*0120*/ 	.word	0xffffffff


	//   ....[23]....
        /*0124*/ 	.word	0xffffffff


	//   ....[24]....
        /*0128*/ 	.word	0xffffffff


	//----- nvinfo : EIATTR_COOP_GROUP_INSTR_OFFSETS
	.align		4
.L_8009:
        /*012c*/ 	.byte	0x04, 0x28
        /*012e*/ 	.short	(.L_8011 - .L_8010)


	//   ....[0]....
.L_8010:
        /*0130*/ 	.word	0x000002b0


	//   ....[1]....
        /*0134*/ 	.word	0x000002d0


	//   ....[2]....
        /*0138*/ 	.word	0x000002f0


	//   ....[3]....
        /*013c*/ 	.word	0x00000390


	//   ....[4]....
        /*0140*/ 	.word	0x000003b0


	//   ....[5]....
        /*0144*/ 	.word	0x00000550


	//   ....[6]....
        /*0148*/ 	.word	0x00000570


	//   ....[7]....
        /*014c*/ 	.word	0x00000590


	//   ....[8]....
        /*0150*/ 	.word	0x000005b0


	//   ....[9]....
        /*0154*/ 	.word	0x000005d0


	//   ....[10]....
        /*0158*/ 	.word	0x000009e0


	//   ....[11]....
        /*015c*/ 	.word	0x00000a20


	//   ....[12]....
        /*0160*/ 	.word	0x00000aa0


	//   ....[13]....
        /*0164*/ 	.word	0x00000ac0


	//   ....[14]....
        /*0168*/ 	.word	0x00000b20


	//   ....[15]....
        /*016c*/ 	.word	0x00000b90


	//   ....[16]....
        /*0170*/ 	.word	0x00000bb0


	//   ....[17]....
        /*0174*/ 	.word	0x00000bc0


	//   ....[18]....
        /*0178*/ 	.word	0x00000bf0


	//   ....[19]....
        /*017c*/ 	.word	0x00000c50


	//   ....[20]....
        /*0180*/ 	.word	0x00000c70


	//   ....[21]....
        /*0184*/ 	.word	0x00000c80


	//   ....[22]....
        /*0188*/ 	.word	0x00000cf0


	//   ....[23]....
        /*018c*/ 	.word	0x00000d10


	//   ....[24]....
        /*0190*/ 	.word	0x00000d20


	//----- nvinfo : EIATTR_VRC_CTA_INIT_COUNT
	.align		4
.L_8011:
        /*0194*/ 	.byte	0x02, 0x4a
	.zero		1
	.zero		1


	//----- nvinfo : EIATTR_EXIT_INSTR_OFFSETS
	.align		4
        /*0198*/ 	.byte	0x04, 0x1c
        /*019a*/ 	.short	(.L_8013 - .L_8012)


	//   ....[0]....
.L_8012:
        /*019c*/ 	.word	0x00000080


	//   ....[1]....
        /*01a0*/ 	.word	0x00001170


	//   ....[2]....
        /*01a4*/ 	.word	0x00001190


	//   ....[3]....
        /*01a8*/ 	.word	0x00001600


	//   ....[4]....
        /*01ac*/ 	.word	0x00001820


	//   ....[5]....
        /*01b0*/ 	.word	0x00001980


	//   ....[6]....
        /*01b4*/ 	.word	0x00001a50


	//----- nvinfo : EIATTR_MAX_THREADS
	.align		4
.L_8013:
        /*01b8*/ 	.byte	0x04, 0x05
        /*01ba*/ 	.short	(.L_8015 - .L_8014)
.L_8014:
        /*01bc*/ 	.word	0x00000080
        /*01c0*/ 	.word	0x00000001
        /*01c4*/ 	.word	0x00000001


	//----- nvinfo : EIATTR_CRS_STACK_SIZE
	.align		4
.L_8015:
        /*01c8*/ 	.byte	0x04, 0x1e
        /*01ca*/ 	.short	(.L_8017 - .L_8016)
.L_8016:
        /*01cc*/ 	.word	0x00000000


	//----- nvinfo : EIATTR_CBANK_PARAM_SIZE
	.align		4
.L_8017:
        /*01d0*/ 	.byte	0x03, 0x19
        /*01d2*/ 	.short	0x0048


	//----- nvinfo : EIATTR_PARAM_CBANK
	.align		4
        /*01d4*/ 	.byte	0x04, 0x0a
        /*01d6*/ 	.short	(.L_8019 - .L_8018)
	.align		4
.L_8018:
        /*01d8*/ 	.word	index@(.nv.constant0._ZN4vllm3moe10topkGatingILi6ELi192ELi4ELi4ELi32Ei13__nv_bfloat16LNS0_11ScoringFuncE0EEEvPKT5_PKbPfiPT4_PiiiibPKf)
        /*01dc*/ 	.short	0x0380
        /*01de*/ 	.short	0x0048


	//----- nvinfo : EIATTR_SW_WAR
	.align		4
.L_8019:
        /*01e0*/ 	.byte	0x04, 0x36
        /*01e2*/ 	.short	(.L_8021 - .L_8020)
.L_8020:
        /*01e4*/ 	.word	0x00000008
.L_8021:


//--------------------- .nv.info._ZN4vllm3moe10topkGatingILi16ELi512ELi4ELi16ELi32Ei13__nv_bfloat16LNS0_11ScoringFuncE0EEEvPKT5_PKbPfiPT4_PiiiibPKf --------------------------
	.section	.nv.info._ZN4vllm3moe10topkGatingILi16ELi512ELi4ELi16ELi32Ei13__nv_bfloat16LNS0_11ScoringFuncE0EEEvPKT5_PKbPfiPT4_PiiiibPKf,"",@"SHT_CUDA_INFO"
	.sectionflags	@""
	.align	4


	//----- nvinfo : EIATTR_CUDA_API_VERSION
	.align		4
        /*0000*/ 	.byte	0x04, 0x37
        /*0002*/ 	.short	(.L_8023 - .L_8022)
.L_8022:
        /*0004*/ 	.word	0x00000082


	//----- nvinfo : EIATTR_KPARAM_INFO
	.align		4
.L_8023:
        /*0008*/ 	.byte	0x04, 0x17
        /*000a*/ 	.short	(.L_8025 - .L_8024)
.L_8024:
        /*000c*/ 	.word	0x00000000
        /*0010*/ 	.short	0x000a
        /*0012*/ 	.short	0x0040
        /*0014*/ 	.byte	0x00, 0xf5, 0x21, 0x00


	//----- nvinfo : EIATTR_KPARAM_INFO
	.align		4
.L_8025:
        /*0018*/ 	.byte	0x04, 0x17
        /*001a*/ 	.short	(.L_8027 - .L_8026)
.L_8026:
        /*001c*/ 	.word	0x00000000
        /*0020*/ 	.short	0x0009
        /*0022*/ 	.short	0x003c
        /*0024*/ 	.byte	0x00, 0xf0, 0x05, 0x00


	//----- nvinfo : EIATTR_KPARAM_INFO
	.align		4
.L_8027:
        /*0028*/ 	.byte	0x04, 0x17
        /*002a*/ 	.short	(.L_8029 - .L_8028)
.L_8028:
        /*002c*/ 	.word	0x00000000
        /*0030*/ 	.short	0x0008
        /*0032*/ 	.short	0x0038
        /*0034*/ 	.byte	0x00, 0xf0, 0x11, 0x00


	//----- nvinfo : EIATTR_KPARAM_INFO
	.align		4
.L_8029:
        /*0038*/ 	.byte	0x04, 0x17
        /*003a*/ 	.short	(.L_8031 - .L_8030)
.L_8030:
        /*003c*/ 	.word	0x00000000
        /*0040*/ 	.short	0x0007
        /*0042*/ 	.short	0x0034
        /*0044*/ 	.byte	0x00, 0xf0, 0x11, 0x00


	//----- nvinfo : EIATTR_KPARAM_INFO
	.align		4
.L_8031:
        /*0048*/ 	.byte	0x04, 0x17
        /*004a*/ 	.short	(.L_8033 - .L_8032)
.L_8032:
        /*004c*/ 	.word	0x00000000
        /*0050*/ 	.short	0x0006
        /*0052*/ 	.short	0x0030
        /*0054*/ 	.byte	0x00, 0xf0, 0x11, 0x00


	//----- nvinfo : EIATTR_KPARAM_INFO
	.align		4
.L_8033:
        /*0058*/ 	.byte	0x04, 0x17
        /*005a*/ 	.short	(.L_8035 - .L_8034)
.L_8034:
        /*005c*/ 	.word	0x00000000
        /*0060*/ 	.short	0x0005
        /*0062*/ 	.short	0x0028
        /*0064*/ 	.byte	0x00, 0xf5, 0x21, 0x00


	//----- nvinfo : EIATTR_KPARAM_INFO
	.align		4
.L_8035:
        /*0068*/ 	.byte	0x04, 0x17
        /*006a*/ 	.short	(.L_8037 - .L_8036)
.L_8036:
        /*006c*/ 	.word	0x00000000
        /*0070*/ 	.short	0x0004
        /*0072*/ 	.short	0x0020
        /*0074*/ 	.byte	0x00, 0xf5, 0x21, 0x00


	//----- nvinfo : EIATTR_KPARAM_INFO
	.align		4
.L_8037:
        /*0078*/ 	.byte	0x04, 0x17
        /*007a*/ 	.short	(.L_8039 - .L_8038)
.L_8038:
        /*007c*/ 	.word	0x00000000
        /*0080*/ 	.short	0x0003
        /*0082*/ 	.short	0x0018
        /*0084*/ 	.byte	0x00, 0xf0, 0x11, 0x00


	//----- nvinfo : EIATTR_KPARAM_INFO
	.align		4
.L_8039:
        /*0088*/ 	.byte	0x04, 0x17
        /*008a*/ 	.short	(.L_8041 - .L_8040)
.L_8040:
        /*008c*/ 	.word	0x00000000
        /*0090*/ 	.short	0x0002
        /*0092*/ 	.short	0x0010
        /*0094*/ 	.byte	0x00, 0xf5, 0x21, 0x00


	//----- nvinfo : EIATTR_KPARAM_INFO
	.align		4
.L_8041:
        /*0098*/ 	.byte	0x04, 0x17
        /*009a*/ 	.short	(.L_8043 - .L_8042)
.L_8042:
        /*009c*/ 	.word	0x00000000
        /*00a0*/ 	.short	0x0001
        /*00a2*/ 	.short	0x0008
        /*00a4*/ 	.byte	0x00, 0xf5, 0x21, 0x00


	//----- nvinfo : EIATTR_KPARAM_INFO
	.align		4
.L_8043:
        /*00a8*/ 	.byte	0x04, 0x17
        /*00aa*/ 	.short	(.L_8045 - .L_8044)
.L_8044:
        /*00ac*/ 	.word	0x00000000
        /*00b0*/ 	.short	0x0000
        /*00b2*/ 	.short	0x0000
        /*00b4*/ 	.byte	0x00, 0xf5, 0x21, 0x00


	//----- nvinfo : EIATTR_SPARSE_MMA_MASK
	.align		4
.L_8045:
        /*00b8*/ 	.byte	0x03, 0x50
        /*00ba*/ 	.short	0x0000


	//----- nvinfo : EIATTR_MAXREG_COUNT
	.align		4
        /*00bc*/ 	.byte	0x03, 0x1b
        /*00be*/ 	.short	0x00ff


	//----- nvinfo : EIATTR_MERCURY_ISA_VERSION
	.align		4
        /*00c0*/ 	.byte	0x03, 0x5f
        /*00c2*/ 	.short	0x0101


	//----- nvinfo : EIATTR_COOP_GROUP_MASK_REGIDS
	.align		4
        /*00c4*/ 	.byte	0x04, 0x29
        /*00c6*/ 	.short	(.L_8047 - .L_8046)


	//   ....[0]....
.L_8046:
        /*00c8*/ 	.word	0xffffffff


	//   ....[1]....
        /*00cc*/ 	.word	0xffffffff


	//   ....[2]....
        /*00d0*/ 	.word	0xffffffff


	//   ....[3]....
        /*00d4*/ 	.word	0xffffffff


	//   ....[4]....
        /*00d8*/ 	.word	0xffffffff


	//   ....[5]....
        /*00dc*/ 	.word	0xffffffff


	//   ....[6]....
        /*00e0*/ 	.word	0xffffffff


	//   ....[7]....
        /*00e4*/ 	.word	0xffffffff


	//   ....[8]....
        /*00e8*/ 	.word	0xffffffff


	//   ....[9]....
        /*00ec*/ 	.word	0xffffffff


	//   ....[10]....
        /*00f0*/ 	.word	0xffffffff


	//   ....[11]....
        /*00f4*/ 	.word	0xffffffff


	//   ....[12]....
        /*00f8*/ 	.word	0xffffffff


	//   ....[13]....
        /*00fc*/ 	.word	0xffffffff


	//   ....[14]....
        /*0100*/ 	.word	0xffffffff


	//   ....[15]....
        /*0104*/ 	.word	0xffffffff


	//   ....[16]....
        /*0108*/ 	.word	0xffffffff


	//   ....[17]....
        /*010c*/ 	.word	0xffffffff


	//   ....[18]....
        /*0110*/ 	.word	0xffffffff


	//   ....[19]....
        /*0114*/ 	.word	0xffffffff


	//   ....[20]....
        /*0118*/ 	.word	0xffffffff


	//   ....[21]....
        /*011c*/ 	.word	0xffffffff


	//   ....[22]....
        /*0120*/ 	.word	0xffffffff


	//   ....[23]....
        /*0124*/ 	.word	0xffffffff


	//   ....[24]....
        /*0128*/ 	.word	0xffffffff


	//----- nvinfo : EIATTR_COOP_GROUP_INSTR_OFFSETS
	.align		4
.L_8047:
        /*012c*/ 	.byte	0x04, 0x28
        /*012e*/ 	.short	(.L_8049 - .L_8048)


	//   ....[0]....
.L_8048:
        /*0130*/ 	.word	0x00000380


	//   ....[1]....
        /*0134*/ 	.word	0x000003a0


	//   ....[2]....
        /*0138*/ 	.word	0x000003c0


	//   ....[3]....
        /*013c*/ 	.word	0x000003e0


	//   ....[4]....
        /*0140*/ 	.word	0x00000420


	//   ....[5]....
        /*0144*/ 	.word	0x00000850


	//   ....[6]....
        /*0148*/ 	.word	0x00000870


	//   ....[7]....
        /*014c*/ 	.word	0x00000890


	//   ....[8]....
        /*0150*/ 	.word	0x000008b0


	//   ....[9]....
        /*0154*/ 	.word	0x000008d0


	//   ....[10]....
        /*0158*/ 	.word	0x000013c0


	//   ....[11]....
        /*015c*/ 	.word	0x00001400


	//   ....[12]....
        /*0160*/ 	.word	0x000014c0


	//   ....[13]....
        /*0164*/ 	.word	0x00001540


	//   ....[14]....
        /*0168*/ 	.word	0x00001660


	//   ....[15]....
        /*016c*/ 	.word	0x00001670


	//   ....[16]....
        /*0170*/ 	.word	0x00001680


	//   ....[17]....
        /*0174*/ 	.word	0x000016c0


	//   ....[18]....
        /*0178*/ 	.word	0x00001720


	//   ....[19]....
        /*017c*/ 	.word	0x00001740


	//   ....[20]....
        /*0180*/ 	.word	0x00001750


	//   ....[21]....
        /*0184*/ 	.word	0x00001790


	//   ....[22]....
        /*0188*/ 	.word	0x000017e0


	//   ....[23]....
        /*018c*/ 	.word	0x000017f0


	//   ....[24]....
        /*0190*/ 	.word	0x00001820


	//----- nvinfo : EIATTR_VRC_CTA_INIT_COUNT
	.align		4
.L_8049:
        /*0194*/ 	.byte	0x02, 0x4a
	.zero		1
	.zero		1


	//----- nvinfo : EIATTR_EXIT_INSTR_OFFSETS
	.align		4
        /*0198*/ 	.byte	0x04, 0x1c
        /*019a*/ 	.short	(.L_8051 - .L_8050)


	//   ....[0]....
.L_8050:
        /*019c*/ 	.word	0x00000080


	//   ....[1]....
        /*01a0*/ 	.word	0x00001db0


	//   ....[2]....
        /*01a4*/ 	.word	0x00001dd0


	//   ....[3]....
        /*01a8*/ 	.word	0x00002240


	//   ....[4]....
        /*01ac*/ 	.word	0x00002460


	//   ....[5]....
        /*01b0*/ 	.word	0x000025c0


	//   ....[6]....
        /*01b4*/ 	.word	0x00002690


	//----- nvinfo : EIATTR_MAX_THREADS
	.align		4
.L_8051:
        /*01b8*/ 	.byte	0x04, 0x05
        /*01ba*/ 	.short	(.L_8053 - .L_8052)
.L_8052:
        /*01bc*/ 	.word	0x00000080
        /*01c0*/ 	.word	0x00000001
        /*01c4*/ 	.word	0x00000001


	//----- nvinfo : EIATTR_CRS_STACK_SIZE
	.align		4
.L_8053:
        /*01c8*/ 	.byte	0x04, 0x1e
        /*01ca*/ 	.short	(.L_8055 - .L_8054)
.L_8054:
        /*01cc*/ 	.word	0x00000000


	//----- nvinfo : EIATTR_CBANK_PARAM_SIZE
	.align		4
.L_8055:
        /*01d0*/ 	.byte	0x03, 0x19
        /*01d2*/ 	.short	0x0048


	//----- nvinfo : EIATTR_PARAM_CBANK
	.align		4
        /*01d4*/ 	.byte	0x04, 0x0a
        /*01d6*/ 	.short	(.L_8057 - .L_8056)
	.align		4
.L_8056:
        /*01d8*/ 	.word	index@(.nv.constant0._ZN4vllm3moe10topkGatingILi16ELi512ELi4ELi16ELi32Ei13__nv_bfloat16LNS0_11ScoringFuncE0EEEvPKT5_PKbPfiPT4_PiiiibPKf)
        /*01dc*/ 	.short	0x0380
        /*01de*/ 	.short	0x0048


	//----- nvinfo : EIATTR_SW_WAR
	.align		4
.L_8057:
        /*01e0*/ 	.byte	0x04, 0x36
        /*01e2*/ 	.short	(.L_8059 - .L_8058)
.L_8058:
        /*01e4*/ 	.word	0x00000008
.L_8059:


//--------------------- .nv.info._ZN4vllm3moe10topkGatingILi8ELi256ELi4ELi16ELi32Ei13__nv_bfloat16LNS0_11ScoringFuncE0EEEvPKT5_PKbPfiPT4_PiiiibPKf --------------------------
	.section	.nv.info._ZN4vllm3moe10topkGatingILi8ELi256ELi4ELi16ELi32Ei13__nv_bfloat16LNS0_11ScoringFuncE0EEEvPKT5_PKbPfiPT4_PiiiibPKf,"",@"SHT_CUDA_INFO"
	.sectionflags	@""
	.align	4


	//----- nvinfo : EIATTR_CUDA_API_VERSION
	.align		4
        /*0000*/ 	.byte	0x04, 0x37
        /*0002*/ 	.short	(.L_8061 - .L_8060)
.L_8060:
        /*0004*/ 	.word	0x00000082


	//----- nvinfo : EIATTR_KPARAM_INFO
	.align		4
.L_8061:
        /*0008*/ 	.byte	0x04, 0x17
        /*000a*/ 	.short	(.L_8063 - .L_8062)
.L_8062:
        /*000c*/ 	.word	0x00000000
        /*0010*/ 	.short	0x000a
        /*0012*/ 	.short	0x0040
        /*0014*/ 	.byte	0x00, 0xf5, 0x21, 0x00


	//----- nvinfo : EIATTR_KPARAM_INFO
	.align		4
.L_8063:
        /*0018*/ 	.byte	0x04, 0x17
        /*001a*/ 	.short	(.L_8065 - .L_8064)
.L_8064:
        /*001c*/ 	.word	0x00000000
        /*0020*/ 	.short	0x0009
        /*0022*/ 	.short	0x003c
        /*0024*/ 	.byte	0x00, 0xf0, 0x05, 0x00


	//----- nvinfo : EIATTR_KPARAM_INFO
	.align		4
.L_8065:
        /*0028*/ 	.byte	0x04, 0x17
        /*002a*/ 	.short	(.L_8067 - .L_8066)
.L_8066:
        /*002c*/ 	.word	0x00000000
        /*0030*/ 	.short	0x0008
        /*0032*/ 	.short	0x0038
        /*0034*/ 	.byte	0x00, 0xf0, 0x11, 0x00


	//----- nvinfo : EIATTR_KPARAM_INFO
	.align		4
.L_8067:
        /*0038*/ 	.byte	0x04, 0x17
        /*003a*/ 	.short	(.L_8069 - .L_8068)
.L_8068:
        /*003c*/ 	.word	0x00000000
        /*0040*/ 	.short	0x0007
        /*0042*/ 	.short	0x0034
        /*0044*/ 	.byte	0x00, 0xf0, 0x11, 0x00


	//----- nvinfo : EIATTR_KPARAM_INFO
	.align		4
.L_8069:
        /*0048*/ 	.byte	0x04, 0x17
        /*004a*/ 	.short	(.L_8071 - .L_8070)
.L_8070:
        /*004c*/ 	.word	0x00000000
        /*0050*/ 	.short	0x0006
        /*0052*/ 	.short	0x0030
        /*0054*/ 	.byte	0x00, 0xf0, 0x11, 0x00


	//----- nvinfo : EIATTR_KPARAM_INFO
	.align		4
.L_8071:
        /*0058*/ 	.byte	0x04, 0x17
        /*005a*/ 	.short	(.L_8073 - .L_8072)
.L_8072:
        /*005c*/ 	.word	0x00000000
        /*0060*/ 	.short	0x0005
        /*0062*/ 	.short	0x0028
        /*0064*/ 	.byte	0x00, 0xf5, 0x21, 0x00


	//----- nvinfo : EIATTR_KPARAM_INFO
	.align		4
.L_8073:
        /*0068*/ 	.byte	0x04, 0x17
        /*006a*/ 	.short	(.L_8075 - .L_8074)
.L_8074:
        /*006c*/ 	.word	0x00000000
        /*0070*/ 	.short	0x0004
        /*0072*/ 	.short	0x0020
        /*0074*/ 	.byte	0x00, 0xf5, 0x21, 0x00


	//----- nvinfo : EIATTR_KPARAM_INFO
	.align		4
.L_8075:
        /*0078*/ 	.byte	0x04, 0x17
        /*007a*/ 	.short	(.L_8077 - .L_8076)
.L_8076:
        /*007c*/ 	.word	0x00000000
        /*0080*/ 	.short	0x0003
        /*0082*/ 	.short	0x0018
        /*0084*/ 	.byte	0x00, 0xf0, 0x11, 0x00


	//----- nvinfo : EIATTR_KPARAM_INFO
	.align		4
.L_8077:
        /*0088*/ 	.byte	0x04, 0x17
        /*008a*/ 	.short	(.L_8079 - .L_8078)
.L_8078:
        /*008c*/ 	.word	0x00000000
        /*0090*/ 	.short	0x0002
        /*0092*/ 	.short	0x0010
        /*0094*/ 	.byte	0x00, 0xf5, 0x21, 0x00


	//----- nvinfo : EIATTR_KPARAM_INFO
	.align		4
.L_8079:
        /*0098*/ 	.byte	0x04, 0x17
        /*009a*/ 	.short	(.L_8081 - .L_8080)
.L_8080:
        /*009c*/ 	.word	0x00000000
        /*00a0*/ 	.short	0x0001
        /*00a2*/ 	.short	0x0008
        /*00a4*/ 	.byte	0x00, 0xf5, 0x21, 0x00


	//----- nvinfo : EIATTR_KPARAM_INFO
	.align		4
.L_8081:
        /*00a8*/ 	.byte	0x04, 0x17
        /*00aa*/ 	.short	(.L_8083 - .L_8082)
.L_8082:
        /*00ac*/ 	.word	0x00000000
        /*00b0*/ 	.short	0x0000
        /*00b2*/ 	.short	0x0000
        /*00b4*/ 	.byte	0x00, 0xf5, 0x21, 0x00


	//----- nvinfo : EIATTR_SPARSE_MMA_MASK
	.align		4
.L_8083:
        /*00b8*/ 	.byte	0x03, 0x50
        /*00ba*/ 	.short	0x0000


	//----- nvinfo : EIATTR_MAXREG_COUNT
	.align		4
        /*00bc*/ 	.byte	0x03, 0x1b
        /*00be*/ 	.short	0x00ff


	//----- nvinfo : EIATTR_MERCURY_ISA_VERSION
	.align		4
        /*00c0*/ 	.byte	0x03, 0x5f
        /*00c2*/ 	.short	0x0101


	//----- nvinfo : EIATTR_COOP_GROUP_MASK_REGIDS
	.align		4
        /*00c4*/ 	.byte	0x04, 0x29
        /*00c6*/ 	.short	(.L_8085 - .L_8084)


	//   ....[0]....
.L_8084:
        /*00c8*/ 	.word	0xffffffff


	//   ....[1]....
        /*00cc*/ 	.word	0xffffffff


	//   ....[2]....
        /*00d0*/ 	.word	0xffffffff


	//   ....[3]....
        /*00d4*/ 	.word	0xffffffff


	//   ....[4]....
        /*00d8*/ 	.word	0xffffffff


	//   ....[5]....
        /*00dc*/ 	.word	0xffffffff


	//   ....[6]....
        /*00e0*/ 	.word	0xffffffff


	//   ....[7]....
        /*00e4*/ 	.word	0xffffffff


	//   ....[8]....
        /*00e8*/ 	.word	0xffffffff


	//   ....[9]....
        /*00ec*/ 	.word	0xffffffff


	//   ....[10]....
        /*00f0*/ 	.word	0xffffffff


	//   ....[11]....
        /*00f4*/ 	.word	0xffffffff


	//   ....[12]....
        /*00f8*/ 	.word	0xffffffff


	//   ....[13]....
        /*00fc*/ 	.word	0xffffffff


	//   ....[14]....
        /*0100*/ 	.word	0xffffffff


	//   ....[15]....
        /*0104*/ 	.word	0xffffffff


	//   ....[16]....
        /*0108*/ 	.word	0xffffffff


	//   ....[17]....
        /*010c*/ 	.word	0xffffffff


	//   ....[18]....
        /*0110*/ 	.word	0xffffffff


	//   ....[19]....
        /*0114*/ 	.word	0xffffffff


	//   ....[20]....
        /*0118*/ 	.word	0xffffffff


	//   ....[21]....
        /*011c*/ 	.word	0xffffffff


	//   ....[22]....
        /*0120*/ 	.word	0xffffffff


	//   ....[23]....
        /*0124*/ 	.word	0xffffffff


	//   ....[24]....
        /*0128*/ 	.word	0xffffffff


	//----- nvinfo : EIATTR_COOP_GROUP_INSTR_OFFSETS
	.align		4
.L_8085:
        /*012c*/ 	.byte	0x04, 0x28
        /*012e*/ 	.short	(.L_8087 - .L_8086)


	//   ....[0]....
.L_8086:
        /*0130*/ 	.word	0x000002c0


	//   ....[1]....
        /*0134*/ 	.word	0x000002e0


	//   ....[2]....
        /*0138*/ 	.word	0x00000300


	//   ....[3]....
        /*013c*/ 	.word	0x00000390


	//   ....[4]....
        /*0140*/ 	.word	0x000003f0


	//   ....[5]....
        /*0144*/ 	.word	0x00000610


	//   ....[6]....
        /*0148*/ 	.word	0x00000630


	//   ....[7]....
        /*014c*/ 	.word	0x00000650


	//   ....[8]....
        /*0150*/ 	.word	0x00000670


	//   ....[9]....
        /*0154*/ 	.word	0x00000690


	//   ....[10]....
        /*0158*/ 	.word	0x00000bd0


	//   ....[11]....
        /*015c*/ 	.word	0x00000c10


	//   ....[12]....
        /*0160*/ 	.word	0x00000c40


	//   ....[13]....
        /*0164*/ 	.word	0x00000cb0


	//   ....[14]....
        /*0168*/ 	.word	0x00000cd0


	//   ....[15]....
        /*016c*/ 	.word	0x00000d20


	//   ....[16]....
        /*0170*/ 	.word	0x00000d40


	//   ....[17]....
        /*0174*/ 	.word	0x00000d60


	//   ....[18]....
        /*0178*/ 	.word	0x00000dc0


	//   ....[19]....
        /*017c*/ 	.word	0x00000de0


	//   ....[20]....
        /*0180*/ 	.word	0x00000e00


	//   ....[21]....
        /*0184*/ 	.word	0x00000e70


	//   ....[22]....
        /*0188*/ 	.word	0x00000e80


	//   ....[23]....
        /*018c*/ 	.word	0x00000ec0


	//   ....[24]....
        /*0190*/ 	.word	0x00000ee0


	//----- nvinfo : EIATTR_VRC_CTA_INIT_COUNT
	.align		4
.L_8087:
        /*0194*/ 	.byte	0x02, 0x4a
	.zero		1
	.zero		1


	//----- nvinfo : EIATTR_EXIT_INSTR_OFFSETS
	.align		4
        /*0198*/ 	.byte	0x04, 0x1c
        /*019a*/ 	.short	(.L_8089 - .L_8088)


	//   ....[0]....
.L_8088:
        /*019c*/ 	.word	0x00000080


	//   ....[1]....
        /*01a0*/ 	.word	0x00001350


	//   ....[2]....
        /*01a4*/ 	.word	0x00001370


	//   ....[3]....
        /*01a8*/ 	.word	0x000017e0


	//   ....[4]....
        /*01ac*/ 	.word	0x00001a00


	//   ....[5]....
        /*01b0*/ 	.word	0x00001b60


	//   ....[6]....
        /*01b4*/ 	.word	0x00001c30


	//----- nvinfo : EIATTR_MAX_THREADS
	.align		4
.L_8089:
        /*01b8*/ 	.byte	0x04, 0x05
        /*01ba*/ 	.short	(.L_8091 - .L_8090)
.L_8090:
        /*01bc*/ 	.word	0x00000080
        /*01c0*/ 	.word	0x00000001
        /*01c4*/ 	.word	0x00000001


	//----- nvinfo : EIATTR_CRS_STACK_SIZE
	.align		4
.L_8091:
        /*01c8*/ 	.byte	0x04, 0x1e
        /*01ca*/ 	.short	(.L_8093 - .L_8092)
.L_8092:
        /*01cc*/ 	.word	0x00000000


	//----- nvinfo : EIATTR_CBANK_PARAM_SIZE
	.align		4
.L_8093:
        /*01d0*/ 	.byte	0x03, 0x19
        /*01d2*/ 	.short	0x0048


	//----- nvinfo : EIATTR_PARAM_CBANK
	.align		4
        /*01d4*/ 	.byte	0x04, 0x0a
        /*01d6*/ 	.short	(.L_8095 - .L_8094)
	.align		4
.L_8094:
        /*01d8*/ 	.word	index@(.nv.constant0._ZN4vllm3moe10topkGatingILi8ELi256ELi4ELi16ELi32Ei13__nv_bfloat16LNS0_11ScoringFuncE0EEEvPKT5_PKbPfiPT4_PiiiibPKf)
        /*01dc*/ 	.short	0x0380
        /*01de*/ 	.short	0x0048


	//----- nvinfo : EIATTR_SW_WAR
	.align		4
.L_8095:
        /*01e0*/ 	.byte	0x04, 0x36
        /*01e2*/ 	.short	(.L_8097 - .L_8096)
.L_8096:
        /*01e4*/ 	.word	0x00000008
.L_8097:


//--------------------- .nv.info._ZN4vllm3moe10topkGatingILi8ELi128ELi4ELi16ELi32Ei13__nv_bfloat16LNS0_11ScoringFuncE0EEEvPKT5_PKbPfiPT4_PiiiibPKf --------------------------
	.section	.nv.info._ZN4vllm3moe10topkGatingILi8ELi128ELi4ELi16ELi32Ei13__nv_bfloat16LNS0_11ScoringFuncE0EEEvPKT5_PKbPfiPT4_PiiiibPKf,"",@"SHT_CUDA_INFO"
	.sectionflags	@""
	.align	4


	//----- nvinfo : EIATTR_CUDA_API_VERSION
	.align		4
        /*0000*/ 	.byte	0x04, 0x37
        /*0002*/ 	.short	(.L_8099 - .L_8098)
.L_8098:
        /*0004*/ 	.word	0x00000082


	//----- nvinfo : EIATTR_KPARAM_INFO
	.align		4
.L_8099:
        /*0008*/ 	.byte	0x04, 0x17
        /*000a*/ 	.short	(.L_8101 - .L_8100)
.L_8100:
        /*000c*/ 	.word	0x00000000
        /*0010*/ 	.short	0x000a
        /*0012*/ 	.short	0x0040
        /*0014*/ 	.byte	0x00, 0xf5, 0x21, 0x00


	//----- nvinfo : EIATTR_KPARAM_INFO
	.align		4
.L_8101:
        /*0018*/ 	.byte	0x04, 0x17
        /*001a*/ 	.short	(.L_8103 - .L_8102)
.L_8102:
        /*001c*/ 	.word	0x00000000
        /*0020*/ 	.short	0x0009
        /*0022*/ 	.short	0x003c
        /*0024*/ 	.byte	0x00, 0xf0, 0x05, 0x00


	//----- nvinfo : EIATTR_KPARAM_INFO
	.align		4
.L_8103:
        /*0028*/ 	.byte	0x04, 0x17
        /*002a*/ 	.short	(.L_8105 - .L_8104)
.L_8104:
        /*002c*/ 	.word	0x00000000
        /*0030*/ 	.short	0x0008
        /*0032*/ 	.short	0x0038
        /*0034*/ 	.byte	0x00, 0xf0, 0x11, 0x00


	//----- nvinfo : EIATTR_KPARAM_INFO
	.align		4
.L_8105:
        /*0038*/ 	.byte	0x04, 0x17
        /*003a*/ 	.short	(.L_8107 - .L_8106)
.L_8106:
        /*003c*/ 	.word	0x00000000
        /*0040*/ 	.short	0x0007
        /*0042*/ 	.short	0x0034
        /*0044*/ 	.byte	0x00, 0xf0, 0x11, 0x00


	//----- nvinfo : EIATTR_KPARAM_INFO
	.align		4
.L_8107:
        /*0048*/ 	.byte	0x04, 0x17
        /*004a*/ 	.short	(.L_8109 - .L_8108)
.L_8108:
        /*004c*/ 	.word	0x00000000
        /*0050*/ 	.short	0x0006
        /*0052*/ 	.short	0x0030
        /*0054*/ 	.byte	0x00, 0xf0, 0x11, 0x00


	//----- nvinfo : EIATTR_KPARAM_INFO
	.align		4
.L_8109:
        /*0058*/ 	.byte	0x04, 0x17
        /*005a*/ 	.short	(.L_8111 - .L_8110)
.L_8110:
        /*005c*/ 	.word	0x00000000
        /*0060*/ 	.short	0x0005
        /*0062*/ 	.short	0x0028
        /*0064*/ 	.byte	0x00, 0xf5, 0x21, 0x00


	//----- nvinfo : EIATTR_KPARAM_INFO
	.align		4
.L_8111:
        /*0068*/ 	.byte	0x04, 0x17
        /*006a*/ 	.short	(.L_8113 - .L_8112)
.L_8112:
        /*006c*/ 	.word	0x00000000
        /*0070*/ 	.short	0x0004
        /*0072*/ 	.short	0x0020
        /*0074*/ 	.byte	0x00, 0xf5, 0x21, 0x00


	//----- nvinfo : EIATTR_KPARAM_INFO
	.align		4
.L_8113:
        /*0078*/ 	.byte	0x04, 0x17
        /*007a*/ 	.short	(.L_8115 - .L_8114)
.L_8114:
        /*007c*/ 	.word	0x00000000
        /*0080*/ 	.short	0x0003
        /*0082*/ 	.short	0x0018
        /*0084*/ 	.byte	0x00, 0xf0, 0x11, 0x00


	//----- nvinfo : EIATTR_KPARAM_INFO
	.align		4
.L_8115:
        /*0088*/ 	.byte	0x04, 0x17
        /*008a*/ 	.short	(.L_8117 - .L_8116)
.L_8116:
        /*008c*/ 	.word	0x00000000
        /*0090*/ 	.short	0x0002
        /*0092*/ 	.short	0x0010
        /*0094*/ 	.byte	0x00, 0xf5, 0x21, 0x00


	//----- nvinfo : EIATTR_KPARAM_INFO
	.align		4
.L_8117:
        /*0098*/ 	.byte	0x04, 0x17
        /*009a*/ 	.short	(.L_8119 - .L_8118)
.L_8118:
        /*009c*/ 	.word	0x00000000
        /*00a0*/ 	.short	0x0001
        /*00a2*/ 	.short	0x0008
        /*00a4*/ 	.byte	0x00, 0xf5, 0x21, 0x00


	//----- nvinfo : EIATTR_KPARAM_INFO
	.align		4
.L_8119:
        /*00a8*/ 	.byte	0x04, 0x17
        /*00aa*/ 	.short	(.L_8121 - .L_8120)
.L_8120:
        /*00ac*/ 	.word	0x00000000
        /*00b0*/ 	.short	0x0000
        /*00b2*/ 	.short	0x0000
        /*00b4*/ 	.byte	0x00, 0xf5, 0x21, 0x00


	//----- nvinfo : EIATTR_SPARSE_MMA_MASK
	.align		4
.L_8121:
        /*00b8*/ 	.byte	0x03, 0x50
        /*00ba*/ 	.short	0x0000


	//----- nvinfo : EIATTR_MAXREG_COUNT
	.align		4
        /*00bc*/ 	.byte	0x03, 0x1b
        /*00be*/ 	.short	0x00ff


	//----- nvinfo : EIATTR_MERCURY_ISA_VERSION
	.align		4
        /*00c0*/ 	.byte	0x03, 0x5f
        /*00c2*/ 	.short	0x0101


	//----- nvinfo : EIATTR_COOP_GROUP_MASK_REGIDS
	.align		4
        /*00c4*/ 	.byte	0x04, 0x29
        /*00c6*/ 	.short	(.L_8123 - .L_8122)


	//   ....[0]....
.L_8122:
        /*00c8*/ 	.word	0xffffffff


	//   ....[1]....
        /*00cc*/ 	.word	0xffffffff


	//   ....[2]....
        /*00d0*/ 	.word	0xffffffff


	//   ....[3]....
        /*00d4*/ 	.word	0xffffffff


	//   ....[4]....
        /*00d8*/ 	.word	0xffffffff


	//   ....[5]....
        /*00dc*/ 	.word	0xffffffff


	//   ....[6]....
        /*00e0*/ 	.word	0xffffffff


	//   ....[7]....
        /*00e4*/ 	.word	0xffffffff


	//   ....[8]....
        /*00e8*/ 	.word	0xffffffff


	//   ....[9]....
        /*00ec*/ 	.word	0xffffffff


	//   ....[10]....
        /*00f0*/ 	.word	0xffffffff


	//   ....[11]....
        /*00f4*/ 	.word	0xffffffff


	//   ....[12]....
        /*00f8*/ 	.word	0xffffffff


	//   ....[13]....
        /*00fc*/ 	.word	0xffffffff


	//   ....[14]....
        /*0100*/ 	.word	0xffffffff


	//   ....[15]....
        /*0104*/ 	.word	0xffffffff


	//   ....[16]....
        /*0108*/ 	.word	0xffffffff


	//   ....[17]....
        /*010c*/ 	.word	0xffffffff


	//   ....[18]....
        /*0110*/ 	.word	0xffffffff


	//   ....[19]....
        /*0114*/ 	.word	0xffffffff


	//----- nvinfo : EIATTR_COOP_GROUP_INSTR_OFFSETS
	.align		4
.L_8123:
        /*0118*/ 	.byte	0x04, 0x28
        /*011a*/ 	.short	(.L_8125 - .L_8124)


	//   ....[0]....
.L_8124:
        /*011c*/ 	.word	0x000002f0


	//   ....[1]....
        /*0120*/ 	.word	0x00000360


	//   ....[2]....
        /*0124*/ 	.word	0x000003c0


	//   ....[3]....
        /*0128*/ 	.word	0x000003e0


	//   ....[4]....
        /*012c*/ 	.word	0x00000600


	//   ....[5]....
        /*0130*/ 	.word	0x00000620


	//   ....[6]....
        /*0134*/ 	.word	0x00000640


	//   ....[7]....
        /*0138*/ 	.word	0x00000660


	//   ....[8]....
        /*013c*/ 	.word	0x00000ba0


	//   ....[9]....
        /*0140*/ 	.word	0x00000be0


	//   ....[10]....
        /*0144*/ 	.word	0x00000c10


	//   ....[11]....
        /*0148*/ 	.word	0x00000c80


	//   ....[12]....
        /*014c*/ 	.word	0x00000ca0


	//   ....[13]....
        /*0150*/ 	.word	0x00000cb0


	//   ....[14]....
        /*0154*/ 	.word	0x00000d20


	//   ....[15]....
        /*0158*/ 	.word	0x00000d40


	//   ....[16]....
        /*015c*/ 	.word	0x00000da0


	//   ....[17]....
        /*0160*/ 	.word	0x00000db0


	//   ....[18]....
        /*0164*/ 	.word	0x00000df0


	//   ....[19]....
        /*0168*/ 	.word	0x00000e10


	//----- nvinfo : EIATTR_VRC_CTA_INIT_COUNT
	.align		4
.L_8125:
        /*016c*/ 	.byte	0x02, 0x4a
	.zero		1
	.zero		1


	//----- nvinfo : EIATTR_EXIT_INSTR_OFFSETS
	.align		4
        /*0170*/ 	.byte	0x04, 0x1c
        /*0172*/ 	.short	(.L_8127 - .L_8126)


	//   ....[0]....
.L_8126:
        /*0174*/ 	.word	0x00000090


	//   ....[1]....
        /*0178*/ 	.word	0x00001270


	//   ....[2]....
        /*017c*/ 	.word	0x00001290


	//   ....[3]....
        /*0180*/ 	.word	0x00001700


	//   ....[4]....
        /*0184*/ 	.word	0x00001920


	//   ....[5]....
        /*0188*/ 	.word	0x00001a80


	//   ....[6]....
        /*018c*/ 	.word	0x00001b50


	//----- nvinfo : EIATTR_MAX_THREADS
	.align		4
.L_8127:
        /*0190*/ 	.byte	0x04, 0x05
        /*0192*/ 	.short	(.L_8129 - .L_8128)
.L_8128:
        /*0194*/ 	.word	0x00000080
        /*0198*/ 	.word	0x00000001
        /*019c*/ 	.word	0x00000001


	//----- nvinfo : EIATTR_CRS_STACK_SIZE
	.align		4
.L_8129:
        /*01a0*/ 	.byte	0x04, 0x1e
        /*01a2*/ 	.short	(.L_8131 - .L_8130)
.L_8130:
        /*01a4*/ 	.word	0x00000000


	//----- nvinfo : EIATTR_CBANK_PARAM_SIZE
	.align		4
.L_8131:
        /*01a8*/ 	.byte	0x03, 0x19
        /*01aa*/ 	.short	0x0048


	//----- nvinfo : EIATTR_PARAM_CBANK
	.align		4
        /*01ac*/ 	.byte	0x04, 0x0a
        /*01ae*/ 	.short	(.L_8133 - .L_8132)
	.align		4
.L_8132:
        /*01b0*/ 	.word	index@(.nv.constant0._ZN4vllm3moe10topkGatingILi8ELi128ELi4ELi16ELi32Ei13__nv_bfloat16LNS0_11ScoringFuncE0EEEvPKT5_PKbPfiPT4_PiiiibPKf)
        /*01b4*/ 	.short	0x0380
        /*01b6*/ 	.short	0x0048


	//----- nvinfo : EIATTR_SW_WAR
	.align		4
.L_8133:
        /*01b8*/ 	.byte	0x04, 0x36
        /*01ba*/ 	.short	(.L_8135 - .L_8134)
.L_8134:
        /*01bc*/ 	.word	0x00000008
.L_8135:


//--------------------- .nv.info._ZN4vllm3moe10topkGatingILi8ELi64ELi4ELi16ELi32Ei13__nv_bfloat16LNS0_11ScoringFuncE0EEEvPKT5_PKbPfiPT4_PiiiibPKf --------------------------
	.section	.nv.info._ZN4vllm3moe10topkGatingILi8ELi64ELi4ELi16ELi32Ei13__nv_bfloat16LNS0_11ScoringFuncE0EEEvPKT5_PKbPfiPT4_PiiiibPKf,"",@"SHT_CUDA_INFO"
	.sectionflags	@""
	.align	4


	//----- nvinfo : EIATTR_CUDA_API_VERSION
	.align		4
        /*0000*/ 	.byte	0x04, 0x37
        /*0002*/ 	.short	(.L_8137 - .L_8136)
.L_8136:
        /*0004*/ 	.word	0x00000082


	//----- nvinfo : EIATTR_KPARAM_INFO
	.align		4
.L_8137:
        /*0008*/ 	.byte	0x04, 0x17
        /*000a*/ 	.short	(.L_8139 - .L_8138)
.L_8138:
        /*000c*/ 	.word	0x00000000
        /*0010*/ 	.short	0x000a
        /*0012*/ 	.short	0x0040
        /*0014*/ 	.byte	0x00, 0xf5, 0x21, 0x00


	//----- nvinfo : EIATTR_KPARAM_INFO
	.align		4
.L_8139:
        /*0018*/ 	.byte	0x04, 0x17
        /*001a*/ 	.short	(.L_8141 - .L_8140)
.L_8140:
        /*001c*/ 	.word	0x00000000
        /*0020*/ 	.short	0x0009
        /*0022*/ 	.short	0x003c
        /*0024*/ 	.byte	0x00, 0xf0, 0x05, 0x00


	//----- nvinfo : EIATTR_KPARAM_INFO
	.align		4
.L_8141:
        /*0028*/ 	.byte	0x04, 0x17
        /*002a*/ 	.short	(.L_8143 - .L_8142)
.L_8142:
        /*002c*/ 	.word	0x00000000
        /*0030*/ 	.short	0x0008
        /*0032*/ 	.short	0x0038
        /*0034*/ 	.byte	0x00, 0xf0, 0x11, 0x00


	//----- nvinfo : EIATTR_KPARAM_INFO
	.align		4
.L_8143:
        /*0038*/ 	.byte	0x04, 0x17
        /*003a*/ 	.short	(.L_8145 - .L_8144)
.L_8144:
        /*003c*/ 	.word	0x00000000
        /*0040*/ 	.short	0x0007
        /*0042*/ 	.short	0x0034
        /*0044*/ 	.byte	0x00, 0xf0, 0x11, 0x00


	//----- nvinfo : EIATTR_KPARAM_INFO
	.align		4
.L_8145:
        /*0048*/ 	.byte	0x04, 0x17
        /*004a*/ 	.short	(.L_8147 - .L_8146)
.L_8146:
        /*004c*/ 	.word	0x00000000
        /*0050*/ 	.short	0x0006
        /*0052*/ 	.short	0x0030
        /*0054*/ 	.byte	0x00, 0xf0, 0x11, 0x00


	//----- nvinfo : EIATTR_KPARAM_INFO
	.align		4
.L_8147:
        /*0058*/ 	.byte	0x04, 0x17
        /*005a*/ 	.short	(.L_8149 - .L_8148)
.L_8148:
        /*005c*/ 	.word	0x00000000
        /*0060*/ 	.short	0x0005
        /*0062*/ 	.short	0x0028
        /*0064*/ 	.byte	0x00, 0xf5, 0x21, 0x00


	//----- nvinfo : EIATTR_KPARAM_INFO
	.align		4
.L_8149:
        /*0068*/ 	.byte	0x04, 0x17
        /*006a*/ 	.short	(.L_8151 - .L_8150)
.L_8150:
        /*006c*/ 	.word	0x00000000
        /*0070*/ 	.short	0x0004
        /*0072*/ 	.short	0x0020
        /*0074*/ 	.byte	0x00, 0xf5, 0x21, 0x00


	//----- nvinfo : EIATTR_KPARAM_INFO
	.align		4
.L_8151:
        /*0078*/ 	.byte	0x04, 0x17
        /*007a*/ 	.short	(.L_8153 - .L_8152)
.L_8152:
        /*007c*/ 	.word	0x00000000
        /*0080*/ 	.short	0x0003
        /*0082*/ 	.short	0x0018
        /*0084*/ 	.byte	0x00, 0xf0, 0x11, 0x00


	//----- nvinfo : EIATTR_KPARAM_INFO
	.align		4
.L_8153:
        /*0088*/ 	.byte	0x04, 0x17
        /*008a*/ 	.short	(.L_8155 - .L_8154)
.L_8154:
        /*008c*/ 	.word	0x00000000
        /*0090*/ 	.short	0x0002
        /*0092*/ 	.short	0x0010
        /*0094*/ 	.byte	0x00, 0xf5, 0x21, 0x00


	//----- nvinfo : EIATTR_KPARAM_INFO
	.align		4
.L_8155:
        /*0098*/ 	.byte	0x04, 0x17
        /*009a*/ 	.short	(.L_8157 - .L_8156)
.L_8156:
        /*009c*/ 	.word	0x00000000
        /*00a0*/ 	.short	0x0001
        /*00a2*/ 	.short	0x0008
        /*00a4*/ 	.byte	0x00, 0xf5, 0x21, 0x00


	//----- nvinfo : EIATTR_KPARAM_INFO
	.align		4
.L_8157:
        /*00a8*/ 	.byte	0x04, 0x17
        /*00aa*/ 	.short	(.L_8159 - .L_8158)
.L_8158:
        /*00ac*/ 	.word	0x00000000
        /*00b0*/ 	.short	0x0000
        /*00b2*/ 	.short	0x0000
        /*00b4*/ 	.byte	0x00, 0xf5, 0x21, 0x00


	//----- nvinfo : EIATTR_SPARSE_MMA_MASK
	.align		4
.L_8159:
        /*00b8*/ 	.byte	0x03, 0x50
        /*00ba*/ 	.short	0x0000


	//----- nvinfo : EIATTR_MAXREG_COUNT
	.align		4
        /*00bc*/ 	.byte	0x03, 0x1b
        /*00be*/ 	.short	0x00ff


	//----- nvinfo : EIATTR_MERCURY_ISA_VERSION
	.align		4
        /*00c0*/ 	.byte	0x03, 0x5f
        /*00c2*/ 	.short	0x0101


	//----- nvinfo : EIATTR_COOP_GROUP_MASK_REGIDS
	.align		4
        /*00c4*/ 	.byte	0x04, 0x29
        /*00c6*/ 	.short	(.L_8161 - .L_8160)


	//   ....[0]....
.L_8160:
        /*00c8*/ 	.word	0xffffffff


	//   ....[1]....
        /*00cc*/ 	.word	0xffffffff


	//   ....[2]....
        /*00d0*/ 	.word	0xffffffff


	//   ....[3]....
        /*00d4*/ 	.word	0xffffffff


	//   ....[4]....
        /*00d8*/ 	.word	0xffffffff


	//   ....[5]....
        /*00dc*/ 	.word	0xffffffff


	//   ....[6]....
        /*00e0*/ 	.word	0xffffffff


	//   ....[7]....
        /*00e4*/ 	.word	0xffffffff


	//   ....[8]....
        /*00e8*/ 	.word	0xffffffff


	//   ....[9]....
        /*00ec*/ 	.word	0xffffffff


	//   ....[10]....
        /*00f0*/ 	.word	0xffffffff


	//   ....[11]....
        /*00f4*/ 	.word	0xffffffff


	//   ....[12]....
        /*00f8*/ 	.word	0xffffffff


	//   ....[13]....
        /*00fc*/ 	.word	0xffffffff


	//   ....[14]....
        /*0100*/ 	.word	0xffffffff


	//----- nvinfo : EIATTR_COOP_GROUP_INSTR_OFFSETS
	.align		4
.L_8161:
        /*0104*/ 	.byte	0x04, 0x28
        /*0106*/ 	.short	(.L_8163 - .L_8162)


	//   ....[0]....
.L_8162:
        /*0108*/ 	.word	0x00000380


	//   ....[1]....
        /*010c*/ 	.word	0x000003a0


	//   ....[2]....
        /*0110*/ 	.word	0x000003c0


	//   ....[3]....
        /*0114*/ 	.word	0x000005e0


	//   ....[4]....
        /*0118*/ 	.word	0x00000600


	//   ....[5]....
        /*011c*/ 	.word	0x00000620


	//   ....[6]....
        /*0120*/ 	.word	0x00000b60


	//   ....[7]....
        /*0124*/ 	.word	0x00000b90


	//   ....[8]....
        /*0128*/ 	.word	0x00000c20


	//   ....[9]....
        /*012c*/ 	.word	0x00000c30


	//   ....[10]....
        /*0130*/ 	.word	0x00000c40


	//   ....[11]....
        /*0134*/ 	.word	0x00000c80


	//   ....[12]....
        /*0138*/ 	.word	0x00000ce0


	//   ....[13]....
        /*013c*/ 	.word	0x00000d00


	//   ....[14]....
        /*0140*/ 	.word	0x00000d30


	//----- nvinfo : EIATTR_VRC_CTA_INIT_COUNT
	.align		4
.L_8163:
        /*0144*/ 	.byte	0x02, 0x4a
	.zero		1
	.zero		1


	//----- nvinfo : EIATTR_EXIT_INSTR_OFFSETS
	.align		4
        /*0148*/ 	.byte	0x04, 0x1c
        /*014a*/ 	.short	(.L_8165 - .L_8164)


	//   ....[0]....
.L_8164:
        /*014c*/ 	.word	0x00000090


	//   ....[1]....
        /*0150*/ 	.word	0x00001190


	//   ....[2]....
        /*0154*/ 	.word	0x000011b0


	//   ....[3]....
        /*0158*/ 	.word	0x00001620


	//   ....[4]....
        /*015c*/ 	.word	0x00001840


	//   ....[5]....
        /*0160*/ 	.word	0x000019a0


	//   ....[6]....
        /*0164*/ 	.word	0x00001a70


	//----- nvinfo : EIATTR_MAX_THREADS
	.align		4
.L_8165:
        /*0168*/ 	.byte	0x04, 0x05
        /*016a*/ 	.short	(.L_8167 - .L_8166)
.L_8166:
        /*016c*/ 	.word	0x00000080
        /*0170*/ 	.word	0x00000001
        /*0174*/ 	.word	0x00000001


	//----- nvinfo : EIATTR_CRS_STACK_SIZE
	.align		4
.L_8167:
        /*0178*/ 	.byte	0x04, 0x1e
        /*017a*/ 	.short	(.L_8169 - .L_8168)
.L_8168:
        /*017c*/ 	.word	0x00000000


	//----- nvinfo : EIATTR_CBANK_PARAM_SIZE
	.align		4
.L_8169:
        /*0180*/ 	.byte	0x03, 0x19
        /*0182*/ 	.short	0x0048


	//----- nvinfo : EIATTR_PARAM_CBANK
	.align		4
        /*0184*/ 	.byte	0x04, 0x0a
        /*0186*/ 	.short	(.L_8171 - .L_8170)
	.align		4
.L_8170:
        /*0188*/ 	.word	index@(.nv.constant0._ZN4vllm3moe10topkGatingILi8ELi64ELi4ELi16ELi32Ei13__nv_bfloat16LNS0_11ScoringFuncE0EEEvPKT5_PKbPfiPT4_PiiiibPKf)
        /*018c*/ 	.short	0x0380
        /*018e*/ 	.short	0x0048


	//----- nvinfo : EIATTR_SW_WAR
	.align		4
.L_8171:
        /*0190*/ 	.byte	0x04, 0x36
        /*0192*/ 	.short	(.L_8173 - .L_8172)
.L_8172:
        /*0194*/ 	.word	0x00000008
.L_8173:


//--------------------- .nv.info._ZN4vllm3moe10topkGatingILi8ELi32ELi4ELi16ELi32Ei13__nv_bfloat16LNS0_11ScoringFuncE0EEEvPKT5_PKbPfiPT4_PiiiibPKf --------------------------
	.section	.nv.info._ZN4vllm3moe10topkGatingILi8ELi32ELi4ELi16ELi32Ei13__nv_bfloat16LNS0_11ScoringFuncE0EEEvPKT5_PKbPfiPT4_PiiiibPKf,"",@"SHT_CUDA_INFO"
	.sectionflags	@""
	.align	4


	//----- nvinfo : EIATTR_CUDA_API_VERSION
	.align		4
        /*0000*/ 	.byte	0x04, 0x37
        /*0002*/ 	.short	(.L_8175 - .L_8174)
.L_8174:
        /*0004*/ 	.word	0x00000082


	//----- nvinfo : EIATTR_KPARAM_INFO
	.align		4
.L_8175:
        /*0008*/ 	.byte	0x04, 0x17
        /*000a*/ 	.short	(.L_8177 - .L_8176)
.L_8176:
        /*000c*/ 	.word	0x00000000
        /*0010*/ 	.short	0x000a
        /*0012*/ 	.short	0x0040
        /*0014*/ 	.byte	0x00, 0xf5, 0x21, 0x00


	//----- nvinfo : EIATTR_KPARAM_INFO
	.align		4
.L_8177:
        /*0018*/ 	.byte	0x04, 0x17
        /*001a*/ 	.short	(.L_8179 - .L_8178)
.L_8178:
        /*001c*/ 	.word	0x00000000
        /*0020*/ 	.short	0x0009
        /*0022*/ 	.short	0x003c
        /*0024*/ 	.byte	0x00, 0xf0, 0x05, 0x00


	//----- nvinfo : EIATTR_KPARAM_INFO
	.align		4
.L_8179:
        /*0028*/ 	.byte	0x04, 0x17
        /*002a*/ 	.short	(.L_8181 - .L_8180)
.L_8180:
        /*002c*/ 	.word	0x00000000
        /*0030*/ 	.short	0x0008
        /*0032*/ 	.short	0x0038
        /*0034*/ 	.byte	0x00, 0xf0, 0x11, 0x00


	//----- nvinfo : EIATTR_KPARAM_INFO
	.align		4
.L_8181:
        /*0038*/ 	.byte	0x04, 0x17
        /*003a*/ 	.short	(.L_8183 - .L_8182)
.L_8182:
        /*003c*/ 	.word	0x00000000
        /*0040*/ 	.short	0x0007
        /*0042*/ 	.short	0x0034
        /*0044*/ 	.byte	0x00, 0xf0, 0x11, 0x00


	//----- nvinfo : EIATTR_KPARAM_INFO
	.align		4
.L_8183:
        /*0048*/ 	.byte	0x04, 0x17
        /*004a*/ 	.short	(.L_8185 - .L_8184)
.L_8184:
        /*004c*/ 	.word	0x00000000
        /*0050*/ 	.short	0x0006
        /*0052*/ 	.short	0x0030
        /*0054*/ 	.byte	0x00, 0xf0, 0x11, 0x00


	//----- nvinfo : EIATTR_KPARAM_INFO
	.align		4
.L_8185:
        /*0058*/ 	.byte	0x04, 0x17
        /*005a*/ 	.short	(.L_8187 - .L_8186)
.L_8186:
        /*005c*/ 	.word	0x00000000
        /*0060*/ 	.short	0x0005
        /*0062*/ 	.short	0x0028
        /*0064*/ 	.byte	0x00, 0xf5, 0x21, 0x00


	//----- nvinfo : EIATTR_KPARAM_INFO
	.align		4
.L_8187:
        /*0068*/ 	.byte	0x04, 0x17
        /*006a*/ 	.short	(.L_8189 - .L_8188)
.L_8188:
        /*006c*/ 	.word	0x00000000
        /*0070*/ 	.short	0x0004
        /*0072*/ 	.short	0x0020
        /*0074*/ 	.byte	0x00, 0xf5, 0x21, 0x00


	//----- nvinfo : EIATTR_KPARAM_INFO
	.align		4
.L_8189:
        /*0078*/ 	.byte	0x04, 0x17
        /*007a*/ 	.short	(.L_8191 - .L_8190)
.L_8190:
        /*007c*/ 	.word	0x00000000
        /*0080*/ 	.short	0x0003
        /*0082*/ 	.short	0x0018
        /*0084*/ 	.byte	0x00, 0xf0, 0x11, 0x00


	//----- nvinfo : EIATTR_KPARAM_INFO
	.align		4
.L_8191:
        /*0088*/ 	.byte	0x04, 0x17
        /*008a*/ 	.short	(.L_8193 - .L_8192)
.L_8192:
        /*008c*/ 	.word	0x00000000
        /*0090*/ 	.short	0x0002
        /*0092*/ 	.short	0x0010
        /*0094*/ 	.byte	0x00, 0xf5, 0x21, 0x00


	//----- nvinfo : EIATTR_KPARAM_INFO
	.align		4
.L_8193:
        /*0098*/ 	.byte	0x04, 0x17
        /*009a*/ 	.short	(.L_8195 - .L_8194)
.L_8194:
        /*009c*/ 	.word	0x00000000
        /*00a0*/ 	.short	0x0001
        /*00a2*/ 	.short	0x0008
        /*00a4*/ 	.byte	0x00, 0xf5, 0x21, 0x00


	//----- nvinfo : EIATTR_KPARAM_INFO
	.align		4
.L_8195:
        /*00a8*/ 	.byte	0x04, 0x17
        /*00aa*/ 	.short	(.L_8197 - .L_8196)
.L_8196:
        /*00ac*/ 	.word	0x00000000
        /*00b0*/ 	.short	0x0000
        /*00b2*/ 	.short	0x0000
        /*00b4*/ 	.byte	0x00, 0xf5, 0x21, 0x00


	//----- nvinfo : EIATTR_SPARSE_MMA_MASK
	.align		4
.L_8197:
        /*00b8*/ 	.byte	0x03, 0x50
        /*00ba*/ 	.short	0x0000


	//----- nvinfo : EIATTR_MAXREG_COUNT
	.align		4
        /*00bc*/ 	.byte	0x03, 0x1b
        /*00be*/ 	.short	0x00ff


	//----- nvinfo : EIATTR_MERCURY_ISA_VERSION
	.align		4
        /*00c0*/ 	.byte	0x03, 0x5f
        /*00c2*/ 	.short	0x0101


	//----- nvinfo : EIATTR_COOP_GROUP_MASK_REGIDS
	.align		4
        /*00c4*/ 	.byte	0x04, 0x29
        /*00c6*/ 	.short	(.L_8199 - .L_8198)


	//   ....[0]....
.L_8198:
        /*00c8*/ 	.word	0xffffffff


	//   ....[1]....
        /*00cc*/ 	.word	0xffffffff


	//   ....[2]....
        /*00d0*/ 	.word	0xffffffff


	//   ....[3]....
        /*00d4*/ 	.word	0xffffffff


	//   ....[4]....
        /*00d8*/ 	.word	0xffffffff


	//   ....[5]....
        /*00dc*/ 	.word	0xffffffff


	//   ....[6]....
        /*00e0*/ 	.word	0xffffffff


	//   ....[7]....
        /*00e4*/ 	.word	0xffffffff


	//   ....[8]....
        /*00e8*/ 	.word	0xffffffff


	//   ....[9]....
        /*00ec*/ 	.word	0xffffffff


	//----- nvinfo : EIATTR_COOP_GROUP_INSTR_OFFSETS
	.align		4
.L_8199:
        /*00f0*/ 	.byte	0x04, 0x28
        /*00f2*/ 	.short	(.L_8201 - .L_8200)


	//   ....[0]....
.L_8200:
        /*00f4*/ 	.word	0x00000380


	//   ....[1]....
        /*00f8*/ 	.word	0x000003c0


	//   ....[2]....
        /*00fc*/ 	.word	0x000005e0


	//   ....[3]....
        /*0100*/ 	.word	0x00000600


	//   ....[4]....
        /*0104*/ 	.word	0x00000b20


	//   ....[5]....
        /*0108*/ 	.word	0x00000b50


	//   ....[6]....
        /*010c*/ 	.word	0x00000bd0


	//   ....[7]....
        /*0110*/ 	.word	0x00000bf0


	//   ....[8]....
        /*0114*/ 	.word	0x00000c30


	//   ....[9]....
        /*0118*/ 	.word	0x00000c50


	//----- nvinfo : EIATTR_VRC_CTA_INIT_COUNT
	.align		4
.L_8201:
        /*011c*/ 	.byte	0x02, 0x4a
	.zero		1
	.zero		1


	//----- nvinfo : EIATTR_EXIT_INSTR_OFFSETS
	.align		4
        /*0120*/ 	.byte	0x04, 0x1c
        /*0122*/ 	.short	(.L_8203 - .L_8202)


	//   ....[0]....
.L_8202:
        /*0124*/ 	.word	0x00000090


	//   ....[1]....
        /*0128*/ 	.word	0x000010b0


	//   ....[2]....
        /*012c*/ 	.word	0x000010d0


	//   ....[3]....
        /*0130*/ 	.word	0x00001540


	//   ....[4]....
        /*0134*/ 	.word	0x00001760


	//   ....[5]....
        /*0138*/ 	.word	0x000018c0


	//   ....[6]....
        /*013c*/ 	.word	0x00001990


	//----- nvinfo : EIATTR_MAX_THREADS
	.align		4
.L_8203:
        /*0140*/ 	.byte	0x04, 0x05
        /*0142*/ 	.short	(.L_8205 - .L_8204)
.L_8204:
        /*0144*/ 	.word	0x00000080
        /*0148*/ 	.word	0x00000001
        /*014c*/ 	.word	0x00000001


	//----- nvinfo : EIATTR_CRS_STACK_SIZE
	.align		4
.L_8205:
        /*0150*/ 	.byte	0x04, 0x1e
        /*0152*/ 	.short	(.L_8207 - .L_8206)
.L_8206:
        /*0154*/ 	.word	0x00000000


	//----- nvinfo : EIATTR_CBANK_PARAM_SIZE
	.align		4
.L_8207:
        /*0158*/ 	.byte	0x03, 0x19
        /*015a*/ 	.short	0x0048


	//----- nvinfo : EIATTR_PARAM_CBANK
	.align		4
        /*015c*/ 	.byte	0x04, 0x0a
        /*015e*/ 	.short	(.L_8209 - .L_8208)
	.align		4
.L_8208:
        /*0160*/ 	.word	index@(.nv.constant0._ZN4vllm3moe10topkGatingILi8ELi32ELi4ELi16ELi32Ei13__nv_bfloat16LNS0_11ScoringFuncE0EEEvPKT5_PKbPfiPT4_PiiiibPKf)
        /*0164*/ 	.short	0x0380
        /*0166*/ 	.short	0x0048


	//----- nvinfo : EIATTR_SW_WAR
	.align		4
.L_8209:
        /*0168*/ 	.byte	0x04, 0x36
        /*016a*/ 	.short	(.L_8211 - .L_8210)
.L_8210:
        /*016c*/ 	.word	0x00000008
.L_8211:


//--------------------- .nv.info._ZN4vllm3moe10topkGatingILi8ELi16ELi4ELi16ELi32Ei13__nv_bfloat16LNS0_11ScoringFuncE0EEEvPKT5_PKbPfiPT4_PiiiibPKf --------------------------
	.section	.nv.info._ZN4vllm3moe10topkGatingILi8ELi16ELi4ELi16ELi32Ei13__nv_bfloat16LNS0_11ScoringFuncE0EEEvPKT5_PKbPfiPT4_PiiiibPKf,"",@"SHT_CUDA_INFO"
	.sectionflags	@""
	.align	4


	//----- nvinfo : EIATTR_CUDA_API_VERSION
	.align		4
        /*0000*/ 	.byte	0x04, 0x37
        /*0002*/ 	.short	(.L_8213 - .L_8212)
.L_8212:
        /*0004*/ 	.word	0x00000082


	//----- nvinfo : EIATTR_KPARAM_INFO
	.align		4
.L_8213:
        /*0008*/ 	.byte	0x04, 0x17
        /*000a*/ 	.short	(.L_8215 - .L_8214)
.L_8214:
        /*000c*/ 	.word	0x00000000
        /*0010*/ 	.short	0x000a
        /*0012*/ 	.short	0x0040
        /*0014*/ 	.byte	0x00, 0xf5, 0x21, 0x00


	//----- nvinfo : EIATTR_KPARAM_INFO
	.align		4
.L_8215:
        /*0018*/ 	.byte	0x04, 0x17
        /*001a*/ 	.short	(.L_8217 - .L_8216)
.L_8216:
        /*001c*/ 	.word	0x00000000
        /*0020*/ 	.short	0x0009
        /*0022*/ 	.short	0x003c
        /*0024*/ 	.byte	0x00, 0xf0, 0x05, 0x00


	//----- nvinfo : EIATTR_KPARAM_INFO
	.align		4
.L_8217:
        /*0028*/ 	.byte	0x04, 0x17
        /*002a*/ 	.short	(.L_8219 - .L_8218)
.L_8218:
        /*002c*/ 	.word	0x00000000
        /*0030*/ 	.short	0x0008
        /*0032*/ 	.short	0x0038
        /*0034*/ 	.byte	0x00, 0xf0, 0x11, 0x00


	//----- nvinfo : EIATTR_KPARAM_INFO
	.align		4
.L_8219:
        /*0038*/ 	.byte	0x04, 0x17
        /*003a*/ 	.short	(.L_8221 - .L_8220)
.L_8220:
        /*003c*/ 	.word	0x00000000
        /*0040*/ 	.short	0x0007
        /*0042*/ 	.short	0x0034
        /*0044*/ 	.byte	0x00, 0xf0, 0x11, 0x00


	//----- nvinfo : EIATTR_KPARAM_INFO
	.align		4
.L_8221:
        /*0048*/ 	.byte	0x04, 0x17
        /*004a*/ 	.short	(.L_8223 - .L_8222)
.L_8222:
        /*004c*/ 	.word	0x00000000
        /*0050*/ 	.short	0x0006
        /*0052*/ 	.short	0x0030
        /*0054*/ 	.byte	0x00, 0xf0, 0x11, 0x00


	//----- nvinfo : EIATTR_KPARAM_INFO
	.align		4
.L_8223:
        /*0058*/ 	.byte	0x04, 0x17
        /*005a*/ 	.short	(.L_8225 - .L_8224)
.L_8224:
        /*005c*/ 	.word	0x00000000
        /*0060*/ 	.short	0x0005
        /*0062*/ 	.short	0x0028
        /*0064*/ 	.byte	0x00, 0xf5, 0x21, 0x00


	//----- nvinfo : EIATTR_KPARAM_INFO
	.align		4
.L_8225:
        /*0068*/ 	.byte	0x04, 0x17
        /*006a*/ 	.short	(.L_8227 - .L_8226)
.L_8226:
        /*006c*/ 	.word	0x00000000
        /*0070*/ 	.short	0x0004
        /*0072*/ 	.short	0x0020
        /*0074*/ 	.byte	0x00, 0xf5, 0x21, 0x00


	//----- nvinfo : EIATTR_KPARAM_INFO
	.align		4
.L_8227:
        /*0078*/ 	.byte	0x04, 0x17
        /*007a*/ 	.short	(.L_8229 - .L_8228)
.L_8228:
        /*007c*/ 	.word	0x00000000
        /*0080*/ 	.short	0x0003
        /*0082*/ 	.short	0x0018
        /*0084*/ 	.byte	0x00, 0xf0, 0x11, 0x00


	//----- nvinfo : EIATTR_KPARAM_INFO
	.align		4
.L_8229:
        /*0088*/ 	.byte	0x04, 0x17
        /*008a*/ 	.short	(.L_8231 - .L_8230)
.L_8230:
        /*008c*/ 	.word	0x00000000
        /*0090*/ 	.short	0x0002
        /*0092*/ 	.short	0x0010
        /*0094*/ 	.byte	0x00, 0xf5, 0x21, 0x00


	//----- nvinfo : EIATTR_KPARAM_INFO
	.align		4
.L_8231:
        /*0098*/ 	.byte	0x04, 0x17
        /*009a*/ 	.short	(.L_8233 - .L_8232)
.L_8232:
        /*009c*/ 	.word	0x00000000
        /*00a0*/ 	.short	0x0001
        /*00a2*/ 	.short	0x0008
        /*00a4*/ 	.byte	0x00, 0xf5, 0x21, 0x00


	//----- nvinfo : EIATTR_KPARAM_INFO
	.align		4
.L_8233:
        /*00a8*/ 	.byte	0x04, 0x17
        /*00aa*/ 	.short	(.L_8235 - .L_8234)
.L_8234:
        /*00ac*/ 	.word	0x00000000
        /*00b0*/ 	.short	0x0000
        /*00b2*/ 	.short	0x0000
        /*00b4*/ 	.byte	0x00, 0xf5, 0x21, 0x00


	//----- nvinfo : EIATTR_SPARSE_MMA_MASK
	.align		4
.L_8235:
        /*00b8*/ 	.byte	0x03, 0x50
        /*00ba*/ 	.short	0x0000


	//----- nvinfo : EIATTR_MAXREG_COUNT
	.align		4
        /*00bc*/ 	.byte	0x03, 0x1b
        /*00be*/ 	.short	0x00ff


	//----- nvinfo : EIATTR_MERCURY_ISA_VERSION
	.align		4
        /*00c0*/ 	.byte	0x03, 0x5f
        /*00c2*/ 	.short	0x0101


	//----- nvinfo : EIATTR_COOP_GROUP_MASK_REGIDS
	.align		4
        /*00c4*/ 	.byte	0x04, 0x29
        /*00c6*/ 	.short	(.L_8237 - .L_8236)


	//   ....[0]....
.L_8236:
        /*00c8*/ 	.word	0xffffffff


	//   ....[1]....
        /*00cc*/ 	.word	0xffffffff


	//   ....[2]....
        /*00d0*/ 	.word	0xffffffff


	//   ....[3]....
        /*00d4*/ 	.word	0xffffffff


	//   ....[4]....
        /*00d8*/ 	.word	0xffffffff


	//----- nvinfo : EIATTR_COOP_GROUP_INSTR_OFFSETS
	.align		4
.L_8237:
        /*00dc*/ 	.byte	0x04, 0x28
        /*00de*/ 	.short	(.L_8239 - .L_8238)


	//   ....[0]....
.L_8238:
        /*00e0*/ 	.word	0x00000390


	//   ....[1]....
        /*00e4*/ 	.word	0x000005e0


	//   ....[2]....
        /*00e8*/ 	.word	0x00000ad0


	//   ....[3]....
        /*00ec*/ 	.word	0x00000b30


	//   ....[4]....
        /*00f0*/ 	.word	0x00000b70


	//----- nvinfo : EIATTR_VRC_CTA_INIT_COUNT
	.align		4
.L_8239:
        /*00f4*/ 	.byte	0x02, 0x4a
	.zero		1
	.zero		1


	//----- nvinfo : EIATTR_EXIT_INSTR_OFFSETS
	.align		4
        /*00f8*/ 	.byte	0x04, 0x1c
        /*00fa*/ 	.short	(.L_8241 - .L_8240)


	//   ....[0]....
.L_8240:
        /*00fc*/ 	.word	0x00000090


	//   ....[1]....
        /*0100*/ 	.word	0x00000fd0


	//   ....[2]....
        /*0104*/ 	.word	0x00000ff0


	//   ....[3]....
        /*0108*/ 	.word	0x00001460


	//   ....[4]....
        /*010c*/ 	.word	0x00001680


	//   ....[5]....
        /*0110*/ 	.word	0x000017e0


	//   ....[6]....
        /*0114*/ 	.word	0x000018b0


	//----- nvinfo : EIATTR_MAX_THREADS
	.align		4
.L_8241:
        /*0118*/ 	.byte	0x04, 0x05
        /*011a*/ 	.short	(.L_8243 - .L_8242)
.L_8242:
        /*011c*/ 	.word	0x00000080
        /*0120*/ 	.word	0x00000001
        /*0124*/ 	.word	0x00000001


	//----- nvinfo : EIATTR_CRS_STACK_SIZE
	.align		4
.L_8243:
        /*0128*/ 	.byte	0x04, 0x1e
        /*012a*/ 	.short	(.L_8245 - .L_8244)
.L_8244:
        /*012c*/ 	.word	0x00000000


	//----- nvinfo : EIATTR_CBANK_PARAM_SIZE
	.align		4
.L_8245:
        /*0130*/ 	.byte	0x03, 0x19
        /*0132*/ 	.short	0x0048


	//----- nvinfo : EIATTR_PARAM_CBANK
	.align		4
        /*0134*/ 	.byte	0x04, 0x0a
        /*0136*/ 	.short	(.L_8247 - .L_8246)
	.align		4
.L_8246:
        /*0138*/ 	.word	index@(.nv.constant0._ZN4vllm3moe10topkGatingILi8ELi16ELi4ELi16ELi32Ei13__nv_bfloat16LNS0_11ScoringFuncE0EEEvPKT5_PKbPfiPT4_PiiiibPKf)
        /*013c*/ 	.short	0x0380
        /*013e*/ 	.short	0x0048


	//----- nvinfo : EIATTR_SW_WAR
	.align		4
.L_8247:
        /*0140*/ 	.byte	0x04, 0x36
        /*0142*/ 	.short	(.L_8249 - .L_8248)
.L_8248:
        /*0144*/ 	.word	0x00000008
.L_8249:


//--------------------- .nv.info._ZN4vllm3moe10topkGatingILi8ELi8ELi4ELi16ELi32Ei13__nv_bfloat16LNS0_11ScoringFuncE0EEEvPKT5_PKbPfiPT4_PiiiibPKf --------------------------
	.section	.nv.info._ZN4vllm3moe10topkGatingILi8ELi8ELi4ELi16ELi32Ei13__nv_bfloat16LNS0_11ScoringFuncE0EEEvPKT5_PKbPfiPT4_PiiiibPKf,"",@"SHT_CUDA_INFO"
	.sectionflags	@""
	.align	4


	//----- nvinfo : EIATTR_CUDA_API_VERSION
	.align		4
        /*0000*/ 	.byte	0x04, 0x37
        /*0002*/ 	.short	(.L_8251 - .L_8250)
.L_8250:
        /*0004*/ 	.word	0x00000082


	//----- nvinfo : EIATTR_KPARAM_INFO
	.align		4
.L_8251:
        /*0008*/ 	.byte	0x04, 0x17
        /*000a*/ 	.short	(.L_8253 - .L_8252)
.L_8252:
        /*000c*/ 	.word	0x00000000
        /*0010*/ 	.short	0x000a
        /*0012*/ 	.short	0x0040
        /*0014*/ 	.byte	0x00, 0xf5, 0x21, 0x00


	//----- nvinfo : EIATTR_KPARAM_INFO
	.align		4
.L_8253:
        /*0018*/ 	.byte	0x04, 0x17
        /*001a*/ 	.short	(.L_8255 - .L_8254)
.L_8254:
        /*001c*/ 	.word	0x00000000
        /*0020*/ 	.short	0x0009
        /*0022*/ 	.short	0x003c
        /*0024*/ 	.byte	0x00, 0xf0, 0x05, 0x00


	//----- nvinfo : EIATTR_KPARAM_INFO
	.align		4
.L_8255:
        /*0028*/ 	.byte	0x04, 0x17
        /*002a*/ 	.short	(.L_8257 - .L_8256)
.L_8256:
        /*002c*/ 	.word	0x00000000
        /*0030*/ 	.short	0x0008
        /*0032*/ 	.short	0x0038
        /*0034*/ 	.byte	0x00, 0xf0, 0x11, 0x00


	//----- nvinfo : EIATTR_KPARAM_INFO
	.align		4
.L_8257:
        /*0038*/ 	.byte	0x04, 0x17
        /*003a*/ 	.short	(.L_8259 - .L_8258)
.L_8258:
        /*003c*/ 	.word	0x00000000
        /*0040*/ 	.short	0x0007
        /*0042*/ 	.short	0x0034
        /*0044*/ 	.byte	0x00, 0xf0, 0x11, 0x00


	//----- nvinfo : EIATTR_KPARAM_INFO
	.align		4
.L_8259:
        /*0048*/ 	.byte	0x04, 0x17
        /*004a*/ 	.short	(.L_8261 - .L_8260)
.L_8260:
        /*004c*/ 	.word	0x00000000
        /*0050*/ 	.short	0x0006
        /*0052*/ 	.short	0x0030
        /*0054*/ 	.byte	0x00, 0xf0, 0x11, 0x00


	//----- nvinfo : EIATTR_KPARAM_INFO
	.align		4
.L_8261:
        /*0058*/ 	.byte	0x04, 0x17
        /*005a*/ 	.short	(.L_8263 - .L_8262)
.L_8262:
        /*005c*/ 	.word	0x00000000
        /*0060*/ 	.short	0x0005
        /*0062*/ 	.short	0x0028
        /*0064*/ 	.byte	0x00, 0xf5, 0x21, 0x00


	//----- nvinfo : EIATTR_KPARAM_INFO
	.align		4
.L_8263:
        /*0068*/ 	.byte	0x04, 0x17
        /*006a*/ 	.short	(.L_8265 - .L_8264)
.L_8264:
        /*006c*/ 	.word	0x00000000
        /*0070*/ 	.short	0x0004
        /*0072*/ 	.short	0x0020
        /*0074*/ 	.byte	0x00, 0xf5, 0x21, 0x00


	//----- nvinfo : EIATTR_KPARAM_INFO
	.align		4
.L_8265:
        /*0078*/ 	.byte	0x04, 0x17
        /*007a*/ 	.short	(.L_8267 - .L_8266)
.L_8266:
        /*007c*/ 	.word	0x00000000
        /*0080*/ 	.short	0x0003
        /*0082*/ 	.short	0x0018
        /*0084*/ 	.byte	0x00, 0xf0, 0x11, 0x00


	//----- nvinfo : EIATTR_KPARAM_INFO
	.align		4
.L_8267:
        /*0088*/ 	.byte	0x04, 0x17
        /*008a*/ 	.short	(.L_8269 - .L_8268)
.L_8268:
        /*008c*/ 	.word	0x00000000
        /*0090*/ 	.short	0x0002
        /*0092*/ 	.short	0x0010
        /*0094*/ 	.byte	0x00, 0xf5, 0x21, 0x00


	//----- nvinfo : EIATTR_KPARAM_INFO
	.align		4
.L_8269:
        /*0098*/ 	.byte	0x04, 0x17
        /*009a*/ 	.short	(.L_8271 - .L_8270)
.L_8270:
        /*009c*/ 	.word	0x00000000
        /*00a0*/ 	.short	0x0001
        /*00a2*/ 	.short	0x0008
        /*00a4*/ 	.byte	0x00, 0xf5, 0x21, 0x00


	//----- nvinfo : EIATTR_KPARAM_INFO
	.align		4
.L_8271:
        /*00a8*/ 	.byte	0x04, 0x17
        /*00aa*/ 	.short	(.L_8273 - .L_8272)
.L_8272:
        /*00ac*/ 	.word	0x00000000
        /*00b0*/ 	.short	0x0000
        /*00b2*/ 	.short	0x0000
        /*00b4*/ 	.byte	0x00, 0xf5, 0x21, 0x00


	//----- nvinfo : EIATTR_SPARSE_MMA_MASK
	.align		4
.L_8273:
        /*00b8*/ 	.byte	0x03, 0x50
        /*00ba*/ 	.short	0x0000


	//----- nvinfo : EIATTR_MAXREG_COUNT
	.align		4
        /*00bc*/ 	.byte	0x03, 0x1b
        /*00be*/ 	.short	0x00ff


	//----- nvinfo : EIATTR_MERCURY_ISA_VERSION
	.align		4
        /*00c0*/ 	.byte	0x03, 0x5f
        /*00c2*/ 	.short	0x0101


	//----- nvinfo : EIATTR_VRC_CTA_INIT_COUNT
	.align		4
        /*00c4*/ 	.byte	0x02, 0x4a
	.zero		1
	.zero		1


	//----- nvinfo : EIATTR_EXIT_INSTR_OFFSETS
	.align		4
        /*00c8*/ 	.byte	0x04, 0x1c
        /*00ca*/ 	.short	(.L_8275 - .L_8274)


	//   ....[0]....
.L_8274:
        /*00cc*/ 	.word	0x00000090


	//   ....[1]....
        /*00d0*/ 	.word	0x00001460


	//   ....[2]....
        /*00d4*/ 	.word	0x00001480


	//   ....[3]....
        /*00d8*/ 	.word	0x000018f0


	//   ....[4]....
        /*00dc*/ 	.word	0x00001b10


	//   ....[5]....
        /*00e0*/ 	.word	0x00001c70


	//   ....[6]....
        /*00e4*/ 	.word	0x00001d40


	//----- nvinfo : EIATTR_MAX_THREADS
	.align		4
.L_8275:
        /*00e8*/ 	.byte	0x04, 0x05
        /*00ea*/ 	.short	(.L_8277 - .L_8276)
.L_8276:
        /*00ec*/ 	.word	0x00000080
        /*00f0*/ 	.word	0x00000001
        /*00f4*/ 	.word	0x00000001


	//----- nvinfo : EIATTR_CBANK_PARAM_SIZE
	.align		4
.L_8277:
        /*00f8*/ 	.byte	0x03, 0x19
        /*00fa*/ 	.short	0x0048


	//----- nvinfo : EIATTR_PARAM_CBANK
	.align		4
        /*00fc*/ 	.byte	0x04, 0x0a
        /*00fe*/ 	.short	(.L_8279 - .L_8278)
	.align		4
.L_8278:
        /*0100*/ 	.word	index@(.nv.constant0._ZN4vllm3moe10topkGatingILi8ELi8ELi4ELi16ELi32Ei13__nv_bfloat16LNS0_11ScoringFuncE0EEEvPKT5_PKbPfiPT4_PiiiibPKf)
        /*0104*/ 	.short	0x0380
        /*0106*/ 	.short	0x0048


	//----- nvinfo : EIATTR_SW_WAR
	.align		4
.L_8279:
        /*0108*/ 	.byte	0x04, 0x36
        /*010a*/ 	.short	(.L_8281 - .L_8280)
.L_8280:
        /*010c*/ 	.word	0x00000008
.L_8281:


//--------------------- .nv.info._ZN4vllm3moe10topkGatingILi4ELi4ELi4ELi8ELi32Ei13__nv_bfloat16LNS0_11ScoringFuncE0EEEvPKT5_PKbPfiPT4_PiiiibPKf --------------------------
	.section	.nv.info._ZN4vllm3moe10topkGatingILi4ELi4ELi4ELi8ELi32Ei13__nv_bfloat16LNS0_11ScoringFuncE0EEEvPKT5_PKbPfiPT4_PiiiibPKf,"",@"SHT_CUDA_INFO"
	.sectionflags	@""
	.align	4


	//----- nvinfo : EIATTR_CUDA_API_VERSION
	.align		4
        /*0000*/ 	.byte	0x04, 0x37
        /*0002*/ 	.short	(.L_8283 - .L_8282)
.L_8282:
        /*0004*/ 	.word	0x00000082


	//----- nvinfo : EIATTR_KPARAM_INFO
	.align		4
.L_8283:
        /*0008*/ 	.byte	0x04, 0x17
        /*000a*/ 	.short	(.L_8285 - .L_8284)
.L_8284:
        /*000c*/ 	.word	0x00000000
        /*0010*/ 	.short	0x000a
        /*0012*/ 	.short	0x0040
        /*0014*/ 	.byte	0x00, 0xf5, 0x21, 0x00


	//----- nvinfo : EIATTR_KPARAM_INFO
	.align		4
.L_8285:
        /*0018*/ 	.byte	0x04, 0x17
        /*001a*/ 	.short	(.L_8287 - .L_8286)
.L_8286:
        /*001c*/ 	.word	0x00000000
        /*0020*/ 	.short	0x0009
        /*0022*/ 	.short	0x003c
        /*0024*/ 	.byte	0x00, 0xf0, 0x05, 0x00


	//----- nvinfo : EIATTR_KPARAM_INFO
	.align		4
.L_8287:
        /*0028*/ 	.byte	0x04, 0x17
        /*002a*/ 	.short	(.L_8289 - .L_8288)
.L_8288:
        /*002c*/ 	.word	0x00000000
        /*0030*/ 	.short	0x0008
        /*0032*/ 	.short	0x0038
        /*0034*/ 	.byte	0x00, 0xf0, 0x11, 0x00


	//----- nvinfo : EIATTR_KPARAM_INFO
	.align		4
.L_8289:
        /*0038*/ 	.byte	0x04, 0x17
        /*003a*/ 	.short	(.L_8291 - .L_8290)
.L_8290:
        /*003c*/ 	.word	0x00000000
        /*0040*/ 	.short	0x0007
        /*0042*/ 	.short	0x0034
        /*0044*/ 	.byte	0x00, 0xf0, 0x11, 0x00


	//----- nvinfo : EIATTR_KPARAM_INFO
	.align		4
.L_8291:
        /*0048*/ 	.byte	0x04, 0x17
        /*004a*/ 	.short	(.L_8293 - .L_8292)
.L_8292:
        /*004c*/ 	.word	0x00000000
        /*0050*/ 	.short	0x0006
        /*0052*/ 	.short	0x0030
        /*0054*/ 	.byte	0x00, 0xf0, 0x11, 0x00


	//----- nvinfo : EIATTR_KPARAM_INFO
	.align		4
.L_8293:
        /*0058*/ 	.byte	0x04, 0x17
        /*005a*/ 	.short	(.L_8295 - .L_8294)
.L_8294:
        /*005c*/ 	.word	0x00000000
        /*0060*/ 	.short	0x0005
        /*0062*/ 	.short	0x0028
        /*0064*/ 	.byte	0x00, 0xf5, 0x21, 0x00


	//----- nvinfo : EIATTR_KPARAM_INFO
	.align		4
.L_8295:
        /*0068*/ 	.byte	0x04, 0x17
        /*006a*/ 	.short	(.L_8297 - .L_8296)
.L_8296:
        /*006c*/ 	.word	0x00000000
        /*0070*/ 	.short	0x0004
        /*0072*/ 	.short	0x0020
        /*0074*/ 	.byte	0x00, 0xf5, 0x21, 0x00


	//----- nvinfo : EIATTR_KPARAM_INFO
	.align		4
.L_8297:
        /*0078*/ 	.byte	0x04, 0x17
        /*007a*/ 	.short	(.L_8299 - .L_8298)
.L_8298:
        /*007c*/ 	.word	0x00000000
        /*0080*/ 	.short	0x0003
        /*0082*/ 	.short	0x0018
        /*0084*/ 	.byte	0x00, 0xf0, 0x11, 0x00


	//----- nvinfo : EIATTR_KPARAM_INFO
	.align		4
.L_8299:
        /*0088*/ 	.byte	0x04, 0x17
        /*008a*/ 	.short	(.L_8301 - .L_8300)
.L_8300:
        /*008c*/ 	.word	0x00000000
        /*0090*/ 	.short	0x0002
        /*0092*/ 	.short	0x0010
        /*0094*/ 	.byte	0x00, 0xf5, 0x21, 0x00


	//----- nvinfo : EIATTR_KPARAM_INFO
	.align		4
.L_8301:
        /*0098*/ 	.byte	0x04, 0x17
        /*009a*/ 	.short	(.L_8303 - .L_8302)
.L_8302:
        /*009c*/ 	.word	0x00000000
        /*00a0*/ 	.short	0x0001
        /*00a2*/ 	.short	0x0008
        /*00a4*/ 	.byte	0x00, 0xf5, 0x21, 0x00


	//----- nvinfo : EIATTR_KPARAM_INFO
	.align		4
.L_8303:
        /*00a8*/ 	.byte	0x04, 0x17
        /*00aa*/ 	.short	(.L_8305 - .L_8304)
.L_8304:
        /*00ac*/ 	.word	0x00000000
        /*00b0*/ 	.short	0x0000
        /*00b2*/ 	.short	0x0000
        /*00b4*/ 	.byte	0x00, 0xf5, 0x21, 0x00


	//----- nvinfo : EIATTR_SPARSE_MMA_MASK
	.align		4
.L_8305:
        /*00b8*/ 	.byte	0x03, 0x50
        /*00ba*/ 	.short	0x0000


	//----- nvinfo : EIATTR_MAXREG_COUNT
	.align		4
        /*00bc*/ 	.byte	0x03, 0x1b
        /*00be*/ 	.short	0x00ff


	//----- nvinfo : EIATTR_MERCURY_ISA_VERSION
	.align		4
        /*00c0*/ 	.byte	0x03, 0x5f
        /*00c2*/ 	.short	0x0101


	//----- nvinfo : EIATTR_VRC_CTA_INIT_COUNT
	.align		4
        /*00c4*/ 	.byte	0x02, 0x4a
	.zero		1
	.zero		1


	//----- nvinfo : EIATTR_EXIT_INSTR_OFFSETS
	.align		4
        /*00c8*/ 	.byte	0x04, 0x1c
        /*00ca*/ 	.short	(.L_8307 - .L_8306)


	//   ....[0]....
.L_8306:
        /*00cc*/ 	.word	0x00000080


	//   ....[1]....
        /*00d0*/ 	.word	0x00001620


	//   ....[2]....
        /*00d4*/ 	.word	0x00001640


	//   ....[3]....
        /*00d8*/ 	.word	0x00001ab0


	//   ....[4]....
        /*00dc*/ 	.word	0x00001cd0


	//   ....[5]....
        /*00e0*/ 	.word	0x00001e30


	//   ....[6]....
        /*00e4*/ 	.word	0x00001f00


	//----- nvinfo : EIATTR_MAX_THREADS
	.align		4
.L_8307:
        /*00e8*/ 	.byte	0x04, 0x05
        /*00ea*/ 	.short	(.L_8309 - .L_8308)
.L_8308:
        /*00ec*/ 	.word	0x00000080
        /*00f0*/ 	.word	0x00000001
        /*00f4*/ 	.word	0x00000001


	//----- nvinfo : EIATTR_CBANK_PARAM_SIZE
	.align		4
.L_8309:
        /*00f8*/ 	.byte	0x03, 0x19
        /*00fa*/ 	.short	0x0048


	//----- nvinfo : EIATTR_PARAM_CBANK
	.align		4
        /*00fc*/ 	.byte	0x04, 0x0a
        /*00fe*/ 	.short	(.L_8311 - .L_8310)
	.align		4
.L_8310:
        /*0100*/ 	.word	index@(.nv.constant0._ZN4vllm3moe10topkGatingILi4ELi4ELi4ELi8ELi32Ei13__nv_bfloat16LNS0_11ScoringFuncE0EEEvPKT5_PKbPfiPT4_PiiiibPKf)
        /*0104*/ 	.short	0x0380
        /*0106*/ 	.short	0x0048


	//----- nvinfo : EIATTR_SW_WAR
	.align		4
.L_8311:
        /*0108*/ 	.byte	0x04, 0x36
        /*010a*/ 	.short	(.L_8313 - .L_8312)
.L_8312:
        /*010c*/ 	.word	0x00000008
.L_8313:


//--------------------- .nv.info._ZN4vllm3moe10topkGatingILi2ELi2ELi4ELi4ELi32Ei13__nv_bfloat16LNS0_11ScoringFuncE0EEEvPKT5_PKbPfiPT4_PiiiibPKf --------------------------
	.section	.nv.info._ZN4vllm3moe10topkGatingILi2ELi2ELi4ELi4ELi32Ei13__nv_bfloat16LNS0_11ScoringFuncE0EEEvPKT5_PKbPfiPT4_PiiiibPKf,"",@"SHT_CUDA_INFO"
	.sectionflags	@""
	.align	4


	//----- nvinfo : EIATTR_CUDA_API_VERSION
	.align		4
        /*0000*/ 	.byte	0x04, 0x37
        /*0002*/ 	.short	(.L_8315 - .L_8314)
.L_8314:
        /*0004*/ 	.word	0x00000082


	//----- nvinfo : EIATTR_KPARAM_INFO
	.align		4
.L_8315:
        /*0008*/ 	.byte	0x04, 0x17
        /*000a*/ 	.short	(.L_8317 - .L_8316)
.L_8316:
        /*000c*/ 	.word	0x00000000
        /*0010*/ 	.short	0x000a
        /*0012*/ 	.short	0x0040
        /*0014*/ 	.byte	0x00, 0xf5, 0x21, 0x00


	//----- nvinfo : EIATTR_KPARAM_INFO
	.align		4
.L_8317:
        /*0018*/ 	.byte	0x04, 0x17
        /*001a*/ 	.short	(.L_8319 - .L_8318)
.L_8318:
        /*001c*/ 	.word	0x00000000
        /*0020*/ 	.short	0x0009
        /*0022*/ 	.short	0x003c
        /*0024*/ 	.byte	0x00, 0xf0, 0x05, 0x00


	//----- nvinfo : EIATTR_KPARAM_INFO
	.align		4
.L_8319:
        /*0028*/ 	.byte	0x04, 0x17
        /*002a*/ 	.short	(.L_8321 - .L_8320)
.L_8320:
        /*002c*/ 	.word	0x00000000
        /*0030*/ 	.short	0x0008
        /*0032*/ 	.short	0x0038
        /*0034*/ 	.byte	0x00, 0xf0, 0x11, 0x00


	//----- nvinfo : EIATTR_KPARAM_INFO
	.align		4
.L_8321:
        /*0038*/ 	.byte	0x04, 0x17
        /*003a*/ 	.short	(.L_8323 - .L_8322)
.L_8322:
        /*003c*/ 	.word	0x00000000
        /*0040*/ 	.short	0x0007
        /*0042*/ 	.short	0x0034
        /*0044*/ 	.byte	0x00, 0xf0, 0x11, 0x00


	//----- nvinfo : EIATTR_KPARAM_INFO
	.align		4
.L_8323:
        /*0048*/ 	.byte	0x04, 0x17
        /*004a*/ 	.short	(.L_8325 - .L_8324)
.L_8324:
        /*004c*/ 	.word	0x00000000
        /*0050*/ 	.short	0x0006
        /*0052*/ 	.short	0x0030
        /*0054*/ 	.byte	0x00, 0xf0, 0x11, 0x00


	//----- nvinfo : EIATTR_KPARAM_INFO
	.align		4
.L_8325:
        /*0058*/ 	.byte	0x04, 0x17
        /*005a*/ 	.short	(.L_8327 - .L_8326)
.L_8326:
        /*005c*/ 	.word	0x00000000
        /*0060*/ 	.short	0x0005
        /*0062*/ 	.short	0x0028
        /*0064*/ 	.byte	0x00, 0xf5, 0x21, 0x00


	//----- nvinfo : EIATTR_KPARAM_INFO
	.align		4
.L_8327:
        /*0068*/ 	.byte	0x04, 0x17
        /*006a*/ 	.short	(.L_8329 - .L_8328)
.L_8328:
        /*006c*/ 	.word	0x00000000
        /*0070*/ 	.short	0x0004
        /*0072*/ 	.short	0x0020
        /*0074*/ 	.byte	0x00, 0xf5, 0x21, 0x00


	//----- nvinfo : EIATTR_KPARAM_INFO
	.align		4
.L_8329:
        /*0078*/ 	.byte	0x04, 0x17
        /*007a*/ 	.short	(.L_8331 - .L_8330)
.L_8330:
        /*007c*/ 	.word	0x00000000
        /*0080*/ 	.short	0x0003
        /*0082*/ 	.short	0x0018
        /*0084*/ 	.byte	0x00, 0xf0, 0x11, 0x00


	//----- nvinfo : EIATTR_KPARAM_INFO
	.align		4
.L_8331:
        /*0088*/ 	.byte	0x04, 0x17
        /*008a*/ 	.short	(.L_8333 - .L_8332)
.L_8332:
        /*008c*/ 	.word	0x00000000
        /*0090*/ 	.short	0x0002
        /*0092*/ 	.short	0x0010
        /*0094*/ 	.byte	0x00, 0xf5, 0x21, 0x00


	//----- nvinfo : EIATTR_KPARAM_INFO
	.align		4
.L_8333:
        /*0098*/ 	.byte	0x04, 0x17
        /*009a*/ 	.short	(.L_8335 - .L_8334)
.L_8334:
        /*009c*/ 	.word	0x00000000
        /*00a0*/ 	.short	0x0001
        /*00a2*/ 	.short	0x0008
        /*00a4*/ 	.byte	0x00, 0xf5, 0x21, 0x00


	//----- nvinfo : EIATTR_KPARAM_INFO
	.align		4
.L_8335:
        /*00a8*/ 	.byte	0x04, 0x17
        /*00aa*/ 	.short	(.L_8337 - .L_8336)
.L_8336:
        /*00ac*/ 	.word	0x00000000
        /*00b0*/ 	.short	0x0000
        /*00b2*/ 	.short	0x0000
        /*00b4*/ 	.byte	0x00, 0xf5, 0x21, 0x00


	//----- nvinfo : EIATTR_SPARSE_MMA_MASK
	.align		4
.L_8337:
        /*00b8*/ 	.byte	0x03, 0x50
        /*00ba*/ 	.short	0x0000


	//----- nvinfo : EIATTR_MAXREG_COUNT
	.align		4
        /*00bc*/ 	.byte	0x03, 0x1b
        /*00be*/ 	.short	0x00ff


	//----- nvinfo : EIATTR_MERCURY_ISA_VERSION
	.align		4
        /*00c0*/ 	.byte	0x03, 0x5f
        /*00c2*/ 	.short	0x0101


	//----- nvinfo : EIATTR_VRC_CTA_INIT_COUNT
	.align		4
        /*00c4*/ 	.byte	0x02, 0x4a
	.zero		1
	.zero		1


	//----- nvinfo : EIATTR_EXIT_INSTR_OFFSETS
	.align		4
        /*00c8*/ 	.byte	0x04, 0x1c
        /*00ca*/ 	.short	(.L_8339 - .L_8338)


	//   ....[0]....
.L_8338:
        /*00cc*/ 	.word	0x00000080


	//   ....[1]....
        /*00d0*/ 	.word	0x00001070


	//   ....[2]....
        /*00d4*/ 	.word	0x00001090


	//   ....[3]....
        /*00d8*/ 	.word	0x00001500


	//   ....[4]....
        /*00dc*/ 	.word	0x00001720


	//   ....[5]....
        /*00e0*/ 	.word	0x00001880


	//   ....[6]....
        /*00e4*/ 	.word	0x00001950


	//----- nvinfo : EIATTR_MAX_THREADS
	.align		4
.L_8339:
        /*00e8*/ 	.byte	0x04, 0x05
        /*00ea*/ 	.short	(.L_8341 - .L_8340)
.L_8340:
        /*00ec*/ 	.word	0x00000080
        /*00f0*/ 	.word	0x00000001
        /*00f4*/ 	.word	0x00000001


	//----- nvinfo : EIATTR_CBANK_PARAM_SIZE
	.align		4
.L_8341:
        /*00f8*/ 	.byte	0x03, 0x19
        /*00fa*/ 	.short	0x0048


	//----- nvinfo : EIATTR_PARAM_CBANK
	.align		4
        /*00fc*/ 	.byte	0x04, 0x0a
        /*00fe*/ 	.short	(.L_8343 - .L_8342)
	.align		4
.L_8342:
        /*0100*/ 	.word	index@(.nv.constant0._ZN4vllm3moe10topkGatingILi2ELi2ELi4ELi4ELi32Ei13__nv_bfloat16LNS0_11ScoringFuncE0EEEvPKT5_PKbPfiPT4_PiiiibPKf)
        /*0104*/ 	.short	0x0380
        /*0106*/ 	.short	0x0048


	//----- nvinfo : EIATTR_SW_WAR
	.align		4
.L_8343:
        /*0108*/ 	.byte	0x04, 0x36
        /*010a*/ 	.short	(.L_8345 - .L_8344)
.L_8344:
        /*010c*/ 	.word	0x00000008
.L_8345:


//--------------------- .nv.info._ZN4vllm3moe10topkGatingILi1ELi1ELi4ELi2ELi32Ei13__nv_bfloat16LNS0_11ScoringFuncE0EEEvPKT5_PKbPfiPT4_PiiiibPKf --------------------------
	.section	.nv.info._ZN4vllm3moe10topkGatingILi1ELi1ELi4ELi2ELi32Ei13__nv_bfloat16LNS0_11ScoringFuncE0EEEvPKT5_PKbPfiPT4_PiiiibPKf,"",@"SHT_CUDA_INFO"
	.sectionflags	@""
	.align	4


	//----- nvinfo : EIATTR_CUDA_API_VERSION
	.align		4
        /*0000*/ 	.byte	0x04, 0x37
        /*0002*/ 	.short	(.L_8347 - .L_8346)
.L_8346:
        /*0004*/ 	.word	0x00000082


	//----- nvinfo : EIATTR_KPARAM_INFO
	.align		4
.L_8347:
        /*0008*/ 	.byte	0x04, 0x17
        /*000a*/ 	.short	(.L_8349 - .L_8348)
.L_8348:
        /*000c*/ 	.word	0x00000000
        /*0010*/ 	.short	0x000a
        /*0012*/ 	.short	0x0040
        /*0014*/ 	.byte	0x00, 0xf5, 0x21, 0x00


	//----- nvinfo : EIATTR_KPARAM_INFO
	.align		4
.L_8349:
        /*0018*/ 	.byte	0x04, 0x17
        /*001a*/ 	.short	(.L_8351 - .L_8350)
.L_8350:
        /*001c*/ 	.word	0x00000000
        /*0020*/ 	.short	0x0009
        /*0022*/ 	.short	0x003c
        /*0024*/ 	.byte	0x00, 0xf0, 0x05, 0x00


	//----- nvinfo : EIATTR_KPARAM_INFO
	.align		4
.L_8351:
        /*0028*/ 	.byte	0x04, 0x17
        /*002a*/ 	.short	(.L_8353 - .L_8352)
.L_8352:
        /*002c*/ 	.word	0x00000000
        /*0030*/ 	.short	0x0008
        /*0032*/ 	.short	0x0038
        /*0034*/ 	.byte	0x00, 0xf0, 0x11, 0x00


	//----- nvinfo : EIATTR_KPARAM_INFO
	.align		4
.L_8353:
        /*0038*/ 	.byte	0x04, 0x17
        /*003a*/ 	.short	(.L_8355 - .L_8354)
.L_8354:
        /*003c*/ 	.word	0x00000000
        /*0040*/ 	.short	0x0007
        /*0042*/ 	.short	0x0034
        /*0044*/ 	.byte	0x00, 0xf0, 0x11, 0x00


	//----- nvinfo : EIATTR_KPARAM_INFO
	.align		4
.L_8355:
        /*0048*/ 	.byte	0x04, 0x17
        /*004a*/ 	.short	(.L_8357 - .L_8356)
.L_8356:
        /*004c*/ 	.word	0x00000000
        /*0050*/ 	.short	0x0006
        /*0052*/ 	.short	0x0030
        /*0054*/ 	.byte	0x00, 0xf0, 0x11, 0x00


	//----- nvinfo : EIATTR_KPARAM_INFO
	.align		4
.L_8357:
        /*0058*/ 	.byte	0x04, 0x17
        /*005a*/ 	.short	(.L_8359 - .L_8358)
.L_8358:
        /*005c*/ 	.word	0x00000000
        /*0060*/ 	.short	0x0005
        /*0062*/ 	.short	0x0028
        /*0064*/ 	.byte	0x00, 0xf5, 0x21, 0x00


	//----- nvinfo : EIATTR_KPARAM_INFO
	.align		4
.L_8359:
        /*0068*/ 	.byte	0x04, 0x17
        /*006a*/ 	.short	(.L_8361 - .L_8360)
.L_8360:
        /*006c*/ 	.word	0x00000000
        /*0070*/ 	.short	0x0004
        /*0072*/ 	.short	0x0020
        /*0074*/ 	.byte	0x00, 0xf5, 0x21, 0x00


	//----- nvinfo : EIATTR_KPARAM_INFO
	.align		4
.L_8361:
        /*0078*/ 	.byte	0x04, 0x17
        /*007a*/ 	.short	(.L_8363 - .L_8362)
.L_8362:
        /*007c*/ 	.word	0x00000000
        /*0080*/ 	.short	0x0003
        /*0082*/ 	.short	0x0018
        /*0084*/ 	.byte	0x00, 0xf0, 0x11, 0x00


	//----- nvinfo : EIATTR_KPARAM_INFO
	.align		4
.L_8363:
        /*0088*/ 	.byte	0x04, 0x17
        /*008a*/ 	.short	(.L_8365 - .L_8364)
.L_8364:
        /*008c*/ 	.word	0x00000000
        /*0090*/ 	.short	0x0002
        /*0092*/ 	.short	0x0010
        /*0094*/ 	.byte	0x00, 0xf5, 0x21, 0x00


	//----- nvinfo : EIATTR_KPARAM_INFO
	.align		4
.L_8365:
        /*0098*/ 	.byte	0x04, 0x17
        /*009a*/ 	.short	(.L_8367 - .L_8366)
.L_8366:
        /*009c*/ 	.word	0x00000000
        /*00a0*/ 	.short	0x0001
        /*00a2*/ 	.short	0x0008
        /*00a4*/ 	.byte	0x00, 0xf5, 0x21, 0x00


	//----- nvinfo : EIATTR_KPARAM_INFO
	.align		4
.L_8367:
        /*00a8*/ 	.byte	0x04, 0x17
        /*00aa*/ 	.short	(.L_8369 - .L_8368)
.L_8368:
        /*00ac*/ 	.word	0x00000000
        /*00b0*/ 	.short	0x0000
        /*00b2*/ 	.short	0x0000
        /*00b4*/ 	.byte	0x00, 0xf5, 0x21, 0x00


	//----- nvinfo : EIATTR_SPARSE_MMA_MASK
	.align		4
.L_8369:
        /*00b8*/ 	.byte	0x03, 0x50
        /*00ba*/ 	.short	0x0000


	//----- nvinfo : EIATTR_MAXREG_COUNT
	.align		4
        /*00bc*/ 	.byte	0x03, 0x1b
        /*00be*/ 	.short	0x00ff


	//----- nvinfo : EIATTR_MERCURY_ISA_VERSION
	.align		4
        /*00c0*/ 	.byte	0x03, 0x5f
        /*00c2*/ 	.short	0x0101


	//----- nvinfo : EIATTR_VRC_CTA_INIT_COUNT
	.align		4
        /*00c4*/ 	.byte	0x02, 0x4a
	.zero		1
	.zero		1


	//----- nvinfo : EIATTR_EXIT_INSTR_OFFSETS
	.align		4
        /*00c8*/ 	.byte	0x04, 0x1c
        /*00ca*/ 	.short	(.L_8371 - .L_8370)


	//   ....[0]....
.L_8370:
        /*00cc*/ 	.word	0x00000080


	//   ....[1]....
        /*00d0*/ 	.word	0x00000880


	//   ....[2]....
        /*00d4*/ 	.word	0x00000890


	//   ....[3]....
        /*00d8*/ 	.word	0x00000d00


	//   ....[4]....
        /*00dc*/ 	.word	0x00000f20


	//   ....[5]....
        /*00e0*/ 	.word	0x00001080


	//   ....[6]....
        /*00e4*/ 	.word	0x00001150


	//----- nvinfo : EIATTR_MAX_THREADS
	.align		4
.L_8371:
        /*00e8*/ 	.byte	0x04, 0x05
        /*00ea*/ 	.short	(.L_8373 - .L_8372)
.L_8372:
        /*00ec*/ 	.word	0x00000080
        /*00f0*/ 	.word	0x00000001
        /*00f4*/ 	.word	0x00000001


	//----- nvinfo : EIATTR_CBANK_PARAM_SIZE
	.align		4
.L_8373:
        /*00f8*/ 	.byte	0x03, 0x19
        /*00fa*/ 	.short	0x0048


	//----- nvinfo : EIATTR_PARAM_CBANK
	.align		4
        /*00fc*/ 	.byte	0x04, 0x0a
        /*00fe*/ 	.short	(.L_8375 - .L_8374)
	.align		4
.L_8374:
        /*0100*/ 	.word	index@(.nv.constant0._ZN4vllm3moe10topkGatingILi1ELi1ELi4ELi2ELi32Ei13__nv_bfloat16LNS0_11ScoringFuncE0EEEvPKT5_PKbPfiPT4_PiiiibPKf)
        /*0104*/ 	.short	0x0380
        /*0106*/ 	.short	0x0048


	//----- nvinfo : EIATTR_SW_WAR
	.align		4
.L_8375:
        /*0108*/ 	.byte	0x04, 0x36
        /*010a*/ 	.short	(.L_8377 - .L_8376)
.L_8376:
        /*010c*/ 	.word	0x00000008
.L_8377:


//--------------------- .nv.info._ZN4vllm3moe10topkGatingILi18ELi576ELi4ELi4ELi32El6__halfLNS0_11ScoringFuncE0EEEvPKT5_PKbPfiPT4_PiiiibPKf --------------------------
	.section	.nv.info._ZN4vllm3moe10topkGatingILi18ELi576ELi4ELi4ELi32El6__halfLNS0_11ScoringFuncE0EEEvPKT5_PKbPfiPT4_PiiiibPKf,"",@"SHT_CUDA_INFO"
	.sectionflags	@""
	.align	4


	//----- nvinfo : EIATTR_CUDA_API_VERSION
	.align		4
        /*0000*/ 	.byte	0x04, 0x37
        /*0002*/ 	.short	(.L_8379 - .L_8378)
.L_8378:
        /*0004*/ 	.word	0x00000082


	//----- nvinfo : EIATTR_KPARAM_INFO
	.align		4
.L_8379:
        /*0008*/ 	.byte	0x04, 0x17
        /*000a*/ 	.short	(.L_8381 - .L_8380)
.L_8380:
        /*000c*/ 	.word	0x00000000
        /*0010*/ 	.short	0x000a
        /*0012*/ 	.short	0x0040
        /*0014*/ 	.byte	0x00, 0xf5, 0x21, 0x00


	//----- nvinfo : EIATTR_KPARAM_INFO
	.align		4
.L_8381:
        /*0018*/ 	.byte	0x04, 0x17
        /*001a*/ 	.short	(.L_8383 - .L_8382)
.L_8382:
        /*001c*/ 	.word	0x00000000
        /*0020*/ 	.short	0x0009
        /*0022*/ 	.short	0x003c
        /*0024*/ 	.byte	0x00, 0xf0, 0x05, 0x00


	//----- nvinfo : EIATTR_KPARAM_INFO
	.align		4
.L_8383:
        /*0028*/ 	.byte	0x04, 0x17
        /*002a*/ 	.short	(.L_8385 - .L_8384)
.L_8384:
        /*002c*/ 	.word	0x00000000
        /*0030*/ 	.short	0x0008
        /*0032*/ 	.short	0x0038
        /*0034*/ 	.byte	0x00, 0xf0, 0x11, 0x00


	//----- nvinfo : EIATTR_KPARAM_INFO
	.align		4
.L_8385:
        /*0038*/ 	.byte	0x04, 0x17
        /*003a*/ 	.short	(.L_8387 - .L_8386)
.L_8386:
        /*003c*/ 	.word	0x00000000
        /*0040*/ 	.short	0x0007
        /*0042*/ 	.short	0x0034
        /*0044*/ 	.byte	0x00, 0xf0, 0x11, 0x00


	//----- nvinfo : EIATTR_KPARAM_INFO
	.align		4
.L_8387:
        /*0048*/ 	.byte	0x04, 0x17
        /*004a*/ 	.short	(.L_8389 - .L_8388)
.L_8388:
        /*004c*/ 	.word	0x00000000
        /*0050*/ 	.short	0x0006
        /*0052*/ 	.short	0x0030
        /*0054*/ 	.byte	0x00, 0xf0, 0x11, 0x00


	//----- nvinfo : EIATTR_KPARAM_INFO
	.align		4
.L_8389:
        /*0058*/ 	.byte	0x04, 0x17
        /*005a*/ 	.short	(.L_8391 - .L_8390)
.L_8390:
        /*005c*/ 	.word	0x00000000
        /*0060*/ 	.short	0x0005
        /*0062*/ 	.short	0x0028
        /*0064*/ 	.byte	0x00, 0xf5, 0x21, 0x00


	//----- nvinfo : EIATTR_KPARAM_INFO
	.align		4
.L_8391:
        /*0068*/ 	.byte	0x04, 0x17
        /*006a*/ 	.short	(.L_8393 - .L_8392)
.L_8392:
        /*006c*/ 	.word	0x00000000
        /*0070*/ 	.short	0x0004
        /*0072*/ 	.short	0x0020
        /*0074*/ 	.byte	0x00, 0xf5, 0x21, 0x00


	//----- nvinfo : EIATTR_KPARAM_INFO
	.align		4
.L_8393:
        /*0078*/ 	.byte	0x04, 0x17
        /*007a*/ 	.short	(.L_8395 - .L_8394)
.L_8394:
        /*007c*/ 	.word	0x00000000
        /*0080*/ 	.short	0x0003
        /*0082*/ 	.short	0x0018
        /*0084*/ 	.byte	0x00, 0xf0, 0x11, 0x00


	//----- nvinfo : EIATTR_KPARAM_INFO
	.align		4
.L_8395:
        /*0088*/ 	.byte	0x04, 0x17
        /*008a*/ 	.short	(.L_8397 - .L_8396)
.L_8396:
        /*008c*/ 	.word	0x00000000
        /*0090*/ 	.short	0x0002
        /*0092*/ 	.short	0x0010
        /*0094*/ 	.byte	0x00, 0xf5, 0x21, 0x00


	//----- nvinfo : EIATTR_KPARAM_INFO
	.align		4
.L_8397:
        /*0098*/ 	.byte	0x04, 0x17
        /*009a*/ 	.short	(.L_8399 - .L_8398)
.L_8398:
        /*009c*/ 	.word	0x00000000
        /*00a0*/ 	.short	0x0001
        /*00a2*/ 	.short	0x0008
        /*00a4*/ 	.byte	0x00, 0xf5, 0x21, 0x00


	//----- nvinfo : EIATTR_KPARAM_INFO
	.align		4
.L_8399:
        /*00a8*/ 	.byte	0x04, 0x17
        /*00aa*/ 	.short	(.L_8401 - .L_8400)
.L_8400:
        /*00ac*/ 	.word	0x00000000
        /*00b0*/ 	.short	0x0000
        /*00b2*/ 	.short	0x0000
        /*00b4*/ 	.byte	0x00, 0xf5, 0x21, 0x00


	//----- nvinfo : EIATTR_SPARSE_MMA_MASK
	.align		4
.L_8401:
        /*00b8*/ 	.byte	0x03, 0x50
        /*00ba*/ 	.short	0x0000


	//----- nvinfo : EIATTR_MAXREG_COUNT
	.align		4
        /*00bc*/ 	.byte	0x03, 0x1b
        /*00be*/ 	.short	0x00ff


	//----- nvinfo : EIATTR_MERCURY_ISA_VERSION
	.align		4
        /*00c0*/ 	.byte	0x03, 0x5f
        /*00c2*/ 	.short	0x0101


	//----- nvinfo : EIATTR_COOP_GROUP_MASK_REGIDS
	.align		4
        /*00c4*/ 	.byte	0x04, 0x29
        /*00c6*/ 	.short	(.L_8403 - .L_8402)


	//   ....[0]....
.L_8402:
        /*00c8*/ 	.word	0xffffffff


	//   ....[1]....
        /*00cc*/ 	.word	0xffffffff


	//   ....[2]....
        /*00d0*/ 	.word	0xffffffff


	//   ....[3]....
        /*00d4*/ 	.word	0xffffffff


	//   ....[4]....
        /*00d8*/ 	.word	0xffffffff


	//   ....[5]....
        /*00dc*/ 	.word	0xffffffff


	//   ....[6]....
        /*00e0*/ 	.word	0xffffffff


	//   ....[7]....
        /*00e4*/ 	.word	0xffffffff


	//   ....[8]....
        /*00e8*/ 	.word	0xffffffff


	//   ....[9]....
        /*00ec*/ 	.word	0xffffffff


	//   ....[10]....
        /*00f0*/ 	.word	0xffffffff


	//   ....[11]....
        /*00f4*/ 	.word	0xffffffff


	//   ....[12]....
        /*00f8*/ 	.word	0xffffffff


	//   ....[13]....
        /*00fc*/ 	.word	0xffffffff


	//   ....[14]....
        /*0100*/ 	.word	0xffffffff


	//   ....[15]....
        /*0104*/ 	.word	0xffffffff


	//   ....[16]....
        /*0108*/ 	.word	0xffffffff


	//   ....[17]....
        /*010c*/ 	.word	0xffffffff


	//   ....[18]....
        /*0110*/ 	.word	0xffffffff


	//   ....[19]....
        /*0114*/ 	.word	0xffffffff


	//   ....[20]....
        /*0118*/ 	.word	0xffffffff


	//   ....[21]....
        /*011c*/ 	.word	0xffffffff


	//   ....[22]....
        /*0120*/ 	.word	0xffffffff


	//   ....[23]....
        /*0124*/ 	.word	0xffffffff


	//   ....[24]....
        /*0128*/ 	.word	0xffffffff


	//----- nvinfo : EIATTR_COOP_GROUP_INSTR_OFFSETS
	.align		4
.L_8403:
        /*012c*/ 	.byte	0x04, 0x28
        /*012e*/ 	.short	(.L_8405 - .L_8404)


	//   ....[0]....
.L_8404:
        /*0130*/ 	.word	0x000003a0


	//   ....[1]....
        /*0134*/ 	.word	0x000003c0


	//   ....[2]....
        /*0138*/ 	.word	0x00000400


	//   ....[3]....
        /*013c*/ 	.word	0x00000420


	//   ....[4]....
        /*0140*/ 	.word	0x00000440


	//   ....[5]....
        /*0144*/ 	.word	0x000008f0


	//   ....[6]....
        /*0148*/ 	.word	0x00000910


	//   ....[7]....
        /*014c*/ 	.word	0x00000930


	//   ....[8]....
        /*0150*/ 	.word	0x00000950


	//   ....[9]....
        /*0154*/ 	.word	0x00000970


	//   ....[10]....
        /*0158*/ 	.word	0x000015b0


	//   ....[11]....
        /*015c*/ 	.word	0x00001600


	//   ....[12]....
        /*0160*/ 	.word	0x00001670


	//   ....[13]....
        /*0164*/ 	.word	0x00001680


	//   ....[14]....
        /*0168*/ 	.word	0x00001880


	//   ....[15]....
        /*016c*/ 	.word	0x000018a0


	//   ....[16]....
        /*0170*/ 	.word	0x000018d0


	//   ....[17]....
        /*0174*/ 	.word	0x00001930


	//   ....[18]....
        /*0178*/ 	.word	0x00001970


	//   ....[19]....
        /*017c*/ 	.word	0x00001980


	//   ....[20]....
        /*0180*/ 	.word	0x000019a0


	//   ....[21]....
        /*0184*/ 	.word	0x00001a10


	//   ....[22]....
        /*0188*/ 	.word	0x00001a30


	//   ....[23]....
        /*018c*/ 	.word	0x00001a40


	//   ....[24]....
        /*0190*/ 	.word	0x00001a80


	//----- nvinfo : EIATTR_VRC_CTA_INIT_COUNT
	.align		4
.L_8405:
        /*0194*/ 	.byte	0x02, 0x4a
	.zero		1
	.zero		1


	//----- nvinfo : EIATTR_EXIT_INSTR_OFFSETS
	.align		4
        /*0198*/ 	.byte	0x04, 0x1c
        /*019a*/ 	.short	(.L_8407 - .L_8406)


	//   ....[0]....
.L_8406:
        /*019c*/ 	.word	0x00000080


	//   ....[1]....
        /*01a0*/ 	.word	0x00002040


	//   ....[2]....
        /*01a4*/ 	.word	0x00002080


	//   ....[3]....
        /*01a8*/ 	.word	0x000024e0


	//   ....[4]....
        /*01ac*/ 	.word	0x00002700


	//   ....[5]....
        /*01b0*/ 	.word	0x00002860


	//   ....[6]....
        /*01b4*/ 	.word	0x00002930


	//----- nvinfo : EIATTR_MAX_THREADS
	.align		4
.L_8407:
        /*01b8*/ 	.byte	0x04, 0x05
        /*01ba*/ 	.short	(.L_8409 - .L_8408)
.L_8408:
        /*01bc*/ 	.word	0x00000080
        /*01c0*/ 	.word	0x00000001
        /*01c4*/ 	.word	0x00000001


	//----- nvinfo : EIATTR_CRS_STACK_SIZE
	.align		4
.L_8409:
        /*01c8*/ 	.byte	0x04, 0x1e
        /*01ca*/ 	.short	(.L_8411 - .L_8410)
.L_8410:
        /*01cc*/ 	.word	0x00000000


	//----- nvinfo : EIATTR_CBANK_PARAM_SIZE
	.align		4
.L_8411:
        /*01d0*/ 	.byte	0x03, 0x19
        /*01d2*/ 	.short	0x0048


	//----- nvinfo : EIATTR_PARAM_CBANK
	.align		4
        /*01d4*/ 	.byte	0x04, 0x0a
        /*01d6*/ 	.short	(.L_8413 - .L_8412)
	.align		4
.L_8412:
        /*01d8*/ 	.word	index@(.nv.constant0._ZN4vllm3moe10topkGatingILi18ELi576ELi4ELi4ELi32El6__halfLNS0_11ScoringFuncE0EEEvPKT5_PKbPfiPT4_PiiiibPKf)
        /*01dc*/ 	.short	0x0380
        /*01de*/ 	.short	0x0048


	//----- nvinfo : EIATTR_SW_WAR
	.align		4
.L_8413:
        /*01e0*/ 	.byte	0x04, 0x36
        /*01e2*/ 	.short	(.L_8415 - .L_8414)
.L_8414:
        /*01e4*/ 	.word	0x00000008
.L_8415:


//--------------------- .nv.info._ZN4vllm3moe10topkGatingILi14ELi448ELi4ELi4ELi32El6__halfLNS0_11ScoringFuncE0EEEvPKT5_PKbPfiPT4_PiiiibPKf --------------------------
	.section	.nv.info._ZN4vllm3moe10topkGatingILi14ELi448ELi4ELi4ELi32El6__halfLNS0_11ScoringFuncE0EEEvPKT5_PKbPfiPT4_PiiiibPKf,"",@"SHT_CUDA_INFO"
	.sectionflags	@""
	.align	4


	//----- nvinfo : EIATTR_CUDA_API_VERSION
	.align		4
        /*0000*/ 	.byte	0x04, 0x37
        /*0002*/ 	.short	(.L_8417 - .L_8416)
.L_8416:
        /*0004*/ 	.word	0x00000082


	//----- nvinfo : EIATTR_KPARAM_INFO
	.align		4
.L_8417:
        /*0008*/ 	.byte	0x04, 0x17
        /*000a*/ 	.short	(.L_8419 - .L_8418)
.L_8418:
        /*000c*/ 	.word	0x00000000
        /*0010*/ 	.short	0x000a
        /*0012*/ 	.short	0x0040
        /*0014*/ 	.byte	0x00, 0xf5, 0x21, 0x00


	//----- nvinfo : EIATTR_KPARAM_INFO
	.align		4
.L_8419:
        /*0018*/ 	.byte	0x04, 0x17
        /*001a*/ 	.short	(.L_8421 - .L_8420)
.L_8420:
        /*001c*/ 	.word	0x00000000
        /*0020*/ 	.short	0x0009
        /*0022*/ 	.short	0x003c
        /*0024*/ 	.byte	0x00, 0xf0, 0x05, 0x00


	//----- nvinfo : EIATTR_KPARAM_INFO
	.align		4
.L_8421:
        /*0028*/ 	.byte	0x04, 0x17
        /*002a*/ 	.short	(.L_8423 - .L_8422)
.L_8422:
        /*002c*/ 	.word	0x00000000
        /*0030*/ 	.short	0x0008
        /*0032*/ 	.short	0x0038
        /*0034*/ 	.byte	0x00, 0xf0, 0x11, 0x00


	//----- nvinfo : EIATTR_KPARAM_INFO
	.align		4
.L_8423:
        /*0038*/ 	.byte	0x04, 0x17
        /*003a*/ 	.short	(.L_8425 - .L_8424)
.L_8424:
        /*003c*/ 	.word	0x00000000
        /*0040*/ 	.short	0x0007
        /*0042*/ 	.short	0x0034
        /*0044*/ 	.byte	0x00, 0xf0, 0x11, 0x00


	//----- nvinfo : EIATTR_KPARAM_INFO
	.align		4
.L_8425:
        /*0048*/ 	.byte	0x04, 0x17
        /*004a*/ 	.short	(.L_8427 - .L_8426)
.L_8426:
        /*004c*/ 	.word	0x00000000
        /*0050*/ 	.short	0x0006
        /*0052*/ 	.short	0x0030
        /*0054*/ 	.byte	0x00, 0xf0, 0x11, 0x00


	//----- nvinfo : EIATTR_KPARAM_INFO
	.align		4
.L_8427:
        /*0058*/ 	.byte	0x04, 0x17
        /*005a*/ 	.short	(.L_8429 - .L_8428)
.L_8428:
        /*005c*/ 	.word	0x00000000
        /*0060*/ 	.short	0x0005
        /*0062*/ 	.short	0x0028
        /*0064*/ 	.byte	0x00, 0xf5, 0x21, 0x00


	//----- nvinfo : EIATTR_KPARAM_INFO
	.align		4
.L_8429:
        /*0068*/ 	.byte	0x04, 0x17
        /*006a*/ 	.short	(.L_8431 - .L_8430)
.L_8430:
        /*006c*/ 	.word	0x00000000
        /*0070*/ 	.short	0x0004
        /*0072*/ 	.short	0x0020
        /*0074*/ 	.byte	0x00, 0xf5, 0x21, 0x00


	//----- nvinfo : EIATTR_KPARAM_INFO
	.align		4
.L_8431:
        /*0078*/ 	.byte	0x04, 0x17
        /*007a*/ 	.short	(.L_8433 - .L_8432)
.L_8432:
        /*007c*/ 	.word	0x00000000
        /*0080*/ 	.short	0x0003
        /*0082*/ 	.short	0x0018
        /*0084*/ 	.byte	0x00, 0xf0, 0x11, 0x00


	//----- nvinfo : EIATTR_KPARAM_INFO
	.align		4
.L_8433:
        /*0088*/ 	.byte	0x04, 0x17
        /*008a*/ 	.short	(.L_8435 - .L_8434)
.L_8434:
        /*008c*/ 	.word	0x00000000
        /*0090*/ 	.short	0x0002
        /*0092*/ 	.short	0x0010
        /*0094*/ 	.byte	0x00, 0xf5, 0x21, 0x00


	//----- nvinfo : EIATTR_KPARAM_INFO
	.align		4
.L_8435:
        /*0098*/ 	.byte	0x04, 0x17
        /*009a*/ 	.short	(.L_8437 - .L_8436)
.L_8436:
        /*009c*/ 	.word	0x00000000
        /*00a0*/ 	.short	0x0001
        /*00a2*/ 	.short	0x0008
        /*00a4*/ 	.byte	0x00, 0xf5, 0x21, 0x00


	//----- nvinfo : EIATTR_KPARAM_INFO
	.align		4
.L_8437:
        /*00a8*/ 	.byte	0x04, 0x17
        /*00aa*/ 	.short	(.L_8439 - .L_8438)
.L_8438:
        /*00ac*/ 	.word	0x00000000
        /*00b0*/ 	.short	0x0000
        /*00b2*/ 	.short	0x0000
        /*00b4*/ 	.byte	0x00, 0xf5, 0x21, 0x00


	//----- nvinfo : EIATTR_SPARSE_MMA_MASK
	.align		4
.L_8439:
        /*00b8*/ 	.byte	0x03, 0x50
        /*00ba*/ 	.short	0x0000


	//----- nvinfo : EIATTR_MAXREG_COUNT
	.align		4
        /*00bc*/ 	.byte	0x03, 0x1b
        /*00be*/ 	.short	0x00ff


	//----- nvinfo : EIATTR_MERCURY_ISA_VERSION
	.align		4
        /*00c0*/ 	.byte	0x03, 0x5f
        /*00c2*/ 	.short	0x0101


	//----- nvinfo : EIATTR_COOP_GROUP_MASK_REGIDS
	.align		4
        /*00c4*/ 	.byte	0x04, 0x29
        /*00c6*/ 	.short	(.L_8441 - .L_8440)


	//   ....[0]....
.L_8440:
        /*00c8*/ 	.word	0xffffffff


	//   ....[1]....
        /*00cc*/ 	.word	0xffffffff


	//   ....[2]....
        /*00d0*/ 	.word	0xffffffff


	//   ....[3]....
        /*00d4*/ 	.word	0xffffffff


	//   ....[4]....
        /*00d8*/ 	.word	0xffffffff


	//   ....[5]....
        /*00dc*/ 	.word	0xffffffff


	//   ....[6]....
        /*00e0*/ 	.word	0xffffffff


	//   ....[7]....
        /*00e4*/ 	.word	0xffffffff


	//   ....[8]....
        /*00e8*/ 	.word	0xffffffff


	//   ....[9]....
        /*00ec*/ 	.word	0xffffffff


	//   ....[10]....
        /*00f0*/ 	.word	0xffffffff


	//   ....[11]....
        /*00f4*/ 	.word	0xffffffff


	//   ....[12]....
        /*00f8*/ 	.word	0xffffffff


	//   ....[13]....
        /*00fc*/ 	.word	0xffffffff


	//   ....[14]....
        /*0100*/ 	.word	0xffffffff


	//   ....[15]....
        /*0104*/ 	.word	0xffffffff


	//   ....[16]....
        /*0108*/ 	.word	0xffffffff


	//   ....[17]....
        /*010c*/ 	.word	0xffffffff


	//   ....[18]....
        /*0110*/ 	.word	0xffffffff


	//   ....[19]....
        /*0114*/ 	.word	0xffffffff


	//   ....[20]....
        /*0118*/ 	.word	0xffffffff


	//   ....[21]....
        /*011c*/ 	.word	0xffffffff


	//   ....[22]....
        /*0120*/ 	.word	0xffffffff


	//   ....[23]....
        /*0124*/ 	.word	0xffffffff


	//   ....[24]....
        /*0128*/ 	.word	0xffffffff


	//----- nvinfo : EIATTR_COOP_GROUP_INSTR_OFFSETS
	.align		4
.L_8441:
        /*012c*/ 	.byte	0x04, 0x28
        /*012e*/ 	.short	(.L_8443 - .L_8442)


	//   ....[0]....
.L_8442:
        /*0130*/ 	.word	0x00000310


	//   ....[1]....
        /*0134*/ 	.word	0x00000330


	//   ....[2]....
        /*0138*/ 	.word	0x00000350


	//   ....[3]....
        /*013c*/ 	.word	0x00000370


	//   ....[4]....
        /*0140*/ 	.word	0x000003a0


	//   ....[5]....
        /*0144*/ 	.word	0x000007a0


	//   ....[6]....
        /*0148*/ 	.word	0x000007c0


	//   ....[7]....
        /*014c*/ 	.word	0x000007e0


	//   ....[8]....
        /*0150*/ 	.word	0x00000800


	//   ....[9]....
        /*0154*/ 	.word	0x00000820


	//   ....[10]....
        /*0158*/ 	.word	0x00001190


	//   ....[11]....
        /*015c*/ 	.word	0x00001200


	//   ....[12]....
        /*0160*/ 	.word	0x00001270


	//   ....[13]....
        /*0164*/ 	.word	0x00001280


	//   ....[14]....
        /*0168*/ 	.word	0x00001400


	//   ....[15]....
        /*016c*/ 	.word	0x00001420


	//   ....[16]....
        /*0170*/ 	.word	0x00001450


	//   ....[17]....
        /*0174*/ 	.word	0x000014b0


	//   ....[18]....
        /*0178*/ 	.word	0x000014f0


	//   ....[19]....
        /*017c*/ 	.word	0x00001500


	//   ....[20]....
        /*0180*/ 	.word	0x00001520


	//   ....[21]....
        /*0184*/ 	.word	0x00001580


	//   ....[22]....
        /*0188*/ 	.word	0x000015b0


	//   ....[23]....
        /*018c*/ 	.word	0x000015c0


	//   ....[24]....
        /*0190*/ 	.word	0x000015f0


	//----- nvinfo : EIATTR_VRC_CTA_INIT_COUNT
	.align		4
.L_8443:
        /*0194*/ 	.byte	0x02, 0x4a
	.zero		1
	.zero		1


	//----- nvinfo : EIATTR_EXIT_INSTR_OFFSETS
	.align		4
        /*0198*/ 	.byte	0x04, 0x1c
        /*019a*/ 	.short	(.L_8445 - .L_8444)


	//   ....[0]....
.L_8444:
        /*019c*/ 	.word	0x00000080


	//   ....[1]....
        /*01a0*/ 	.word	0x00001b80


	//   ....[2]....
        /*01a4*/ 	.word	0x00001ba0


	//   ....[3]....
        /*01a8*/ 	.word	0x00002010


	//   ....[4]....
        /*01ac*/ 	.word	0x00002230


	//   ....[5]....
        /*01b0*/ 	.word	0x00002390


	//   ....[6]....
        /*01b4*/ 	.word	0x00002460


	//----- nvinfo : EIATTR_MAX_THREADS
	.align		4
.L_8445:
        /*01b8*/ 	.byte	0x04, 0x05
        /*01ba*/ 	.short	(.L_8447 - .L_8446)
.L_8446:
        /*01bc*/ 	.word	0x00000080
        /*01c0*/ 	.word	0x00000001
        /*01c4*/ 	.word	0x00000001


	//----- nvinfo : EIATTR_CRS_STACK_SIZE
	.align		4
.L_8447:
        /*01c8*/ 	.byte	0x04, 0x1e
        /*01ca*/ 	.short	(.L_8449 - .L_8448)
.L_8448:
        /*01cc*/ 	.word	0x00000000


	//----- nvinfo : EIATTR_CBANK_PARAM_SIZE
	.align		4
.L_8449:
        /*01d0*/ 	.byte	0x03, 0x19
        /*01d2*/ 	.short	0x0048


	//----- nvinfo : EIATTR_PARAM_CBANK
	.align		4
        /*01d4*/ 	.byte	0x04, 0x0a
        /*01d6*/ 	.short	(.L_8451 - .L_8450)
	.align		4
.L_8450:
        /*01d8*/ 	.word	index@(.nv.constant0._ZN4vllm3moe10topkGatingILi14ELi448ELi4ELi4ELi32El6__halfLNS0_11ScoringFuncE0EEEvPKT5_PKbPfiPT4_PiiiibPKf)
        /*01dc*/ 	.short	0x0380
        /*01de*/ 	.short	0x0048


	//----- nvinfo : EIATTR_SW_WAR
	.align		4
.L_8451:
        /*01e0*/ 	.byte	0x04, 0x36
        /*01e2*/ 	.short	(.L_8453 - .L_8452)
.L_8452:
        /*01e4*/ 	.word	0x00000008
.L_8453:


//--------------------- .nv.info._ZN4vllm3moe10topkGatingILi12ELi384ELi4ELi4ELi32El6__halfLNS0_11ScoringFuncE0EEEvPKT5_PKbPfiPT4_PiiiibPKf --------------------------
	.section	.nv.info._ZN4vllm3moe10topkGatingILi12ELi384ELi4ELi4ELi32El6__halfLNS0_11ScoringFuncE0EEEvPKT5_PKbPfiPT4_PiiiibPKf,"",@"SHT_CUDA_INFO"
	.sectionflags	@""
	.align	4


	//----- nvinfo : EIATTR_CUDA_API_VERSION
	.align		4
        /*0000*/ 	.byte	0x04, 0x37
        /*0002*/ 	.short	(.L_8455 - .L_8454)
.L_8454:
        /*0004*/ 	.word	0x00000082


	//----- nvinfo : EIATTR_KPARAM_INFO
	.align		4
.L_8455:
        /*0008*/ 	.byte	0x04, 0x17
        /*000a*/ 	.short	(.L_8457 - .L_8456)
.L_8456:
        /*000c*/ 	.word	0x00000000
        /*0010*/ 	.short	0x000a
        /*0012*/ 	.short	0x0040
        /*0014*/ 	.byte	0x00, 0xf5, 0x21, 0x00


	//----- nvinfo : EIATTR_KPARAM_INFO
	.align		4
.L_8457:
        /*0018*/ 	.byte	0x04, 0x17
        /*001a*/ 	.short	(.L_8459 - .L_8458)
.L_8458:
        /*001c*/ 	.word	0x00000000
        /*0020*/ 	.short	0x0009
        /*0022*/ 	.short	0x003c
        /*0024*/ 	.byte	0x00, 0xf0, 0x05, 0x00


	//----- nvinfo : EIATTR_KPARAM_INFO
	.align		4
.L_8459:
        /*0028*/ 	.byte	0x04, 0x17
        /*002a*/ 	.short	(.L_8461 - .L_8460)
.L_8460:
        /*002c*/ 	.word	0x00000000
        /*0030*/ 	.short	0x0008
        /*0032*/ 	.short	0x0038
        /*0034*/ 	.byte	0x00, 0xf0, 0x11, 0x00


	//----- nvinfo : EIATTR_KPARAM_INFO
	.align		4
.L_8461:
        /*0038*/ 	.byte	0x04, 0x17
        /*003a*/ 	.short	(.L_8463 - .L_8462)
.L_8462:
        /*003c*/ 	.word	0x00000000
        /*0040*/ 	.short	0x0007
        /*0042*/ 	.short	0x0034
        /*0044*/ 	.byte	0x00, 0xf0, 0x11, 0x00


	//----- nvinfo : EIATTR_KPARAM_INFO
	.align		4
.L_8463:
        /*0048*/ 	.byte	0x04, 0x17
        /*004a*/ 	.short	(.L_8465 - .L_8464)
.L_8464:
        /*004c*/ 	.word	0x00000000
        /*0050*/ 	.short	0x0006
        /*0052*/ 	.short	0x0030
        /*0054*/ 	.byte	0x00, 0xf0, 0x11, 0x00


	//----- nvinfo : EIATTR_KPARAM_INFO
	.align		4
.L_8465:
        /*0058*/ 	.byte	0x04, 0x17
        /*005a*/ 	.short	(.L_8467 - .L_8466)
.L_8466:
        /*005c*/ 	.word	0x00000000
        /*0060*/ 	.short	0x0005
        /*0062*/ 	.short	0x0028
        /*0064*/ 	.byte	0x00, 0xf5, 0x21, 0x00


	//----- nvinfo : EIATTR_KPARAM_INFO
	.align		4
.L_8467:
        /*0068*/ 	.byte	0x04, 0x17
        /*006a*/ 	.short	(.L_8469 - .L_8468)
.L_8468:
        /*006c*/ 	.word	0x00000000
        /*0070*/ 	.short	0x0004
        /*0072*/ 	.short	0x0020
        /*0074*/ 	.byte	0x00, 0xf5, 0x21, 0x00


	//----- nvinfo : EIATTR_KPARAM_INFO
	.align		4
.L_8469:
        /*0078*/ 	.byte	0x04, 0x17
        /*007a*/ 	.short	(.L_8471 - .L_8470)
.L_8470:
        /*007c*/ 	.word	0x00000000
        /*0080*/ 	.short	0x0003
        /*0082*/ 	.short	0x0018
        /*0084*/ 	.byte	0x00, 0xf0, 0x11, 0x00


	//----- nvinfo : EIATTR_KPARAM_INFO
	.align		4
.L_8471:
        /*0088*/ 	.byte	0x04, 0x17
        /*008a*/ 	.short	(.L_8473 - .L_8472)
.L_8472:
        /*008c*/ 	.word	0x00000000
        /*0090*/ 	.short	0x0002
        /*0092*/ 	.short	0x0010
        /*0094*/ 	.byte	0x00, 0xf5, 0x21, 0x00


	//----- nvinfo : EIATTR_KPARAM_INFO
	.align		4
.L_8473:
        /*0098*/ 	.byte	0x04, 0x17
        /*009a*/ 	.short	(.L_8475 - .L_8474)
.L_8474:
        /*009c*/ 	.word	0x00000000
        /*00a0*/ 	.short	0x0001
        /*00a2*/ 	.short	0x0008
        /*00a4*/ 	.byte	0x00, 0xf5, 0x21, 0x00


	//----- nvinfo : EIATTR_KPARAM_INFO
	.align		4
.L_8475:
        /*00a8*/ 	.byte	0x04, 0x17
        /*00aa*/ 	.short	(.L_8477 - .L_8476)
.L_8476:
        /*00ac*/ 	.word	0x00000000
        /*00b0*/ 	.short	0x0000
        /*00b2*/ 	.short	0x0000
        /*00b4*/ 	.byte	0x00, 0xf5, 0x21, 0x00


	//----- nvinfo : EIATTR_SPARSE_MMA_MASK
	.align		4
.L_8477:
        /*00b8*/ 	.byte	0x03, 0x50
        /*00ba*/ 	.short	0x0000


	//----- nvinfo : EIATTR_MAXREG_COUNT
	.align		4
        /*00bc*/ 	.byte	0x03, 0x1b
        /*00be*/ 	.short	0x00ff


	//----- nvinfo : EIATTR_MERCURY_ISA_VERSION
	.align		4
        /*00c0*/ 	.byte	0x03, 0x5f
        /*00c2*/ 	.short	0x0101


	//----- nvinfo : EIATTR_COOP_GROUP_MASK_REGIDS
	.align		4
        /*00c4*/ 	.byte	0x04, 0x29
        /*00c6*/ 	.short	(.L_8479 - .L_8478)


	//   ....[0]....
.L_8478:
        /*00c8*/ 	.word	0xffffffff


	//   ....[1]....
        /*00cc*/ 	.word	0xffffffff


	//   ....[2]....
        /*00d0*/ 	.word	0xffffffff


	//   ....[3]....
        /*00d4*/ 	.word	0xffffffff


	//   ....[4]....
        /*00d8*/ 	.word	0xffffffff


	//   ....[5]....
        /*00dc*/ 	.word	0xffffffff


	//   ....[6]....
        /*00e0*/ 	.word	0xffffffff


	//   ....[7]....
        /*00e4*/ 	.word	0xffffffff


	//   ....[8]....
        /*00e8*/ 	.word	0xffffffff


	//   ....[9]....
        /*00ec*/ 	.word	0xffffffff


	//   ....[10]....
        /*00f0*/ 	.word	0xffffffff


	//   ....[11]....
        /*00f4*/ 	.word	0xffffffff


	//   ....[12]....
        /*00f8*/ 	.word	0xffffffff


	//   ....[13]....
        /*00fc*/ 	.word	0xffffffff


	//   ....[14]....
        /*0100*/ 	.word	0xffffffff


	//   ....[15]....
        /*0104*/ 	.word	0xffffffff


	//   ....[16]....
        /*0108*/ 	.word	0xffffffff


	//   ....[17]....
        /*010c*/ 	.word	0xffffffff


	//   ....[18]....
        /*0110*/ 	.word	0xffffffff


	//   ....[19]....
        /*0114*/ 	.word	0xffffffff


	//   ....[20]....
        /*0118*/ 	.word	0xffffffff


	//   ....[21]....
        /*011c*/ 	.word	0xffffffff


	//   ....[22]....
        /*0120*/ 	.word	0xffffffff


	//   ....[23]....
        /*0124*/ 	.word	0xffffffff


	//   ....[24]....
        /*0128*/ 	.word	0xffffffff


	//----- nvinfo : EIATTR_COOP_GROUP_INSTR_OFFSETS
	.align		4
.L_8479:
        /*012c*/ 	.byte	0x04, 0x28
        /*012e*/ 	.short	(.L_8481 - .L_8480)


	//   ....[0]....
.L_8480:
        /*0130*/ 	.word	0x000002d0


	//   ....[1]....
        /*0134*/ 	.word	0x000002f0


	//   ....[2]....
        /*0138*/ 	.word	0x00000320


	//   ....[3]....
        /*013c*/ 	.word	0x00000360


	//   ....[4]....
        /*0140*/ 	.word	0x00000390


	//   ....[5]....
        /*0144*/ 	.word	0x000006b0


	//   ....[6]....
        /*0148*/ 	.word	0x000006d0


	//   ....[7]....
        /*014c*/ 	.word	0x000006f0


	//   ....[8]....
        /*0150*/ 	.word	0x00000710


	//   ....[9]....
        /*0154*/ 	.word	0x00000730


	//   ....[10]....
        /*0158*/ 	.word	0x00000fe0


	//   ....[11]....
        /*015c*/ 	.word	0x00001020


	//   ....[12]....
        /*0160*/ 	.word	0x000010a0


	//   ....[13]....
        /*0164*/ 	.word	0x000010f0


	//   ....[14]....
        /*0168*/ 	.word	0x000011d0


	//   ....[15]....
        /*016c*/ 	.word	0x00001210


	//   ....[16]....
        /*0170*/ 	.word	0x00001220


	//   ....[17]....
        /*0174*/ 	.word	0x00001250


	//   ....[18]....
        /*0178*/ 	.word	0x000012c0


	//   ....[19]....
        /*017c*/ 	.word	0x000012e0


	//   ....[20]....
        /*0180*/ 	.word	0x000012f0


	//   ....[21]....
        /*0184*/ 	.word	0x00001330


	//   ....[22]....
        /*0188*/ 	.word	0x00001390


	//   ....[23]....
        /*018c*/ 	.word	0x000013b0


	//   ....[24]....
        /*0190*/ 	.word	0x000013c0


	//----- nvinfo : EIATTR_VRC_CTA_INIT_COUNT
	.align		4
.L_8481:
        /*0194*/ 	.byte	0x02, 0x4a
	.zero		1
	.zero		1


	//----- nvinfo : EIATTR_EXIT_INSTR_OFFSETS
	.align		4
        /*0198*/ 	.byte	0x04, 0x1c
        /*019a*/ 	.short	(.L_8483 - .L_8482)


	//   ....[0]....
.L_8482:
        /*019c*/ 	.word	0x00000080


	//   ....[1]....
        /*01a0*/ 	.word	0x00001910


	//   ....[2]....
        /*01a4*/ 	.word	0x00001930


	//   ....[3]....
        /*01a8*/ 	.word	0x00001da0


	//   ....[4]....
        /*01ac*/ 	.word	0x00001fc0


	//   ....[5]....
        /*01b0*/ 	.word	0x00002120


	//   ....[6]....
        /*01b4*/ 	.word	0x000021f0


	//----- nvinfo : EIATTR_MAX_THREADS
	.align		4
.L_8483:
        /*01b8*/ 	.byte	0x04, 0x05
        /*01ba*/ 	.short	(.L_8485 - .L_8484)
.L_8484:
        /*01bc*/ 	.word	0x00000080
        /*01c0*/ 	.word	0x00000001
        /*01c4*/ 	.word	0x00000001


	//----- nvinfo : EIATTR_CRS_STACK_SIZE
	.align		4
.L_8485:
        /*01c8*/ 	.byte	0x04, 0x1e
        /*01ca*/ 	.short	(.L_8487 - .L_8486)
.L_8486:
        /*01cc*/ 	.word	0x00000000


	//----- nvinfo : EIATTR_CBANK_PARAM_SIZE
	.align		4
.L_8487:
        /*01d0*/ 	.byte	0x03, 0x19
        /*01d2*/ 	.short	0x0048


	//----- nvinfo : EIATTR_PARAM_CBANK
	.align		4
        /*01d4*/ 	.byte	0x04, 0x0a
        /*01d6*/ 	.short	(.L_8489 - .L_8488)
	.align		4
.L_8488:
        /*01d8*/ 	.word	index@(.nv.constant0._ZN4vllm3moe10topkGatingILi12ELi384ELi4ELi4ELi32El6__halfLNS0_11ScoringFuncE0EEEvPKT5_PKbPfiPT4_PiiiibPKf)
        /*01dc*/ 	.short	0x0380
        /*01de*/ 	.short	0x0048


	//----- nvinfo : EIATTR_SW_WAR
	.align		4
.L_8489:
        /*01e0*/ 	.byte	0x04, 0x36
        /*01e2*/ 	.short	(.L_8491 - .L_8490)
.L_8490:
        /*01e4*/ 	.word	0x00000008
.L_8491:


//--------------------- .nv.info._ZN4vllm3moe10topkGatingILi10ELi320ELi4ELi4ELi32El6__halfLNS0_11ScoringFuncE0EEEvPKT5_PKbPfiPT4_PiiiibPKf --------------------------
	.section	.nv.info._ZN4vllm3moe10topkGatingILi10ELi320ELi4ELi4ELi32El6__halfLNS0_11ScoringFuncE0EEEvPKT5_PKbPfiPT4_PiiiibPKf,"",@"SHT_CUDA_INFO"
	.sectionflags	@""
	.align	4


	//----- nvinfo : EIATTR_CUDA_API_VERSION
	.align		4
        /*0000*/ 	.byte	0x04, 0x37
        /*0002*/ 	.short	(.L_8493 - .L_8492)
.L_8492:
        /*0004*/ 	.word	0x00000082


	//----- nvinfo : EIATTR_KPARAM_INFO
	.align		4
.L_8493:
        /*0008*/ 	.byte	0x04, 0x17
        /*000a*/ 	.short	(.L_8495 - .L_8494)
.L_8494:
        /*000c*/ 	.word	0x00000000
        /*0010*/ 	.short	0x000a
        /*0012*/ 	.short	0x0040
        /*0014*/ 	.byte	0x00, 0xf5, 0x21, 0x00


	//----- nvinfo : EIATTR_KPARAM_INFO
	.align		4
.L_8495:
        /*0018*/ 	.byte	0x04, 0x17
        /*001a*/ 	.short	(.L_8497 - .L_8496)
.L_8496:
        /*001c*/ 	.word	0x00000000
        /*0020*/ 	.short	0x0009
        /*0022*/ 	.short	0x003c
        /*0024*/ 	.byte	0x00, 0xf0, 0x05, 0x00


	//----- nvinfo : EIATTR_KPARAM_INFO
	.align		4
.L_8497:
        /*0028*/ 	.byte	0x04, 0x17
        /*002a*/ 	.short	(.L_8499 - .L_8498)
.L_8498:
        /*002c*/ 	.word	0x00000000
        /*0030*/ 	.short	0x0008
        /*0032*/ 	.short	0x0038
        /*0034*/ 	.byte	0x00, 0xf0, 0x11, 0x00


	//----- nvinfo : EIATTR_KPARAM_INFO
	.align		4
.L_8499:
        /*0038*/ 	.byte	0x04, 0x17
        /*003a*/ 	.short	(.L_8501 - .L_8500)
.L_8500:
        /*003c*/ 	.word	0x00000000
        /*0040*/ 	.short	0x0007
        /*0042*/ 	.short	0x0034
        /*0044*/ 	.byte	0x00, 0xf0, 0x11, 0x00


	//----- nvinfo : EIATTR_KPARAM_INFO
	.align		4
.L_8501:
        /*0048*/ 	.byte	0x04, 0x17
        /*004a*/ 	.short	(.L_8503 - .L_8502)
.L_8502:
        /*004c*/ 	.word	0x00000000
        /*0050*/ 	.short	0x0006
        /*0052*/ 	.short	0x0030
        /*0054*/ 	.byte	0x00, 0xf0, 0x11, 0x00


	//----- nvinfo : EIATTR_KPARAM_INFO
	.align		4
.L_8503:
        /*0058*/ 	.byte	0x04, 0x17
        /*005a*/ 	.short	(.L_8505 - .L_8504)
.L_8504:
        /*005c*/ 	.word	0x00000000
        /*0060*/ 	.short	0x0005
        /*0062*/ 	.short	0x0028
        /*0064*/ 	.byte	0x00, 0xf5, 0x21, 0x00


	//----- nvinfo : EIATTR_KPARAM_INFO
	.align		4
.L_8505:
        /*0068*/ 	.byte	0x04, 0x17
        /*006a*/ 	.short	(.L_8507 - .L_8506)
.L_8506:
        /*006c*/ 	.word	0x00000000
        /*0070*/ 	.short	0x0004
        /*0072*/ 	.short	0x0020
        /*0074*/ 	.byte	0x00, 0xf5, 0x21, 0x00


	//----- nvinfo : EIATTR_KPARAM_INFO
	.align		4
.L_8507:
        /*0078*/ 	.byte	0x04, 0x17
        /*007a*/ 	.short	(.L_8509 - .L_8508)
.L_8508:
        /*007c*/ 	.word	0x00000000
        /*0080*/ 	.short	0x0003
        /*0082*/ 	.short	0x0018
        /*0084*/ 	.byte	0x00, 0xf0, 0x11, 0x00


	//----- nvinfo : EIATTR_KPARAM_INFO
	.align		4
.L_8509:
        /*0088*/ 	.byte	0x04, 0x17
        /*008a*/ 	.short	(.L_8511 - .L_8510)
.L_8510:
        /*008c*/ 	.word	0x00000000
        /*0090*/ 	.short	0x0002
        /*0092*/ 	.short	0x0010
        /*0094*/ 	.byte	0x00, 0xf5, 0x21, 0x00


	//----- nvinfo : EIATTR_KPARAM_INFO
	.align		4
.L_8511:
        /*0098*/ 	.byte	0x04, 0x17
        /*009a*/ 	.short	(.L_8513 - .L_8512)
.L_8512:
        /*009c*/ 	.word	0x00000000
        /*00a0*/ 	.short	0x0001
        /*00a2*/ 	.short	0x0008
        /*00a4*/ 	.byte	0x00, 0xf5, 0x21, 0x00


	//----- nvinfo : EIATTR_KPARAM_INFO
	.align		4
.L_8513:
        /*00a8*/ 	.byte	0x04, 0x17
        /*00aa*/ 	.short	(.L_8515 - .L_8514)
.L_8514:
        /*00ac*/ 	.word	0x00000000
        /*00b0*/ 	.short	0x0000
        /*00b2*/ 	.short	0x0000
        /*00b4*/ 	.byte	0x00, 0xf5, 0x21, 0x00


	//----- nvinfo : EIATTR_SPARSE_MMA_MASK
	.align		4
.L_8515:
        /*00b8*/ 	.byte	0x03, 0x50
        /*00ba*/ 	.short	0x0000


	//----- nvinfo : EIATTR_MAXREG_COUNT
	.align		4
        /*00bc*/ 	.byte	0x03, 0x1b
        /*00be*/ 	.short	0x00ff


	//----- nvinfo : EIATTR_MERCURY_ISA_VERSION
	.align		4
        /*00c0*/ 	.byte	0x03, 0x5f
        /*00c2*/ 	.short	0x0101


	//----- nvinfo : EIATTR_COOP_GROUP_MASK_REGIDS
	.align		4
        /*00c4*/ 	.byte	0x04, 0x29
        /*00c6*/ 	.short	(.L_8517 - .L_8516)


	//   ....[0]....
.L_8516:
        /*00c8*/ 	.word	0xffffffff


	//   ....[1]....
        /*00cc*/ 	.word	0xffffffff


	//   ....[2]....
        /*00d0*/ 	.word	0xffffffff


	//   ....[3]....
        /*00d4*/ 	.word	0xffffffff


	//   ....[4]....
        /*00d8*/ 	.word	0xffffffff


	//   ....[5]....
        /*00dc*/ 	.word	0xffffffff


	//   ....[6]....
        /*00e0*/ 	.word	0xffffffff


	//   ....[7]....
        /*00e4*/ 	.word	0xffffffff


	//   ....[8]....
        /*00e8*/ 	.word	0xffffffff


	//   ....[9]....
        /*00ec*/ 	.word	0xffffffff


	//   ....[10]....
        /*00f0*/ 	.word	0xffffffff


	//   ....[11]....
        /*00f4*/ 	.word	0xffffffff


	//   ....[12]....
        /*00f8*/ 	.word	0xffffffff


	//   ....[13]....
        /*00fc*/ 	.word	0xffffffff


	//   ....[14]....
        /*0100*/ 	.word	0xffffffff


	//   ....[15]....
        /*0104*/ 	.word	0xffffffff


	//   ....[16]....
        /*0108*/ 	.word	0xffffffff


	//   ....[17]....
        /*010c*/ 	.word	0xffffffff


	//   ....[18]....
        /*0110*/ 	.word	0xffffffff


	//   ....[19]....
        /*0114*/ 	.word	0xffffffff


	//   ....[20]....
        /*0118*/ 	.word	0xffffffff


	//   ....[21]....
        /*011c*/ 	.word	0xffffffff


	//   ....[22]....
        /*0120*/ 	.word	0xffffffff


	//   ....[23]....
        /*0124*/ 	.word	0xffffffff


	//   ....[24]....
        /*0128*/ 	.word	0xffffffff


	//----- nvinfo : EIATTR_COOP_GROUP_INSTR_OFFSETS
	.align		4
.L_8517:
        /*012c*/ 	.byte	0x04, 0x28
        /*012e*/ 	.short	(.L_8519 - .L_8518)


	//   ....[0]....
.L_8518:
        /*0130*/ 	.word	0x00000290


	//   ....[1]....
        /*0134*/ 	.word	0x000002b0


	//   ....[2]....
        /*0138*/ 	.word	0x000002e0


	//   ....[3]....
        /*013c*/ 	.word	0x00000320


	//   ....[4]....
        /*0140*/ 	.word	0x00000380


	//   ....[5]....
        /*0144*/ 	.word	0x00000620


	//   ....[6]....
        /*0148*/ 	.word	0x00000640


	//   ....[7]....
        /*014c*/ 	.word	0x00000660


	//   ....[8]....
        /*0150*/ 	.word	0x00000680


	//   ....[9]....
        /*0154*/ 	.word	0x000006a0


	//   ....[10]....
        /*0158*/ 	.word	0x00000df0


	//   ....[11]....
        /*015c*/ 	.word	0x00000e20


	//   ....[12]....
        /*0160*/ 	.word	0x00000e90


	//   ....[13]....
        /*0164*/ 	.word	0x00000ea0


	//   ....[14]....
        /*0168*/ 	.word	0x00000fc0


	//   ....[15]....
        /*016c*/ 	.word	0x00000fe0


	//   ....[16]....
        /*0170*/ 	.word	0x00001010


	//   ....[17]....
        /*0174*/ 	.word	0x00001070


	//   ....[18]....
        /*0178*/ 	.word	0x000010b0


	//   ....[19]....
        /*017c*/ 	.word	0x000010c0


	//   ....[20]....
        /*0180*/ 	.word	0x000010e0


	//   ....[21]....
        /*0184*/ 	.word	0x00001140


	//   ....[22]....
        /*0188*/ 	.word	0x00001170


	//   ....[23]....
        /*018c*/ 	.word	0x00001180


	//   ....[24]....
        /*0190*/ 	.word	0x000011b0


	//----- nvinfo : EIATTR_VRC_CTA_INIT_COUNT
	.align		4
.L_8519:
        /*0194*/ 	.byte	0x02, 0x4a
	.zero		1
	.zero		1


	//----- nvinfo : EIATTR_EXIT_INSTR_OFFSETS
	.align		4
        /*0198*/ 	.byte	0x04, 0x1c
        /*019a*/ 	.short	(.L_8521 - .L_8520)


	//   ....[0]....
.L_8520:
        /*019c*/ 	.word	0x00000080


	//   ....[1]....
        /*01a0*/ 	.word	0x000016c0


	//   ....[2]....
        /*01a4*/ 	.word	0x000016e0


	//   ....[3]....
        /*01a8*/ 	.word	0x00001b50


	//   ....[4]....
        /*01ac*/ 	.word	0x00001d70


	//   ....[5]....
        /*01b0*/ 	.word	0x00001ed0


	//   ....[6]....
        /*01b4*/ 	.word	0x00001fa0


	//----- nvinfo : EIATTR_MAX_THREADS
	.align		4
.L_8521:
        /*01b8*/ 	.byte	0x04, 0x05
        /*01ba*/ 	.short	(.L_8523 - .L_8522)
.L_8522:
        /*01bc*/ 	.word	0x00000080
        /*01c0*/ 	.word	0x00000001
        /*01c4*/ 	.word	0x00000001


	//----- nvinfo : EIATTR_CRS_STACK_SIZE
	.align		4
.L_8523:
        /*01c8*/ 	.byte	0x04, 0x1e
        /*01ca*/ 	.short	(.L_8525 - .L_8524)
.L_8524:
        /*01cc*/ 	.word	0x00000000


	//----- nvinfo : EIATTR_CBANK_PARAM_SIZE
	.align		4
.L_8525:
        /*01d0*/ 	.byte	0x03, 0x19
        /*01d2*/ 	.short	0x0048


	//----- nvinfo : EIATTR_PARAM_CBANK
	.align		4
        /*01d4*/ 	.byte	0x04, 0x0a
        /*01d6*/ 	.short	(.L_8527 - .L_8526)
	.align		4
.L_8526:
        /*01d8*/ 	.word	index@(.nv.constant0._ZN4vllm3moe10topkGatingILi10ELi320ELi4ELi4ELi32El6__halfLNS0_11ScoringFuncE0EEEvPKT5_PKbPfiPT4_PiiiibPKf)
        /*01dc*/ 	.short	0x0380
        /*01de*/ 	.short	0x0048


	//----- nvinfo : EIATTR_SW_WAR
	.align		4
.L_8527:
        /*01e0*/ 	.byte	0x04, 0x36
        /*01e2*/ 	.short	(.L_8529 - .L_8528)
.L_8528:
        /*01e4*/ 	.word	0x00000008
.L_8529:


//--------------------- .nv.info._ZN4vllm3moe10topkGatingILi6ELi192ELi4ELi4ELi32El6__halfLNS0_11ScoringFuncE0EEEvPKT5_PKbPfiPT4_PiiiibPKf --------------------------
	.section	.nv.info._ZN4vllm3moe10topkGatingILi6ELi192ELi4ELi4ELi32El6__halfLNS0_11ScoringFuncE0EEEvPKT5_PKbPfiPT4_PiiiibPKf,"",@"SHT_CUDA_INFO"
	.sectionflags	@""
	.align	4


	//----- nvinfo : EIATTR_CUDA_API_VERSION
	.align		4
        /*0000*/ 	.byte	0x04, 0x37
        /*0002*/ 	.short	(.L_8531 - .L_8530)
.L_8530:
        /*0004*/ 	.word	0x00000082


	//----- nvinfo : EIATTR_KPARAM_INFO
	.align		4
.L_8531:
        /*0008*/ 	.byte	0x04, 0x17
        /*000a*/ 	.short	(.L_8533 - .L_8532)
.L_8532:
        /*000c*/ 	.word	0x00000000
        /*0010*/ 	.short	0x000a
        /*0012*/ 	.short	0x0040
        /*0014*/ 	.byte	0x00, 0xf5, 0x21, 0x00


	//----- nvinfo : EIATTR_KPARAM_INFO
	.align		4
.L_8533:
        /*0018*/ 	.byte	0x04, 0x17
        /*001a*/ 	.short	(.L_8535 - .L_8534)
.L_8534:
        /*001c*/ 	.word	0x00000000
        /*0020*/ 	.short	0x0009
        /*0022*/ 	.short	0x003c
        /*0024*/ 	.byte	0x00, 0xf0, 0x05, 0x00


	//----- nvinfo : EIATTR_KPARAM_INFO
	.align		4
.L_8535:
        /*0028*/ 	.byte	0x04, 0x17
        /*002a*/ 	.short	(.L_8537 - .L_8536)
.L_8536:
        /*002c*/ 	.word	0x00000000
        /*0030*/ 	.short	0x0008
        /*0032*/ 	.short	0x0038
        /*0034*/ 	.byte	0x00, 0xf0, 0x11, 0x00


	//----- nvinfo : EIATTR_KPARAM_INFO
	.align		4
.L_8537:
        /*0038*/ 	.byte	0x04, 0x17
        /*003a*/ 	.short	(.L_8539 - .L_8538)
.L_8538:
        /*003c*/ 	.word	0x00000000
        /*0040*/ 	.short	0x0007
        /*0042*/ 	.short	0x0034
        /*0044*/ 	.byte	0x00, 0xf0, 0x11, 0x00


	//----- nvinfo : EIATTR_KPARAM_INFO
	.align		4
.L_8539:
        /*0048*/ 	.byte	0x04, 0x17
        /*004a*/ 	.short	(.L_8541 - .L_8540)
.L_8540:
        /*004c*/ 	.word	0x00000000
        /*0050*/ 	.short	0x0006
        /*0052*/ 	.short	0x0030
        /*0054*/ 	.byte	0x00, 0xf0, 0x11, 0x00


	//----- nvinfo : EIATTR_KPARAM_INFO
	.align		4
.L_8541:
        /*0058*/ 	.byte	0x04, 0x17
        /*005a*/ 	.short	(.L_8543 - .L_8542)
.L_8542:
        /*005c*/ 	.word	0x00000000
        /*0060*/ 	.short	0x0005
        /*0062*/ 	.short	0x0028
        /*0064*/ 	.byte	0x00, 0xf5, 0x21, 0x00


	//----- nvinfo : EIATTR_KPARAM_INFO
	.align		4
.L_8543:
        /*0068*/ 	.byte	0x04, 0x17
        /*006a*/ 	.short	(.L_8545 - .L_8544)
.L_8544:
        /*006c*/ 	.word	0x00000000
        /*0070*/ 	.short	0x0004
        /*0072*/ 	.short	0x0020
        /*0074*/ 	.byte	0x00, 0xf5, 0x21, 0x00


	//----- nvinfo : EIATTR_KPARAM_INFO
	.align		4
.L_8545:
        /*0078*/ 	.byte	0x04, 0x17
        /*007a*/ 	.short	(.L_8547 - .L_8546)
.L_8546:
        /*007c*/ 	.word	0x00000000
        /*0080*/ 	.short	0x0003
        /*0082*/ 	.short	0x0018
        /*0084*/ 	.byte	0x00, 0xf0, 0x11, 0x00


	//----- nvinfo : EIATTR_KPARAM_INFO
	.align		4
.L_8547:
        /*0088*/ 	.byte	0x04, 0x17
        /*008a*/ 	.short	(.L_8549 - .L_8548)
.L_8548:
        /*008c*/ 	.word	0x00000000
        /*0090*/ 	.short	0x0002
        /*0092*/ 	.short	0x0010
        /*0094*/ 	.byte	0x00, 0xf5, 0x21, 0x00


	//----- nvinfo : EIATTR_KPARAM_INFO
	.align		4
.L_8549:
        /*0098*/ 	.byte	0x04, 0x17
        /*009a*/ 	.short	(.L_8551 - .L_8550)
.L_8550:
        /*009c*/ 	.word	0x00000000
        /*00a0*/ 	.short	0x0001
        /*00a2*/ 	.short	0x0008
        /*00a4*/ 	.byte	0x00, 0xf5, 0x21, 0x00


	//----- nvinfo : EIATTR_KPARAM_INFO
	.align		4
.L_8551:
        /*00a8*/ 	.byte	0x04, 0x17
        /*00aa*/ 	.short	(.L_8553 - .L_8552)
.L_8552:
        /*00ac*/ 	.word	0x00000000
        /*00b0*/ 	.short	0x0000
        /*00b2*/ 	.short	0x0000
        /*00b4*/ 	.byte	0x00, 0xf5, 0x21, 0x00


	//----- nvinfo : EIATTR_SPARSE_MMA_MASK
	.align		4
.L_8553:
        /*00b8*/ 	.byte	0x03, 0x50
        /*00ba*/ 	.short	0x0000


	//----- nvinfo : EIATTR_MAXREG_COUNT
	.align		4
        /*00bc*/ 	.byte	0x03, 0x1b
        /*00be*/ 	.short	0x00ff


	//----- nvinfo : EIATTR_MERCURY_ISA_VERSION
	.align		4
        /*00c0*/ 	.byte	0x03, 0x5f
        /*00c2*/ 	.short	0x0101


	//----- nvinfo : EIATTR_COOP_GROUP_MASK_REGIDS
	.align		4
        /*00c4*/ 	.byte	0x04, 0x29
        /*00c6*/ 	.short	(.L_8555 - .L_8554)


	//   ....[0]....
.L_8554:
        /*00c8*/ 	.word	0xffffffff


	//   ....[1]....
        /*00cc*/ 	.word	0xffffffff


	//   ....[2]....
        /*00d0*/ 	.word	0xffffffff


	//   ....[3]....
        /*00d4*/ 	.word	0xffffffff


	//   ....[4]....
        /*00d8*/ 	.word	0xffffffff


	//   ....[5]....
        /*00dc*/ 	.word	0xffffffff


	//   ....[6]....
        /*00e0*/ 	.word	0xffffffff


	//   ....[7]....
        /*00e4*/ 	.word	0xffffffff


	//   ....[8]....
        /*00e8*/ 	.word	0xffffffff


	//   ....[9]....
        /*00ec*/ 	.word	0xffffffff


	//   ....[10]....
        /*00f0*/ 	.word	0xffffffff


	//   ....[11]....
        /*00f4*/ 	.word	0xffffffff


	//   ....[12]....
        /*00f8*/ 	.word	0xffffffff


	//   ....[13]....
        /*00fc*/ 	.word	0xffffffff


	//   ....[14]....
        /*0100*/ 	.word	0xffffffff


	//   ....[15]....
        /*0104*/ 	.word	0xffffffff


	//   ....[16]....
        /*0108*/ 	.word	0xffffffff


	//   ....[17]....
        /*010c*/ 	.word	0xffffffff


	//   ....[18]....
        /*0110*/ 	.word	0xffffffff


	//   ....[19]....
        /*0114*/ 	.word	0xffffffff


	//   ....[20]....
        /*0118*/ 	.word	0xffffffff


	//   ....[21]....
        /*011c*/ 	.word	0xffffffff


	//   ....[22]....
        /*0120*/ 	.word	0xffffffff


	//   ....[23]....
        /*0124*/ 	.word	0xffffffff


	//   ....[24]....
        /*0128*/ 	.word	0xffffffff


	//----- nvinfo : EIATTR_COOP_GROUP_INSTR_OFFSETS
	.align		4
.L_8555:
        /*012c*/ 	.byte	0x04, 0x28
        /*012e*/ 	.short	(.L_8557 - .L_8556)


	//   ....[0]....
.L_8556:
        /*0130*/ 	.word	0x00000290


	//   ....[1]....
        /*0134*/ 	.word	0x000002b0


	//   ....[2]....
        /*0138*/ 	.word	0x000002d0


	//   ....[3]....
        /*013c*/ 	.word	0x00000360


	//   ....[4]....
        /*0140*/ 	.word	0x00000380


	//   ....[5]....
        /*0144*/ 	.word	0x00000520


	//   ....[6]....
        /*0148*/ 	.word	0x00000540


	//   ....[7]....
        /*014c*/ 	.word	0x00000560


	//   ....[8]....
        /*0150*/ 	.word	0x00000580


	//   ....[9]....
        /*0154*/ 	.word	0x000005a0


	//   ....[10]....
        /*0158*/ 	.word	0x000009b0


	//   ....[11]....
        /*015c*/ 	.word	0x000009f0


	//   ....[12]....
        /*0160*/ 	.word	0x00000a70


	//   ....[13]....
        /*0164*/ 	.word	0x00000a90


	//   ....[14]....
        /*0168*/ 	.word	0x00000ae0


	//   ....[15]....
        /*016c*/ 	.word	0x00000b50


	//   ....[16]....
        /*0170*/ 	.word	0x00000b70


	//   ....[17]....
        /*0174*/ 	.word	0x00000b80


	//   ....[18]....
        /*0178*/ 	.word	0x00000bc0


	//   ....[19]....
        /*017c*/ 	.word	0x00000c20


	//   ....[20]....
        /*0180*/ 	.word	0x00000c40


	//   ....[21]....
        /*0184*/ 	.word	0x00000c50


	//   ....[22]....
        /*0188*/ 	.word	0x00000cc0


	//   ....[23]....
        /*018c*/ 	.word	0x00000ce0


	//   ....[24]....
        /*0190*/ 	.word	0x00000cf0


	//----- nvinfo : EIATTR_VRC_CTA_INIT_COUNT
	.align		4
.L_8557:
        /*0194*/ 	.byte	0x02, 0x4a
	.zero		1
	.zero		1


	//----- nvinfo : EIATTR_EXIT_INSTR_OFFSETS
	.align		4
        /*0198*/ 	.byte	0x04, 0x1c
        /*019a*/ 	.short	(.L_8559 - .L_8558)


	//   ....[0]....
.L_8558:
        /*019c*/ 	.word	0x00000080


	//   ....[1]....
        /*01a0*/ 	.word	0x00001180


	//   ....[2]....
        /*01a4*/ 	.word	0x000011a0


	//   ....[3]....
        /*01a8*/ 	.word	0x00001610


	//   ....[4]....
        /*01ac*/ 	.word	0x00001830


	//   ....[5]....
        /*01b0*/ 	.word	0x00001990


	//   ....[6]....
        /*01b4*/ 	.word	0x00001a60


	//----- nvinfo : EIATTR_MAX_THREADS
	.align		4
.L_8559:
        /*01b8*/ 	.byte	0x04, 0x05
        /*01ba*/ 	.short	(.L_8561 - .L_8560)
.L_8560:
        /*01bc*/ 	.word	0x00000080
        /*01c0*/ 	.word	0x00000001
        /*01c4*/ 	.word	0x00000001


	//----- nvinfo : EIATTR_CRS_STACK_SIZE
	.align		4
.L_8561:
        /*01c8*/ 	.byte	0x04, 0x1e
        /*01ca*/ 	.short	(.L_8563 - .L_8562)
.L_8562:
        /*01cc*/ 	.word	0x00000000


	//----- nvinfo : EIATTR_CBANK_PARAM_SIZE
	.align		4
.L_8563:
        /*01d0*/ 	.byte	0x03, 0x19
        /*01d2*/ 	.short	0x0048


	//----- nvinfo : EIATTR_PARAM_CBANK
	.align		4
        /*01d4*/ 	.byte	0x04, 0x0a
        /*01d6*/ 	.short	(.L_8565 - .L_8564)
	.align		4
.L_8564:
        /*01d8*/ 	.word	index@(.nv.constant0._ZN4vllm3moe10topkGatingILi6ELi192ELi4ELi4ELi32El6__halfLNS0_11ScoringFuncE0EEEvPKT5_PKbPfiPT4_PiiiibPKf)
        /*01dc*/ 	.short	0x0380
        /*01de*/ 	.short	0x0048


	//----- nvinfo : EIATTR_SW_WAR
	.align		4
.L_8565:
        /*01e0*/ 	.byte	0x04, 0x36
        /*01e2*/ 	.short	(.L_8567 - .L_8566)
.L_8566:
        /*01e4*/ 	.word	0x00000008
.L_8567:


//--------------------- .nv.info._ZN4vllm3moe10topkGatingILi16ELi512ELi4ELi16ELi32El6__halfLNS0_11ScoringFuncE0EEEvPKT5_PKbPfiPT4_PiiiibPKf --------------------------
	.section	.nv.info._ZN4vllm3moe10topkGatingILi16ELi512ELi4ELi16ELi32El6__halfLNS0_11ScoringFuncE0EEEvPKT5_PKbPfiPT4_PiiiibPKf,"",@"SHT_CUDA_INFO"
	.sectionflags	@""
	.align	4


	//----- nvinfo : EIATTR_CUDA_API_VERSION
	.align		4
        /*0000*/ 	.byte	0x04, 0x37
        /*0002*/ 	.short	(.L_8569 - .L_8568)
.L_8568:
        /*0004*/ 	.word	0x00000082


	//----- nvinfo : EIATTR_KPARAM_INFO
	.align		4
.L_8569:
        /*0008*/ 	.byte	0x04, 0x17
        /*000a*/ 	.short	(.L_8571 - .L_8570)
.L_8570:
        /*000c*/ 	.word	0x00000000
        /*0010*/ 	.short	0x000a
        /*0012*/ 	.short	0x0040
        /*0014*/ 	.byte	0x00, 0xf5, 0x21, 0x00


	//----- nvinfo : EIATTR_KPARAM_INFO
	.align		4
.L_8571:
        /*0018*/ 	.byte	0x04, 0x17
        /*001a*/ 	.short	(.L_8573 - .L_8572)
.L_8572:
        /*001c*/ 	.word	0x00000000
        /*0020*/ 	.short	0x0009
        /*0022*/ 	.short	0x003c
        /*0024*/ 	.byte	0x00, 0xf0, 0x05, 0x00


	//----- nvinfo : EIATTR_KPARAM_INFO
	.align		4
.L_8573:
        /*0028*/ 	.byte	0x04, 0x17
        /*002a*/ 	.short	(.L_8575 - .L_8574)
.L_8574:
        /*002c*/ 	.word	0x00000000
        /*0030*/ 	.short	0x0008
        /*0032*/ 	.short	0x0038
        /*0034*/ 	.byte	0x00, 0xf0, 0x11, 0x00


	//----- nvinfo : EIATTR_KPARAM_INFO
	.align		4
.L_8575:
        /*0038*/ 	.byte	0x04, 0x17
        /*003a*/ 	.short	(.L_8577 - .L_8576)
.L_8576:
        /*003c*/ 	.word	0x00000000
        /*0040*/ 	.short	0x0007
        /*0042*/ 	.short	0x0034
        /*0044*/ 	.byte	0x00, 0xf0, 0x11, 0x00


	//----- nvinfo : EIATTR_KPARAM_INFO
	.align		4
.L_8577:
        /*0048*/ 	.byte	0x04, 0x17
        /*004a*/ 	.short	(.L_8579 - .L_8578)
.L_8578:
        /*004c*/ 	.word	0x00000000
        /*0050*/ 	.short	0x0006
        /*0052*/ 	.short	0x0030
        /*0054*/ 	.byte	0x00, 0xf0, 0x11, 0x00


	//----- nvinfo : EIATTR_KPARAM_INFO
	.align		4
.L_8579:
        /*0058*/ 	.byte	0x04, 0x17
        /*005a*/ 	.short	(.L_8581 - .L_8580)
.L_8580:
        /*005c*/ 	.word	0x00000000
        /*0060*/ 	.short	0x0005
        /*0062*/ 	.short	0x0028
        /*0064*/ 	.byte	0x00, 0xf5, 0x21, 0x00


	//----- nvinfo : EIATTR_KPARAM_INFO
	.align		4
.L_8581:
        /*0068*/ 	.byte	0x04, 0x17
        /*006a*/ 	.short	(.L_8583 - .L_8582)
.L_8582:
        /*006c*/ 	.word	0x00000000
        /*0070*/ 	.short	0x0004
        /*0072*/ 	.short	0x0020
        /*0074*/ 	.byte	0x00, 0xf5, 0x21, 0x00


	//----- nvinfo : EIATTR_KPARAM_INFO
	.align		4
.L_8583:
        /*0078*/ 	.byte	0x04, 0x17
        /*007a*/ 	.short	(.L_8585 - .L_8584)
.L_8584:
        /*007c*/ 	.word	0x00000000
        /*0080*/ 	.short	0x0003
        /*0082*/ 	.short	0x0018
        /*0084*/ 	.byte	0x00, 0xf0, 0x11, 0x00


	//----- nvinfo : EIATTR_KPARAM_INFO
	.align		4
.L_8585:
        /*0088*/ 	.byte	0x04, 0x17
        /*008a*/ 	.short	(.L_8587 - .L_8586)
.L_8586:
        /*008c*/ 	.word	0x00000000
        /*0090*/ 	.short	0x0002
        /*0092*/ 	.short	0x0010
        /*0094*/ 	.byte	0x00, 0xf5, 0x21, 0x00


	//----- nvinfo : EIATTR_KPARAM_INFO
	.align		4
.L_8587:
        /*0098*/ 	.byte	0x04, 0x17
        /*009a*/ 	.short	(.L_8589 - .L_8588)
.L_8588:
        /*009c*/ 	.word	0x00000000
        /*00a0*/ 	.short	0x0001
        /*00a2*/ 	.short	0x0008
        /*00a4*/ 	.byte	0x00, 0xf5, 0x21, 0x00


	//----- nvinfo : EIATTR_KPARAM_INFO
	.align		4
.L_8589:
        /*00a8*/ 	.byte	0x04, 0x17
        /*00aa*/ 	.short	(.L_8591 - .L_8590)
.L_8590:
        /*00ac*/ 	.word	0x00000000
        /*00b0*/ 	.short	0x0000
        /*00b2*/ 	.short	0x0000
        /*00b4*/ 	.byte	0x00, 0xf5, 0x21, 0x00


	//----- nvinfo : EIATTR_SPARSE_MMA_MASK
	.align		4
.L_8591:
        /*00b8*/ 	.byte	0x03, 0x50
        /*00ba*/ 	.short	0x0000


	//----- nvinfo : EIATTR_MAXREG_COUNT
	.align		4
        /*00bc*/ 	.byte	0x03, 0x1b
        /*00be*/ 	.short	0x00ff


	//----- nvinfo : EIATTR_MERCURY_ISA_VERSION
	.align		4
        /*00c0*/ 	.byte	0x03, 0x5f
        /*00c2*/ 	.short	0x0101


	//----- nvinfo : EIATTR_COOP_GROUP_MASK_REGIDS
	.align		4
        /*00c4*/ 	.byte	0x04, 0x29
        /*00c6*/ 	.short	(.L_8593 - .L_8592)


	//   ....[0]....
.L_8592:
        /*00c8*/ 	.word	0xffffffff


	//   ....[1]....
        /*00cc*/ 	.word	0xffffffff


	//   ....[2]....
        /*00d0*/ 	.word	0xffffffff


	//   ....[3]....
        /*00d4*/ 	.word	0xffffffff


	//   ....[4]....
        /*00d8*/ 	.word	0xffffffff


	//   ....[5]....
        /*00dc*/ 	.word	0xffffffff


	//   ....[6]....
        /*00e0*/ 	.word	0xffffffff


	//   ....[7]....
        /*00e4*/ 	.word	0xffffffff


	//   ....[8]....
        /*00e8*/ 	.word	0xffffffff


	//   ....[9]....
        /*00ec*/ 	.word	0xffffffff


	//   ....[10]....
        /*00f0*/ 	.word	0xffffffff


	//   ....[11]....
        /*00f4*/ 	.word	0xffffffff


	//   ....[12]....
        /*00f8*/ 	.word	0xffffffff


	//   ....[13]....
        /*00fc*/ 	.word	0xffffffff


	//   ....[14]....
        /*0100*/ 	.word	0xffffffff


	//   ....[15]....
        /*0104*/ 	.word	0xffffffff


	//   ....[16]....
        /*0108*/ 	.word	0xffffffff


	//   ....[17]....
        /*010c*/ 	.word	0xffffffff


	//   ....[18]....
        /*0110*/ 	.word	0xffffffff


	//   ....[19]....
        /*0114*/ 	.word	0xffffffff


	//   ....[20]....
        /*0118*/ 	.word	0xffffffff


	//   ....[21]....
        /*011c*/ 	.word	0xffffffff


	//   ....[22]....
        /*0120*/ 	.word	0xffffffff


	//   ....[23]....
        /*0124*/ 	.word	0xffffffff


	//   ....[24]....
        /*0128*/ 	.word	0xffffffff


	//----- nvinfo : EIATTR_COOP_GROUP_INSTR_OFFSETS
	.align		4
.L_8593:
        /*012c*/ 	.byte	0x04, 0x28
        /*012e*/ 	.short	(.L_8595 - .L_8594)


	//   ....[0]....
.L_8594:
        /*0130*/ 	.word	0x000002f0


	//   ....[1]....
        /*0134*/ 	.word	0x00000310


	//   ....[2]....
        /*0138*/ 	.word	0x00000330


	//   ....[3]....
        /*013c*/ 	.word	0x00000350


	//   ....[4]....
        /*0140*/ 	.word	0x00000380


	//   ....[5]....
        /*0144*/ 	.word	0x000007d0


	//   ....[6]....
        /*0148*/ 	.word	0x000007f0


	//   ....[7]....
        /*014c*/ 	.word	0x00000810


	//   ....[8]....
        /*0150*/ 	.word	0x00000830


	//   ....[9]....
        /*0154*/ 	.word	0x00000850


	//   ....[10]....
        /*0158*/ 	.word	0x00001340


	//   ....[11]....
        /*015c*/ 	.word	0x00001380


	//   ....[12]....
        /*0160*/ 	.word	0x00001440


	//   ....[13]....
        /*0164*/ 	.word	0x000014c0


	//   ....[14]....
        /*0168*/ 	.word	0x000015e0


	//   ....[15]....
        /*016c*/ 	.word	0x000015f0


	//   ....[16]....
        /*0170*/ 	.word	0x00001600


	//   ....[17]....
        /*0174*/ 	.word	0x00001640


	//   ....[18]....
        /*0178*/ 	.word	0x000016a0


	//   ....[19]....
        /*017c*/ 	.word	0x000016c0


	//   ....[20]....
        /*0180*/ 	.word	0x000016d0


	//   ....[21]....
        /*0184*/ 	.word	0x00001710


	//   ....[22]....
        /*0188*/ 	.word	0x00001760


	//   ....[23]....
        /*018c*/ 	.word	0x00001770


	//   ....[24]....
        /*0190*/ 	.word	0x000017a0


	//----- nvinfo : EIATTR_VRC_CTA_INIT_COUNT
	.align		4
.L_8595:
        /*0194*/ 	.byte	0x02, 0x4a
	.zero		1
	.zero		1


	//----- nvinfo : EIATTR_EXIT_INSTR_OFFSETS
	.align		4
        /*0198*/ 	.byte	0x04, 0x1c
        /*019a*/ 	.short	(.L_8597 - .L_8596)


	//   ....[0]....
.L_8596:
        /*019c*/ 	.word	0x00000080


	//   ....[1]....
        /*01a0*/ 	.word	0x00001d70


	//   ....[2]....
        /*01a4*/ 	.word	0x00001d90


	//   ....[3]....
        /*01a8*/ 	.word	0x00002200


	//   ....[4]....
        /*01ac*/ 	.word	0x00002420


	//   ....[5]....
        /*01b0*/ 	.word	0x00002580


	//   ....[6]....
        /*01b4*/ 	.word	0x00002650


	//----- nvinfo : EIATTR_MAX_THREADS
	.align		4
.L_8597:
        /*01b8*/ 	.byte	0x04, 0x05
        /*01ba*/ 	.short	(.L_8599 - .L_8598)
.L_8598:
        /*01bc*/ 	.word	0x00000080
        /*01c0*/ 	.word	0x00000001
        /*01c4*/ 	.word	0x00000001


	//----- nvinfo : EIATTR_CRS_STACK_SIZE
	.align		4
.L_8599:
        /*01c8*/ 	.byte	0x04, 0x1e
        /*01ca*/ 	.short	(.L_8601 - .L_8600)
.L_8600:
        /*01cc*/ 	.word	0x00000000


	//----- nvinfo : EIATTR_CBANK_PARAM_SIZE
	.align		4
.L_8601:
        /*01d0*/ 	.byte	0x03, 0x19
        /*01d2*/ 	.short	0x0048


	//----- nvinfo : EIATTR_PARAM_CBANK
	.align		4
        /*01d4*/ 	.byte	0x04, 0x0a
        /*01d6*/ 	.short	(.L_8603 - .L_8602)
	.align		4
.L_8602:
        /*01d8*/ 	.word	index@(.nv.constant0._ZN4vllm3moe10topkGatingILi16ELi512ELi4ELi16ELi32El6__halfLNS0_11ScoringFuncE0EEEvPKT5_PKbPfiPT4_PiiiibPKf)
        /*01dc*/ 	.short	0x0380
        /*01de*/ 	.short	0x0048


	//----- nvinfo : EIATTR_SW_WAR
	.align		4
.L_8603:
        /*01e0*/ 	.byte	0x04, 0x36
        /*01e2*/ 	.short	(.L_8605 - .L_8604)
.L_8604:
        /*01e4*/ 	.word	0x00000008
.L_8605:


//--------------------- .nv.info._ZN4vllm3moe10topkGatingILi8ELi256ELi4ELi16ELi32El6__halfLNS0_11ScoringFuncE0EEEvPKT5_PKbPfiPT4_PiiiibPKf --------------------------
	.section	.nv.info._ZN4vllm3moe10topkGatingILi8ELi256ELi4ELi16ELi32El6__halfLNS0_11ScoringFuncE0EEEvPKT5_PKbPfiPT4_PiiiibPKf,"",@"SHT_CUDA_INFO"
	.sectionflags	@""
	.align	4


	//----- nvinfo : EIATTR_CUDA_API_VERSION
	.align		4
        /*0000*/ 	.byte	0x04, 0x37
        /*0002*/ 	.short	(.L_8607 - .L_8606)
.L_8606:
        /*0004*/ 	.word	0x00000082


	//----- nvinfo : EIATTR_KPARAM_INFO
	.align		4
.L_8607:
        /*0008*/ 	.byte	0x04, 0x17
        /*000a*/ 	.short	(.L_8609 - .L_8608)
.L_8608:
        /*000c*/ 	.word	0x00000000
        /*0010*/ 	.short	0x000a
        /*0012*/ 	.short	0x0040
        /*0014*/ 	.byte	0x00, 0xf5, 0x21, 0x00


	//----- nvinfo : EIATTR_KPARAM_INFO
	.align		4
.L_8609:
        /*0018*/ 	.byte	0x04, 0x17
        /*001a*/ 	.short	(.L_8611 - .L_8610)
.L_8610:
        /*001c*/ 	.word	0x00000000
        /*0020*/ 	.short	0x0009
        /*0022*/ 	.short	0x003c
        /*0024*/ 	.byte	0x00, 0xf0, 0x05, 0x00


	//----- nvinfo : EIATTR_KPARAM_INFO
	.align		4
.L_8611:
        /*0028*/ 	.byte	0x04, 0x17
        /*002a*/ 	.short	(.L_8613 - .L_8612)
.L_8612:
        /*002c*/ 	.word	0x00000000
        /*0030*/ 	.short	0x0008
        /*0032*/ 	.short	0x0038
        /*0034*/ 	.byte	0x00, 0xf0, 0x11, 0x00


	//----- nvinfo : EIATTR_KPARAM_INFO
	.align		4
.L_8613:
        /*0038*/ 	.byte	0x04, 0x17
        /*003a*/ 	.short	(.L_8615 - .L_8614)
.L_8614:
        /*003c*/ 	.word	0x00000000
        /*0040*/ 	.short	0x0007
        /*0042*/ 	.short	0x0034
        /*0044*/ 	.byte	0x00, 0xf0, 0x11, 0x00


	//----- nvinfo : EIATTR_KPARAM_INFO
	.align		4
.L_8615:
        /*0048*/ 	.byte	0x04, 0x17
        /*004a*/ 	.short	(.L_8617 - .L_8616)
.L_8616:
        /*004c*/ 	.word	0x00000000
        /*0050*/ 	.short	0x0006
        /*0052*/ 	.short	0x0030
        /*0054*/ 	.byte	0x00, 0xf0, 0x11, 0x00


	//----- nvinfo : EIATTR_KPARAM_INFO
	.align		4
.L_8617:
        /*0058*/ 	.byte	0x04, 0x17
        /*005a*/ 	.short	(.L_8619 - .L_8618)
.L_8618:
        /*005c*/ 	.word	0x00000000
        /*0060*/ 	.short	0x0005
        /*0062*/ 	.short	0x0028
        /*0064*/ 	.byte	0x00, 0xf5, 0x21, 0x00


	//----- nvinfo : EIATTR_KPARAM_INFO
	.align		4
.L_8619:
        /*0068*/ 	.byte	0x04, 0x17
        /*006a*/ 	.short	(.L_8621 - .L_8620)
.L_8620:
        /*006c*/ 	.word	0x00000000
        /*0070*/ 	.short	0x0004
        /*0072*/ 	.short	0x0020
        /*0074*/ 	.byte	0x00, 0xf5, 0x21, 0x00


	//----- nvinfo : EIATTR_KPARAM_INFO
	.align		4
.L_8621:
        /*0078*/ 	.byte	0x04, 0x17
        /*007a*/ 	.short	(.L_8623 - .L_8622)
.L_8622:
        /*007c*/ 	.word	0x00000000
        /*0080*/ 	.short	0x0003
        /*0082*/ 	.short	0x0018
        /*0084*/ 	.byte	0x00, 0xf0, 0x11, 0x00


	//----- nvinfo : EIATTR_KPARAM_INFO
	.align		4
.L_8623:
        /*0088*/ 	.byte	0x04, 0x17
        /*008a*/ 	.short	(.L_8625 - .L_8624)
.L_8624:
        /*008c*/ 	.word	0x00000000
        /*0090*/ 	.short	0x0002
        /*0092*/ 	.short	0x0010
        /*0094*/ 	.byte	0x00, 0xf5, 0x21, 0x00


	//----- nvinfo : EIATTR_KPARAM_INFO
	.align		4
.L_8625:
        /*0098*/ 	.byte	0x04, 0x17
        /*009a*/ 	.short	(.L_8627 - .L_8626)
.L_8626:
        /*009c*/ 	.word	0x00000000
        /*00a0*/ 	.short	0x0001
        /*00a2*/ 	.short	0x0008
        /*00a4*/ 	.byte	0x00, 0xf5, 0x21, 0x00


	//----- nvinfo : EIATTR_KPARAM_INFO
	.align		4
.L_8627:
        /*00a8*/ 	.byte	0x04, 0x17
        /*00aa*/ 	.short	(.L_8629 - .L_8628)
.L_8628:
        /*00ac*/ 	.word	0x00000000
        /*00b0*/ 	.short	0x0000
        /*00b2*/ 	.short	0x0000
        /*00b4*/ 	.byte	0x00, 0xf5, 0x21, 0x00


	//----- nvinfo : EIATTR_SPARSE_MMA_MASK
	.align		4
.L_8629:
        /*00b8*/ 	.byte	0x03, 0x50
        /*00ba*/ 	.short	0x0000


	//----- nvinfo : EIATTR_MAXREG_COUNT
	.align		4
        /*00bc*/ 	.byte	0x03, 0x1b
        /*00be*/ 	.short	0x00ff


	//----- nvinfo : EIATTR_MERCURY_ISA_VERSION
	.align		4
        /*00c0*/ 	.byte	0x03, 0x5f
        /*00c2*/ 	.short	0x0101


	//----- nvinfo : EIATTR_COOP_GROUP_MASK_REGIDS
	.align		4
        /*00c4*/ 	.byte	0x04, 0x29
        /*00c6*/ 	.short	(.L_8631 - .L_8630)


	//   ....[0]....
.L_8630:
        /*00c8*/ 	.word	0xffffffff


	//   ....[1]....
        /*00cc*/ 	.word	0xffffffff


	//   ....[2]....
        /*00d0*/ 	.word	0xffffffff


	//   ....[3]....
        /*00d4*/ 	.word	0xffffffff


	//   ....[4]....
        /*00d8*/ 	.word	0xffffffff


	//   ....[5]....
        /*00dc*/ 	.word	0xffffffff


	//   ....[6]....
        /*00e0*/ 	.word	0xffffffff


	//   ....[7]....
        /*00e4*/ 	.word	0xffffffff


	//   ....[8]....
        /*00e8*/ 	.word	0xffffffff


	//   ....[9]....
        /*00ec*/ 	.word	0xffffffff


	//   ....[10]....
        /*00f0*/ 	.word	0xffffffff


	//   ....[11]....
        /*00f4*/ 	.word	0xffffffff


	//   ....[12]....
        /*00f8*/ 	.word	0xffffffff


	//   ....[13]....
        /*00fc*/ 	.word	0xffffffff


	//   ....[14]....
        /*0100*/ 	.word	0xffffffff


	//   ....[15]....
        /*0104*/ 	.word	0xffffffff


	//   ....[16]....
        /*0108*/ 	.word	0xffffffff


	//   ....[17]....
        /*010c*/ 	.word	0xffffffff


	//   ....[18]....
        /*0110*/ 	.word	0xffffffff


	//   ....[19]....
        /*0114*/ 	.word	0xffffffff


	//   ....[20]....
        /*0118*/ 	.word	0xffffffff


	//   ....[21]....
        /*011c*/ 	.word	0xffffffff


	//   ....[22]....
        /*0120*/ 	.word	0xffffffff


	//   ....[23]....
        /*0124*/ 	.word	0xffffffff


	//   ....[24]....
        /*0128*/ 	.word	0xffffffff


	//----- nvinfo : EIATTR_COOP_GROUP_INSTR_OFFSETS
	.align		4
.L_8631:
        /*012c*/ 	.byte	0x04, 0x28
        /*012e*/ 	.short	(.L_8633 - .L_8632)


	//   ....[0]....
.L_8632:
        /*0130*/ 	.word	0x00000280


	//   ....[1]....
        /*0134*/ 	.word	0x000002a0


	//   ....[2]....
        /*0138*/ 	.word	0x000002f0


	//   ....[3]....
        /*013c*/ 	.word	0x00000390


	//   ....[4]....
        /*0140*/ 	.word	0x000003b0


	//   ....[5]....
        /*0144*/ 	.word	0x000005d0


	//   ....[6]....
        /*0148*/ 	.word	0x000005f0


	//   ....[7]....
        /*014c*/ 	.word	0x00000610


	//   ....[8]....
        /*0150*/ 	.word	0x00000630


	//   ....[9]....
        /*0154*/ 	.word	0x00000650


	//   ....[10]....
        /*0158*/ 	.word	0x00000b80


	//   ....[11]....
        /*015c*/ 	.word	0x00000c00


	//   ....[12]....
        /*0160*/ 	.word	0x00000c10


	//   ....[13]....
        /*0164*/ 	.word	0x00000c80


	//   ....[14]....
        /*0168*/ 	.word	0x00000ca0


	//   ....[15]....
        /*016c*/ 	.word	0x00000cb0


	//   ....[16]....
        /*0170*/ 	.word	0x00000d20


	//   ....[17]....
        /*0174*/ 	.word	0x00000d40


	//   ....[18]....
        /*0178*/ 	.word	0x00000d90


	//   ....[19]....
        /*017c*/ 	.word	0x00000dc0


	//   ....[20]....
        /*0180*/ 	.word	0x00000de0


	//   ....[21]....
        /*0184*/ 	.word	0x00000df0


	//   ....[22]....
        /*0188*/ 	.word	0x00000e60


	//   ....[23]....
        /*018c*/ 	.word	0x00000e80


	//   ....[24]....
        /*0190*/ 	.word	0x00000e90


	//----- nvinfo : EIATTR_VRC_CTA_INIT_COUNT
	.align		4
.L_8633:
        /*0194*/ 	.byte	0x02, 0x4a
	.zero		1
	.zero		1


	//----- nvinfo : EIATTR_EXIT_INSTR_OFFSETS
	.align		4
        /*0198*/ 	.byte	0x04, 0x1c
        /*019a*/ 	.short	(.L_8635 - .L_8634)


	//   ....[0]....
.L_8634:
        /*019c*/ 	.word	0x00000080


	//   ....[1]....
        /*01a0*/ 	.word	0x00001350


	//   ....[2]....
        /*01a4*/ 	.word	0x00001370


	//   ....[3]....
        /*01a8*/ 	.word	0x000017e0


	//   ....[4]....
        /*01ac*/ 	.word	0x00001a00


	//   ....[5]....
        /*01b0*/ 	.word	0x00001b60


	//   ....[6]....
        /*01b4*/ 	.word	0x00001c30


	//----- nvinfo : EIATTR_MAX_THREADS
	.align		4
.L_8635:
        /*01b8*/ 	.byte	0x04, 0x05
        /*01ba*/ 	.short	(.L_8637 - .L_8636)
.L_8636:
        /*01bc*/ 	.word	0x00000080
        /*01c0*/ 	.word	0x00000001
        /*01c4*/ 	.word	0x00000001


	//----- nvinfo : EIATTR_CRS_STACK_SIZE
	.align		4
.L_8637:
        /*01c8*/ 	.byte	0x04, 0x1e
        /*01ca*/ 	.short	(.L_8639 - .L_8638)
.L_8638:
        /*01cc*/ 	.word	0x00000000


	//----- nvinfo : EIATTR_CBANK_PARAM_SIZE
	.align		4
.L_8639:
        /*01d0*/ 	.byte	0x03, 0x19
        /*01d2*/ 	.short	0x0048


	//----- nvinfo : EIATTR_PARAM_CBANK
	.align		4
        /*01d4*/ 	.byte	0x04, 0x0a
        /*01d6*/ 	.short	(.L_8641 - .L_8640)
	.align		4
.L_8640:
        /*01d8*/ 	.word	index@(.nv.constant0._ZN4vllm3moe10topkGatingILi8ELi256ELi4ELi16ELi32El6__halfLNS0_11ScoringFuncE0EEEvPKT5_PKbPfiPT4_PiiiibPKf)
        /*01dc*/ 	.short	0x0380
        /*01de*/ 	.short	0x0048


	//----- nvinfo : EIATTR_SW_WAR
	.align		4
.L_8641:
        /*01e0*/ 	.byte	0x04, 0x36
        /*01e2*/ 	.short	(.L_8643 - .L_8642)
.L_8642:
        /*01e4*/ 	.word	0x00000008
.L_8643:


//--------------------- .nv.info._ZN4vllm3moe10topkGatingILi8ELi128ELi4ELi16ELi32El6__halfLNS0_11ScoringFuncE0EEEvPKT5_PKbPfiPT4_PiiiibPKf --------------------------
	.section	.nv.info._ZN4vllm3moe10topkGatingILi8ELi128ELi4ELi16ELi32El6__halfLNS0_11ScoringFuncE0EEEvPKT5_PKbPfiPT4_PiiiibPKf,"",@"SHT_CUDA_INFO"
	.sectionflags	@""
	.align	4


	//----- nvinfo : EIATTR_CUDA_API_VERSION
	.align		4
        /*0000*/ 	.byte	0x04, 0x37
        /*0002*/ 	.short	(.L_8645 - .L_8644)
.L_8644:
        /*0004*/ 	.word	0x00000082


	//----- nvinfo : EIATTR_KPARAM_INFO
	.align		4
.L_8645:
        /*0008*/ 	.byte	0x04, 0x17
        /*000a*/ 	.short	(.L_8647 - .L_8646)
.L_8646:
        /*000c*/ 	.word	0x00000000
        /*0010*/ 	.short	0x000a
        /*0012*/ 	.short	0x0040
        /*0014*/ 	.byte	0x00, 0xf5, 0x21, 0x00


	//----- nvinfo : EIATTR_KPARAM_INFO
	.align		4
.L_8647:
        /*0018*/ 	.byte	0x04, 0x17
        /*001a*/ 	.short	(.L_8649 - .L_8648)
.L_8648:
        /*001c*/ 	.word	0x00000000
        /*0020*/ 	.short	0x0009
        /*0022*/ 	.short	0x003c
        /*0024*/ 	.byte	0x00, 0xf0, 0x05, 0x00


	//----- nvinfo : EIATTR_KPARAM_INFO
	.align		4
.L_8649:
        /*0028*/ 	.byte	0x04, 0x17
        /*002a*/ 	.short	(.L_8651 - .L_8650)
.L_8650:
        /*002c*/ 	.word	0x00000000
        /*0030*/ 	.short	0x0008
        /*0032*/ 	.short	0x0038
        /*0034*/ 	.byte	0x00, 0xf0, 0x11, 0x00


	//----- nvinfo : EIATTR_KPARAM_INFO
	.align		4
.L_8651:
        /*0038*/ 	.byte	0x04, 0x17
        /*003a*/ 	.short	(.L_8653 - .L_8652)
.L_8652:
        /*003c*/ 	.word	0x00000000
        /*0040*/ 	.short	0x0007
        /*0042*/ 	.short	0x0034
        /*0044*/ 	.byte	0x00, 0xf0, 0x11, 0x00


	//----- nvinfo : EIATTR_KPARAM_INFO
	.align		4
.L_8653:
        /*0048*/ 	.byte	0x04, 0x17
        /*004a*/ 	.short	(.L_8655 - .L_8654)
.L_8654:
        /*004c*/ 	.word	0x00000000
        /*0050*/ 	.short	0x0006
        /*0052*/ 	.short	0x0030
        /*0054*/ 	.byte	0x00, 0xf0, 0x11, 0x00


	//----- nvinfo : EIATTR_KPARAM_INFO
	.align		4
.L_8655:
        /*0058*/ 	.byte	0x04, 0x17
        /*005a*/ 	.short	(.L_8657 - .L_8656)
.L_8656:
        /*005c*/ 	.word	0x00000000
        /*0060*/ 	.short	0x0005
        /*0062*/ 	.short	0x0028
        /*0064*/ 	.byte	0x00, 0xf5, 0x21, 0x00


	//----- nvinfo : EIATTR_KPARAM_INFO
	.align		4
.L_8657:
        /*0068*/ 	.byte	0x04, 0x17
        /*006a*/ 	.short	(.L_8659 - .L_8658)
.L_8658:
        /*006c*/ 	.word	0x00000000
        /*0070*/ 	.short	0x0004
        /*0072*/ 	.short	0x0020
        /*0074*/ 	.byte	0x00, 0xf5, 0x21, 0x00


	//----- nvinfo : EIATTR_KPARAM_INFO
	.align		4
.L_8659:
        /*0078*/ 	.byte	0x04, 0x17
        /*007a*/ 	.short	(.L_8661 - .L_8660)
.L_8660:
        /*007c*/ 	.word	0x00000000
        /*0080*/ 	.short	0x0003
        /*0082*/ 	.short	0x0018
        /*0084*/ 	.byte	0x00, 0xf0, 0x11, 0x00


	//----- nvinfo : EIATTR_KPARAM_INFO
	.align		4
.L_8661:
        /*0088*/ 	.byte	0x04, 0x17
        /*008a*/ 	.short	(.L_8663 - .L_8662)
.L_8662:
        /*008c*/ 	.word	0x00000000
        /*0090*/ 	.short	0x0002
        /*0092*/ 	.short	0x0010
        /*0094*/ 	.byte	0x00, 0xf5, 0x21, 0x00


	//----- nvinfo : EIATTR_KPARAM_INFO
	.align		4
.L_8663:
        /*0098*/ 	.byte	0x04, 0x17
        /*009a*/ 	.short	(.L_8665 - .L_8664)
.L_8664:
        /*009c*/ 	.word	0x00000000
        /*00a0*/ 	.short	0x0001
        /*00a2*/ 	.short	0x0008
        /*00a4*/ 	.byte	0x00, 0xf5, 0x21, 0x00


	//----- nvinfo : EIATTR_KPARAM_INFO
	.align		4
.L_8665:
        /*00a8*/ 	.byte	0x04, 0x17
        /*00aa*/ 	.short	(.L_8667 - .L_8666)
.L_8666:
        /*00ac*/ 	.word	0x00000000
        /*00b0*/ 	.short	0x0000
        /*00b2*/ 	.short	0x0000
        /*00b4*/ 	.byte	0x00, 0xf5, 0x21, 0x00


	//----- nvinfo : EIATTR_SPARSE_MMA_MASK
	.align		4
.L_8667:
        /*00b8*/ 	.byte	0x03, 0x50
        /*00ba*/ 	.short	0x0000


	//----- nvinfo : EIATTR_MAXREG_COUNT
	.align		4
        /*00bc*/ 	.byte	0x03, 0x1b
        /*00be*/ 	.short	0x00ff


	//----- nvinfo : EIATTR_MERCURY_ISA_VERSION
	.align		4
        /*00c0*/ 	.byte	0x03, 0x5f
        /*00c2*/ 	.short	0x0101


	//----- nvinfo : EIATTR_COOP_GROUP_MASK_REGIDS
	.align		4
        /*00c4*/ 	.byte	0x04, 0x29
        /*00c6*/ 	.short	(.L_8669 - .L_8668)


	//   ....[0]....
.L_8668:
        /*00c8*/ 	.word	0xffffffff


	//   ....[1]....
        /*00cc*/ 	.word	0xffffffff


	//   ....[2]....
        /*00d0*/ 	.word	0xffffffff


	//   ....[3]....
        /*00d4*/ 	.word	0xffffffff


	//   ....[4]....
        /*00d8*/ 	.word	0xffffffff


	//   ....[5]....
        /*00dc*/ 	.word	0xffffffff


	//   ....[6]....
        /*00e0*/ 	.word	0xffffffff


	//   ....[7]....
        /*00e4*/ 	.word	0xffffffff


	//   ....[8]....
        /*00e8*/ 	.word	0xffffffff


	//   ....[9]....
        /*00ec*/ 	.word	0xffffffff


	//   ....[10]....
        /*00f0*/ 	.word	0xffffffff


	//   ....[11]....
        /*00f4*/ 	.word	0xffffffff


	//   ....[12]....
        /*00f8*/ 	.word	0xffffffff


	//   ....[13]....
        /*00fc*/ 	.word	0xffffffff


	//   ....[14]....
        /*0100*/ 	.word	0xffffffff


	//   ....[15]....
        /*0104*/ 	.word	0xffffffff


	//   ....[16]....
        /*0108*/ 	.word	0xffffffff


	//   ....[17]....
        /*010c*/ 	.word	0xffffffff


	//   ....[18]....
        /*0110*/ 	.word	0xffffffff


	//   ....[19]....
        /*0114*/ 	.word	0xffffffff


	//----- nvinfo : EIATTR_COOP_GROUP_INSTR_OFFSETS
	.align		4
.L_8669:
        /*0118*/ 	.byte	0x04, 0x28
        /*011a*/ 	.short	(.L_8671 - .L_8670)


	//   ....[0]....
.L_8670:
        /*011c*/ 	.word	0x000002b0


	//   ....[1]....
        /*0120*/ 	.word	0x00000320


	//   ....[2]....
        /*0124*/ 	.word	0x00000380


	//   ....[3]....
        /*0128*/ 	.word	0x000003a0


	//   ....[4]....
        /*012c*/ 	.word	0x000005c0


	//   ....[5]....
        /*0130*/ 	.word	0x000005e0


	//   ....[6]....
        /*0134*/ 	.word	0x00000600


	//   ....[7]....
        /*0138*/ 	.word	0x00000620


	//   ....[8]....
        /*013c*/ 	.word	0x00000b50


	//   ....[9]....
        /*0140*/ 	.word	0x00000bd0


	//   ....[10]....
        /*0144*/ 	.word	0x00000be0


	//   ....[11]....
        /*0148*/ 	.word	0x00000c50


	//   ....[12]....
        /*014c*/ 	.word	0x00000c70


	//   ....[13]....
        /*0150*/ 	.word	0x00000c80


	//   ....[14]....
        /*0154*/ 	.word	0x00000cf0


	//   ....[15]....
        /*0158*/ 	.word	0x00000d10


	//   ....[16]....
        /*015c*/ 	.word	0x00000d70


	//   ....[17]....
        /*0160*/ 	.word	0x00000d80


	//   ....[18]....
        /*0164*/ 	.word	0x00000d90


	//   ....[19]....
        /*0168*/ 	.word	0x00000de0


	//----- nvinfo : EIATTR_VRC_CTA_INIT_COUNT
	.align		4
.L_8671:
        /*016c*/ 	.byte	0x02, 0x4a
	.zero		1
	.zero		1


	//----- nvinfo : EIATTR_EXIT_INSTR_OFFSETS
	.align		4
        /*0170*/ 	.byte	0x04, 0x1c
        /*0172*/ 	.short	(.L_8673 - .L_8672)


	//   ....[0]....
.L_8672:
        /*0174*/ 	.word	0x00000090


	//   ....[1]....
        /*0178*/ 	.word	0x00001270


	//   ....[2]....
        /*017c*/ 	.word	0x00001290


	//   ....[3]....
        /*0180*/ 	.word	0x00001700


	//   ....[4]....
        /*0184*/ 	.word	0x00001920


	//   ....[5]....
        /*0188*/ 	.word	0x00001a80


	//   ....[6]....
        /*018c*/ 	.word	0x00001b50


	//----- nvinfo : EIATTR_MAX_THREADS
	.align		4
.L_8673:
        /*0190*/ 	.byte	0x04, 0x05
        /*0192*/ 	.short	(.L_8675 - .L_8674)
.L_8674:
        /*0194*/ 	.word	0x00000080
        /*0198*/ 	.word	0x00000001
        /*019c*/ 	.word	0x00000001


	//----- nvinfo : EIATTR_CRS_STACK_SIZE
	.align		4
.L_8675:
        /*01a0*/ 	.byte	0x04, 0x1e
        /*01a2*/ 	.short	(.L_8677 - .L_8676)
.L_8676:
        /*01a4*/ 	.word	0x00000000


	//----- nvinfo : EIATTR_CBANK_PARAM_SIZE
	.align		4
.L_8677:
        /*01a8*/ 	.byte	0x03, 0x19
        /*01aa*/ 	.short	0x0048


	//----- nvinfo : EIATTR_PARAM_CBANK
	.align		4
        /*01ac*/ 	.byte	0x04, 0x0a
        /*01ae*/ 	.short	(.L_8679 - .L_8678)
	.align		4
.L_8678:
        /*01b0*/ 	.word	index@(.nv.constant0._ZN4vllm3moe10topkGatingILi8ELi128ELi4ELi16ELi32El6__halfLNS0_11ScoringFuncE0EEEvPKT5_PKbPfiPT4_PiiiibPKf)
        /*01b4*/ 	.short	0x0380
        /*01b6*/ 	.short	0x0048


	//----- nvinfo : EIATTR_SW_WAR
	.align		4
.L_8679:
        /*01b8*/ 	.byte	0x04, 0x36
        /*01ba*/ 	.short	(.L_8681 - .L_8680)
.L_8680:
        /*01bc*/ 	.word	0x00000008
.L_8681:


//--------------------- .nv.info._ZN4vllm3moe10topkGatingILi8ELi64ELi4ELi16ELi32El6__halfLNS0_11ScoringFuncE0EEEvPKT5_PKbPfiPT4_PiiiibPKf --------------------------
	.section	.nv.info._ZN4vllm3moe10topkGatingILi8ELi64ELi4ELi16ELi32El6__halfLNS0_11ScoringFuncE0EEEvPKT5_PKbPfiPT4_PiiiibPKf,"",@"SHT_CUDA_INFO"
	.sectionflags	@""
	.align	4


	//----- nvinfo : EIATTR_CUDA_API_VERSION
	.align		4
        /*0000*/ 	.byte	0x04, 0x37
        /*0002*/ 	.short	(.L_8683 - .L_8682)
.L_8682:
        /*0004*/ 	.word	0x00000082


	//----- nvinfo : EIATTR_KPARAM_INFO
	.align		4
.L_8683:
        /*0008*/ 	.byte	0x04, 0x17
        /*000a*/ 	.short	(.L_8685 - .L_8684)
.L_8684:
        /*000c*/ 	.word	0x00000000
        /*0010*/ 	.short	0x000a
        /*0012*/ 	.short	0x0040
        /*0014*/ 	.byte	0x00, 0xf5, 0x21, 0x00


	//----- nvinfo : EIATTR_KPARAM_INFO
	.align		4
.L_8685:
        /*0018*/ 	.byte	0x04, 0x17
        /*001a*/ 	.short	(.L_8687 - .L_8686)
.L_8686:
        /*001c*/ 	.word	0x00000000
        /*0020*/ 	.short	0x0009
        /*0022*/ 	.short	0x003c
        /*0024*/ 	.byte	0x00, 0xf0, 0x05, 0x00


	//----- nvinfo : EIATTR_KPARAM_INFO
	.align		4
.L_8687:
        /*0028*/ 	.byte	0x04, 0x17
        /*002a*/ 	.short	(.L_8689 - .L_8688)
.L_8688:
        /*002c*/ 	.word	0x00000000
        /*0030*/ 	.short	0x0008
        /*0032*/ 	.short	0x0038
        /*0034*/ 	.byte	0x00, 0xf0, 0x11, 0x00


	//----- nvinfo : EIATTR_KPARAM_INFO
	.align		4
.L_8689:
        /*0038*/ 	.byte	0x04, 0x17
        /*003a*/ 	.short	(.L_8691 - .L_8690)
.L_8690:
        /*003c*/ 	.word	0x00000000
        /*0040*/ 	.short	0x0007
        /*0042*/ 	.short	0x0034
        /*0044*/ 	.byte	0x00, 0xf0, 0x11, 0x00


	//----- nvinfo : EIATTR_KPARAM_INFO
	.align		4
.L_8691:
        /*0048*/ 	.byte	0x04, 0x17
        /*004a*/ 	.short	(.L_8693 - .L_8692)
.L_8692:
        /*004c*/ 	.word	0x00000000
        /*0050*/ 	.short	0x0006
        /*0052*/ 	.short	0x0030
        /*0054*/ 	.byte	0x00, 0xf0, 0x11, 0x00


	//----- nvinfo : EIATTR_KPARAM_INFO
	.align		4
.L_8693:
        /*0058*/ 	.byte	0x04, 0x17
        /*005a*/ 	.short	(.L_8695 - .L_8694)
.L_8694:
        /*005c*/ 	.word	0x00000000
        /*0060*/ 	.short	0x0005
        /*0062*/ 	.short	0x0028
        /*0064*/ 	.byte	0x00, 0xf5, 0x21, 0x00


	//----- nvinfo : EIATTR_KPARAM_INFO
	.align		4
.L_8695:
        /*0068*/ 	.byte	0x04, 0x17
        /*006a*/ 	.short	(.L_8697 - .L_8696)
.L_8696:
        /*006c*/ 	.word	0x00000000
        /*0070*/ 	.short	0x0004
        /*0072*/ 	.short	0x0020
        /*0074*/ 	.byte	0x00, 0xf5, 0x21, 0x00


	//----- nvinfo : EIATTR_KPARAM_INFO
	.align		4
.L_8697:
        /*0078*/ 	.byte	0x04, 0x17
        /*007a*/ 	.short	(.L_8699 - .L_8698)
.L_8698:
        /*007c*/ 	.word	0x00000000
        /*0080*/ 	.short	0x0003
        /*0082*/ 	.short	0x0018
        /*0084*/ 	.byte	0x00, 0xf0, 0x11, 0x00


	//----- nvinfo : EIATTR_KPARAM_INFO
	.align		4
.L_8699:
        /*0088*/ 	.byte	0x04, 0x17
        /*008a*/ 	.short	(.L_8701 - .L_8700)
.L_8700:
        /*008c*/ 	.word	0x00000000
        /*0090*/ 	.short	0x0002
        /*0092*/ 	.short	0x0010
        /*0094*/ 	.byte	0x00, 0xf5, 0x21, 0x00


	//----- nvinfo : EIATTR_KPARAM_INFO
	.align		4
.L_8701:
        /*0098*/ 	.byte	0x04, 0x17
        /*009a*/ 	.short	(.L_8703 - .L_8702)
.L_8702:
        /*009c*/ 	.word	0x00000000
        /*00a0*/ 	.short	0x0001
        /*00a2*/ 	.short	0x0008
        /*00a4*/ 	.byte	0x00, 0xf5, 0x21, 0x00


	//----- nvinfo : EIATTR_KPARAM_INFO
	.align		4
.L_8703:
        /*00a8*/ 	.byte	0x04, 0x17
        /*00aa*/ 	.short	(.L_8705 - .L_8704)
.L_8704:
        /*00ac*/ 	.word	0x00000000
        /*00b0*/ 	.short	0x0000
        /*00b2*/ 	.short	0x0000
        /*00b4*/ 	.byte	0x00, 0xf5, 0x21, 0x00


	//----- nvinfo : EIATTR_SPARSE_MMA_MASK
	.align		4
.L_8705:
        /*00b8*/ 	.byte	0x03, 0x50
        /*00ba*/ 	.short	0x0000


	//----- nvinfo : EIATTR_MAXREG_COUNT
	.align		4
        /*00bc*/ 	.byte	0x03, 0x1b
        /*00be*/ 	.short	0x00ff


	//----- nvinfo : EIATTR_MERCURY_ISA_VERSION
	.align		4
        /*00c0*/ 	.byte	0x03, 0x5f
        /*00c2*/ 	.short	0x0101


	//----- nvinfo : EIATTR_COOP_GROUP_MASK_REGIDS
	.align		4
        /*00c4*/ 	.byte	0x04, 0x29
        /*00c6*/ 	.short	(.L_8707 - .L_8706)


	//   ....[0]....
.L_8706:
        /*00c8*/ 	.word	0xffffffff


	//   ....[1]....
        /*00cc*/ 	.word	0xffffffff


	//   ....[2]....
        /*00d0*/ 	.word	0xffffffff


	//   ....[3]....
        /*00d4*/ 	.word	0xffffffff


	//   ....[4]....
        /*00d8*/ 	.word	0xffffffff


	//   ....[5]....
        /*00dc*/ 	.word	0xffffffff


	//   ....[6]....
        /*00e0*/ 	.word	0xffffffff


	//   ....[7]....
        /*00e4*/ 	.word	0xffffffff


	//   ....[8]....
        /*00e8*/ 	.word	0xffffffff


	//   ....[9]....
        /*00ec*/ 	.word	0xffffffff


	//   ....[10]....
        /*00f0*/ 	.word	0xffffffff


	//   ....[11]....
        /*00f4*/ 	.word	0xffffffff


	//   ....[12]....
        /*00f8*/ 	.word	0xffffffff


	//   ....[13]....
        /*00fc*/ 	.word	0xffffffff


	//   ....[14]....
        /*0100*/ 	.word	0xffffffff


	//----- nvinfo : EIATTR_COOP_GROUP_INSTR_OFFSETS
	.align		4
.L_8707:
        /*0104*/ 	.byte	0x04, 0x28
        /*0106*/ 	.short	(.L_8709 - .L_8708)


	//   ....[0]....
.L_8708:
        /*0108*/ 	.word	0x00000340


	//   ....[1]....
        /*010c*/ 	.word	0x00000360


	//   ....[2]....
        /*0110*/ 	.word	0x00000380


	//   ....[3]....
        /*0114*/ 	.word	0x000005a0


	//   ....[4]....
        /*0118*/ 	.word	0x000005c0


	//   ....[5]....
        /*011c*/ 	.word	0x000005e0


	//   ....[6]....
        /*0120*/ 	.word	0x00000b10


	//   ....[7]....
        /*0124*/ 	.word	0x00000b90


	//   ....[8]....
        /*0128*/ 	.word	0x00000ba0


	//   ....[9]....
        /*012c*/ 	.word	0x00000c10


	//   ....[10]....
        /*0130*/ 	.word	0x00000c30


	//   ....[11]....
        /*0134*/ 	.word	0x00000c40


	//   ....[12]....
        /*0138*/ 	.word	0x00000cb0


	//   ....[13]....
        /*013c*/ 	.word	0x00000cd0


	//   ....[14]....
        /*0140*/ 	.word	0x00000ce0


	//----- nvinfo : EIATTR_VRC_CTA_INIT_COUNT
	.align		4
.L_8709:
        /*0144*/ 	.byte	0x02, 0x4a
	.zero		1
	.zero		1


	//----- nvinfo : EIATTR_EXIT_INSTR_OFFSETS
	.align		4
        /*0148*/ 	.byte	0x04, 0x1c
        /*014a*/ 	.short	(.L_8711 - .L_8710)


	//   ....[0]....
.L_8710:
        /*014c*/ 	.word	0x00000090


	//   ....[1]....
        /*0150*/ 	.word	0x00001190


	//   ....[2]....
        /*0154*/ 	.word	0x000011b0


	//   ....[3]....
        /*0158*/ 	.word	0x00001620


	//   ....[4]....
        /*015c*/ 	.word	0x00001840


	//   ....[5]....
        /*0160*/ 	.word	0x000019a0


	//   ....[6]....
        /*0164*/ 	.word	0x00001a70


	//----- nvinfo : EIATTR_MAX_THREADS
	.align		4
.L_8711:
        /*0168*/ 	.byte	0x04, 0x05
        /*016a*/ 	.short	(.L_8713 - .L_8712)
.L_8712:
        /*016c*/ 	.word	0x00000080
        /*0170*/ 	.word	0x00000001
        /*0174*/ 	.word	0x00000001


	//----- nvinfo : EIATTR_CRS_STACK_SIZE
	.align		4
.L_8713:
        /*0178*/ 	.byte	0x04, 0x1e
        /*017a*/ 	.short	(.L_8715 - .L_8714)
.L_8714:
        /*017c*/ 	.word	0x00000000


	//----- nvinfo : EIATTR_CBANK_PARAM_SIZE
	.align		4
.L_8715:
        /*0180*/ 	.byte	0x03, 0x19
        /*0182*/ 	.short	0x0048


	//----- nvinfo : EIATTR_PARAM_CBANK
	.align		4
        /*0184*/ 	.byte	0x04, 0x0a
        /*0186*/ 	.short	(.L_8717 - .L_8716)
	.align		4
.L_8716:
        /*0188*/ 	.word	index@(.nv.constant0._ZN4vllm3moe10topkGatingILi8ELi64ELi4ELi16ELi32El6__halfLNS0_11ScoringFuncE0EEEvPKT5_PKbPfiPT4_PiiiibPKf)
        /*018c*/ 	.short	0x0380
        /*018e*/ 	.short	0x0048


	//----- nvinfo : EIATTR_SW_WAR
	.align		4
.L_8717:
        /*0190*/ 	.byte	0x04, 0x36
        /*0192*/ 	.short	(.L_8719 - .L_8718)
.L_8718:
        /*0194*/ 	.word	0x00000008
.L_8719:


//--------------------- .nv.info._ZN4vllm3moe10topkGatingILi8ELi32ELi4ELi16ELi32El6__halfLNS0_11ScoringFuncE0EEEvPKT5_PKbPfiPT4_PiiiibPKf --------------------------
	.section	.nv.info._ZN4vllm3moe10topkGatingILi8ELi32ELi4ELi16ELi32El6__halfLNS0_11ScoringFuncE0EEEvPKT5_PKbPfiPT4_PiiiibPKf,"",@"SHT_CUDA_INFO"
	.sectionflags	@""
	.align	4


	//----- nvinfo : EIATTR_CUDA_API_VERSION
	.align		4
        /*0000*/ 	.byte	0x04, 0x37
        /*0002*/ 	.short	(.L_8721 - .L_8720)
.L_8720:
        /*0004*/ 	.word	0x00000082


	//----- nvinfo : EIATTR_KPARAM_INFO
	.align		4
.L_8721:
        /*0008*/ 	.byte	0x04, 0x17
        /*000a*/ 	.short	(.L_8723 - .L_8722)
.L_8722:
        /*000c*/ 	.word	0x00000000
        /*0010*/ 	.short	0x000a
        /*0012*/ 	.short	0x0040
        /*0014*/ 	.byte	0x00, 0xf5, 0x21, 0x00


	//----- nvinfo : EIATTR_KPARAM_INFO
	.align		4
.L_8723:
        /*0018*/ 	.byte	0x04, 0x17
        /*001a*/ 	.short	(.L_8725 - .L_8724)
.L_8724:
        /*001c*/ 	.word	0x00000000
        /*0020*/ 	.short	0x0009
        /*0022*/ 	.short	0x003c
        /*0024*/ 	.byte	0x00, 0xf0, 0x05, 0x00


	//----- nvinfo : EIATTR_KPARAM_INFO
	.align		4
.L_8725:
        /*0028*/ 	.byte	0x04, 0x17
        /*002a*/ 	.short	(.L_8727 - .L_8726)
.L_8726:
        /*002c*/ 	.word	0x00000000
        /*0030*/ 	.short	0x0008
        /*0032*/ 	.short	0x0038
        /*0034*/ 	.byte	0x00, 0xf0, 0x11, 0x00


	//----- nvinfo : EIATTR_KPARAM_INFO
	.align		4
.L_8727:
        /*0038*/ 	.byte	0x04, 0x17
        /*003a*/ 	.short	(.L_8729 - .L_8728)
.L_8728:
        /*003c*/ 	.word	0x00000000
        /*0040*/ 	.short	0x0007
        /*0042*/ 	.short	0x0034
        /*0044*/ 	.byte	0x00, 0xf0, 0x11, 0x00


	//----- nvinfo : EIATTR_KPARAM_INFO
	.align		4
.L_8729:
        /*0048*/ 	.byte	0x04, 0x17
        /*004a*/ 	.short	(.L_8731 - .L_8730)
.L_8730:
        /*004c*/ 	.word	0x00000000
        /*0050*/ 	.short	0x0006
        /*0052*/ 	.short	0x0030
        /*0054*/ 	.byte	0x00, 0xf0, 0x11, 0x00


	//----- nvinfo : EIATTR_KPARAM_INFO
	.align		4
.L_8731:
        /*0058*/ 	.byte	0x04, 0x17
        /*005a*/ 	.short	(.L_8733 - .L_8732)
.L_8732:
        /*005c*/ 	.word	0x00000000
        /*0060*/ 	.short	0x0005
        /*0062*/ 	.short	0x0028
        /*0064*/ 	.byte	0x00, 0xf5, 0x21, 0x00


	//----- nvinfo : EIATTR_KPARAM_INFO
	.align		4
.L_8733:
        /*0068*/ 	.byte	0x04, 0x17
        /*006a*/ 	.short	(.L_8735 - .L_8734)
.L_8734:
        /*006c*/ 	.word	0x00000000
        /*0070*/ 	.short	0x0004
        /*0072*/ 	.short	0x0020
        /*0074*/ 	.byte	0x00, 0xf5, 0x21, 0x00


	//----- nvinfo : EIATTR_KPARAM_INFO
	.align		4
.L_8735:
        /*0078*/ 	.byte	0x04, 0x17
        /*007a*/ 	.short	(.L_8737 - .L_8736)
.L_8736:
        /*007c*/ 	.word	0x00000000
        /*0080*/ 	.short	0x0003
        /*0082*/ 	.short	0x0018
        /*0084*/ 	.byte	0x00, 0xf0, 0x11, 0x00


	//----- nvinfo : EIATTR_KPARAM_INFO
	.align		4
.L_8737:
        /*0088*/ 	.byte	0x04, 0x17
        /*008a*/ 	.short	(.L_8739 - .L_8738)
.L_8738:
        /*008c*/ 	.word	0x00000000
        /*0090*/ 	.short	0x0002
        /*0092*/ 	.short	0x0010
        /*0094*/ 	.byte	0x00, 0xf5, 0x21, 0x00


	//----- nvinfo : EIATTR_KPARAM_INFO
	.align		4
.L_8739:
        /*0098*/ 	.byte	0x04, 0x17
        /*009a*/ 	.short	(.L_8741 - .L_8740)
.L_8740:
        /*009c*/ 	.word	0x00000000
        /*00a0*/ 	.short	0x0001
        /*00a2*/ 	.short	0x0008
        /*00a4*/ 	.byte	0x00, 0xf5, 0x21, 0x00


	//----- nvinfo : EIATTR_KPARAM_INFO
	.align		4
.L_8741:
        /*00a8*/ 	.byte	0x04, 0x17
        /*00aa*/ 	.short	(.L_8743 - .L_8742)
.L_8742:
        /*00ac*/ 	.word	0x00000000
        /*00b0*/ 	.short	0x0000
        /*00b2*/ 	.short	0x0000
        /*00b4*/ 	.byte	0x00, 0xf5, 0x21, 0x00


	//----- nvinfo : EIATTR_SPARSE_MMA_MASK
	.align		4
.L_8743:
        /*00b8*/ 	.byte	0x03, 0x50
        /*00ba*/ 	.short	0x0000


	//----- nvinfo : EIATTR_MAXREG_COUNT
	.align		4
        /*00bc*/ 	.byte	0x03, 0x1b
        /*00be*/ 	.short	0x00ff


	//----- nvinfo : EIATTR_MERCURY_ISA_VERSION
	.align		4
        /*00c0*/ 	.byte	0x03, 0x5f
        /*00c2*/ 	.short	0x0101


	//----- nvinfo : EIATTR_COOP_GROUP_MASK_REGIDS
	.align		4
        /*00c4*/ 	.byte	0x04, 0x29
        /*00c6*/ 	.short	(.L_8745 - .L_8744)


	//   ....[0]....
.L_8744:
        /*00c8*/ 	.word	0xffffffff


	//   ....[1]....
        /*00cc*/ 	.word	0xffffffff


	//   ....[2]....
        /*00d0*/ 	.word	0xffffffff


	//   ....[3]....
        /*00d4*/ 	.word	0xffffffff


	//   ....[4]....
        /*00d8*/ 	.word	0xffffffff


	//   ....[5]....
        /*00dc*/ 	.word	0xffffffff


	//   ....[6]....
        /*00e0*/ 	.word	0xffffffff


	//   ....[7]....
        /*00e4*/ 	.word	0xffffffff


	//   ....[8]....
        /*00e8*/ 	.word	0xffffffff


	//   ....[9]....
        /*00ec*/ 	.word	0xffffffff


	//----- nvinfo : EIATTR_COOP_GROUP_INSTR_OFFSETS
	.align		4
.L_8745:
        /*00f0*/ 	.byte	0x04, 0x28
        /*00f2*/ 	.short	(.L_8747 - .L_8746)


	//   ....[0]....
.L_8746:
        /*00f4*/ 	.word	0x00000340


	//   ....[1]....
        /*00f8*/ 	.word	0x00000390


	//   ....[2]....
        /*00fc*/ 	.word	0x000005b0


	//   ....[3]....
        /*0100*/ 	.word	0x000005e0


	//   ....[4]....
        /*0104*/ 	.word	0x00000ad0


	//   ....[5]....
        /*0108*/ 	.word	0x00000b50


	//   ....[6]....
        /*010c*/ 	.word	0x00000b60


	//   ....[7]....
        /*0110*/ 	.word	0x00000bd0


	//   ....[8]....
        /*0114*/ 	.word	0x00000bf0


	//   ....[9]....
        /*0118*/ 	.word	0x00000c20


	//----- nvinfo : EIATTR_VRC_CTA_INIT_COUNT
	.align		4
.L_8747:
        /*011c*/ 	.byte	0x02, 0x4a
	.zero		1
	.zero		1


	//----- nvinfo : EIATTR_EXIT_INSTR_OFFSETS
	.align		4
        /*0120*/ 	.byte	0x04, 0x1c
        /*0122*/ 	.short	(.L_8749 - .L_8748)


	//   ....[0]....
.L_8748:
        /*0124*/ 	.word	0x00000090


	//   ....[1]....
        /*0128*/ 	.word	0x000010b0


	//   ....[2]....
        /*012c*/ 	.word	0x000010d0


	//   ....[3]....
        /*0130*/ 	.word	0x00001540


	//   ....[4]....
        /*0134*/ 	.word	0x00001760


	//   ....[5]....
        /*0138*/ 	.word	0x000018c0


	//   ....[6]....
        /*013c*/ 	.word	0x00001990


	//----- nvinfo : EIATTR_MAX_THREADS
	.align		4
.L_8749:
        /*0140*/ 	.byte	0x04, 0x05
        /*0142*/ 	.short	(.L_8751 - .L_8750)
.L_8750:
        /*0144*/ 	.word	0x00000080
        /*0148*/ 	.word	0x00000001
        /*014c*/ 	.word	0x00000001


	//----- nvinfo : EIATTR_CRS_STACK_SIZE
	.align		4
.L_8751:
        /*0150*/ 	.byte	0x04, 0x1e
        /*0152*/ 	.short	(.L_8753 - .L_8752)
.L_8752:
        /*0154*/ 	.word	0x00000000


	//----- nvinfo : EIATTR_CBANK_PARAM_SIZE
	.align		4
.L_8753:
        /*0158*/ 	.byte	0x03, 0x19
        /*015a*/ 	.short	0x0048


	//----- nvinfo : EIATTR_PARAM_CBANK
	.align		4
        /*015c*/ 	.byte	0x04, 0x0a
        /*015e*/ 	.short	(.L_8755 - .L_8754)
	.align		4
.L_8754:
        /*0160*/ 	.word	index@(.nv.constant0._ZN4vllm3moe10topkGatingILi8ELi32ELi4ELi16ELi32El6__halfLNS0_11ScoringFuncE0EEEvPKT5_PKbPfiPT4_PiiiibPKf)
        /*0164*/ 	.short	0x0380
        /*0166*/ 	.short	0x0048


	//----- nvinfo : EIATTR_SW_WAR
	.align		4
.L_8755:
        /*0168*/ 	.byte	0x04, 0x36
        /*016a*/ 	.short	(.L_8757 - .L_8756)
.L_8756:
        /*016c*/ 	.word	0x00000008
.L_8757:


//--------------------- .nv.info._ZN4vllm3moe10topkGatingILi8ELi16ELi4ELi16ELi32El6__halfLNS0_11ScoringFuncE0EEEvPKT5_PKbPfiPT4_PiiiibPKf --------------------------
	.section	.nv.info._ZN4vllm3moe10topkGatingILi8ELi16ELi4ELi16ELi32El6__halfLNS0_11ScoringFuncE0EEEvPKT5_PKbPfiPT4_PiiiibPKf,"",@"SHT_CUDA_INFO"
	.sectionflags	@""
	.align	4


	//----- nvinfo : EIATTR_CUDA_API_VERSION
	.align		4
        /*0000*/ 	.byte	0x04, 0x37
        /*0002*/ 	.short	(.L_8759 - .L_8758)
.L_8758:
        /*0004*/ 	.word	0x00000082


	//----- nvinfo : EIATTR_KPARAM_INFO
	.align		4
.L_8759:
        /*0008*/ 	.byte	0x04, 0x17
        /*000a*/ 	.short	(.L_8761 - .L_8760)
.L_8760:
        /*000c*/ 	.word	0x00000000
        /*0010*/ 	.short	0x000a
        /*0012*/ 	.short	0x0040
        /*0014*/ 	.byte	0x00, 0xf5, 0x21, 0x00


	//----- nvinfo : EIATTR_KPARAM_INFO
	.align		4
.L_8761:
        /*0018*/ 	.byte	0x04, 0x17
        /*001a*/ 	.short	(.L_8763 - .L_8762)
.L_8762:
        /*001c*/ 	.word	0x00000000
        /*0020*/ 	.short	0x0009
        /*0022*/ 	.short	0x003c
        /*0024*/ 	.byte	0x00, 0xf0, 0x05, 0x00


	//----- nvinfo : EIATTR_KPARAM_INFO
	.align		4
.L_8763:
        /*0028*/ 	.byte	0x04, 0x17
        /*002a*/ 	.short	(.L_8765 - .L_8764)
.L_8764:
        /*002c*/ 	.word	0x00000000
        /*0030*/ 	.short	0x0008
        /*0032*/ 	.short	0x0038
        /*0034*/ 	.byte	0x00, 0xf0, 0x11, 0x00


	//----- nvinfo : EIATTR_KPARAM_INFO
	.align		4
.L_8765:
        /*0038*/ 	.byte	0x04, 0x17
        /*003a*/ 	.short	(.L_8767 - .L_8766)
.L_8766:
        /*003c*/ 	.word	0x00000000
        /*0040*/ 	.short	0x0007
        /*0042*/ 	.short	0x0034
        /*0044*/ 	.byte	0x00, 0xf0, 0x11, 0x00


	//----- nvinfo : EIATTR_KPARAM_INFO
	.align		4
.L_8767:
        /*0048*/ 	.byte	0x04, 0x17
        /*004a*/ 	.short	(.L_8769 - .L_8768)
.L_8768:
        /*004c*/ 	.word	0x00000000
        /*0050*/ 	.short	0x0006
        /*0052*/ 	.short	0x0030
        /*0054*/ 	.byte	0x00, 0xf0, 0x11, 0x00


	//----- nvinfo : EIATTR_KPARAM_INFO
	.align		4
.L_8769:
        /*0058*/ 	.byte	0x04, 0x17
        /*005a*/ 	.short	(.L_8771 - .L_8770)
.L_8770:
        /*005c*/ 	.word	0x00000000
        /*0060*/ 	.short	0x0005
        /*0062*/ 	.short	0x0028
        /*0064*/ 	.byte	0x00, 0xf5, 0x21, 0x00


	//----- nvinfo : EIATTR_KPARAM_INFO
	.align		4
.L_8771:
        /*0068*/ 	.byte	0x04, 0x17
        /*006a*/ 	.short	(.L_8773 - .L_8772)
.L_8772:
        /*006c*/ 	.word	0x00000000
        /*0070*/ 	.short	0x0004
        /*0072*/ 	.short	0x0020
        /*0074*/ 	.byte	0x00, 0xf5, 0x21, 0x00


	//----- nvinfo : EIATTR_KPARAM_INFO
	.align		4
.L_8773:
        /*0078*/ 	.byte	0x04, 0x17
        /*007a*/ 	.short	(.L_8775 - .L_8774)
.L_8774:
        /*007c*/ 	.word	0x00000000
        /*0080*/ 	.short	0x0003
        /*0082*/ 	.short	0x0018
        /*0084*/ 	.byte	0x00, 0xf0, 0x11, 0x00


	//----- nvinfo : EIATTR_KPARAM_INFO
	.align		4
.L_8775:
        /*0088*/ 	.byte	0x04, 0x17
        /*008a*/ 	.short	(.L_8777 - .L_8776)
.L_8776:
        /*008c*/ 	.word	0x00000000
        /*0090*/ 	.short	0x0002
        /*0092*/ 	.short	0x0010
        /*0094*/ 	.byte	0x00, 0xf5, 0x21, 0x00


	//----- nvinfo : EIATTR_KPARAM_INFO
	.align		4
.L_8777:
        /*0098*/ 	.byte	0x04, 0x17
        /*009a*/ 	.short	(.L_8779 - .L_8778)
.L_8778:
        /*009c*/ 	.word	0x00000000
        /*00a0*/ 	.short	0x0001
        /*00a2*/ 	.short	0x0008
        /*00a4*/ 	.byte	0x00, 0xf5, 0x21, 0x00


	//----- nvinfo : EIATTR_KPARAM_INFO
	.align		4
.L_8779:
        /*00a8*/ 	.byte	0x04, 0x17
        /*00aa*/ 	.short	(.L_8781 - .L_8780)
.L_8780:
        /*00ac*/ 	.word	0x00000000
        /*00b0*/ 	.short	0x0000
        /*00b2*/ 	.short	0x0000
        /*00b4*/ 	.byte	0x00, 0xf5, 0x21, 0x00


	//----- nvinfo : EIATTR_SPARSE_MMA_MASK
	.align		4
.L_8781:
        /*00b8*/ 	.byte	0x03, 0x50
        /*00ba*/ 	.short	0x0000


	//----- nvinfo : EIATTR_MAXREG_COUNT
	.align		4
        /*00bc*/ 	.byte	0x03, 0x1b
        /*00be*/ 	.short	0x00ff


	//----- nvinfo : EIATTR_MERCURY_ISA_VERSION
	.align		4
        /*00c0*/ 	.byte	0x03, 0x5f
        /*00c2*/ 	.short	0x0101


	//----- nvinfo : EIATTR_COOP_GROUP_MASK_REGIDS
	.align		4
        /*00c4*/ 	.byte	0x04, 0x29
        /*00c6*/ 	.short	(.L_8783 - .L_8782)


	//   ....[0]....
.L_8782:
        /*00c8*/ 	.word	0xffffffff


	//   ....[1]....
        /*00cc*/ 	.word	0xffffffff


	//   ....[2]....
        /*00d0*/ 	.word	0xffffffff


	//   ....[3]....
        /*00d4*/ 	.word	0xffffffff


	//   ....[4]....
        /*00d8*/ 	.word	0xffffffff


	//----- nvinfo : EIATTR_COOP_GROUP_INSTR_OFFSETS
	.align		4
.L_8783:
        /*00dc*/ 	.byte	0x04, 0x28
        /*00de*/ 	.short	(.L_8785 - .L_8784)


	//   ....[0]....
.L_8784:
        /*00e0*/ 	.word	0x00000350


	//   ....[1]....
        /*00e4*/ 	.word	0x00000590


	//   ....[2]....
        /*00e8*/ 	.word	0x00000a60


	//   ....[3]....
        /*00ec*/ 	.word	0x00000b30


	//   ....[4]....
        /*00f0*/ 	.word	0x00000b40


	//----- nvinfo : EIATTR_VRC_CTA_INIT_COUNT
	.align		4
.L_8785:
        /*00f4*/ 	.byte	0x02, 0x4a
	.zero		1
	.zero		1


	//----- nvinfo : EIATTR_EXIT_INSTR_OFFSETS
	.align		4
        /*00f8*/ 	.byte	0x04, 0x1c
        /*00fa*/ 	.short	(.L_8787 - .L_8786)


	//   ....[0]....
.L_8786:
        /*00fc*/ 	.word	0x00000090


	//   ....[1]....
        /*0100*/ 	.word	0x00000fd0


	//   ....[2]....
        /*0104*/ 	.word	0x00000ff0


	//   ....[3]....
        /*0108*/ 	.word	0x00001460


	//   ....[4]....
        /*010c*/ 	.word	0x00001680


	//   ....[5]....
        /*0110*/ 	.word	0x000017e0


	//   ....[6]....
        /*0114*/ 	.word	0x000018b0


	//----- nvinfo : EIATTR_MAX_THREADS
	.align		4
.L_8787:
        /*0118*/ 	.byte	0x04, 0x05
        /*011a*/ 	.short	(.L_8789 - .L_8788)
.L_8788:
        /*011c*/ 	.word	0x00000080
        /*0120*/ 	.word	0x00000001
        /*0124*/ 	.word	0x00000001


	//----- nvinfo : EIATTR_CRS_STACK_SIZE
	.align		4
.L_8789:
        /*0128*/ 	.byte	0x04, 0x1e
        /*012a*/ 	.short	(.L_8791 - .L_8790)
.L_8790:
        /*012c*/ 	.word	0x00000000


	//----- nvinfo : EIATTR_CBANK_PARAM_SIZE
	.align		4
.L_8791:
        /*0130*/ 	.byte	0x03, 0x19
        /*0132*/ 	.short	0x0048


	//----- nvinfo : EIATTR_PARAM_CBANK
	.align		4
        /*0134*/ 	.byte	0x04, 0x0a
        /*0136*/ 	.short	(.L_8793 - .L_8792)
	.align		4
.L_8792:
        /*0138*/ 	.word	index@(.nv.constant0._ZN4vllm3moe10topkGatingILi8ELi16ELi4ELi16ELi32El6__halfLNS0_11ScoringFuncE0EEEvPKT5_PKbPfiPT4_PiiiibPKf)
        /*013c*/ 	.short	0x0380
        /*013e*/ 	.short	0x0048


	//----- nvinfo : EIATTR_SW_WAR
	.align		4
.L_8793:
        /*0140*/ 	.byte	0x04, 0x36
        /*0142*/ 	.short	(.L_8795 - .L_8794)
.L_8794:
        /*0144*/ 	.word	0x00000008
.L_8795:


//--------------------- .nv.info._ZN4vllm3moe10topkGatingILi8ELi8ELi4ELi16ELi32El6__halfLNS0_11ScoringFuncE0EEEvPKT5_PKbPfiPT4_PiiiibPKf --------------------------
	.section	.nv.info._ZN4vllm3moe10topkGatingILi8ELi8ELi4ELi16ELi32El6__halfLNS0_11ScoringFuncE0EEEvPKT5_PKbPfiPT4_PiiiibPKf,"",@"SHT_CUDA_INFO"
	.sectionflags	@""
	.align	4


	//----- nvinfo : EIATTR_CUDA_API_VERSION
	.align		4
        /*0000*/ 	.byte	0x04, 0x37
        /*0002*/ 	.short	(.L_8797 - .L_8796)
.L_8796:
        /*0004*/ 	.word	0x00000082


	//----- nvinfo : EIATTR_KPARAM_INFO
	.align		4
.L_8797:
        /*0008*/ 	.byte	0x04, 0x17
        /*000a*/ 	.short	(.L_8799 - .L_8798)
.L_8798:
        /*000c*/ 	.word	0x00000000
        /*0010*/ 	.short	0x000a
        /*0012*/ 	.short	0x0040
        /*0014*/ 	.byte	0x00, 0xf5, 0x21, 0x00


	//----- nvinfo : EIATTR_KPARAM_INFO
	.align		4
.L_8799:
        /*0018*/ 	.byte	0x04, 0x17
        /*001a*/ 	.short	(.L_8801 - .L_8800)
.L_8800:
        /*001c*/ 	.word	0x00000000
        /*0020*/ 	.short	0x0009
        /*0022*/ 	.short	0x003c
        /*0024*/ 	.byte	0x00, 0xf0, 0x05, 0x00


	//----- nvinfo : EIATTR_KPARAM_INFO
	.align		4
.L_8801:
        /*0028*/ 	.byte	0x04, 0x17
        /*002a*/ 	.short	(.L_8803 - .L_8802)
.L_8802:
        /*002c*/ 	.word	0x00000000
        /*0030*/ 	.short	0x0008
        /*0032*/ 	.short	0x0038
        /*0034*/ 	.byte	0x00, 0xf0, 0x11, 0x00


	//----- nvinfo : EIATTR_KPARAM_INFO
	.align		4
.L_8803:
        /*0038*/ 	.byte	0x04, 0x17
        /*003a*/ 	.short	(.L_8805 - .L_8804)
.L_8804:
        /*003c*/ 	.word	0x00000000
        /*0040*/ 	.short	0x0007
        /*0042*/ 	.short	0x0034
        /*0044*/ 	.byte	0x00, 0xf0, 0x11, 0x00


	//----- nvinfo : EIATTR_KPARAM_INFO
	.align		4
.L_8805:
        /*0048*/ 	.byte	0x04, 0x17
        /*004a*/ 	.short	(.L_8807 - .L_8806)
.L_8806:
        /*004c*/ 	.word	0x00000000
        /*0050*/ 	.short	0x0006
        /*0052*/ 	.short	0x0030
        /*0054*/ 	.byte	0x00, 0xf0, 0x11, 0x00


	//----- nvinfo : EIATTR_KPARAM_INFO
	.align		4
.L_8807:
        /*0058*/ 	.byte	0x04, 0x17
        /*005a*/ 	.short	(.L_8809 - .L_8808)
.L_8808:
        /*005c*/ 	.word	0x00000000
        /*0060*/ 	.short	0x0005
        /*0062*/ 	.short	0x0028
        /*0064*/ 	.byte	0x00, 0xf5, 0x21, 0x00


	//----- nvinfo : EIATTR_KPARAM_INFO
	.align		4
.L_8809:
        /*0068*/ 	.byte	0x04, 0x17
        /*006a*/ 	.short	(.L_8811 - .L_8810)
.L_8810:
        /*006c*/ 	.word	0x00000000
        /*0070*/ 	.short	0x0004
        /*0072*/ 	.short	0x0020
        /*0074*/ 	.byte	0x00, 0xf5, 0x21, 0x00


	//----- nvinfo : EIATTR_KPARAM_INFO
	.align		4
.L_8811:
        /*0078*/ 	.byte	0x04, 0x17
        /*007a*/ 	.short	(.L_8813 - .L_8812)
.L_8812:
        /*007c*/ 	.word	0x00000000
        /*0080*/ 	.short	0x0003
        /*0082*/ 	.short	0x0018
        /*0084*/ 	.byte	0x00, 0xf0, 0x11, 0x00


	//----- nvinfo : EIATTR_KPARAM_INFO
	.align		4
.L_8813:
        /*0088*/ 	.byte	0x04, 0x17
        /*008a*/ 	.short	(.L_8815 - .L_8814)
.L_8814:
        /*008c*/ 	.word	0x00000000
        /*0090*/ 	.short	0x0002
        /*0092*/ 	.short	0x0010
        /*0094*/ 	.byte	0x00, 0xf5, 0x21, 0x00


	//----- nvinfo : EIATTR_KPARAM_INFO
	.align		4
.L_8815:
        /*0098*/ 	.byte	0x04, 0x17
        /*009a*/ 	.short	(.L_8817 - .L_8816)
.L_8816:
        /*009c*/ 	.word	0x00000000
        /*00a0*/ 	.short	0x0001
        /*00a2*/ 	.short	0x0008
        /*00a4*/ 	.byte	0x00, 0xf5, 0x21, 0x00


	//----- nvinfo : EIATTR_KPARAM_INFO
	.align		4
.L_8817:
        /*00a8*/ 	.byte	0x04, 0x17
        /*00aa*/ 	.short	(.L_8819 - .L_8818)
.L_8818:
        /*00ac*/ 	.word	0x00000000
        /*00b0*/ 	.short	0x0000
        /*00b2*/ 	.short	0x0000
        /*00b4*/ 	.byte	0x00, 0xf5, 0x21, 0x00


	//----- nvinfo : EIATTR_SPARSE_MMA_MASK
	.align		4
.L_8819:
        /*00b8*/ 	.byte	0x03, 0x50
        /*00ba*/ 	.short	0x0000


	//----- nvinfo : EIATTR_MAXREG_COUNT
	.align		4
        /*00bc*/ 	.byte	0x03, 0x1b
        /*00be*/ 	.short	0x00ff


	//----- nvinfo : EIATTR_MERCURY_ISA_VERSION
	.align		4
        /*00c0*/ 	.byte	0x03, 0x5f
        /*00c2*/ 	.short	0x0101


	//----- nvinfo : EIATTR_VRC_CTA_INIT_COUNT
	.align		4
        /*00c4*/ 	.byte	0x02, 0x4a
	.zero		1
	.zero		1


	//----- nvinfo : EIATTR_EXIT_INSTR_OFFSETS
	.align		4
        /*00c8*/ 	.byte	0x04, 0x1c
        /*00ca*/ 	.short	(.L_8821 - .L_8820)


	//   ....[0]....
.L_8820:
        /*00cc*/ 	.word	0x00000090


	//   ....[1]....
        /*00d0*/ 	.word	0x000014e0


	//   ....[2]....
        /*00d4*/ 	.word	0x00001500


	//   ....[3]....
        /*00d8*/ 	.word	0x00001970


	//   ....[4]....
        /*00dc*/ 	.word	0x00001b90


	//   ....[5]....
        /*00e0*/ 	.word	0x00001cf0


	//   ....[6]....
        /*00e4*/ 	.word	0x00001dc0


	//----- nvinfo : EIATTR_MAX_THREADS
	.align		4
.L_8821:
        /*00e8*/ 	.byte	0x04, 0x05
        /*00ea*/ 	.short	(.L_8823 - .L_8822)
.L_8822:
        /*00ec*/ 	.word	0x00000080
        /*00f0*/ 	.word	0x00000001
        /*00f4*/ 	.word	0x00000001


	//----- nvinfo : EIATTR_CBANK_PARAM_SIZE
	.align		4
.L_8823:
        /*00f8*/ 	.byte	0x03, 0x19
        /*00fa*/ 	.short	0x0048


	//----- nvinfo : EIATTR_PARAM_CBANK
	.align		4
        /*00fc*/ 	.byte	0x04, 0x0a
        /*00fe*/ 	.short	(.L_8825 - .L_8824)
	.align		4
.L_8824:
        /*0100*/ 	.word	index@(.nv.constant0._ZN4vllm3moe10topkGatingILi8ELi8ELi4ELi16ELi32El6__halfLNS0_11ScoringFuncE0EEEvPKT5_PKbPfiPT4_PiiiibPKf)
        /*0104*/ 	.short	0x0380
        /*0106*/ 	.short	0x0048


	//----- nvinfo : EIATTR_SW_WAR
	.align		4
.L_8825:
        /*0108*/ 	.byte	0x04, 0x36
        /*010a*/ 	.short	(.L_8827 - .L_8826)
.L_8826:
        /*010c*/ 	.word	0x00000008
.L_8827:


//--------------------- .nv.info._ZN4vllm3moe10topkGatingILi4ELi4ELi4ELi8ELi32El6__halfLNS0_11ScoringFuncE0EEEvPKT5_PKbPfiPT4_PiiiibPKf --------------------------
	.section	.nv.info._ZN4vllm3moe10topkGatingILi4ELi4ELi4ELi8ELi32El6__halfLNS0_11ScoringFuncE0EEEvPKT5_PKbPfiPT4_PiiiibPKf,"",@"SHT_CUDA_INFO"
	.sectionflags	@""
	.align	4


	//----- nvinfo : EIATTR_CUDA_API_VERSION
	.align		4
        /*0000*/ 	.byte	0x04, 0x37
        /*0002*/ 	.short	(.L_8829 - .L_8828)
.L_8828:
        /*0004*/ 	.word	0x00000082


	//----- nvinfo : EIATTR_KPARAM_INFO
	.align		4
.L_8829:
        /*0008*/ 	.byte	0x04, 0x17
        /*000a*/ 	.short	(.L_8831 - .L_8830)
.L_8830:
        /*000c*/ 	.word	0x00000000
        /*0010*/ 	.short	0x000a
        /*0012*/ 	.short	0x0040
        /*0014*/ 	.byte	0x00, 0xf5, 0x21, 0x00


	//----- nvinfo : EIATTR_KPARAM_INFO
	.align		4
.L_8831:
        /*0018*/ 	.byte	0x04, 0x17
        /*001a*/ 	.short	(.L_8833 - .L_8832)
.L_8832:
        /*001c*/ 	.word	0x00000000
        /*0020*/ 	.short	0x0009
        /*0022*/ 	.short	0x003c
        /*0024*/ 	.byte	0x00, 0xf0, 0x05, 0x00


	//----- nvinfo : EIATTR_KPARAM_INFO
	.align		4
.L_8833:
        /*0028*/ 	.byte	0x04, 0x17
        /*002a*/ 	.short	(.L_8835 - .L_8834)
.L_8834:
        /*002c*/ 	.word	0x00000000
        /*0030*/ 	.short	0x0008
        /*0032*/ 	.short	0x0038
        /*0034*/ 	.byte	0x00, 0xf0, 0x11, 0x00


	//----- nvinfo : EIATTR_KPARAM_INFO
	.align		4
.L_8835:
        /*0038*/ 	.byte	0x04, 0x17
        /*003a*/ 	.short	(.L_8837 - .L_8836)
.L_8836:
        /*003c*/ 	.word	0x00000000
        /*0040*/ 	.short	0x0007
        /*0042*/ 	.short	0x0034
        /*0044*/ 	.byte	0x00, 0xf0, 0x11, 0x00


	//----- nvinfo : EIATTR_KPARAM_INFO
	.align		4
.L_8837:
        /*0048*/ 	.byte	0x04, 0x17
        /*004a*/ 	.short	(.L_8839 - .L_8838)
.L_8838:
        /*004c*/ 	.word	0x00000000
        /*0050*/ 	.short	0x0006
        /*0052*/ 	.short	0x0030
        /*0054*/ 	.byte	0x00, 0xf0, 0x11, 0x00


	//----- nvinfo : EIATTR_KPARAM_INFO
	.align		4
.L_8839:
        /*0058*/ 	.byte	0x04, 0x17
        /*005a*/ 	.short	(.L_8841 - .L_8840)
.L_8840:
        /*005c*/ 	.word	0x00000000
        /*0060*/ 	.short	0x0005
        /*0062*/ 	.short	0x0028
        /*0064*/ 	.byte	0x00, 0xf5, 0x21, 0x00


	//----- nvinfo : EIATTR_KPARAM_INFO
	.align		4
.L_8841:
        /*0068*/ 	.byte	0x04, 0x17
        /*006a*/ 	.short	(.L_8843 - .L_8842)
.L_8842:
        /*006c*/ 	.word	0x00000000
        /*0070*/ 	.short	0x0004
        /*0072*/ 	.short	0x0020
        /*0074*/ 	.byte	0x00, 0xf5, 0x21, 0x00


	//----- nvinfo : EIATTR_KPARAM_INFO
	.align		4
.L_8843:
        /*0078*/ 	.byte	0x04, 0x17
        /*007a*/ 	.short	(.L_8845 - .L_8844)
.L_8844:
        /*007c*/ 	.word	0x00000000
        /*0080*/ 	.short	0x0003
        /*0082*/ 	.short	0x0018
        /*0084*/ 	.byte	0x00, 0xf0, 0x11, 0x00


	//----- nvinfo : EIATTR_KPARAM_INFO
	.align		4
.L_8845:
        /*0088*/ 	.byte	0x04, 0x17
        /*008a*/ 	.short	(.L_8847 - .L_8846)
.L_8846:
        /*008c*/ 	.word	0x00000000
        /*0090*/ 	.short	0x0002
        /*0092*/ 	.short	0x0010
        /*0094*/ 	.byte	0x00, 0xf5, 0x21, 0x00


	//----- nvinfo : EIATTR_KPARAM_INFO
	.align		4
.L_8847:
        /*0098*/ 	.byte	0x04, 0x17
        /*009a*/ 	.short	(.L_8849 - .L_8848)
.L_8848:
        /*009c*/ 	.word	0x00000000
        /*00a0*/ 	.short	0x0001
        /*00a2*/ 	.short	0x0008
        /*00a4*/ 	.byte	0x00, 0xf5, 0x21, 0x00


	//----- nvinfo : EIATTR_KPARAM_INFO
	.align		4
.L_8849:
        /*00a8*/ 	.byte	0x04, 0x17
        /*00aa*/ 	.short	(.L_8851 - .L_8850)
.L_8850:
        /*00ac*/ 	.word	0x00000000
        /*00b0*/ 	.short	0x0000
        /*00b2*/ 	.short	0x0000
        /*00b4*/ 	.byte	0x00, 0xf5, 0x21, 0x00


	//----- nvinfo : EIATTR_SPARSE_MMA_MASK
	.align		4
.L_8851:
        /*00b8*/ 	.byte	0x03, 0x50
        /*00ba*/ 	.short	0x0000


	//----- nvinfo : EIATTR_MAXREG_COUNT
	.align		4
        /*00bc*/ 	.byte	0x03, 0x1b
        /*00be*/ 	.short	0x00ff


	//----- nvinfo : EIATTR_MERCURY_ISA_VERSION
	.align		4
        /*00c0*/ 	.byte	0x03, 0x5f
        /*00c2*/ 	.short	0x0101


	//----- nvinfo : EIATTR_VRC_CTA_INIT_COUNT
	.align		4
        /*00c4*/ 	.byte	0x02, 0x4a
	.zero		1
	.zero		1


	//----- nvinfo : EIATTR_EXIT_INSTR_OFFSETS
	.align		4
        /*00c8*/ 	.byte	0x04, 0x1c
        /*00ca*/ 	.short	(.L_8853 - .L_8852)


	//   ....[0]....
.L_8852:
        /*00cc*/ 	.word	0x00000080


	//   ....[1]....
        /*00d0*/ 	.word	0x00001760


	//   ....[2]....
        /*00d4*/ 	.word	0x00001780


	//   ....[3]....
        /*00d8*/ 	.word	0x00001bf0


	//   ....[4]....
        /*00dc*/ 	.word	0x00001e10


	//   ....[5]....
        /*00e0*/ 	.word	0x00001f70


	//   ....[6]....
        /*00e4*/ 	.word	0x00002040


	//----- nvinfo : EIATTR_MAX_THREADS
	.align		4
.L_8853:
        /*00e8*/ 	.byte	0x04, 0x05
        /*00ea*/ 	.short	(.L_8855 - .L_8854)
.L_8854:
        /*00ec*/ 	.word	0x00000080
        /*00f0*/ 	.word	0x00000001
        /*00f4*/ 	.word	0x00000001


	//----- nvinfo : EIATTR_CBANK_PARAM_SIZE
	.align		4
.L_8855:
        /*00f8*/ 	.byte	0x03, 0x19
        /*00fa*/ 	.short	0x0048


	//----- nvinfo : EIATTR_PARAM_CBANK
	.align		4
        /*00fc*/ 	.byte	0x04, 0x0a
        /*00fe*/ 	.short	(.L_8857 - .L_8856)
	.align		4
.L_8856:
        /*0100*/ 	.word	index@(.nv.constant0._ZN4vllm3moe10topkGatingILi4ELi4ELi4ELi8ELi32El6__halfLNS0_11ScoringFuncE0EEEvPKT5_PKbPfiPT4_PiiiibPKf)
        /*0104*/ 	.short	0x0380
        /*0106*/ 	.short	0x0048


	//----- nvinfo : EIATTR_SW_WAR
	.align		4
.L_8857:
        /*0108*/ 	.byte	0x04, 0x36
        /*010a*/ 	.short	(.L_8859 - .L_8858)
.L_8858:
        /*010c*/ 	.word	0x00000008
.L_8859:


//--------------------- .nv.info._ZN4vllm3moe10topkGatingILi2ELi2ELi4ELi4ELi32El6__halfLNS0_11ScoringFuncE0EEEvPKT5_PKbPfiPT4_PiiiibPKf --------------------------
	.section	.nv.info._ZN4vllm3moe10topkGatingILi2ELi2ELi4ELi4ELi32El6__halfLNS0_11ScoringFuncE0EEEvPKT5_PKbPfiPT4_PiiiibPKf,"",@"SHT_CUDA_INFO"
	.sectionflags	@""
	.align	4


	//----- nvinfo : EIATTR_CUDA_API_VERSION
	.align		4
        /*0000*/ 	.byte	0x04, 0x37
        /*0002*/ 	.short	(.L_8861 - .L_8860)
.L_8860:
        /*0004*/ 	.word	0x00000082


	//----- nvinfo : EIATTR_KPARAM_INFO
	.align		4
.L_8861:
        /*0008*/ 	.byte	0x04, 0x17
        /*000a*/ 	.short	(.L_8863 - .L_8862)
.L_8862:
        /*000c*/ 	.word	0x00000000
        /*0010*/ 	.short	0x000a
        /*0012*/ 	.short	0x0040
        /*0014*/ 	.byte	0x00, 0xf5, 0x21, 0x00


	//----- nvinfo : EIATTR_KPARAM_INFO
	.align		4
.L_8863:
        /*0018*/ 	.byte	0x04, 0x17
        /*001a*/ 	.short	(.L_8865 - .L_8864)
.L_8864:
        /*001c*/ 	.word	0x00000000
        /*0020*/ 	.short	0x0009
        /*0022*/ 	.short	0x003c
        /*0024*/ 	.byte	0x00, 0xf0, 0x05, 0x00


	//----- nvinfo : EIATTR_KPARAM_INFO
	.align		4
.L_8865:
        /*0028*/ 	.byte	0x04, 0x17
        /*002a*/ 	.short	(.L_8867 - .L_8866)
.L_8866:
        /*002c*/ 	.word	0x00000000
        /*0030*/ 	.short	0x0008
        /*0032*/ 	.short	0x0038
        /*0034*/ 	.byte	0x00, 0xf0, 0x11, 0x00


	//----- nvinfo : EIATTR_KPARAM_INFO
	.align		4
.L_8867:
        /*0038*/ 	.byte	0x04, 0x17
        /*003a*/ 	.short	(.L_8869 - .L_8868)
.L_8868:
        /*003c*/ 	.word	0x00000000
        /*0040*/ 	.short	0x0007
        /*0042*/ 	.short	0x0034
        /*0044*/ 	.byte	0x00, 0xf0, 0x11, 0x00


	//----- nvinfo : EIATTR_KPARAM_INFO
	.align		4
.L_8869:
        /*0048*/ 	.byte	0x04, 0x17
        /*004a*/ 	.short	(.L_8871 - .L_8870)
.L_8870:
        /*004c*/ 	.word	0x00000000
        /*0050*/ 	.short	0x0006
        /*0052*/ 	.short	0x0030
        /*0054*/ 	.byte	0x00, 0xf0, 0x11, 0x00


	//----- nvinfo : EIATTR_KPARAM_INFO
	.align		4
.L_8871:
        /*0058*/ 	.byte	0x04, 0x17
        /*005a*/ 	.short	(.L_8873 - .L_8872)
.L_8872:
        /*005c*/ 	.word	0x00000000
        /*0060*/ 	.short	0x0005
        /*0062*/ 	.short	0x0028
        /*0064*/ 	.byte	0x00, 0xf5, 0x21, 0x00


	//----- nvinfo : EIATTR_KPARAM_INFO
	.align		4
.L_8873:
        /*0068*/ 	.byte	0x04, 0x17
        /*006a*/ 	.short	(.L_8875 - .L_8874)
.L_8874:
        /*006c*/ 	.word	0x00000000
        /*0070*/ 	.short	0x0004
        /*0072*/ 	.short	0x0020
        /*0074*/ 	.byte	0x00, 0xf5, 0x21, 0x00


	//----- nvinfo : EIATTR_KPARAM_INFO
	.align		4
.L_8875:
        /*0078*/ 	.byte	0x04, 0x17
        /*007a*/ 	.short	(.L_8877 - .L_8876)
.L_8876:
        /*007c*/ 	.word	0x00000000
        /*0080*/ 	.short	0x0003
        /*0082*/ 	.short	0x0018
        /*0084*/ 	.byte	0x00, 0xf0, 0x11, 0x00


	//----- nvinfo : EIATTR_KPARAM_INFO
	.align		4
.L_8877:
        /*0088*/ 	.byte	0x04, 0x17
        /*008a*/ 	.short	(.L_8879 - .L_8878)
.L_8878:
        /*008c*/ 	.word	0x00000000
        /*0090*/ 	.short	0x0002
        /*0092*/ 	.short	0x0010
        /*0094*/ 	.byte	0x00, 0xf5, 0x21, 0x00


	//----- nvinfo : EIATTR_KPARAM_INFO
	.align		4
.L_8879:
        /*0098*/ 	.byte	0x04, 0x17
        /*009a*/ 	.short	(.L_8881 - .L_8880)
.L_8880:
        /*009c*/ 	.word	0x00000000
        /*00a0*/ 	.short	0x0001
        /*00a2*/ 	.short	0x0008
        /*00a4*/ 	.byte	0x00, 0xf5, 0x21, 0x00


	//----- nvinfo : EIATTR_KPARAM_INFO
	.align		4
.L_8881:
        /*00a8*/ 	.byte	0x04, 0x17
        /*00aa*/ 	.short	(.L_8883 - .L_8882)
.L_8882:
        /*00ac*/ 	.word	0x00000000
        /*00b0*/ 	.short	0x0000
        /*00b2*/ 	.short	0x0000
        /*00b4*/ 	.byte	0x00, 0xf5, 0x21, 0x00


	//----- nvinfo : EIATTR_SPARSE_MMA_MASK
	.align		4
.L_8883:
        /*00b8*/ 	.byte	0x03, 0x50
        /*00ba*/ 	.short	0x0000


	//----- nvinfo : EIATTR_MAXREG_COUNT
	.align		4
        /*00bc*/ 	.byte	0x03, 0x1b
        /*00be*/ 	.short	0x00ff


	//----- nvinfo : EIATTR_MERCURY_ISA_VERSION
	.align		4
        /*00c0*/ 	.byte	0x03, 0x5f
        /*00c2*/ 	.short	0x0101


	//----- nvinfo : EIATTR_VRC_CTA_INIT_COUNT
	.align		4
        /*00c4*/ 	.byte	0x02, 0x4a
	.zero		1
	.zero		1


	//----- nvinfo : EIATTR_EXIT_INSTR_OFFSETS
	.align		4
        /*00c8*/ 	.byte	0x04, 0x1c
        /*00ca*/ 	.short	(.L_8885 - .L_8884)


	//   ....[0]....
.L_8884:
        /*00cc*/ 	.word	0x00000080


	//   ....[1]....
        /*00d0*/ 	.word	0x000011e0


	//   ....[2]....
        /*00d4*/ 	.word	0x00001200


	//   ....[3]....
        /*00d8*/ 	.word	0x00001670


	//   ....[4]....
        /*00dc*/ 	.word	0x00001890


	//   ....[5]....
        /*00e0*/ 	.word	0x000019f0


	//   ....[6]....
        /*00e4*/ 	.word	0x00001ac0


	//----- nvinfo : EIATTR_MAX_THREADS
	.align		4
.L_8885:
        /*00e8*/ 	.byte	0x04, 0x05
        /*00ea*/ 	.short	(.L_8887 - .L_8886)
.L_8886:
        /*00ec*/ 	.word	0x00000080
        /*00f0*/ 	.word	0x00000001
        /*00f4*/ 	.word	0x00000001


	//----- nvinfo : EIATTR_CBANK_PARAM_SIZE
	.align		4
.L_8887:
        /*00f8*/ 	.byte	0x03, 0x19
        /*00fa*/ 	.short	0x0048


	//----- nvinfo : EIATTR_PARAM_CBANK
	.align		4
        /*00fc*/ 	.byte	0x04, 0x0a
        /*00fe*/ 	.short	(.L_8889 - .L_8888)
	.align		4
.L_8888:
        /*0100*/ 	.word	index@(.nv.constant0._ZN4vllm3moe10topkGatingILi2ELi2ELi4ELi4ELi32El6__halfLNS0_11ScoringFuncE0EEEvPKT5_PKbPfiPT4_PiiiibPKf)
        /*0104*/ 	.short	0x0380
        /*0106*/ 	.short	0x0048


	//----- nvinfo : EIATTR_SW_WAR
	.align		4
.L_8889:
        /*0108*/ 	.byte	0x04, 0x36
        /*010a*/ 	.short	(.L_8891 - .L_8890)
.L_8890:
        /*010c*/ 	.word	0x00000008
.L_8891:


//--------------------- .nv.info._ZN4vllm3moe10topkGatingILi1ELi1ELi4ELi2ELi32El6__halfLNS0_11ScoringFuncE0EEEvPKT5_PKbPfiPT4_PiiiibPKf --------------------------
	.section	.nv.info._ZN4vllm3moe10topkGatingILi1ELi1ELi4ELi2ELi32El6__halfLNS0_11ScoringFuncE0EEEvPKT5_PKbPfiPT4_PiiiibPKf,"",@"SHT_CUDA_INFO"
	.sectionflags	@""
	.align	4


	//----- nvinfo : EIATTR_CUDA_API_VERSION
	.align		4
        /*0000*/ 	.byte	0x04, 0x37
        /*0002*/ 	.short	(.L_8893 - .L_8892)
.L_8892:
        /*0004*/ 	.word	0x00000082


	//----- nvinfo : EIATTR_KPARAM_INFO
	.align		4
.L_8893:
        /*0008*/ 	.byte	0x04, 0x17
        /*000a*/ 	.short	(.L_8895 - .L_8894)
.L_8894:
        /*000c*/ 	.word	0x00000000
        /*0010*/ 	.short	0x000a
        /*0012*/ 	.short	0x0040
        /*0014*/ 	.byte	0x00, 0xf5, 0x21, 0x00


	//----- nvinfo : EIATTR_KPARAM_INFO
	.align		4
.L_8895:
        /*0018*/ 	.byte	0x04, 0x17
        /*001a*/ 	.short	(.L_8897 - .L_8896)
.L_8896:
        /*001c*/ 	.word	0x00000000
        /*0020*/ 	.short	0x0009
        /*0022*/ 	.short	0x003c
        /*0024*/ 	.byte	0x00, 0xf0, 0x05, 0x00


	//----- nvinfo : EIATTR_KPARAM_INFO
	.align		4
.L_8897:
        /*0028*/ 	.byte	0x04, 0x17
        /*002a*/ 	.short	(.L_8899 - .L_8898)
.L_8898:
        /*002c*/ 	.word	0x00000000
        /*0030*/ 	.short	0x0008
        /*0032*/ 	.short	0x0038
        /*0034*/ 	.byte	0x00, 0xf0, 0x11, 0x00


	//----- nvinfo : EIATTR_KPARAM_INFO
	.align		4
.L_8899:
        /*0038*/ 	.byte	0x04, 0x17
        /*003a*/ 	.short	(.L_8901 - .L_8900)
.L_8900:
        /*003c*/ 	.word	0x00000000
        /*0040*/ 	.short	0x0007
        /*0042*/ 	.short	0x0034
        /*0044*/ 	.byte	0x00, 0xf0, 0x11, 0x00


	//----- nvinfo : EIATTR_KPARAM_INFO
	.align		4
.L_8901:
        /*0048*/ 	.byte	0x04, 0x17
        /*004a*/ 	.short	(.L_8903 - .L_8902)
.L_8902:
        /*004c*/ 	.word	0x00000000
        /*0050*/ 	.short	0x0006
        /*0052*/ 	.short	0x0030
        /*0054*/ 	.byte	0x00, 0xf0, 0x11, 0x00


	//----- nvinfo : EIATTR_KPARAM_INFO
	.align		4
.L_8903:
        /*0058*/ 	.byte	0x04, 0x17
        /*005a*/ 	.short	(.L_8905 - .L_8904)
.L_8904:
        /*005c*/ 	.word	0x00000000
        /*0060*/ 	.short	0x0005
        /*0062*/ 	.short	0x0028
        /*0064*/ 	.byte	0x00, 0xf5, 0x21, 0x00


	//----- nvinfo : EIATTR_KPARAM_INFO
	.align		4
.L_8905:
        /*0068*/ 	.byte	0x04, 0x17
        /*006a*/ 	.short	(.L_8907 - .L_8906)
.L_8906:
        /*006c*/ 	.word	0x00000000
        /*0070*/ 	.short	0x0004
        /*0072*/ 	.short	0x0020
        /*0074*/ 	.byte	0x00, 0xf5, 0x21, 0x00


	//----- nvinfo : EIATTR_KPARAM_INFO
	.align		4
.L_8907:
        /*0078*/ 	.byte	0x04, 0x17
        /*007a*/ 	.short	(.L_8909 - .L_8908)
.L_8908:
        /*007c*/ 	.word	0x00000000
        /*0080*/ 	.short	0x0003
        /*0082*/ 	.short	0x0018
        /*0084*/ 	.byte	0x00, 0xf0, 0x11, 0x00


	//----- nvinfo : EIATTR_KPARAM_INFO
	.align		4
.L_8909:
        /*0088*/ 	.byte	0x04, 0x17
        /*008a*/ 	.short	(.L_8911 - .L_8910)
.L_8910:
        /*008c*/ 	.word	0x00000000
        /*0090*/ 	.short	0x0002
        /*0092*/ 	.short	0x0010
        /*0094*/ 	.byte	0x00, 0xf5, 0x21, 0x00


	//----- nvinfo : EIATTR_KPARAM_INFO
	.align		4
.L_8911:
        /*0098*/ 	.byte	0x04, 0x17
        /*009a*/ 	.short	(.L_8913 - .L_8912)
.L_8912:
        /*009c*/ 	.word	0x00000000
        /*00a0*/ 	.short	0x0001
        /*00a2*/ 	.short	0x0008
        /*00a4*/ 	.byte	0x00, 0xf5, 0x21, 0x00


	//----- nvinfo : EIATTR_KPARAM_INFO
	.align		4
.L_8913:
        /*00a8*/ 	.byte	0x04, 0x17
        /*00aa*/ 	.short	(.L_8915 - .L_8914)
.L_8914:
        /*00ac*/ 	.word	0x00000000
        /*00b0*/ 	.short	0x0000
        /*00b2*/ 	.short	0x0000
        /*00b4*/ 	.byte	0x00, 0xf5, 0x21, 0x00


	//----- nvinfo : EIATTR_SPARSE_MMA_MASK
	.align		4
.L_8915:
        /*00b8*/ 	.byte	0x03, 0x50
        /*00ba*/ 	.short	0x0000


	//----- nvinfo : EIATTR_MAXREG_COUNT
	.align		4
        /*00bc*/ 	.byte	0x03, 0x1b
        /*00be*/ 	.short	0x00ff


	//----- nvinfo : EIATTR_MERCURY_ISA_VERSION
	.align		4
        /*00c0*/ 	.byte	0x03, 0x5f
        /*00c2*/ 	.short	0x0101


	//----- nvinfo : EIATTR_VRC_CTA_INIT_COUNT
	.align		4
        /*00c4*/ 	.byte	0x02, 0x4a
	.zero		1
	.zero		1


	//----- nvinfo : EIATTR_EXIT_INSTR_OFFSETS
	.align		4
        /*00c8*/ 	.byte	0x04, 0x1c
        /*00ca*/ 	.short	(.L_8917 - .L_8916)


	//   ....[0]....
.L_8916:
        /*00cc*/ 	.word	0x00000080


	//   ....[1]....
        /*00d0*/ 	.word	0x000008c0


	//   ....[2]....
        /*00d4*/ 	.word	0x000008d0


	//   ....[3]....
        /*00d8*/ 	.word	0x00000d40


	//   ....[4]....
        /*00dc*/ 	.word	0x00000f60


	//   ....[5]....
        /*00e0*/ 	.word	0x000010c0


	//   ....[6]....
        /*00e4*/ 	.word	0x00001190


	//----- nvinfo : EIATTR_MAX_THREADS
	.align		4
.L_8917:
        /*00e8*/ 	.byte	0x04, 0x05
        /*00ea*/ 	.short	(.L_8919 - .L_8918)
.L_8918:
        /*00ec*/ 	.word	0x00000080
        /*00f0*/ 	.word	0x00000001
        /*00f4*/ 	.word	0x00000001


	//----- nvinfo : EIATTR_CBANK_PARAM_SIZE
	.align		4
.L_8919:
        /*00f8*/ 	.byte	0x03, 0x19
        /*00fa*/ 	.short	0x0048


	//----- nvinfo : EIATTR_PARAM_CBANK
	.align		4
        /*00fc*/ 	.byte	0x04, 0x0a
        /*00fe*/ 	.short	(.L_8921 - .L_8920)
	.align		4
.L_8920:
        /*0100*/ 	.word	index@(.nv.constant0._ZN4vllm3moe10topkGatingILi1ELi1ELi4ELi2ELi32El6__halfLNS0_11ScoringFuncE0EEEvPKT5_PKbPfiPT4_PiiiibPKf)
        /*0104*/ 	.short	0x0380
        /*0106*/ 	.short	0x0048


	//----- nvinfo : EIATTR_SW_WAR
	.align		4
.L_8921:
        /*0108*/ 	.byte	0x04, 0x36
        /*010a*/ 	.short	(.L_8923 - .L_8922)
.L_8922:
        /*010c*/ 	.word	0x00000008
.L_8923:


//--------------------- .nv.info._ZN4vllm3moe10topkGatingILi18ELi576ELi4ELi4ELi32Ej6__halfLNS0_11ScoringFuncE0EEEvPKT5_PKbPfiPT4_PiiiibPKf --------------------------
	.section	.nv.info._ZN4vllm3moe10topkGatingILi18ELi576ELi4ELi4ELi32Ej6__halfLNS0_11ScoringFuncE0EEEvPKT5_PKbPfiPT4_PiiiibPKf,"",@"SHT_CUDA_INFO"
	.sectionflags	@""
	.align	4


	//----- nvinfo : EIATTR_CUDA_API_VERSION
	.align		4
        /*0000*/ 	.byte	0x04, 0x37
        /*0002*/ 	.short	(.L_8925 - .L_8924)
.L_8924:
        /*0004*/ 	.word	0x00000082


	//----- nvinfo : EIATTR_KPARAM_INFO
	.align		4
.L_8925:
        /*0008*/ 	.byte	0x04, 0x17
        /*000a*/ 	.short	(.L_8927 - .L_8926)
.L_8926:
        /*000c*/ 	.word	0x00000000
        /*0010*/ 	.short	0x000a
        /*0012*/ 	.short	0x0040
        /*0014*/ 	.byte	0x00, 0xf5, 0x21, 0x00


	//----- nvinfo : EIATTR_KPARAM_INFO
	.align		4
.L_8927:
        /*0018*/ 	.byte	0x04, 0x17
        /*001a*/ 	.short	(.L_8929 - .L_8928)
.L_8928:
        /*001c*/ 	.word	0x00000000
        /*0020*/ 	.short	0x0009
        /*0022*/ 	.short	0x003c
        /*0024*/ 	.byte	0x00, 0xf0, 0x05, 0x00


	//----- nvinfo : EIATTR_KPARAM_INFO
	.align		4
.L_8929:
        /*0028*/ 	.byte	0x04, 0x17
        /*002a*/ 	.short	(.L_8931 - .L_8930)
.L_8930:
        /*002c*/ 	.word	0x00000000
        /*0030*/ 	.short	0x0008
        /*0032*/ 	.short	0x0038
        /*0034*/ 	.byte	0x00, 0xf0, 0x11, 0x00


	//----- nvinfo : EIATTR_KPARAM_INFO
	.align		4
.L_8931:
        /*0038*/ 	.byte	0x04, 0x17
        /*003a*/ 	.short	(.L_8933 - .L_8932)
.L_8932:
        /*003c*/ 	.word	0x00000000
        /*0040*/ 	.short	0x0007
        /*0042*/ 	.short	0x0034
        /*0044*/ 	.byte	0x00, 0xf0, 0x11, 0x00


	//----- nvinfo : EIATTR_KPARAM_INFO
	.align		4
.L_8933:
        /*0048*/ 	.byte	0x04, 0x17
        /*004a*/ 	.short	(.L_8935 - .L_8934)
.L_8934:
        /*004c*/ 	.word	0x00000000
        /*0050*/ 	.short	0x0006
        /*0052*/ 	.short	0x0030
        /*0054*/ 	.byte	0x00, 0xf0, 0x11, 0x00


	//----- nvinfo : EIATTR_KPARAM_INFO
	.align		4
.L_8935:
        /*0058*/ 	.byte	0x04, 0x17
        /*005a*/ 	.short	(.L_8937 - .L_8936)
.L_8936:
        /*005c*/ 	.word	0x00000000
        /*0060*/ 	.short	0x0005
        /*0062*/ 	.short	0x0028
        /*0064*/ 	.byte	0x00, 0xf5, 0x21, 0x00


	//----- nvinfo : EIATTR_KPARAM_INFO
	.align		4
.L_8937:
        /*0068*/ 	.byte	0x04, 0x17
        /*006a*/ 	.short	(.L_8939 - .L_8938)
.L_8938:
        /*006c*/ 	.word	0x00000000
        /*0070*/ 	.short	0x0004
        /*0072*/ 	.short	0x0020
        /*0074*/ 	.byte	0x00, 0xf5, 0x21, 0x00


	//----- nvinfo : EIATTR_KPARAM_INFO
	.align		4
.L_8939:
        /*0078*/ 	.byte	0x04, 0x17
        /*007a*/ 	.short	(.L_8941 - .L_8940)
.L_8940:
        /*007c*/ 	.word	0x00000000
        /*0080*/ 	.short	0x0003
        /*0082*/ 	.short	0x0018
        /*0084*/ 	.byte	0x00, 0xf0, 0x11, 0x00


	//----- nvinfo : EIATTR_KPARAM_INFO
	.align		4
.L_8941:
        /*0088*/ 	.byte	0x04, 0x17
        /*008a*/ 	.short	(.L_8943 - .L_8942)
.L_8942:
        /*008c*/ 	.word	0x00000000
        /*0090*/ 	.short	0x0002
        /*0092*/ 	.short	0x0010
        /*0094*/ 	.byte	0x00, 0xf5, 0x21, 0x00


	//----- nvinfo : EIATTR_KPARAM_INFO
	.align		4
.L_8943:
        /*0098*/ 	.byte	0x04, 0x17
        /*009a*/ 	.short	(.L_8945 - .L_8944)
.L_8944:
        /*009c*/ 	.word	0x00000000
        /*00a0*/ 	.short	0x0001
        /*00a2*/ 	.short	0x0008
        /*00a4*/ 	.byte	0x00, 0xf5, 0x21, 0x00


	//----- nvinfo : EIATTR_KPARAM_INFO
	.align		4
.L_8945:
        /*00a8*/ 	.byte	0x04, 0x17
        /*00aa*/ 	.short	(.L_8947 - .L_8946)
.L_8946:
        /*00ac*/ 	.word	0x00000000
        /*00b0*/ 	.short	0x0000
        /*00b2*/ 	.short	0x0000
        /*00b4*/ 	.byte	0x00, 0xf5, 0x21, 0x00


	//----- nvinfo : EIATTR_SPARSE_MMA_MASK
	.align		4
.L_8947:
        /*00b8*/ 	.byte	0x03, 0x50
        /*00ba*/ 	.short	0x0000


	//----- nvinfo : EIATTR_MAXREG_COUNT
	.align		4
        /*00bc*/ 	.byte	0x03, 0x1b
        /*00be*/ 	.short	0x00ff


	//----- nvinfo : EIATTR_MERCURY_ISA_VERSION
	.align		4
        /*00c0*/ 	.byte	0x03, 0x5f
        /*00c2*/ 	.short	0x0101


	//----- nvinfo : EIATTR_COOP_GROUP_MASK_REGIDS
	.align		4
        /*00c4*/ 	.byte	0x04, 0x29
        /*00c6*/ 	.short	(.L_8949 - .L_8948)


	//   ....[0]....
.L_8948:
        /*00c8*/ 	.word	0xffffffff


	//   ....[1]....
        /*00cc*/ 	.word	0xffffffff


	//   ....[2]....
        /*00d0*/ 	.word	0xffffffff


	//   ....[3]....
        /*00d4*/ 	.word	0xffffffff


	//   ....[4]....
        /*00d8*/ 	.word	0xffffffff


	//   ....[5]....
        /*00dc*/ 	.word	0xffffffff


	//   ....[6]....
        /*00e0*/ 	.word	0xffffffff


	//   ....[7]....
        /*00e4*/ 	.word	0xffffffff


	//   ....[8]....
        /*00e8*/ 	.word	0xffffffff


	//   ....[9]....
        /*00ec*/ 	.word	0xffffffff


	//   ....[10]....
        /*00f0*/ 	.word	0xffffffff


	//   ....[11]....
        /*00f4*/ 	.word	0xffffffff


	//   ....[12]....
        /*00f8*/ 	.word	0xffffffff


	//   ....[13]....
        /*00fc*/ 	.word	0xffffffff


	//   ....[14]....
        /*0100*/ 	.word	0xffffffff


	//   ....[15]....
        /*0104*/ 	.word	0xffffffff


	//   ....[16]....
        /*0108*/ 	.word	0xffffffff


	//   ....[17]....
        /*010c*/ 	.word	0xffffffff


	//   ....[18]....
        /*0110*/ 	.word	0xffffffff


	//   ....[19]....
        /*0114*/ 	.word	0xffffffff


	//   ....[20]....
        /*0118*/ 	.word	0xffffffff


	//   ....[21]....
        /*011c*/ 	.word	0xffffffff


	//   ....[22]....
        /*0120*/ 	.word	0xffffffff


	//   ....[23]....
        /*0124*/ 	.word	0xffffffff


	//   ....[24]....
        /*0128*/ 	.word	0xffffffff


	//----- nvinfo : EIATTR_COOP_GROUP_INSTR_OFFSETS
	.align		4
.L_8949:
        /*012c*/ 	.byte	0x04, 0x28
        /*012e*/ 	.short	(.L_8951 - .L_8950)


	//   ....[0]....
.L_8950:
        /*0130*/ 	.word	0x000003a0


	//   ....[1]....
        /*0134*/ 	.word	0x000003c0


	//   ....[2]....
        /*0138*/ 	.word	0x00000400


	//   ....[3]....
        /*013c*/ 	.word	0x00000420


	//   ....[4]....
        /*0140*/ 	.word	0x00000440


	//   ....[5]....
        /*0144*/ 	.word	0x000008f0


	//   ....[6]....
        /*0148*/ 	.word	0x00000910


	//   ....[7]....
        /*014c*/ 	.word	0x00000930


	//   ....[8]....
        /*0150*/ 	.word	0x00000950


	//   ....[9]....
        /*0154*/ 	.word	0x00000970


	//   ....[10]....
        /*0158*/ 	.word	0x000015b0


	//   ....[11]....
        /*015c*/ 	.word	0x00001600


	//   ....[12]....
        /*0160*/ 	.word	0x00001670


	//   ....[13]....
        /*0164*/ 	.word	0x00001680


	//   ....[14]....
        /*0168*/ 	.word	0x00001880


	//   ....[15]....
        /*016c*/ 	.word	0x000018a0


	//   ....[16]....
        /*0170*/ 	.word	0x000018d0


	//   ....[17]....
        /*0174*/ 	.word	0x00001930


	//   ....[18]....
        /*0178*/ 	.word	0x00001970


	//   ....[19]....
        /*017c*/ 	.word	0x00001980


	//   ....[20]....
        /*0180*/ 	.word	0x000019a0


	//   ....[21]....
        /*0184*/ 	.word	0x00001a00


	//   ....[22]....
        /*0188*/ 	.word	0x00001a30


	//   ....[23]....
        /*018c*/ 	.word	0x00001a40


	//   ....[24]....
        /*0190*/ 	.word	0x00001a70


	//----- nvinfo : EIATTR_VRC_CTA_INIT_COUNT
	.align		4
.L_8951:
        /*0194*/ 	.byte	0x02, 0x4a
	.zero		1
	.zero		1


	//----- nvinfo : EIATTR_EXIT_INSTR_OFFSETS
	.align		4
        /*0198*/ 	.byte	0x04, 0x1c
        /*019a*/ 	.short	(.L_8953 - .L_8952)


	//   ....[0]....
.L_8952:
        /*019c*/ 	.word	0x00000080


	//   ....[1]....
        /*01a0*/ 	.word	0x00002000


	//   ....[2]....
        /*01a4*/ 	.word	0x00002040


	//   ....[3]....
        /*01a8*/ 	.word	0x000024a0


	//   ....[4]....
        /*01ac*/ 	.word	0x000026c0


	//   ....[5]....
        /*01b0*/ 	.word	0x00002820


	//   ....[6]....
        /*01b4*/ 	.word	0x000028f0


	//----- nvinfo : EIATTR_MAX_THREADS
	.align		4
.L_8953:
        /*01b8*/ 	.byte	0x04, 0x05
        /*01ba*/ 	.short	(.L_8955 - .L_8954)
.L_8954:
        /*01bc*/ 	.word	0x00000080
        /*01c0*/ 	.word	0x00000001
        /*01c4*/ 	.word	0x00000001


	//----- nvinfo : EIATTR_CRS_STACK_SIZE
	.align		4
.L_8955:
        /*01c8*/ 	.byte	0x04, 0x1e
        /*01ca*/ 	.short	(.L_8957 - .L_8956)
.L_8956:
        /*01cc*/ 	.word	0x00000000


	//----- nvinfo : EIATTR_CBANK_PARAM_SIZE
	.align		4
.L_8957:
        /*01d0*/ 	.byte	0x03, 0x19
        /*01d2*/ 	.short	0x0048


	//----- nvinfo : EIATTR_PARAM_CBANK
	.align		4
        /*01d4*/ 	.byte	0x04, 0x0a
        /*01d6*/ 	.short	(.L_8959 - .L_8958)
	.align		4
.L_8958:
        /*01d8*/ 	.word	index@(.nv.constant0._ZN4vllm3moe10topkGatingILi18ELi576ELi4ELi4ELi32Ej6__halfLNS0_11ScoringFuncE0EEEvPKT5_PKbPfiPT4_PiiiibPKf)
        /*01dc*/ 	.short	0x0380
        /*01de*/ 	.short	0x0048


	//----- nvinfo : EIATTR_SW_WAR
	.align		4
.L_8959:
        /*01e0*/ 	.byte	0x04, 0x36
        /*01e2*/ 	.short	(.L_8961 - .L_8960)
.L_8960:
        /*01e4*/ 	.word	0x00000008
.L_8961:


//--------------------- .nv.info._ZN4vllm3moe10topkGatingILi14ELi448ELi4ELi4ELi32Ej6__halfLNS0_11ScoringFuncE0EEEvPKT5_PKbPfiPT4_PiiiibPKf --------------------------
	.section	.nv.info._ZN4vllm3moe10topkGatingILi14ELi448ELi4ELi4ELi32Ej6__halfLNS0_11ScoringFuncE0EEEvPKT5_PKbPfiPT4_PiiiibPKf,"",@"SHT_CUDA_INFO"
	.sectionflags	@""
	.align	4


	//----- nvinfo : EIATTR_CUDA_API_VERSION
	.align		4
        /*0000*/ 	.byte	0x04, 0x37
        /*0002*/ 	.short	(.L_8963 - .L_8962)
.L_8962:
        /*0004*/ 	.word	0x00000082


	//----- nvinfo : EIATTR_KPARAM_INFO
	.align		4
.L_8963:
        /*0008*/ 	.byte	0x04, 0x17
        /*000a*/ 	.short	(.L_8965 - .L_8964)
.L_8964:
        /*000c*/ 	.word	0x00000000
        /*0010*/ 	.short	0x000a
        /*0012*/ 	.short	0x0040
        /*0014*/ 	.byte	0x00, 0xf5, 0x21, 0x00


	//----- nvinfo : EIATTR_KPARAM_INFO
	.align		4
.L_8965:
        /*0018*/ 	.byte	0x04, 0x17
        /*001a*/ 	.short	(.L_8967 - .L_8966)
.L_8966:
        /*001c*/ 	.word	0x00000000
        /*0020*/ 	.short	0x0009
        /*0022*/ 	.short	0x003c
        /*0024*/ 	.byte	0x00, 0xf0, 0x05, 0x00


	//----- nvinfo : EIATTR_KPARAM_INFO
	.align		4
.L_8967:
        /*0028*/ 	.byte	0x04, 0x17
        /*002a*/ 	.short	(.L_8969 - .L_8968)
.L_8968:
        /*002c*/ 	.word	0x00000000
        /*0030*/ 	.short	0x0008
        /*0032*/ 	.short	0x0038
        /*0034*/ 	.byte	0x00, 0xf0, 0x11, 0x00


	//----- nvinfo : EIATTR_KPARAM_INFO
	.align		4
.L_8969:
        /*0038*/ 	.byte	0x04, 0x17
        /*003a*/ 	.short	(.L_8971 - .L_8970)
.L_8970:
        /*003c*/ 	.word	0x00000000
        /*0040*/ 	.short	0x0007
        /*0042*/ 	.short	0x0034
        /*0044*/ 	.byte	0x00, 0xf0, 0x11, 0x00


	//----- nvinfo : EIATTR_KPARAM_INFO
	.align		4
.L_8971:
        /*0048*/ 	.byte	0x04, 0x17
        /*004a*/ 	.short	(.L_8973 - .L_8972)
.L_8972:
        /*004c*/ 	.word	0x00000000
        /*0050*/ 	.short	0x0006
        /*0052*/ 	.short	0x0030
        /*0054*/ 	.byte	0x00, 0xf0, 0x11, 0x00


	//----- nvinfo : EIATTR_KPARAM_INFO
	.align		4
.L_8973:
        /*0058*/ 	.byte	0x04, 0x17
        /*005a*/ 	.short	(.L_8975 - .L_8974)
.L_8974:
        /*005c*/ 	.word	0x00000000
        /*0060*/ 	.short	0x0005
        /*0062*/ 	.short	0x0028
        /*0064*/ 	.byte	0x00, 0xf5, 0x21, 0x00


	//----- nvinfo : EIATTR_KPARAM_INFO
	.align		4
.L_8975:
        /*0068*/ 	.byte	0x04, 0x17
        /*006a*/ 	.short	(.L_8977 - .L_8976)
.L_8976:
        /*006c*/ 	.word	0x00000000
        /*0070*/ 	.short	0x0004
        /*0072*/ 	.short	0x0020
        /*0074*/ 	.byte	0x00, 0xf5, 0x21, 0x00


	//----- nvinfo : EIATTR_KPARAM_INFO
	.align		4
.L_8977:
        /*0078*/ 	.byte	0x04, 0x17
        /*007a*/ 	.short	(.L_8979 - .L_8978)
.L_8978:
        /*007c*/ 	.word	0x00000000
        /*0080*/ 	.short	0x0003
        /*0082*/ 	.short	0x0018
        /*0084*/ 	.byte	0x00, 0xf0, 0x11, 0x00


	//----- nvinfo : EIATTR_KPARAM_INFO
	.align		4
.L_8979:
        /*0088*/ 	.byte	0x04, 0x17
        /*008a*/ 	.short	(.L_8981 - .L_8980)
.L_8980:
        /*008c*/ 	.word	0x00000000
        /*0090*/ 	.short	0x0002
        /*0092*/ 	.short	0x0010
        /*0094*/ 	.byte	0x00, 0xf5, 0x21, 0x00


	//----- nvinfo : EIATTR_KPARAM_INFO
	.align		4
.L_8981:
        /*0098*/ 	.byte	0x04, 0x17
        /*009a*/ 	.short	(.L_8983 - .L_8982)
.L_8982:
        /*009c*/ 	.word	0x00000000
        /*00a0*/ 	.short	0x0001
        /*00a2*/ 	.short	0x0008
        /*00a4*/ 	.byte	0x00, 0xf5, 0x21, 0x00


	//----- nvinfo : EIATTR_KPARAM_INFO
	.align		4
.L_8983:
        /*00a8*/ 	.byte	0x04, 0x17
        /*00aa*/ 	.short	(.L_8985 - .L_8984)
.L_8984:
        /*00ac*/ 	.word	0x00000000
        /*00b0*/ 	.short	0x0000
        /*00b2*/ 	.short	0x0000
        /*00b4*/ 	.byte	0x00, 0xf5, 0x21, 0x00


	//----- nvinfo : EIATTR_SPARSE_MMA_MASK
	.align		4
.L_8985:
        /*00b8*/ 	.byte	0x03, 0x50
        /*00ba*/ 	.short	0x0000


	//----- nvinfo : EIATTR_MAXREG_COUNT
	.align		4
        /*00bc*/ 	.byte	0x03, 0x1b
        /*00be*/ 	.short	0x00ff


	//----- nvinfo : EIATTR_MERCURY_ISA_VERSION
	.align		4
        /*00c0*/ 	.byte	0x03, 0x5f
        /*00c2*/ 	.short	0x0101


	//----- nvinfo : EIATTR_COOP_GROUP_MASK_REGIDS
	.align		4
        /*00c4*/ 	.byte	0x04, 0x29
        /*00c6*/ 	.short	(.L_8987 - .L_8986)


	//   ....[0]....
.L_8986:
        /*00c8*/ 	.word	0xffffffff


	//   ....[1]....
        /*00cc*/ 	.word	0xffffffff


	//   ....[2]....
        /*00d0*/ 	.word	0xffffffff


	//   ....[3]....
        /*00d4*/ 	.word	0xffffffff


	//   ....[4]....
        /*00d8*/ 	.word	0xffffffff


	//   ....[5]....
        /*00dc*/ 	.word	0xffffffff


	//   ....[6]....
        /*00e0*/ 	.word	0xffffffff


	//   ....[7]....
        /*00e4*/ 	.word	0xffffffff


	//   ....[8]....
        /*00e8*/ 	.word	0xffffffff


	//   ....[9]....
        /*00ec*/ 	.word	0xffffffff


	//   ....[10]....
        /*00f0*/ 	.word	0xffffffff


	//   ....[11]....
        /*00f4*/ 	.word	0xffffffff


	//   ....[12]....
        /*00f8*/ 	.word	0xffffffff


	//   ....[13]....
        /*00fc*/ 	.word	0xffffffff


	//   ....[14]....
        /*0100*/ 	.word	0xffffffff


	//   ....[15]....
        /*0104*/ 	.word	0xffffffff


	//   ....[16]....
        /*0108*/ 	.word	0xffffffff


	//   ....[17]....
        /*010c*/ 	.word	0xffffffff


	//   ....[18]....
        /*0110*/ 	.word	0xffffffff


	//   ....[19]....
        /*0114*/ 	.word	0xffffffff


	//   ....[20]....
        /*0118*/ 	.word	0xffffffff


	//   ....[21]....
        /*011c*/ 	.word	0xffffffff


	//   ....[22]....
        /*0120*/ 	.word	0xffffffff


	//   ....[23]....
        /*0124*/ 	.word	0xffffffff


	//   ....[24]....
        /*0128*/ 	.word	0xffffffff


	//----- nvinfo : EIATTR_COOP_GROUP_INSTR_OFFSETS
	.align		4
.L_8987:
        /*012c*/ 	.byte	0x04, 0x28
        /*012e*/ 	.short	(.L_8989 - .L_8988)


	//   ....[0]....
.L_8988:
        /*0130*/ 	.word	0x00000310


	//   ....[1]....
        /*0134*/ 	.word	0x00000330


	//   ....[2]....
        /*0138*/ 	.word	0x00000350


	//   ....[3]....
        /*013c*/ 	.word	0x00000370


	//   ....[4]....
        /*0140*/ 	.word	0x000003a0


	//   ....[5]....
        /*0144*/ 	.word	0x000007a0


	//   ....[6]....
        /*0148*/ 	.word	0x000007c0


	//   ....[7]....
        /*014c*/ 	.word	0x000007e0


	//   ....[8]....
        /*0150*/ 	.word	0x00000800


	//   ....[9]....
        /*0154*/ 	.word	0x00000820


	//   ....[10]....
        /*0158*/ 	.word	0x00001190


	//   ....[11]....
        /*015c*/ 	.word	0x00001200


	//   ....[12]....
        /*0160*/ 	.word	0x00001270


	//   ....[13]....
        /*0164*/ 	.word	0x00001280


	//   ....[14]....
        /*0168*/ 	.word	0x00001400


	//   ....[15]....
        /*016c*/ 	.word	0x00001420


	//   ....[16]....
        /*0170*/ 	.word	0x00001450


	//   ....[17]....
        /*0174*/ 	.word	0x000014b0


	//   ....[18]....
        /*0178*/ 	.word	0x000014f0


	//   ....[19]....
        /*017c*/ 	.word	0x00001500


	//   ....[20]....
        /*0180*/ 	.word	0x00001520


	//   ....[21]....
        /*0184*/ 	.word	0x00001580


	//   ....[22]....
        /*0188*/ 	.word	0x000015b0


	//   ....[23]....
        /*018c*/ 	.word	0x000015c0


	//   ....[24]....
        /*0190*/ 	.word	0x000015f0


	//----- nvinfo : EIATTR_VRC_CTA_INIT_COUNT
	.align		4
.L_8989:
        /*0194*/ 	.byte	0x02, 0x4a
	.zero		1
	.zero		1


	//----- nvinfo : EIATTR_EXIT_INSTR_OFFSETS
	.align		4
        /*0198*/ 	.byte	0x04, 0x1c
        /*019a*/ 	.short	(.L_8991 - .L_8990)


	//   ....[0]....
.L_8990:
        /*019c*/ 	.word	0x00000080


	//   ....[1]....
        /*01a0*/ 	.word	0x00001b40


	//   ....[2]....
        /*01a4*/ 	.word	0x00001b60


	//   ....[3]....
        /*01a8*/ 	.word	0x00001fd0


	//   ....[4]....
        /*01ac*/ 	.word	0x000021f0


	//   ....[5]....
        /*01b0*/ 	.word	0x00002350


	//   ....[6]....
        /*01b4*/ 	.word	0x00002420


	//----- nvinfo : EIATTR_MAX_THREADS
	.align		4
.L_8991:
        /*01b8*/ 	.byte	0x04, 0x05
        /*01ba*/ 	.short	(.L_8993 - .L_8992)
.L_8992:
        /*01bc*/ 	.word	0x00000080
        /*01c0*/ 	.word	0x00000001
        /*01c4*/ 	.word	0x00000001


	//----- nvinfo : EIATTR_CRS_STACK_SIZE
	.align		4
.L_8993:
        /*01c8*/ 	.byte	0x04, 0x1e
        /*01ca*/ 	.short	(.L_8995 - .L_8994)
.L_8994:
        /*01cc*/ 	.word	0x00000000


	//----- nvinfo : EIATTR_CBANK_PARAM_SIZE
	.align		4
.L_8995:
        /*01d0*/ 	.byte	0x03, 0x19
        /*01d2*/ 	.short	0x0048


	//----- nvinfo : EIATTR_PARAM_CBANK
	.align		4
        /*01d4*/ 	.byte	0x04, 0x0a
        /*01d6*/ 	.short	(.L_8997 - .L_8996)
	.align		4
.L_8996:
        /*01d8*/ 	.word	index@(.nv.constant0._ZN4vllm3moe10topkGatingILi14ELi448ELi4ELi4ELi32Ej6__halfLNS0_11ScoringFuncE0EEEvPKT5_PKbPfiPT4_PiiiibPKf)
        /*01dc*/ 	.short	0x0380
        /*01de*/ 	.short	0x0048


	//----- nvinfo : EIATTR_SW_WAR
	.align		4
.L_8997:
        /*01e0*/ 	.byte	0x04, 0x36
        /*01e2*/ 	.short	(.L_8999 - .L_8998)
.L_8998:
        /*01e4*/ 	.word	0x00000008
.L_8999:


//--------------------- .nv.info._ZN4vllm3moe10topkGatingILi12ELi384ELi4ELi4ELi32Ej6__halfLNS0_11ScoringFuncE0EEEvPKT5_PKbPfiPT4_PiiiibPKf --------------------------
	.section	.nv.info._ZN4vllm3moe10topkGatingILi12ELi384ELi4ELi4ELi32Ej6__halfLNS0_11ScoringFuncE0EEEvPKT5_PKbPfiPT4_PiiiibPKf,"",@"SHT_CUDA_INFO"
	.sectionflags	@""
	.align	4


	//----- nvinfo : EIATTR_CUDA_API_VERSION
	.align		4
        /*0000*/ 	.byte	0x04, 0x37
        /*0002*/ 	.short	(.L_9001 - .L_9000)
.L_9000:
        /*0004*/ 	.word	0x00000082


	//----- nvinfo : EIATTR_KPARAM_INFO
	.align		4
.L_9001:
        /*0008*/ 	.byte	0x04, 0x17
        /*000a*/ 	.short	(.L_9003 - .L_9002)
.L_9002:
        /*000c*/ 	.word	0x00000000
        /*0010*/ 	.short	0x000a
        /*0012*/ 	.short	0x0040
        /*0014*/ 	.byte	0x00, 0xf5, 0x21, 0x00


	//----- nvinfo : EIATTR_KPARAM_INFO
	.align		4
.L_9003:
        /*0018*/ 	.byte	0x04, 0x17
        /*001a*/ 	.short	(.L_9005 - .L_9004)
.L_9004:
        /*001c*/ 	.word	0x00000000
        /*0020*/ 	.short	0x0009
        /*0022*/ 	.short	0x003c
        /*0024*/ 	.byte	0x00, 0xf0, 0x05, 0x00


	//----- nvinfo : EIATTR_KPARAM_INFO
	.align		4
.L_9005:
        /*0028*/ 	.byte	0x04, 0x17
        /*002a*/ 	.short	(.L_9007 - .L_9006)
.L_9006:
        /*002c*/ 	.word	0x00000000
        /*0030*/ 	.short	0x0008
        /*0032*/ 	.short	0x0038
        /*0034*/ 	.byte	0x00, 0xf0, 0x11, 0x00


	//----- nvinfo : EIATTR_KPARAM_INFO
	.align		4
.L_9007:
        /*0038*/ 	.byte	0x04, 0x17
        /*003a*/ 	.short	(.L_9009 - .L_9008)
.L_9008:
        /*003c*/ 	.word	0x00000000
        /*0040*/ 	.short	0x0007
        /*0042*/ 	.short	0x0034
        /*0044*/ 	.byte	0x00, 0xf0, 0x11, 0x00


	//----- nvinfo : EIATTR_KPARAM_INFO
	.align		4
.L_9009:
        /*0048*/ 	.byte	0x04, 0x17
        /*004a*/ 	.short	(.L_9011 - .L_9010)
.L_9010:
        /*004c*/ 	.word	0x00000000
        /*0050*/ 	.short	0x0006
        /*0052*/ 	.short	0x0030
        /*0054*/ 	.byte	0x00, 0xf0, 0x11, 0x00


	//----- nvinfo : EIATTR_KPARAM_INFO
	.align		4
.L_9011:
        /*0058*/ 	.byte	0x04, 0x17
        /*005a*/ 	.short	(.L_9013 - .L_9012)
.L_9012:
        /*005c*/ 	.word	0x00000000
        /*0060*/ 	.short	0x0005
        /*0062*/ 	.short	0x0028
        /*0064*/ 	.byte	0x00, 0xf5, 0x21, 0x00


	//----- nvinfo : EIATTR_KPARAM_INFO
	.align		4
.L_9013:
        /*0068*/ 	.byte	0x04, 0x17
        /*006a*/ 	.short	(.L_9015 - .L_9014)
.L_9014:
        /*006c*/ 	.word	0x00000000
        /*0070*/ 	.short	0x0004
        /*0072*/ 	.short	0x0020
        /*0074*/ 	.byte	0x00, 0xf5, 0x21, 0x00


	//----- nvinfo : EIATTR_KPARAM_INFO
	.align		4
.L_9015:
        /*0078*/ 	.byte	0x04, 0x17
        /*007a*/ 	.short	(.L_9017 - .L_9016)
.L_9016:
        /*007c*/ 	.word	0x00000000
        /*0080*/ 	.short	0x0003
        /*0082*/ 	.short	0x0018
        /*0084*/ 	.byte	0x00, 0xf0, 0x11, 0x00


	//----- nvinfo : EIATTR_KPARAM_INFO
	.align		4
.L_9017:
        /*0088*/ 	.byte	0x04, 0x17
        /*008a*/ 	.short	(.L_9019 - .L_9018)
.L_9018:
        /*008c*/ 	.word	0x00000000
        /*0090*/ 	.short	0x0002
        /*0092*/ 	.short	0x0010
        /*0094*/ 	.byte	0x00, 0xf5, 0x21, 0x00


	//----- nvinfo : EIATTR_KPARAM_INFO
	.align		4
.L_9019:
        /*0098*/ 	.byte	0x04, 0x17
        /*009a*/ 	.short	(.L_9021 - .L_9020)
.L_9020:
        /*009c*/ 	.word	0x00000000
        /*00a0*/ 	.short	0x0001
        /*00a2*/ 	.short	0x0008
        /*00a4*/ 	.byte	0x00, 0xf5, 0x21, 0x00


	//----- nvinfo : EIATTR_KPARAM_INFO
	.align		4
.L_9021:
        /*00a8*/ 	.byte	0x04, 0x17
        /*00aa*/ 	.short	(.L_9023 - .L_9022)
.L_9022:
        /*00ac*/ 	.word	0x00000000
        /*00b0*/ 	.short	0x0000
        /*00b2*/ 	.short	0x0000
        /*00b4*/ 	.byte	0x00, 0xf5, 0x21, 0x00


	//----- nvinfo : EIATTR_SPARSE_MMA_MASK
	.align		4
.L_9023:
        /*00b8*/ 	.byte	0x03, 0x50
        /*00ba*/ 	.short	0x0000


	//----- nvinfo : EIATTR_MAXREG_COUNT
	.align		4
        /*00bc*/ 	.byte	0x03, 0x1b
        /*00be*/ 	.short	0x00ff


	//----- nvinfo : EIATTR_MERCURY_ISA_VERSION
	.align		4
        /*00c0*/ 	.byte	0x03, 0x5f
        /*00c2*/ 	.short	0x0101


	//----- nvinfo : EIATTR_COOP_GROUP_MASK_REGIDS
	.align		4
        /*00c4*/ 	.byte	0x04, 0x29
        /*00c6*/ 	.short	(.L_9025 - .L_9024)


	//   ....[0]....
.L_9024:
        /*00c8*/ 	.word	0xffffffff


	//   ....[1]....
        /*00cc*/ 	.word	0xffffffff


	//   ....[2]....
        /*00d0*/ 	.word	0xffffffff


	//   ....[3]....
        /*00d4*/ 	.word	0xffffffff


	//   ....[4]....
        /*00d8*/ 	.word	0xffffffff


	//   ....[5]....
        /*00dc*/ 	.word	0xffffffff


	//   ....[6]....
        /*00e0*/ 	.word	0xffffffff


	//   ....[7]....
        /*00e4*/ 	.word	0xffffffff


	//   ....[8]....
        /*00e8*/ 	.word	0xffffffff


	//   ....[9]....
        /*00ec*/ 	.word	0xffffffff


	//   ....[10]....
        /*00f0*/ 	.word	0xffffffff


	//   ....[11]....
        /*00f4*/ 	.word	0xffffffff


	//   ....[12]....
        /*00f8*/ 	.word	0xffffffff


	//   ....[13]....
        /*00fc*/ 	.word	0xffffffff


	//   ....[14]....
        /*0100*/ 	.word	0xffffffff


	//   ....[15]....
        /*0104*/ 	.word	0xffffffff


	//   ....[16]....
        /*0108*/ 	.word	0xffffffff


	//   ....[17]....
        /*010c*/ 	.word	0xffffffff


	//   ....[18]....
        /*0110*/ 	.word	0xffffffff


	//   ....[19]....
        /*0114*/ 	.word	0xffffffff


	//   ....[20]....
        /*0118*/ 	.word	0xffffffff


	//   ....[21]....
        /*011c*/ 	.word	0xffffffff


	//   ....[22]....
        /*0120*/ 	.word	0xffffffff


	//   ....[23]....
        /*0124*/ 	.word	0xffffffff


	//   ....[24]....
        /*0128*/ 	.word	0xffffffff


	//----- nvinfo : EIATTR_COOP_GROUP_INSTR_OFFSETS
	.align		4
.L_9025:
        /*012c*/ 	.byte	0x04, 0x28
        /*012e*/ 	.short	(.L_9027 - .L_9026)


	//   ....[0]....
.L_9026:
        /*0130*/ 	.word	0x000002d0


	//   ....[1]....
        /*0134*/ 	.word	0x000002f0


	//   ....[2]....
        /*0138*/ 	.word	0x00000320


	//   ....[3]....
        /*013c*/ 	.word	0x00000360


	//   ....[4]....
        /*0140*/ 	.word	0x00000390


	//   ....[5]....
        /*0144*/ 	.word	0x000006b0


	//   ....[6]....
        /*0148*/ 	.word	0x000006d0


	//   ....[7]....
        /*014c*/ 	.word	0x000006f0


	//   ....[8]....
        /*0150*/ 	.word	0x00000710


	//   ....[9]....
        /*0154*/ 	.word	0x00000730


	//   ....[10]....
        /*0158*/ 	.word	0x00000fe0


	//   ....[11]....
        /*015c*/ 	.word	0x00001020


	//   ....[12]....
        /*0160*/ 	.word	0x000010a0


	//   ....[13]....
        /*0164*/ 	.word	0x000010f0


	//   ....[14]....
        /*0168*/ 	.word	0x000011d0


	//   ....[15]....
        /*016c*/ 	.word	0x00001210


	//   ....[16]....
        /*0170*/ 	.word	0x00001220


	//   ....[17]....
        /*0174*/ 	.word	0x00001250


	//   ....[18]....
        /*0178*/ 	.word	0x000012c0


	//   ....[19]....
        /*017c*/ 	.word	0x000012e0


	//   ....[20]....
        /*0180*/ 	.word	0x000012f0


	//   ....[21]....
        /*0184*/ 	.word	0x00001330


	//   ....[22]....
        /*0188*/ 	.word	0x00001390


	//   ....[23]....
        /*018c*/ 	.word	0x000013b0


	//   ....[24]....
        /*0190*/ 	.word	0x000013c0


	//----- nvinfo : EIATTR_VRC_CTA_INIT_COUNT
	.align		4
.L_9027:
        /*0194*/ 	.byte	0x02, 0x4a
	.zero		1
	.zero		1


	//----- nvinfo : EIATTR_EXIT_INSTR_OFFSETS
	.align		4
        /*0198*/ 	.byte	0x04, 0x1c
        /*019a*/ 	.short	(.L_9029 - .L_9028)


	//   ....[0]....
.L_9028:
        /*019c*/ 	.word	0x00000080


	//   ....[1]....
        /*01a0*/ 	.word	0x000018d0


	//   ....[2]....
        /*01a4*/ 	.word	0x000018f0


	//   ....[3]....
        /*01a8*/ 	.word	0x00001d60


	//   ....[4]....
        /*01ac*/ 	.word	0x00001f80


	//   ....[5]....
        /*01b0*/ 	.word	0x000020e0


	//   ....[6]....
        /*01b4*/ 	.word	0x000021b0


	//----- nvinfo : EIATTR_MAX_THREADS
	.align		4
.L_9029:
        /*01b8*/ 	.byte	0x04, 0x05
        /*01ba*/ 	.short	(.L_9031 - .L_9030)
.L_9030:
        /*01bc*/ 	.word	0x00000080
        /*01c0*/ 	.word	0x00000001
        /*01c4*/ 	.word	0x00000001


	//----- nvinfo : EIATTR_CRS_STACK_SIZE
	.align		4
.L_9031:
        /*01c8*/ 	.byte	0x04, 0x1e
        /*01ca*/ 	.short	(.L_9033 - .L_9032)
.L_9032:
        /*01cc*/ 	.word	0x00000000


	//----- nvinfo : EIATTR_CBANK_PARAM_SIZE
	.align		4
.L_9033:
        /*01d0*/ 	.byte	0x03, 0x19
        /*01d2*/ 	.short	0x0048


	//----- nvinfo : EIATTR_PARAM_CBANK
	.align		4
        /*01d4*/ 	.byte	0x04, 0x0a
        /*01d6*/ 	.short	(.L_9035 - .L_9034)
	.align		4
.L_9034:
        /*01d8*/ 	.word	index@(.nv.constant0._ZN4vllm3moe10topkGatingILi12ELi384ELi4ELi4ELi32Ej6__halfLNS0_11ScoringFuncE0EEEvPKT5_PKbPfiPT4_PiiiibPKf)
        /*01dc*/ 	.short	0x0380
        /*01de*/ 	.short	0x0048


	//----- nvinfo : EIATTR_SW_WAR
	.align		4
.L_9035:
        /*01e0*/ 	.byte	0x04, 0x36
        /*01e2*/ 	.short	(.L_9037 - .L_9036)
.L_9036:
        /*01e4*/ 	.word	0x00000008
.L_9037:


//--------------------- .nv.info._ZN4vllm3moe10topkGatingILi10ELi320ELi4ELi4ELi32Ej6__halfLNS0_11ScoringFuncE0EEEvPKT5_PKbPfiPT4_PiiiibPKf --------------------------
	.section	.nv.info._ZN4vllm3moe10topkGatingILi10ELi320ELi4ELi4ELi32Ej6__halfLNS0_11ScoringFuncE0EEEvPKT5_PKbPfiPT4_PiiiibPKf,"",@"SHT_CUDA_INFO"
	.sectionflags	@""
	.align	4


	//----- nvinfo : EIATTR_CUDA_API_VERSION
	.align		4
        /*0000*/ 	.byte	0x04, 0x37
        /*0002*/ 	.short	(.L_9039 - .L_9038)
.L_9038:
        /*0004*/ 	.word	0x00000082


	//----- nvinfo : EIATTR_KPARAM_INFO
	.align		4
.L_9039:
        /*0008*/ 	.byte	0x04, 0x17
        /*000a*/ 	.short	(.L_9041 - .L_9040)
.L_9040:
        /*000c*/ 	.word	0x00000000
        /*0010*/ 	.short	0x000a
        /*0012*/ 	.short	0x0040
        /*0014*/ 	.byte	0x00, 0xf5, 0x21, 0x00


	//----- nvinfo : EIATTR_KPARAM_INFO
	.align		4
.L_9041:
        /*0018*/ 	.byte	0x04, 0x17
        /*001a*/ 	.short	(.L_9043 - .L_9042)
.L_9042:
        /*001c*/ 	.word	0x00000000
        /*0020*/ 	.short	0x0009
        /*0022*/ 	.short	0x003c
        /*0024*/ 	.byte	0x00, 0xf0, 0x05, 0x00


	//----- nvinfo : EIATTR_KPARAM_INFO
	.align		4
.L_9043:
        /*0028*/ 	.byte	0x04, 0x17
        /*002a*/ 	.short	(.L_9045 - .L_9044)
.L_9044:
        /*002c*/ 	.word	0x00000000
        /*0030*/ 	.short	0x0008
        /*0032*/ 	.short	0x0038
        /*0034*/ 	.byte	0x00, 0xf0, 0x11, 0x00


	//----- nvinfo : EIATTR_KPARAM_INFO
	.align		4
.L_9045:
        /*0038*/ 	.byte	0x04, 0x17
        /*003a*/ 	.short	(.L_9047 - .L_9046)
.L_9046:
        /*003c*/ 	.word	0x00000000
        /*0040*/ 	.short	0x0007
        /*0042*/ 	.short	0x0034
        /*0044*/ 	.byte	0x00, 0xf0, 0x11, 0x00


	//----- nvinfo : EIATTR_KPARAM_INFO
	.align		4
.L_9047:
        /*0048*/ 	.byte	0x04, 0x17
        /*004a*/ 	.short	(.L_9049 - .L_9048)
.L_9048:
        /*004c*/ 	.word	0x00000000
        /*0050*/ 	.short	0x0006
        /*0052*/ 	.short	0x0030
        /*0054*/ 	.byte	0x00, 0xf0, 0x11, 0x00


	//----- nvinfo : EIATTR_KPARAM_INFO
	.align		4
.L_9049:
        /*0058*/ 	.byte	0x04, 0x17
        /*005a*/ 	.short	(.L_9051 - .L_9050)
.L_9050:
        /*005c*/ 	.word	0x00000000
        /*0060*/ 	.short	0x0005
        /*0062*/ 	.short	0x0028
        /*0064*/ 	.byte	0x00, 0xf5, 0x21, 0x00


	//----- nvinfo : EIATTR_KPARAM_INFO
	.align		4
.L_9051:
        /*0068*/ 	.byte	0x04, 0x17
        /*006a*/ 	.short	(.L_9053 - .L_9052)
.L_9052:
        /*006c*/ 	.word	0x00000000
        /*0070*/ 	.short	0x0004
        /*0072*/ 	.short	0x0020
        /*0074*/ 	.byte	0x00, 0xf5, 0x21, 0x00


	//----- nvinfo : EIATTR_KPARAM_INFO
	.align		4
.L_9053:
        /*0078*/ 	.byte	0x04, 0x17
        /*007a*/ 	.short	(.L_9055 - .L_9054)
.L_9054:
        /*007c*/ 	.word	0x00000000
        /*0080*/ 	.short	0x0003
        /*0082*/ 	.short	0x0018
        /*0084*/ 	.byte	0x00, 0xf0, 0x11, 0x00


	//----- nvinfo : EIATTR_KPARAM_INFO
	.align		4
.L_9055:
        /*0088*/ 	.byte	0x04, 0x17
        /*008a*/ 	.short	(.L_9057 - .L_9056)
.L_9056:
        /*008c*/ 	.word	0x00000000
        /*0090*/ 	.short	0x0002
        /*0092*/ 	.short	0x0010
        /*0094*/ 	.byte	0x00, 0xf5, 0x21, 0x00


	//----- nvinfo : EIATTR_KPARAM_INFO
	.align		4
.L_9057:
        /*0098*/ 	.byte	0x04, 0x17
        /*009a*/ 	.short	(.L_9059 - .L_9058)
.L_9058:
        /*009c*/ 	.word	0x00000000
        /*00a0*/ 	.short	0x0001
        /*00a2*/ 	.short	0x0008
        /*00a4*/ 	.byte	0x00, 0xf5, 0x21, 0x00


	//----- nvinfo : EIATTR_KPARAM_INFO
	.align		4
.L_9059:
        /*00a8*/ 	.byte	0x04, 0x17
        /*00aa*/ 	.short	(.L_9061 - .L_9060)
.L_9060:
        /*00ac*/ 	.word	0x00000000
        /*00b0*/ 	.short	0x0000
        /*00b2*/ 	.short	0x0000
        /*00b4*/ 	.byte	0x00, 0xf5, 0x21, 0x00


	//----- nvinfo : EIATTR_SPARSE_MMA_MASK
	.align		4
.L_9061:
        /*00b8*/ 	.byte	0x03, 0x50
        /*00ba*/ 	.short	0x0000


	//----- nvinfo : EIATTR_MAXREG_COUNT
	.align		4
        /*00bc*/ 	.byte	0x03, 0x1b
        /*00be*/ 	.short	0x00ff


	//----- nvinfo : EIATTR_MERCURY_ISA_VERSION
	.align		4
        /*00c0*/ 	.byte	0x03, 0x5f
        /*00c2*/ 	.short	0x0101


	//----- nvinfo : EIATTR_COOP_GROUP_MASK_REGIDS
	.align		4
        /*00c4*/ 	.byte	0x04, 0x29
        /*00c6*/ 	.short	(.L_9063 - .L_9062)


	//   ....[0]....
.L_9062:
        /*00c8*/ 	.word	0xffffffff


	//   ....[1]....
        /*00cc*/ 	.word	0xffffffff


	//   ....[2]....
        /*00d0*/ 	.word	0xffffffff


	//   ....[3]....
        /*00d4*/ 	.word	0xffffffff


	//   ....[4]....
        /*00d8*/ 	.word	0xffffffff


	//   ....[5]....
        /*00dc*/ 	.word	0xffffffff


	//   ....[6]....
        /*00e0*/ 	.word	0xffffffff


	//   ....[7]....
        /*00e4*/ 	.word	0xffffffff


	//   ....[8]....
        /*00e8*/ 	.word	0xffffffff


	//   ....[9]....
        /*00ec*/ 	.word	0xffffffff


	//   ....[10]....
        /*00f0*/ 	.word	0xffffffff


	//   ....[11]....
        /*00f4*/ 	.word	0xffffffff


	//   ....[12]....
        /*00f8*/ 	.word	0xffffffff


	//   ....[13]....
        /*00fc*/ 	.word	0xffffffff


	//   ....[14]....
        /*0100*/ 	.word	0xffffffff


	//   ....[15]....
        /*0104*/ 	.word	0xffffffff


	//   ....[16]....
        /*0108*/ 	.word	0xffffffff


	//   ....[17]....
        /*010c*/ 	.word	0xffffffff


	//   ....[18]....
        /*0110*/ 	.word	0xffffffff


	//   ....[19]....
        /*0114*/ 	.word	0xffffffff


	//   ....[20]....
        /*0118*/ 	.word	0xffffffff


	//   ....[21]....
        /*011c*/ 	.word	0xffffffff


	//   ....[22]....
        /*0120*/ 	.word	0xffffffff


	//   ....[23]....
        /*0124*/ 	.word	0xffffffff


	//   ....[24]....
        /*0128*/ 	.word	0xffffffff


	//----- nvinfo : EIATTR_COOP_GROUP_INSTR_OFFSETS
	.align		4
.L_9063:
        /*012c*/ 	.byte	0x04, 0x28
        /*012e*/ 	.short	(.L_9065 - .L_9064)


	//   ....[0]....
.L_9064:
        /*0130*/ 	.word	0x00000290


	//   ....[1]....
        /*0134*/ 	.word	0x000002b0


	//   ....[2]....
        /*0138*/ 	.word	0x000002d0


	//   ....[3]....
        /*013c*/ 	.word	0x00000300


	//   ....[4]....
        /*0140*/ 	.word	0x00000380


	//   ....[5]....
        /*0144*/ 	.word	0x00000620


	//   ....[6]....
        /*0148*/ 	.word	0x00000640


	//   ....[7]....
        /*014c*/ 	.word	0x00000660


	//   ....[8]....
        /*0150*/ 	.word	0x00000680


	//   ....[9]....
        /*0154*/ 	.word	0x000006a0


	//   ....[10]....
        /*0158*/ 	.word	0x00000df0


	//   ....[11]....
        /*015c*/ 	.word	0x00000e20


	//   ....[12]....
        /*0160*/ 	.word	0x00000e90


	//   ....[13]....
        /*0164*/ 	.word	0x00000ea0


	//   ....[14]....
        /*0168*/ 	.word	0x00000fc0


	//   ....[15]....
        /*016c*/ 	.word	0x00000fe0


	//   ....[16]....
        /*0170*/ 	.word	0x00001010


	//   ....[17]....
        /*0174*/ 	.word	0x00001070


	//   ....[18]....
        /*0178*/ 	.word	0x000010b0


	//   ....[19]....
        /*017c*/ 	.word	0x000010c0


	//   ....[20]....
        /*0180*/ 	.word	0x000010e0


	//   ....[21]....
        /*0184*/ 	.word	0x00001140


	//   ....[22]....
        /*0188*/ 	.word	0x00001170


	//   ....[23]....
        /*018c*/ 	.word	0x00001180


	//   ....[24]....
        /*0190*/ 	.word	0x000011b0


	//----- nvinfo : EIATTR_VRC_CTA_INIT_COUNT
	.align		4
.L_9065:
        /*0194*/ 	.byte	0x02, 0x4a
	.zero		1
	.zero		1


	//----- nvinfo : EIATTR_EXIT_INSTR_OFFSETS
	.align		4
        /*0198*/ 	.byte	0x04, 0x1c
        /*019a*/ 	.short	(.L_9067 - .L_9066)


	//   ....[0]....
.L_9066:
        /*019c*/ 	.word	0x00000080


	//   ....[1]....
        /*01a0*/ 	.word	0x00001680


	//   ....[2]....
        /*01a4*/ 	.word	0x000016a0


	//   ....[3]....
        /*01a8*/ 	.word	0x00001b10


	//   ....[4]....
        /*01ac*/ 	.word	0x00001d30


	//   ....[5]....
        /*01b0*/ 	.word	0x00001e90


	//   ....[6]....
        /*01b4*/ 	.word	0x00001f60


	//----- nvinfo : EIATTR_MAX_THREADS
	.align		4
.L_9067:
        /*01b8*/ 	.byte	0x04, 0x05
        /*01ba*/ 	.short	(.L_9069 - .L_9068)
.L_9068:
        /*01bc*/ 	.word	0x00000080
        /*01c0*/ 	.word	0x00000001
        /*01c4*/ 	.word	0x00000001


	//----- nvinfo : EIATTR_CRS_STACK_SIZE
	.align		4
.L_9069:
        /*01c8*/ 	.byte	0x04, 0x1e
        /*01ca*/ 	.short	(.L_9071 - .L_9070)
.L_9070:
        /*01cc*/ 	.word	0x00000000


	//----- nvinfo : EIATTR_CBANK_PARAM_SIZE
	.align		4
.L_9071:
        /*01d0*/ 	.byte	0x03, 0x19
        /*01d2*/ 	.short	0x0048


	//----- nvinfo : EIATTR_PARAM_CBANK
	.align		4
        /*01d4*/ 	.byte	0x04, 0x0a
        /*01d6*/ 	.short	(.L_9073 - .L_9072)
	.align		4
.L_9072:
        /*01d8*/ 	.word	index@(.nv.constant0._ZN4vllm3moe10topkGatingILi10ELi320ELi4ELi4ELi32Ej6__halfLNS0_11ScoringFuncE0EEEvPKT5_PKbPfiPT4_PiiiibPKf)
        /*01dc*/ 	.short	0x0380
        /*01de*/ 	.short	0x0048


	//----- nvinfo : EIATTR_SW_WAR
	.align		4
.L_9073:
        /*01e0*/ 	.byte	0x04, 0x36
        /*01e2*/ 	.short	(.L_9075 - .L_9074)
.L_9074:
        /*01e4*/ 	.word	0x00000008
.L_9075:


//--------------------- .nv.info._ZN4vllm3moe10topkGatingILi6ELi192ELi4ELi4ELi32Ej6__halfLNS0_11ScoringFuncE0EEEvPKT5_PKbPfiPT4_PiiiibPKf --------------------------
	.section	.nv.info._ZN4vllm3moe10topkGatingILi6ELi192ELi4ELi4ELi32Ej6__halfLNS0_11ScoringFuncE0EEEvPKT5_PKbPfiPT4_PiiiibPKf,"",@"SHT_CUDA_INFO"
	.sectionflags	@""
	.align	4


	//----- nvinfo : EIATTR_CUDA_API_VERSION
	.align		4
        /*0000*/ 	.byte	0x04, 0x37
        /*0002*/ 	.short	(.L_9077 - .L_9076)
.L_9076:
        /*0004*/ 	.word	0x00000082


	//----- nvinfo : EIATTR_KPARAM_INFO
	.align		4
.L_9077:
        /*0008*/ 	.byte	0x04, 0x17
        /*000a*/ 	.short	(.L_9079 - .L_9078)
.L_9078:
        /*000c*/ 	.word	0x00000000
        /*0010*/ 	.short	0x000a
        /*0012*/ 	.short	0x0040
        /*0014*/ 	.byte	0x00, 0xf5, 0x21, 0x00


	//----- nvinfo : EIATTR_KPARAM_INFO
	.align		4
.L_9079:
        /*0018*/ 	.byte	0x04, 0x17
        /*001a*/ 	.short	(.L_9081 - .L_9080)
.L_9080:
        /*001c*/ 	.word	0x00000000
        /*0020*/ 	.short	0x0009
        /*0022*/ 	.short	0x003c
        /*0024*/ 	.byte	0x00, 0xf0, 0x05, 0x00


	//----- nvinfo : EIATTR_KPARAM_INFO
	.align		4
.L_9081:
        /*0028*/ 	.byte	0x04, 0x17
        /*002a*/ 	.short	(.L_9083 - .L_9082)
.L_9082:
        /*002c*/ 	.word	0x00000000
        /*0030*/ 	.short	0x0008
        /*0032*/ 	.short	0x0038
        /*0034*/ 	.byte	0x00, 0xf0, 0x11, 0x00


	//----- nvinfo : EIATTR_KPARAM_INFO
	.align		4
.L_9083:
        /*0038*/ 	.byte	0x04, 0x17
        /*003a*/ 	.short	(.L_9085 - .L_9084)
.L_9084:
        /*003c*/ 	.word	0x00000000
        /*0040*/ 	.short	0x0007
        /*0042*/ 	.short	0x0034
        /*0044*/ 	.byte	0x00, 0xf0, 0x11, 0x00


	//----- nvinfo : EIATTR_KPARAM_INFO
	.align		4
.L_9085:
        /*0048*/ 	.byte	0x04, 0x17
        /*004a*/ 	.short	(.L_9087 - .L_9086)
.L_9086:
        /*004c*/ 	.word	0x00000000
        /*0050*/ 	.short	0x0006
        /*0052*/ 	.short	0x0030
        /*0054*/ 	.byte	0x00, 0xf0, 0x11, 0x00


	//----- nvinfo : EIATTR_KPARAM_INFO
	.align		4
.L_9087:
        /*0058*/ 	.byte	0x04, 0x17
        /*005a*/ 	.short	(.L_9089 - .L_9088)
.L_9088:
        /*005c*/ 	.word	0x00000000
        /*0060*/ 	.short	0x0005
        /*0062*/ 	.short	0x0028
        /*0064*/ 	.byte	0x00, 0xf5, 0x21, 0x00


	//----- nvinfo : EIATTR_KPARAM_INFO
	.align		4
.L_9089:
        /*0068*/ 	.byte	0x04, 0x17
        /*006a*/ 	.short	(.L_9091 - .L_9090)
.L_9090:
        /*006c*/ 	.word	0x00000000
        /*0070*/ 	.short	0x0004
        /*0072*/ 	.short	0x0020
        /*0074*/ 	.byte	0x00, 0xf5, 0x21, 0x00


	//----- nvinfo : EIATTR_KPARAM_INFO
	.align		4
.L_9091:
        /*0078*/ 	.byte	0x04, 0x17
        /*007a*/ 	.short	(.L_9093 - .L_9092)
.L_9092:
        /*007c*/ 	.word	0x00000000
        /*0080*/ 	.short	0x0003
        /*0082*/ 	.short	0x0018
        /*0084*/ 	.byte	0x00, 0xf0, 0x11, 0x00


	//----- nvinfo : EIATTR_KPARAM_INFO
	.align		4
.L_9093:
        /*0088*/ 	.byte	0x04, 0x17
        /*008a*/ 	.short	(.L_9095 - .L_9094)
.L_9094:
        /*008c*/ 	.word	0x00000000
        /*0090*/ 	.short	0x0002
        /*0092*/ 	.short	0x0010
        /*0094*/ 	.byte	0x00, 0xf5, 0x21, 0x00


	//----- nvinfo : EIATTR_KPARAM_INFO
	.align		4
.L_9095:
        /*0098*/ 	.byte	0x04, 0x17
        /*009a*/ 	.short	(.L_9097 - .L_9096)
.L_9096:
        /*009c*/ 	.word	0x00000000
        /*00a0*/ 	.short	0x0001
        /*00a2*/ 	.short	0x0008
        /*00a4*/ 	.byte	0x00, 0xf5, 0x21, 0x00


	//----- nvinfo : EIATTR_KPARAM_INFO
	.align		4
.L_9097:
        /*00a8*/ 	.byte	0x04, 0x17
        /*00aa*/ 	.short	(.L_9099 - .L_9098)
.L_9098:
        /*00ac*/ 	.word	0x00000000
        /*00b0*/ 	.short	0x0000
        /*00b2*/ 	.short	0x0000
        /*00b4*/ 	.byte	0x00, 0xf5, 0x21, 0x00


	//----- nvinfo : EIATTR_SPARSE_MMA_MASK
	.align		4
.L_9099:
        /*00b8*/ 	.byte	0x03, 0x50
        /*00ba*/ 	.short	0x0000


	//----- nvinfo : EIATTR_MAXREG_COUNT
	.align		4
        /*00bc*/ 	.byte	0x03, 0x1b
        /*00be*/ 	.short	0x00ff


	//----- nvinfo : EIATTR_MERCURY_ISA_VERSION
	.align		4
        /*00c0*/ 	.byte	0x03, 0x5f
        /*00c2*/ 	.short	0x0101


	//----- nvinfo : EIATTR_COOP_GROUP_MASK_REGIDS
	.align		4
        /*00c4*/ 	.byte	0x04, 0x29
        /*00c6*/ 	.short	(.L_9101 - .L_9100)


	//   ....[0]....
.L_9100:
        /*00c8*/ 	.word	0xffffffff


	//   ....[1]....
        /*00cc*/ 	.word	0xffffffff


	//   ....[2]....
        /*00d0*/ 	.word	0xffffffff


	//   ....[3]....
        /*00d4*/ 	.word	0xffffffff


	//   ....[4]....
        /*00d8*/ 	.word	0xffffffff


	//   ....[5]....
        /*00dc*/ 	.word	0xffffffff


	//   ....[6]....
        /*00e0*/ 	.word	0xffffffff


	//   ....[7]....
        /*00e4*/ 	.word	0xffffffff


	//   ....[8]....
        /*00e8*/ 	.word	0xffffffff


	//   ....[9]....
        /*00ec*/ 	.word	0xffffffff


	//   ....[10]....
        /*00f0*/ 	.word	0xffffffff


	//   ....[11]....
        /*00f4*/ 	.word	0xffffffff


	//   ....[12]....
        /*00f8*/ 	.word	0xffffffff


	//   ....[13]....
        /*00fc*/ 	.word	0xffffffff


	//   ....[14]....
        /*0100*/ 	.word	0xffffffff


	//   ....[15]....
        /*0104*/ 	.word	0xffffffff


	//   ....[16]....
        /*0108*/ 	.word	0xffffffff


	//   ....[17]....
        /*010c*/ 	.word	0xffffffff


	//   ....[18]....
        /*0110*/ 	.word	0xffffffff


	//   ....[19]....
        /*0114*/ 	.word	0xffffffff


	//   ....[20]....
        /*0118*/ 	.word	0xffffffff


	//   ....[21]....
        /*011c*/ 	.word	0xffffffff


	//   ....[22]....
        /*0120*/ 	.word	0xffffffff


	//   ....[23]....
        /*0124*/ 	.word	0xffffffff


	//   ....[24]....
        /*0128*/ 	.word	0xffffffff


	//----- nvinfo : EIATTR_COOP_GROUP_INSTR_OFFSETS
	.align		4
.L_9101:
        /*012c*/ 	.byte	0x04, 0x28
        /*012e*/ 	.short	(.L_9103 - .L_9102)


	//   ....[0]....
.L_9102:
        /*0130*/ 	.word	0x00000290


	//   ....[1]....
        /*0134*/ 	.word	0x000002b0


	//   ....[2]....
        /*0138*/ 	.word	0x000002d0


	//   ....[3]....
        /*013c*/ 	.word	0x00000360


	//   ....[4]....
        /*0140*/ 	.word	0x00000380


	//   ....[5]....
        /*0144*/ 	.word	0x00000520


	//   ....[6]....
        /*0148*/ 	.word	0x00000540


	//   ....[7]....
        /*014c*/ 	.word	0x00000560


	//   ....[8]....
        /*0150*/ 	.word	0x00000580


	//   ....[9]....
        /*0154*/ 	.word	0x000005a0


	//   ....[10]....
        /*0158*/ 	.word	0x000009b0


	//   ....[11]....
        /*015c*/ 	.word	0x000009f0


	//   ....[12]....
        /*0160*/ 	.word	0x00000a70


	//   ....[13]....
        /*0164*/ 	.word	0x00000a90


	//   ....[14]....
        /*0168*/ 	.word	0x00000af0


	//   ....[15]....
        /*016c*/ 	.word	0x00000b60


	//   ....[16]....
        /*0170*/ 	.word	0x00000b80


	//   ....[17]....
        /*0174*/ 	.word	0x00000b90


	//   ....[18]....
        /*0178*/ 	.word	0x00000bc0


	//   ....[19]....
        /*017c*/ 	.word	0x00000c20


	//   ....[20]....
        /*0180*/ 	.word	0x00000c40


	//   ....[21]....
        /*0184*/ 	.word	0x00000c50


	//   ....[22]....
        /*0188*/ 	.word	0x00000cc0


	//   ....[23]....
        /*018c*/ 	.word	0x00000ce0


	//   ....[24]....
        /*0190*/ 	.word	0x00000cf0


	//----- nvinfo : EIATTR_VRC_CTA_INIT_COUNT
	.align		4
.L_9103:
        /*0194*/ 	.byte	0x02, 0x4a
	.zero		1
	.zero		1


	//----- nvinfo : EIATTR_EXIT_INSTR_OFFSETS
	.align		4
        /*0198*/ 	.byte	0x04, 0x1c
        /*019a*/ 	.short	(.L_9105 - .L_9104)


	//   ....[0]....
.L_9104:
        /*019c*/ 	.word	0x00000080


	//   ....[1]....
        /*01a0*/ 	.word	0x00001140


	//   ....[2]....
        /*01a4*/ 	.word	0x00001160


	//   ....[3]....
        /*01a8*/ 	.word	0x000015d0


	//   ....[4]....
        /*01ac*/ 	.word	0x000017f0


	//   ....[5]....
        /*01b0*/ 	.word	0x00001950


	//   ....[6]....
        /*01b4*/ 	.word	0x00001a20


	//----- nvinfo : EIATTR_MAX_THREADS
	.align		4
.L_9105:
        /*01b8*/ 	.byte	0x04, 0x05
        /*01ba*/ 	.short	(.L_9107 - .L_9106)
.L_9106:
        /*01bc*/ 	.word	0x00000080
        /*01c0*/ 	.word	0x00000001
        /*01c4*/ 	.word	0x00000001


	//----- nvinfo : EIATTR_CRS_STACK_SIZE
	.align		4
.L_9107:
        /*01c8*/ 	.byte	0x04, 0x1e
        /*01ca*/ 	.short	(.L_9109 - .L_9108)
.L_9108:
        /*01cc*/ 	.word	0x00000000


	//----- nvinfo : EIATTR_CBANK_PARAM_SIZE
	.align		4
.L_9109:
        /*01d0*/ 	.byte	0x03, 0x19
        /*01d2*/ 	.short	0x0048


	//----- nvinfo : EIATTR_PARAM_CBANK
	.align		4
        /*01d4*/ 	.byte	0x04, 0x0a
        /*01d6*/ 	.short	(.L_9111 - .L_9110)
	.align		4
.L_9110:
        /*01d8*/ 	.word	index@(.nv.constant0._ZN4vllm3moe10topkGatingILi6ELi192ELi4ELi4ELi32Ej6__halfLNS0_11ScoringFuncE0EEEvPKT5_PKbPfiPT4_PiiiibPKf)
        /*01dc*/ 	.short	0x0380
        /*01de*/ 	.short	0x0048


	//----- nvinfo : EIATTR_SW_WAR
	.align		4
.L_9111:
        /*01e0*/ 	.byte	0x04, 0x36
        /*01e2*/ 	.short	(.L_9113 - .L_9112)
.L_9112:
        /*01e4*/ 	.word	0x00000008
.L_9113:


//--------------------- .nv.info._ZN4vllm3moe10topkGatingILi16ELi512ELi4ELi16ELi32Ej6__halfLNS0_11ScoringFuncE0EEEvPKT5_PKbPfiPT4_PiiiibPKf --------------------------
	.section	.nv.info._ZN4vllm3moe10topkGatingILi16ELi512ELi4ELi16ELi32Ej6__halfLNS0_11ScoringFuncE0EEEvPKT5_PKbPfiPT4_PiiiibPKf,"",@"SHT_CUDA_INFO"
	.sectionflags	@""
	.align	4


	//----- nvinfo : EIATTR_CUDA_API_VERSION
	.align		4
        /*0000*/ 	.byte	0x04, 0x37
        /*0002*/ 	.short	(.L_9115 - .L_9114)
.L_9114:
        /*0004*/ 	.word	0x00000082


	//----- nvinfo : EIATTR_KPARAM_INFO
	.align		4
.L_9115:
        /*0008*/ 	.byte	0x04, 0x17
        /*000a*/ 	.short	(.L_9117 - .L_9116)
.L_9116:
        /*000c*/ 	.word	0x00000000
        /*0010*/ 	.short	0x000a
        /*0012*/ 	.short	0x0040
        /*0014*/ 	.byte	0x00, 0xf5, 0x21, 0x00


	//----- nvinfo : EIATTR_KPARAM_INFO
	.align		4
.L_9117:
        /*0018*/ 	.byte	0x04, 0x17
        /*001a*/ 	.short	(.L_9119 - .L_9118)
.L_9118:
        /*001c*/ 	.word	0x00000000
        /*0020*/ 	.short	0x0009
        /*0022*/ 	.short	0x003c
        /*0024*/ 	.byte	0x00, 0xf0, 0x05, 0x00


	//----- nvinfo : EIATTR_KPARAM_INFO
	.align		4
.L_9119:
        /*0028*/ 	.byte	0x04, 0x17
        /*002a*/ 	.short	(.L_9121 - .L_9120)
.L_9120:
        /*002c*/ 	.word	0x00000000
        /*0030*/ 	.short	0x0008
        /*0032*/ 	.short	0x0038
        /*0034*/ 	.byte	0x00, 0xf0, 0x11, 0x00


	//----- nvinfo : EIATTR_KPARAM_INFO
	.align		4
.L_9121:
        /*0038*/ 	.byte	0x04, 0x17
        /*003a*/ 	.short	(.L_9123 - .L_9122)
.L_9122:
        /*003c*/ 	.word	0x00000000
        /*0040*/ 	.short	0x0007
        /*0042*/ 	.short	0x0034
        /*0044*/ 	.byte	0x00, 0xf0, 0x11, 0x00


	//----- nvinfo : EIATTR_KPARAM_INFO
	.align		4
.L_9123:
        /*0048*/ 	.byte	0x04, 0x17
        /*004a*/ 	.short	(.L_9125 - .L_9124)
.L_9124:
        /*004c*/ 	.word	0x00000000
        /*0050*/ 	.short	0x0006
        /*0052*/ 	.short	0x0030
        /*0054*/ 	.byte	0x00, 0xf0, 0x11, 0x00


	//----- nvinfo : EIATTR_KPARAM_INFO
	.align		4
.L_9125:
        /*0058*/ 	.byte	0x04, 0x17
        /*005a*/ 	.short	(.L_9127 - .L_9126)
.L_9126:
        /*005c*/ 	.word	0x00000000
        /*0060*/ 	.short	0x0005
        /*0062*/ 	.short	0x0028
        /*0064*/ 	.byte	0x00, 0xf5, 0x21, 0x00


	//----- nvinfo : EIATTR_KPARAM_INFO
	.align		4
.L_9127:
        /*0068*/ 	.byte	0x04, 0x17
        /*006a*/ 	.short	(.L_9129 - .L_9128)
.L_9128:
        /*006c*/ 	.word	0x00000000
        /*0070*/ 	.short	0x0004
        /*0072*/ 	.short	0x0020
        /*0074*/ 	.byte	0x00, 0xf5, 0x21, 0x00


	//----- nvinfo : EIATTR_KPARAM_INFO
	.align		4
.L_9129:
        /*0078*/ 	.byte	0x04, 0x17
        /*007a*/ 	.short	(.L_9131 - .L_9130)
.L_9130:
        /*007c*/ 	.word	0x00000000
        /*0080*/ 	.short	0x0003
        /*0082*/ 	.short	0x0018
        /*0084*/ 	.byte	0x00, 0xf0, 0x11, 0x00


	//----- nvinfo : EIATTR_KPARAM_INFO
	.align		4
.L_9131:
        /*0088*/ 	.byte	0x04, 0x17
        /*008a*/ 	.short	(.L_9133 - .L_9132)
.L_9132:
        /*008c*/ 	.word	0x00000000
        /*0090*/ 	.short	0x0002
        /*0092*/ 	.short	0x0010
        /*0094*/ 	.byte	0x00, 0xf5, 0x21, 0x00


	//----- nvinfo : EIATTR_KPARAM_INFO
	.align		4
.L_9133:
        /*0098*/ 	.byte	0x04, 0x17
        /*009a*/ 	.short	(.L_9135 - .L_9134)
.L_9134:
        /*009c*/ 	.word	0x00000000
        /*00a0*/ 	.short	0x0001
        /*00a2*/ 	.short	0x0008
        /*00a4*/ 	.byte	0x00, 0xf5, 0x21, 0x00


	//----- nvinfo : EIATTR_KPARAM_INFO
	.align		4
.L_9135:
        /*00a8*/ 	.byte	0x04, 0x17
        /*00aa*/ 	.short	(.L_9137 - .L_9136)
.L_9136:
        /*00ac*/ 	.word	0x00000000
        /*00b0*/ 	.short	0x0000
        /*00b2*/ 	.short	0x0000
        /*00b4*/ 	.byte	0x00, 0xf5, 0x21, 0x00


	//----- nvinfo : EIATTR_SPARSE_MMA_MASK
	.align		4
.L_9137:
        /*00b8*/ 	.byte	0x03, 0x50
        /*00ba*/ 	.short	0x0000


	//----- nvinfo : EIATTR_MAXREG_COUNT
	.align		4
        /*00bc*/ 	.byte	0x03, 0x1b
        /*00be*/ 	.short	0x00ff


	//----- nvinfo : EIATTR_MERCURY_ISA_VERSION
	.align		4
        /*00c0*/ 	.byte	0x03, 0x5f
        /*00c2*/ 	.short	0x0101


	//----- nvinfo : EIATTR_COOP_GROUP_MASK_REGIDS
	.align		4
        /*00c4*/ 	.byte	0x04, 0x29
        /*00c6*/ 	.short	(.L_9139 - .L_9138)


	//   ....[0]....
.L_9138:
        /*00c8*/ 	.word	0xffffffff


	//   ....[1]....
        /*00cc*/ 	.word	0xffffffff


	//   ....[2]....
        /*00d0*/ 	.word	0xffffffff


	//   ....[3]....
        /*00d4*/ 	.word	0xffffffff


	//   ....[4]....
        /*00d8*/ 	.word	0xffffffff


	//   ....[5]....
        /*00dc*/ 	.word	0xffffffff


	//   ....[6]....
        /*00e0*/ 	.word	0xffffffff


	//   ....[7]....
        /*00e4*/ 	.word	0xffffffff


	//   ....[8]....
        /*00e8*/ 	.word	0xffffffff


	//   ....[9]....
        /*00ec*/ 	.word	0xffffffff


	//   ....[10]....
        /*00f0*/ 	.word	0xffffffff


	//   ....[11]....
        /*00f4*/ 	.word	0xffffffff


	//   ....[12]....
        /*00f8*/ 	.word	0xffffffff


	//   ....[13]....
        /*00fc*/ 	.word	0xffffffff


	//   ....[14]....
        /*0100*/ 	.word	0xffffffff


	//   ....[15]....
        /*0104*/ 	.word	0xffffffff


	//   ....[16]....
        /*0108*/ 	.word	0xffffffff


	//   ....[17]....
        /*010c*/ 	.word	0xffffffff


	//   ....[18]....
        /*0110*/ 	.word	0xffffffff


	//   ....[19]....
        /*0114*/ 	.word	0xffffffff


	//   ....[20]....
        /*0118*/ 	.word	0xffffffff


	//   ....[21]....
        /*011c*/ 	.word	0xffffffff


	//   ....[22]....
        /*0120*/ 	.word	0xffffffff


	//   ....[23]....
        /*0124*/ 	.word	0xffffffff


	//   ....[24]....
        /*0128*/ 	.word	0xffffffff


	//----- nvinfo : EIATTR_COOP_GROUP_INSTR_OFFSETS
	.align		4
.L_9139:
        /*012c*/ 	.byte	0x04, 0x28
        /*012e*/ 	.short	(.L_9141 - .L_9140)


	//   ....[0]....
.L_9140:
        /*0130*/ 	.word	0x000002f0


	//   ....[1]....
        /*0134*/ 	.word	0x00000310


	//   ....[2]....
        /*0138*/ 	.word	0x00000330


	//   ....[3]....
        /*013c*/ 	.word	0x00000350


	//   ....[4]....
        /*0140*/ 	.word	0x00000380


	//   ....[5]....
        /*0144*/ 	.word	0x000007d0


	//   ....[6]....
        /*0148*/ 	.word	0x000007f0


	//   ....[7]....
        /*014c*/ 	.word	0x00000810


	//   ....[8]....
        /*0150*/ 	.word	0x00000830


	//   ....[9]....
        /*0154*/ 	.word	0x00000850


	//   ....[10]....
        /*0158*/ 	.word	0x00001340


	//   ....[11]....
        /*015c*/ 	.word	0x00001380


	//   ....[12]....
        /*0160*/ 	.word	0x00001440


	//   ....[13]....
        /*0164*/ 	.word	0x000014c0


	//   ....[14]....
        /*0168*/ 	.word	0x000015e0


	//   ....[15]....
        /*016c*/ 	.word	0x000015f0


	//   ....[16]....
        /*0170*/ 	.word	0x00001600


	//   ....[17]....
        /*0174*/ 	.word	0x00001640


	//   ....[18]....
        /*0178*/ 	.word	0x000016a0


	//   ....[19]....
        /*017c*/ 	.word	0x000016c0


	//   ....[20]....
        /*0180*/ 	.word	0x000016d0


	//   ....[21]....
        /*0184*/ 	.word	0x00001710


	//   ....[22]....
        /*0188*/ 	.word	0x00001760


	//   ....[23]....
        /*018c*/ 	.word	0x00001770


	//   ....[24]....
        /*0190*/ 	.word	0x000017a0


	//----- nvinfo : EIATTR_VRC_CTA_INIT_COUNT
	.align		4
.L_9141:
        /*0194*/ 	.byte	0x02, 0x4a
	.zero		1
	.zero		1


	//----- nvinfo : EIATTR_EXIT_INSTR_OFFSETS
	.align		4
        /*0198*/ 	.byte	0x04, 0x1c
        /*019a*/ 	.short	(.L_9143 - .L_9142)


	//   ....[0]....
.L_9142:
        /*019c*/ 	.word	0x00000080


	//   ....[1]....
        /*01a0*/ 	.word	0x00001d30


	//   ....[2]....
        /*01a4*/ 	.word	0x00001d50


	//   ....[3]....
        /*01a8*/ 	.word	0x000021c0


	//   ....[4]....
        /*01ac*/ 	.word	0x000023e0


	//   ....[5]....
        /*01b0*/ 	.word	0x00002540


	//   ....[6]....
        /*01b4*/ 	.word	0x00002610


	//----- nvinfo : EIATTR_MAX_THREADS
	.align		4
.L_9143:
        /*01b8*/ 	.byte	0x04, 0x05
        /*01ba*/ 	.short	(.L_9145 - .L_9144)
.L_9144:
        /*01bc*/ 	.word	0x00000080
        /*01c0*/ 	.word	0x00000001
        /*01c4*/ 	.word	0x00000001


	//----- nvinfo : EIATTR_CRS_STACK_SIZE
	.align		4
.L_9145:
        /*01c8*/ 	.byte	0x04, 0x1e
        /*01ca*/ 	.short	(.L_9147 - .L_9146)
.L_9146:
        /*01cc*/ 	.word	0x00000000


	//----- nvinfo : EIATTR_CBANK_PARAM_SIZE
	.align		4
.L_9147:
        /*01d0*/ 	.byte	0x03, 0x19
        /*01d2*/ 	.short	0x0048


	//----- nvinfo : EIATTR_PARAM_CBANK
	.align		4
        /*01d4*/ 	.byte	0x04, 0x0a
        /*01d6*/ 	.short	(.L_9149 - .L_9148)
	.align		4
.L_9148:
        /*01d8*/ 	.word	index@(.nv.constant0._ZN4vllm3moe10topkGatingILi16ELi512ELi4ELi16ELi32Ej6__halfLNS0_11ScoringFuncE0EEEvPKT5_PKbPfiPT4_PiiiibPKf)
        /*01dc*/ 	.short	0x0380
        /*01de*/ 	.short	0x0048


	//----- nvinfo : EIATTR_SW_WAR
	.align		4
.L_9149:
        /*01e0*/ 	.byte	0x04, 0x36
        /*01e2*/ 	.short	(.L_9151 - .L_9150)
.L_9150:
        /*01e4*/ 	.word	0x00000008
.L_9151:


//--------------------- .nv.info._ZN4vllm3moe10topkGatingILi8ELi256ELi4ELi16ELi32Ej6__halfLNS0_11ScoringFuncE0EEEvPKT5_PKbPfiPT4_PiiiibPKf --------------------------
	.section	.nv.info._ZN4vllm3moe10topkGatingILi8ELi256ELi4ELi16ELi32Ej6__halfLNS0_11ScoringFuncE0EEEvPKT5_PKbPfiPT4_PiiiibPKf,"",@"SHT_CUDA_INFO"
	.sectionflags	@""
	.align	4


	//----- nvinfo : EIATTR_CUDA_API_VERSION
	.align		4
        /*0000*/ 	.byte	0x04, 0x37
        /*0002*/ 	.short	(.L_9153 - .L_9152)
.L_9152:
        /*0004*/ 	.word	0x00000082


	//----- nvinfo : EIATTR_KPARAM_INFO
	.align		4
.L_9153:
        /*0008*/ 	.byte	0x04, 0x17
        /*000a*/ 	.short	(.L_9155 - .L_9154)
.L_9154:
        /*000c*/ 	.word	0x00000000
        /*0010*/ 	.short	0x000a
        /*0012*/ 	.short	0x0040
        /*0014*/ 	.byte	0x00, 0xf5, 0x21, 0x00


	//----- nvinfo : EIATTR_KPARAM_INFO
	.align		4
.L_9155:
        /*0018*/ 	.byte	0x04, 0x17
        /*001a*/ 	.short	(.L_9157 - .L_9156)
.L_9156:
        /*001c*/ 	.word	0x00000000
        /*0020*/ 	.short	0x0009
        /*0022*/ 	.short	0x003c
        /*0024*/ 	.byte	0x00, 0xf0, 0x05, 0x00


	//----- nvinfo : EIATTR_KPARAM_INFO
	.align		4
.L_9157:
        /*0028*/ 	.byte	0x04, 0x17
        /*002a*/ 	.short	(.L_9159 - .L_9158)
.L_9158:
        /*002c*/ 	.word	0x00000000
        /*0030*/ 	.short	0x0008
        /*0032*/ 	.short	0x0038
        /*0034*/ 	.byte	0x00, 0xf0, 0x11, 0x00


	//----- nvinfo : EIATTR_KPARAM_INFO
	.align		4
.L_9159:
        /*0038*/ 	.byte	0x04, 0x17
        /*003a*/ 	.short	(.L_9161 - .L_9160)
.L_9160:
        /*003c*/ 	.word	0x00000000
        /*0040*/ 	.short	0x0007
        /*0042*/ 	.short	0x0034
        /*0044*/ 	.byte	0x00, 0xf0, 0x11, 0x00


	//----- nvinfo : EIATTR_KPARAM_INFO
	.align		4
.L_9161:
        /*0048*/ 	.byte	0x04, 0x17
        /*004a*/ 	.short	(.L_9163 - .L_9162)
.L_9162:
        /*004c*/ 	.word	0x00000000
        /*0050*/ 	.short	0x0006
        /*0052*/ 	.short	0x0030
        /*0054*/ 	.byte	0x00, 0xf0, 0x11, 0x00


	//----- nvinfo : EIATTR_KPARAM_INFO
	.align		4
.L_9163:
        /*0058*/ 	.byte	0x04, 0x17
        /*005a*/ 	.short	(.L_9165 - .L_9164)
.L_9164:
        /*005c*/ 	.word	0x00000000
        /*0060*/ 	.short	0x0005
        /*0062*/ 	.short	0x0028
        /*0064*/ 	.byte	0x00, 0xf5, 0x21, 0x00


	//----- nvinfo : EIATTR_KPARAM_INFO
	.align		4
.L_9165:
        /*0068*/ 	.byte	0x04, 0x17
        /*006a*/ 	.short	(.L_9167 - .L_9166)
.L_9166:
        /*006c*/ 	.word	0x00000000
        /*0070*/ 	.short	0x0004
        /*0072*/ 	.short	0x0020
        /*0074*/ 	.byte	0x00, 0xf5, 0x21, 0x00


	//----- nvinfo : EIATTR_KPARAM_INFO
	.align		4
.L_9167:
        /*0078*/ 	.byte	0x04, 0x17
        /*007a*/ 	.short	(.L_9169 - .L_9168)
.L_9168:
        /*007c*/ 	.word	0x00000000
        /*0080*/ 	.short	0x0003
        /*0082*/ 	.short	0x0018
        /*0084*/ 	.byte	0x00, 0xf0, 0x11, 0x00


	//----- nvinfo : EIATTR_KPARAM_INFO
	.align		4
.L_9169:
        /*0088*/ 	.byte	0x04, 0x17
        /*008a*/ 	.short	(.L_9171 - .L_9170)
.L_9170:
        /*008c*/ 	.word	0x00000000
        /*0090*/ 	.short	0x0002
        /*0092*/ 	.short	0x0010
        /*0094*/ 	.byte	0x00, 0xf5, 0x21, 0x00


	//----- nvinfo : EIATTR_KPARAM_INFO
	.align		4
.L_9171:
        /*0098*/ 	.byte	0x04, 0x17
        /*009a*/ 	.short	(.L_9173 - .L_9172)
.L_9172:
        /*009c*/ 	.word	0x00000000
        /*00a0*/ 	.short	0x0001
        /*00a2*/ 	.short	0x0008
        /*00a4*/ 	.byte	0x00, 0xf5, 0x21, 0x00


	//----- nvinfo : EIATTR_KPARAM_INFO
	.align		4
.L_9173:
        /*00a8*/ 	.byte	0x04, 0x17
        /*00aa*/ 	.short	(.L_9175 - .L_9174)
.L_9174:
        /*00ac*/ 	.word	0x00000000
        /*00b0*/ 	.short	0x0000
        /*00b2*/ 	.short	0x0000
        /*00b4*/ 	.byte	0x00, 0xf5, 0x21, 0x00


	//----- nvinfo : EIATTR_SPARSE_MMA_MASK
	.align		4
.L_9175:
        /*00b8*/ 	.byte	0x03, 0x50
        /*00ba*/ 	.short	0x0000


	//----- nvinfo : EIATTR_MAXREG_COUNT
	.align		4
        /*00bc*/ 	.byte	0x03, 0x1b
        /*00be*/ 	.short	0x00ff


	//----- nvinfo : EIATTR_MERCURY_ISA_VERSION
	.align		4
        /*00c0*/ 	.byte	0x03, 0x5f
        /*00c2*/ 	.short	0x0101


	//----- nvinfo : EIATTR_COOP_GROUP_MASK_REGIDS
	.align		4
        /*00c4*/ 	.byte	0x04, 0x29
        /*00c6*/ 	.short	(.L_9177 - .L_9176)


	//   ....[0]....
.L_9176:
        /*00c8*/ 	.word	0xffffffff


	//   ....[1]....
        /*00cc*/ 	.word	0xffffffff


	//   ....[2]....
        /*00d0*/ 	.word	0xffffffff


	//   ....[3]....
        /*00d4*/ 	.word	0xffffffff


	//   ....[4]....
        /*00d8*/ 	.word	0xffffffff


	//   ....[5]....
        /*00dc*/ 	.word	0xffffffff


	//   ....[6]....
        /*00e0*/ 	.word	0xffffffff


	//   ....[7]....
        /*00e4*/ 	.word	0xffffffff


	//   ....[8]....
        /*00e8*/ 	.word	0xffffffff


	//   ....[9]....
        /*00ec*/ 	.word	0xffffffff


	//   ....[10]....
        /*00f0*/ 	.word	0xffffffff


	//   ....[11]....
        /*00f4*/ 	.word	0xffffffff


	//   ....[12]....
        /*00f8*/ 	.word	0xffffffff


	//   ....[13]....
        /*00fc*/ 	.word	0xffffffff


	//   ....[14]....
        /*0100*/ 	.word	0xffffffff


	//   ....[15]....
        /*0104*/ 	.word	0xffffffff


	//   ....[16]....
        /*0108*/ 	.word	0xffffffff


	//   ....[17]....
        /*010c*/ 	.word	0xffffffff


	//   ....[18]....
        /*0110*/ 	.word	0xffffffff


	//   ....[19]....
        /*0114*/ 	.word	0xffffffff


	//   ....[20]....
        /*0118*/ 	.word	0xffffffff


	//   ....[21]....
        /*011c*/ 	.word	0xffffffff


	//   ....[22]....
        /*0120*/ 	.word	0xffffffff


	//   ....[23]....
        /*0124*/ 	.word	0xffffffff


	//   ....[24]....
        /*0128*/ 	.word	0xffffffff


	//----- nvinfo : EIATTR_COOP_GROUP_INSTR_OFFSETS
	.align		4
.L_9177:
        /*012c*/ 	.byte	0x04, 0x28
        /*012e*/ 	.short	(.L_9179 - .L_9178)


	//   ....[0]....
.L_9178:
        /*0130*/ 	.word	0x00000290


	//   ....[1]....
        /*0134*/ 	.word	0x000002b0


	//   ....[2]....
        /*0138*/ 	.word	0x000002d0


	//   ....[3]....
        /*013c*/ 	.word	0x00000370


	//   ....[4]....
        /*0140*/ 	.word	0x000003b0


	//   ....[5]....
        /*0144*/ 	.word	0x000005d0


	//   ....[6]....
        /*0148*/ 	.word	0x000005f0


	//   ....[7]....
        /*014c*/ 	.word	0x00000610


	//   ....[8]....
        /*0150*/ 	.word	0x00000630


	//   ....[9]....
        /*0154*/ 	.word	0x00000650


	//   ....[10]....
        /*0158*/ 	.word	0x00000b90


	//   ....[11]....
        /*015c*/ 	.word	0x00000bd0


	//   ....[12]....
        /*0160*/ 	.word	0x00000c00


	//   ....[13]....
        /*0164*/ 	.word	0x00000c70


	//   ....[14]....
        /*0168*/ 	.word	0x00000c90


	//   ....[15]....
        /*016c*/ 	.word	0x00000ce0


	//   ....[16]....
        /*0170*/ 	.word	0x00000d00


	//   ....[17]....
        /*0174*/ 	.word	0x00000d20


	//   ....[18]....
        /*0178*/ 	.word	0x00000d80


	//   ....[19]....
        /*017c*/ 	.word	0x00000da0


	//   ....[20]....
        /*0180*/ 	.word	0x00000dc0


	//   ....[21]....
        /*0184*/ 	.word	0x00000e30


	//   ....[22]....
        /*0188*/ 	.word	0x00000e40


	//   ....[23]....
        /*018c*/ 	.word	0x00000e80


	//   ....[24]....
        /*0190*/ 	.word	0x00000ea0


	//----- nvinfo : EIATTR_VRC_CTA_INIT_COUNT
	.align		4
.L_9179:
        /*0194*/ 	.byte	0x02, 0x4a
	.zero		1
	.zero		1


	//----- nvinfo : EIATTR_EXIT_INSTR_OFFSETS
	.align		4
        /*0198*/ 	.byte	0x04, 0x1c
        /*019a*/ 	.short	(.L_9181 - .L_9180)


	//   ....[0]....
.L_9180:
        /*019c*/ 	.word	0x00000080


	//   ....[1]....
        /*01a0*/ 	.word	0x00001310


	//   ....[2]....
        /*01a4*/ 	.word	0x00001330


	//   ....[3]....
        /*01a8*/ 	.word	0x000017a0


	//   ....[4]....
        /*01ac*/ 	.word	0x000019c0


	//   ....[5]....
        /*01b0*/ 	.word	0x00001b20


	//   ....[6]....
        /*01b4*/ 	.word	0x00001bf0


	//----- nvinfo : EIATTR_MAX_THREADS
	.align		4
.L_9181:
        /*01b8*/ 	.byte	0x04, 0x05
        /*01ba*/ 	.short	(.L_9183 - .L_9182)
.L_9182:
        /*01bc*/ 	.word	0x00000080
        /*01c0*/ 	.word	0x00000001
        /*01c4*/ 	.word	0x00000001


	//----- nvinfo : EIATTR_CRS_STACK_SIZE
	.align		4
.L_9183:
        /*01c8*/ 	.byte	0x04, 0x1e
        /*01ca*/ 	.short	(.L_9185 - .L_9184)
.L_9184:
        /*01cc*/ 	.word	0x00000000


	//----- nvinfo : EIATTR_CBANK_PARAM_SIZE
	.align		4
.L_9185:
        /*01d0*/ 	.byte	0x03, 0x19
        /*01d2*/ 	.short	0x0048


	//----- nvinfo : EIATTR_PARAM_CBANK
	.align		4
        /*01d4*/ 	.byte	0x04, 0x0a
        /*01d6*/ 	.short	(.L_9187 - .L_9186)
	.align		4
.L_9186:
        /*01d8*/ 	.word	index@(.nv.constant0._ZN4vllm3moe10topkGatingILi8ELi256ELi4ELi16ELi32Ej6__halfLNS0_11ScoringFuncE0EEEvPKT5_PKbPfiPT4_PiiiibPKf)
        /*01dc*/ 	.short	0x0380
        /*01de*/ 	.short	0x0048


	//----- nvinfo : EIATTR_SW_WAR
	.align		4
.L_9187:
        /*01e0*/ 	.byte	0x04, 0x36
        /*01e2*/ 	.short	(.L_9189 - .L_9188)
.L_9188:
        /*01e4*/ 	.word	0x00000008
.L_9189:


//--------------------- .nv.info._ZN4vllm3moe10topkGatingILi8ELi128ELi4ELi16ELi32Ej6__halfLNS0_11ScoringFuncE0EEEvPKT5_PKbPfiPT4_PiiiibPKf --------------------------
	.section	.nv.info._ZN4vllm3moe10topkGatingILi8ELi128ELi4ELi16ELi32Ej6__halfLNS0_11ScoringFuncE0EEEvPKT5_PKbPfiPT4_PiiiibPKf,"",@"SHT_CUDA_INFO"
	.sectionflags	@""
	.align	4


	//----- nvinfo : EIATTR_CUDA_API_VERSION
	.align		4
        /*0000*/ 	.byte	0x04, 0x37
        /*0002*/ 	.short	(.L_9191 - .L_9190)
.L_9190:
        /*0004*/ 	.word	0x00000082


	//----- nvinfo : EIATTR_KPARAM_INFO
	.align		4
.L_9191:
        /*0008*/ 	.byte	0x04, 0x17
        /*000a*/ 	.short	(.L_9193 - .L_9192)
.L_9192:
        /*000c*/ 	.word	0x00000000
        /*0010*/ 	.short	0x000a
        /*0012*/ 	.short	0x0040
        /*0014*/ 	.byte	0x00, 0xf5, 0x21, 0x00


	//----- nvinfo : EIATTR_KPARAM_INFO
	.align		4
.L_9193:
        /*0018*/ 	.byte	0x04, 0x17
        /*001a*/ 	.short	(.L_9195 - .L_9194)
.L_9194:
        /*001c*/ 	.word	0x00000000
        /*0020*/ 	.short	0x0009
        /*0022*/ 	.short	0x003c
        /*0024*/ 	.byte	0x00, 0xf0, 0x05, 0x00


	//----- nvinfo : EIATTR_KPARAM_INFO
	.align		4
.L_9195:
        /*0028*/ 	.byte	0x04, 0x17
        /*002a*/ 	.short	(.L_9197 - .L_9196)
.L_9196:
        /*002c*/ 	.word	0x00000000
        /*0030*/ 	.short	0x0008
        /*0032*/ 	.short	0x0038
        /*0034*/ 	.byte	0x00, 0xf0, 0x11, 0x00


	//----- nvinfo : EIATTR_KPARAM_INFO
	.align		4
.L_9197:
        /*0038*/ 	.byte	0x04, 0x17
        /*003a*/ 	.short	(.L_9199 - .L_9198)
.L_9198:
        /*003c*/ 	.word	0x00000000
        /*0040*/ 	.short	0x0007
        /*0042*/ 	.short	0x0034
        /*0044*/ 	.byte	0x00, 0xf0, 0x11, 0x00


	//----- nvinfo : EIATTR_KPARAM_INFO
	.align		4
.L_9199:
        /*0048*/ 	.byte	0x04, 0x17
        /*004a*/ 	.short	(.L_9201 - .L_9200)
.L_9200:
        /*004c*/ 	.word	0x00000000
        /*0050*/ 	.short	0x0006
        /*0052*/ 	.short	0x0030
        /*0054*/ 	.byte	0x00, 0xf0, 0x11, 0x00


	//----- nvinfo : EIATTR_KPARAM_INFO
	.align		4
.L_9201:
        /*0058*/ 	.byte	0x04, 0x17
        /*005a*/ 	.short	(.L_9203 - .L_9202)
.L_9202:
        /*005c*/ 	.word	0x00000000
        /*0060*/ 	.short	0x0005
        /*0062*/ 	.short	0x0028
        /*0064*/ 	.byte	0x00, 0xf5, 0x21, 0x00


	//----- nvinfo : EIATTR_KPARAM_INFO
	.align		4
.L_9203:
        /*0068*/ 	.byte	0x04, 0x17
        /*006a*/ 	.short	(.L_9205 - .L_9204)
.L_9204:
        /*006c*/ 	.word	0x00000000
        /*0070*/ 	.short	0x0004
        /*0072*/ 	.short	0x0020
        /*0074*/ 	.byte	0x00, 0xf5, 0x21, 0x00


	//----- nvinfo : EIATTR_KPARAM_INFO
	.align		4
.L_9205:
        /*0078*/ 	.byte	0x04, 0x17
        /*007a*/ 	.short	(.L_9207 - .L_9206)
.L_9206:
        /*007c*/ 	.word	0x00000000
        /*0080*/ 	.short	0x0003
        /*0082*/ 	.short	0x0018
        /*0084*/ 	.byte	0x00, 0xf0, 0x11, 0x00


	//----- nvinfo : EIATTR_KPARAM_INFO
	.align		4
.L_9207:
        /*0088*/ 	.byte	0x04, 0x17
        /*008a*/ 	.short	(.L_9209 - .L_9208)
.L_9208:
        /*008c*/ 	.word	0x00000000
        /*0090*/ 	.short	0x0002
        /*0092*/ 	.short	0x0010
        /*0094*/ 	.byte	0x00, 0xf5, 0x21, 0x00


	//----- nvinfo : EIATTR_KPARAM_INFO
	.align		4
.L_9209:
        /*0098*/ 	.byte	0x04, 0x17
        /*009a*/ 	.short	(.L_9211 - .L_9210)
.L_9210:
        /*009c*/ 	.word	0x00000000
        /*00a0*/ 	.short	0x0001
        /*00a2*/ 	.short	0x0008
        /*00a4*/ 	.byte	0x00, 0xf5, 0x21, 0x00


	//----- nvinfo : EIATTR_KPARAM_INFO
	.align		4
.L_9211:
        /*00a8*/ 	.byte	0x04, 0x17
        /*00aa*/ 	.short	(.L_9213 - .L_9212)
.L_9212:
        /*00ac*/ 	.word	0x00000000
        /*00b0*/ 	.short	0x0000
        /*00b2*/ 	.short	0x0000
        /*00b4*/ 	.byte	0x00, 0xf5, 0x21, 0x00


	//----- nvinfo : EIATTR_SPARSE_MMA_MASK
	.align		4
.L_9213:
        /*00b8*/ 	.byte	0x03, 0x50
        /*00ba*/ 	.short	0x0000


	//----- nvinfo : EIATTR_MAXREG_COUNT
	.align		4
        /*00bc*/ 	.byte	0x03, 0x1b
        /*00be*/ 	.short	0x00ff


	//----- nvinfo : EIATTR_MERCURY_ISA_VERSION
	.align		4
        /*00c0*/ 	.byte	0x03, 0x5f
        /*00c2*/ 	.short	0x0101


	//----- nvinfo : EIATTR_COOP_GROUP_MASK_REGIDS
	.align		4
        /*00c4*/ 	.byte	0x04, 0x29
        /*00c6*/ 	.short	(.L_9215 - .L_9214)


	//   ....[0]....
.L_9214:
        /*00c8*/ 	.word	0xffffffff


	//   ....[1]....
        /*00cc*/ 	.word	0xffffffff


	//   ....[2]....
        /*00d0*/ 	.word	0xffffffff


	//   ....[3]....
        /*00d4*/ 	.word	0xffffffff


	//   ....[4]....
        /*00d8*/ 	.word	0xffffffff


	//   ....[5]....
        /*00dc*/ 	.word	0xffffffff


	//   ....[6]....
        /*00e0*/ 	.word	0xffffffff


	//   ....[7]....
        /*00e4*/ 	.word	0xffffffff


	//   ....[8]....
        /*00e8*/ 	.word	0xffffffff


	//   ....[9]....
        /*00ec*/ 	.word	0xffffffff


	//   ....[10]....
        /*00f0*/ 	.word	0xffffffff


	//   ....[11]....
        /*00f4*/ 	.word	0xffffffff


	//   ....[12]....
        /*00f8*/ 	.word	0xffffffff


	//   ....[13]....
        /*00fc*/ 	.word	0xffffffff


	//   ....[14]....
        /*0100*/ 	.word	0xffffffff


	//   ....[15]....
        /*0104*/ 	.word	0xffffffff


	//   ....[16]....
        /*0108*/ 	.word	0xffffffff


	//   ....[17]....
        /*010c*/ 	.word	0xffffffff


	//   ....[18]....
        /*0110*/ 	.word	0xffffffff


	//   ....[19]....
        /*0114*/ 	.word	0xffffffff


	//----- nvinfo : EIATTR_COOP_GROUP_INSTR_OFFSETS
	.align		4
.L_9215:
        /*0118*/ 	.byte	0x04, 0x28
        /*011a*/ 	.short	(.L_9217 - .L_9216)


	//   ....[0]....
.L_9216:
        /*011c*/ 	.word	0x000002b0


	//   ....[1]....
        /*0120*/ 	.word	0x00000300


	//   ....[2]....
        /*0124*/ 	.word	0x00000380


	//   ....[3]....
        /*0128*/ 	.word	0x000003a0


	//   ....[4]....
        /*012c*/ 	.word	0x000005c0


	//   ....[5]....
        /*0130*/ 	.word	0x000005e0


	//   ....[6]....
        /*0134*/ 	.word	0x00000600


	//   ....[7]....
        /*0138*/ 	.word	0x00000620


	//   ....[8]....
        /*013c*/ 	.word	0x00000b60


	//   ....[9]....
        /*0140*/ 	.word	0x00000ba0


	//   ....[10]....
        /*0144*/ 	.word	0x00000bd0


	//   ....[11]....
        /*0148*/ 	.word	0x00000c40


	//   ....[12]....
        /*014c*/ 	.word	0x00000c60


	//   ....[13]....
        /*0150*/ 	.word	0x00000c70


	//   ....[14]....
        /*0154*/ 	.word	0x00000ce0


	//   ....[15]....
        /*0158*/ 	.word	0x00000d00


	//   ....[16]....
        /*015c*/ 	.word	0x00000d60


	//   ....[17]....
        /*0160*/ 	.word	0x00000d70


	//   ....[18]....
        /*0164*/ 	.word	0x00000db0


	//   ....[19]....
        /*0168*/ 	.word	0x00000dd0


	//----- nvinfo : EIATTR_VRC_CTA_INIT_COUNT
	.align		4
.L_9217:
        /*016c*/ 	.byte	0x02, 0x4a
	.zero		1
	.zero		1


	//----- nvinfo : EIATTR_EXIT_INSTR_OFFSETS
	.align		4
        /*0170*/ 	.byte	0x04, 0x1c
        /*0172*/ 	.short	(.L_9219 - .L_9218)


	//   ....[0]....
.L_9218:
        /*0174*/ 	.word	0x00000090


	//   ....[1]....
        /*0178*/ 	.word	0x00001230


	//   ....[2]....
        /*017c*/ 	.word	0x00001250


	//   ....[3]....
        /*0180*/ 	.word	0x000016c0


	//   ....[4]....
        /*0184*/ 	.word	0x000018e0


	//   ....[5]....
        /*0188*/ 	.word	0x00001a40


	//   ....[6]....
        /*018c*/ 	.word	0x00001b10


	//----- nvinfo : EIATTR_MAX_THREADS
	.align		4
.L_9219:
        /*0190*/ 	.byte	0x04, 0x05
        /*0192*/ 	.short	(.L_9221 - .L_9220)
.L_9220:
        /*0194*/ 	.word	0x00000080
        /*0198*/ 	.word	0x00000001
        /*019c*/ 	.word	0x00000001


	//----- nvinfo : EIATTR_CRS_STACK_SIZE
	.align		4
.L_9221:
        /*01a0*/ 	.byte	0x04, 0x1e
        /*01a2*/ 	.short	(.L_9223 - .L_9222)
.L_9222:
        /*01a4*/ 	.word	0x00000000


	//----- nvinfo : EIATTR_CBANK_PARAM_SIZE
	.align		4
.L_9223:
        /*01a8*/ 	.byte	0x03, 0x19
        /*01aa*/ 	.short	0x0048


	//----- nvinfo : EIATTR_PARAM_CBANK
	.align		4
        /*01ac*/ 	.byte	0x04, 0x0a
        /*01ae*/ 	.short	(.L_9225 - .L_9224)
	.align		4
.L_9224:
        /*01b0*/ 	.word	index@(.nv.constant0._ZN4vllm3moe10topkGatingILi8ELi128ELi4ELi16ELi32Ej6__halfLNS0_11ScoringFuncE0EEEvPKT5_PKbPfiPT4_PiiiibPKf)
        /*01b4*/ 	.short	0x0380
        /*01b6*/ 	.short	0x0048


	//----- nvinfo : EIATTR_SW_WAR
	.align		4
.L_9225:
        /*01b8*/ 	.byte	0x04, 0x36
        /*01ba*/ 	.short	(.L_9227 - .L_9226)
.L_9226:
        /*01bc*/ 	.word	0x00000008
.L_9227:


//--------------------- .nv.info._ZN4vllm3moe10topkGatingILi8ELi64ELi4ELi16ELi32Ej6__halfLNS0_11ScoringFuncE0EEEvPKT5_PKbPfiPT4_PiiiibPKf --------------------------
	.section	.nv.info._ZN4vllm3moe10topkGatingILi8ELi64ELi4ELi16ELi32Ej6__halfLNS0_11ScoringFuncE0EEEvPKT5_PKbPfiPT4_PiiiibPKf,"",@"SHT_CUDA_INFO"
	.sectionflags	@""
	.align	4


	//----- nvinfo : EIATTR_CUDA_API_VERSION
	.align		4
        /*0000*/ 	.byte	0x04, 0x37
        /*0002*/ 	.short	(.L_9229 - .L_9228)
.L_9228:
        /*0004*/ 	.word	0x00000082


	//----- nvinfo : EIATTR_KPARAM_INFO
	.align		4
.L_9229:
        /*0008*/ 	.byte	0x04, 0x17
        /*000a*/ 	.short	(.L_9231 - .L_9230)
.L_9230:
        /*000c*/ 	.word	0x00000000
        /*0010*/ 	.short	0x000a
        /*0012*/ 	.short	0x0040
        /*0014*/ 	.byte	0x00, 0xf5, 0x21, 0x00


	//----- nvinfo : EIATTR_KPARAM_INFO
	.align		4
.L_9231:
        /*0018*/ 	.byte	0x04, 0x17
        /*001a*/ 	.short	(.L_9233 - .L_9232)
.L_9232:
        /*001c*/ 	.word	0x00000000
        /*0020*/ 	.short	0x0009
        /*0022*/ 	.short	0x003c
        /*0024*/ 	.byte	0x00, 0xf0, 0x05, 0x00


	//----- nvinfo : EIATTR_KPARAM_INFO
	.align		4
.L_9233:
        /*0028*/ 	.byte	0x04, 0x17
        /*002a*/ 	.short	(.L_9235 - .L_9234)
.L_9234:
        /*002c*/ 	.word	0x00000000
        /*0030*/ 	.short	0x0008
        /*0032*/ 	.short	0x0038
        /*0034*/ 	.byte	0x00, 0xf0, 0x11, 0x00


	//----- nvinfo : EIATTR_KPARAM_INFO
	.align		4
.L_9235:
        /*0038*/ 	.byte	0x04, 0x17
        /*003a*/ 	.short	(.L_9237 - .L_9236)
.L_9236:
        /*003c*/ 	.word	0x00000000
        /*0040*/ 	.short	0x0007
        /*0042*/ 	.short	0x0034
        /*0044*/ 	.byte	0x00, 0xf0, 0x11, 0x00


	//----- nvinfo : EIATTR_KPARAM_INFO
	.align		4
.L_9237:
        /*0048*/ 	.byte	0x04, 0x17
        /*004a*/ 	.short	(.L_9239 - .L_9238)
.L_9238:
        /*004c*/ 	.word	0x00000000
        /*0050*/ 	.short	0x0006
        /*0052*/ 	.short	0x0030
        /*0054*/ 	.byte	0x00, 0xf0, 0x11, 0x00


	//----- nvinfo : EIATTR_KPARAM_INFO
	.align		4
.L_9239:
        /*0058*/ 	.byte	0x04, 0x17
        /*005a*/ 	.short	(.L_9241 - .L_9240)
.L_9240:
        /*005c*/ 	.word	0x00000000
        /*0060*/ 	.short	0x0005
        /*0062*/ 	.short	0x0028
        /*0064*/ 	.byte	0x00, 0xf5, 0x21, 0x00


	//----- nvinfo : EIATTR_KPARAM_INFO
	.align		4
.L_9241:
        /*0068*/ 	.byte	0x04, 0x17
        /*006a*/ 	.short	(.L_9243 - .L_9242)
.L_9242:
        /*006c*/ 	.word	0x00000000
        /*0070*/ 	.short	0x0004
        /*0072*/ 	.short	0x0020
        /*0074*/ 	.byte	0x00, 0xf5, 0x21, 0x00


	//----- nvinfo : EIATTR_KPARAM_INFO
	.align		4
.L_9243:
        /*0078*/ 	.byte	0x04, 0x17
        /*007a*/ 	.short	(.L_9245 - .L_9244)
.L_9244:
        /*007c*/ 	.word	0x00000000
        /*0080*/ 	.short	0x0003
        /*0082*/ 	.short	0x0018
        /*0084*/ 	.byte	0x00, 0xf0, 0x11, 0x00


	//----- nvinfo : EIATTR_KPARAM_INFO
	.align		4
.L_9245:
        /*0088*/ 	.byte	0x04, 0x17
        /*008a*/ 	.short	(.L_9247 - .L_9246)
.L_9246:
        /*008c*/ 	.word	0x00000000
        /*0090*/ 	.short	0x0002
        /*0092*/ 	.short	0x0010
        /*0094*/ 	.byte	0x00, 0xf5, 0x21, 0x00


	//----- nvinfo : EIATTR_KPARAM_INFO
	.align		4
.L_9247:
        /*0098*/ 	.byte	0x04, 0x17
        /*009a*/ 	.short	(.L_9249 - .L_9248)
.L_9248:
        /*009c*/ 	.word	0x00000000
        /*00a0*/ 	.short	0x0001
        /*00a2*/ 	.short	0x0008
        /*00a4*/ 	.byte	0x00, 0xf5, 0x21, 0x00


	//----- nvinfo : EIATTR_KPARAM_INFO
	.align		4
.L_9249:
        /*00a8*/ 	.byte	0x04, 0x17
        /*00aa*/ 	.short	(.L_9251 - .L_9250)
.L_9250:
        /*00ac*/ 	.word	0x00000000
        /*00b0*/ 	.short	0x0000
        /*00b2*/ 	.short	0x0000
        /*00b4*/ 	.byte	0x00, 0xf5, 0x21, 0x00


	//----- nvinfo : EIATTR_SPARSE_MMA_MASK
	.align		4
.L_9251:
        /*00b8*/ 	.byte	0x03, 0x50
        /*00ba*/ 	.short	0x0000


	//----- nvinfo : EIATTR_MAXREG_COUNT
	.align		4
        /*00bc*/ 	.byte	0x03, 0x1b
        /*00be*/ 	.short	0x00ff


	//----- nvinfo : EIATTR_MERCURY_ISA_VERSION
	.align		4
        /*00c0*/ 	.byte	0x03, 0x5f
        /*00c2*/ 	.short	0x0101


	//----- nvinfo : EIATTR_COOP_GROUP_MASK_REGIDS
	.align		4
        /*00c4*/ 	.byte	0x04, 0x29
        /*00c6*/ 	.short	(.L_9253 - .L_9252)


	//   ....[0]....
.L_9252:
        /*00c8*/ 	.word	0xffffffff


	//   ....[1]....
        /*00cc*/ 	.word	0xffffffff


	//   ....[2]....
        /*00d0*/ 	.word	0xffffffff


	//   ....[3]....
        /*00d4*/ 	.word	0xffffffff


	//   ....[4]....
        /*00d8*/ 	.word	0xffffffff


	//   ....[5]....
        /*00dc*/ 	.word	0xffffffff


	//   ....[6]....
        /*00e0*/ 	.word	0xffffffff


	//   ....[7]....
        /*00e4*/ 	.word	0xffffffff


	//   ....[8]....
        /*00e8*/ 	.word	0xffffffff


	//   ....[9]....
        /*00ec*/ 	.word	0xffffffff


	//   ....[10]....
        /*00f0*/ 	.word	0xffffffff


	//   ....[11]....
        /*00f4*/ 	.word	0xffffffff


	//   ....[12]....
        /*00f8*/ 	.word	0xffffffff


	//   ....[13]....
        /*00fc*/ 	.word	0xffffffff


	//   ....[14]....
        /*0100*/ 	.word	0xffffffff


	//----- nvinfo : EIATTR_COOP_GROUP_INSTR_OFFSETS
	.align		4
.L_9253:
        /*0104*/ 	.byte	0x04, 0x28
        /*0106*/ 	.short	(.L_9255 - .L_9254)


	//   ....[0]....
.L_9254:
        /*0108*/ 	.word	0x00000340


	//   ....[1]....
        /*010c*/ 	.word	0x00000360


	//   ....[2]....
        /*0110*/ 	.word	0x00000380


	//   ....[3]....
        /*0114*/ 	.word	0x000005a0


	//   ....[4]....
        /*0118*/ 	.word	0x000005c0


	//   ....[5]....
        /*011c*/ 	.word	0x000005e0


	//   ....[6]....
        /*0120*/ 	.word	0x00000b20


	//   ....[7]....
        /*0124*/ 	.word	0x00000b50


	//   ....[8]....
        /*0128*/ 	.word	0x00000be0


	//   ....[9]....
        /*012c*/ 	.word	0x00000bf0


	//   ....[10]....
        /*0130*/ 	.word	0x00000c00


	//   ....[11]....
        /*0134*/ 	.word	0x00000c40


	//   ....[12]....
        /*0138*/ 	.word	0x00000ca0


	//   ....[13]....
        /*013c*/ 	.word	0x00000cc0


	//   ....[14]....
        /*0140*/ 	.word	0x00000cf0


	//----- nvinfo : EIATTR_VRC_CTA_INIT_COUNT
	.align		4
.L_9255:
        /*0144*/ 	.byte	0x02, 0x4a
	.zero		1
	.zero		1


	//----- nvinfo : EIATTR_EXIT_INSTR_OFFSETS
	.align		4
        /*0148*/ 	.byte	0x04, 0x1c
        /*014a*/ 	.short	(.L_9257 - .L_9256)


	//   ....[0]....
.L_9256:
        /*014c*/ 	.word	0x00000090


	//   ....[1]....
        /*0150*/ 	.word	0x00001150


	//   ....[2]....
        /*0154*/ 	.word	0x00001170


	//   ....[3]....
        /*0158*/ 	.word	0x000015e0


	//   ....[4]....
        /*015c*/ 	.word	0x00001800


	//   ....[5]....
        /*0160*/ 	.word	0x00001960


	//   ....[6]....
        /*0164*/ 	.word	0x00001a30


	//----- nvinfo : EIATTR_MAX_THREADS
	.align		4
.L_9257:
        /*0168*/ 	.byte	0x04, 0x05
        /*016a*/ 	.short	(.L_9259 - .L_9258)
.L_9258:
        /*016c*/ 	.word	0x00000080
        /*0170*/ 	.word	0x00000001
        /*0174*/ 	.word	0x00000001


	//----- nvinfo : EIATTR_CRS_STACK_SIZE
	.align		4
.L_9259:
        /*0178*/ 	.byte	0x04, 0x1e
        /*017a*/ 	.short	(.L_9261 - .L_9260)
.L_9260:
        /*017c*/ 	.word	0x00000000


	//----- nvinfo : EIATTR_CBANK_PARAM_SIZE
	.align		4
.L_9261:
        /*0180*/ 	.byte	0x03, 0x19
        /*0182*/ 	.short	0x0048


	//----- nvinfo : EIATTR_PARAM_CBANK
	.align		4
        /*0184*/ 	.byte	0x04, 0x0a
        /*0186*/ 	.short	(.L_9263 - .L_9262)
	.align		4
.L_9262:
        /*0188*/ 	.word	index@(.nv.constant0._ZN4vllm3moe10topkGatingILi8ELi64ELi4ELi16ELi32Ej6__halfLNS0_11ScoringFuncE0EEEvPKT5_PKbPfiPT4_PiiiibPKf)
        /*018c*/ 	.short	0x0380
        /*018e*/ 	.short	0x0048


	//----- nvinfo : EIATTR_SW_WAR
	.align		4
.L_9263:
        /*0190*/ 	.byte	0x04, 0x36
        /*0192*/ 	.short	(.L_9265 - .L_9264)
.L_9264:
        /*0194*/ 	.word	0x00000008
.L_9265:


//--------------------- .nv.info._ZN4vllm3moe10topkGatingILi8ELi32ELi4ELi16ELi32Ej6__halfLNS0_11ScoringFuncE0EEEvPKT5_PKbPfiPT4_PiiiibPKf --------------------------
	.section	.nv.info._ZN4vllm3moe10topkGatingILi8ELi32ELi4ELi16ELi32Ej6__halfLNS0_11ScoringFuncE0EEEvPKT5_PKbPfiPT4_PiiiibPKf,"",@"SHT_CUDA_INFO"
	.sectionflags	@""
	.align	4


	//----- nvinfo : EIATTR_CUDA_API_VERSION
	.align		4
        /*0000*/ 	.byte	0x04, 0x37
        /*0002*/ 	.short	(.L_9267 - .L_9266)
.L_9266:
        /*0004*/ 	.word	0x00000082


	//----- nvinfo : EIATTR_KPARAM_INFO
	.align		4
.L_9267:
        /*0008*/ 	.byte	0x04, 0x17
        /*000a*/ 	.short	(.L_9269 - .L_9268)
.L_9268:
        /*000c*/ 	.word	0x00000000
        /*0010*/ 	.short	0x000a
        /*0012*/ 	.short	0x0040
        /*0014*/ 	.byte	0x00, 0xf5, 0x21, 0x00


	//----- nvinfo : EIATTR_KPARAM_INFO
	.align		4
.L_9269:
        /*0018*/ 	.byte	0x04, 0x17
        /*001a*/ 	.short	(.L_9271 - .L_9270)
.L_9270:
        /*001c*/ 	.word	0x00000000
        /*0020*/ 	.short	0x0009
        /*0022*/ 	.short	0x003c
        /*0024*/ 	.byte	0x00, 0xf0, 0x05, 0x00


	//----- nvinfo : EIATTR_KPARAM_INFO
	.align		4
.L_9271:
        /*0028*/ 	.byte	0x04, 0x17
        /*002a*/ 	.short	(.L_9273 - .L_9272)
.L_9272:
        /*002c*/ 	.word	0x00000000
        /*0030*/ 	.short	0x0008
        /*0032*/ 	.short	0x0038
        /*0034*/ 	.byte	0x00, 0xf0, 0x11, 0x00


	//----- nvinfo : EIATTR_KPARAM_INFO
	.align		4
.L_9273:
        /*0038*/ 	.byte	0x04, 0x17
        /*003a*/ 	.short	(.L_9275 - .L_9274)
.L_9274:
        /*003c*/ 	.word	0x00000000
        /*0040*/ 	.short	0x0007
        /*0042*/ 	.short	0x0034
        /*0044*/ 	.byte	0x00, 0xf0, 0x11, 0x00


	//----- nvinfo : EIATTR_KPARAM_INFO
	.align		4
.L_9275:
        /*0048*/ 	.byte	0x04, 0x17
        /*004a*/ 	.short	(.L_9277 - .L_9276)
.L_9276:
        /*004c*/ 	.word	0x00000000
        /*0050*/ 	.short	0x0006
        /*0052*/ 	.short	0x0030
        /*0054*/ 	.byte	0x00, 0xf0, 0x11, 0x00


	//----- nvinfo : EIATTR_KPARAM_INFO
	.align		4
.L_9277:
        /*0058*/ 	.byte	0x04, 0x17
        /*005a*/ 	.short	(.L_9279 - .L_9278)
.L_9278:
        /*005c*/ 	.word	0x00000000
        /*0060*/ 	.short	0x0005
        /*0062*/ 	.short	0x0028
        /*0064*/ 	.byte	0x00, 0xf5, 0x21, 0x00


	//----- nvinfo : EIATTR_KPARAM_INFO
	.align		4
.L_9279:
        /*0068*/ 	.byte	0x04, 0x17
        /*006a*/ 	.short	(.L_9281 - .L_9280)
.L_9280:
        /*006c*/ 	.word	0x00000000
        /*0070*/ 	.short	0x0004
        /*0072*/ 	.short	0x0020
        /*0074*/ 	.byte	0x00, 0xf5, 0x21, 0x00


	//----- nvinfo : EIATTR_KPARAM_INFO
	.align		4
.L_9281:
        /*0078*/ 	.byte	0x04, 0x17
        /*007a*/ 	.short	(.L_9283 - .L_9282)
.L_9282:
        /*007c*/ 	.word	0x00000000
        /*0080*/ 	.short	0x0003
        /*0082*/ 	.short	0x0018
        /*0084*/ 	.byte	0x00, 0xf0, 0x11, 0x00


	//----- nvinfo : EIATTR_KPARAM_INFO
	.align		4
.L_9283:
        /*0088*/ 	.byte	0x04, 0x17
        /*008a*/ 	.short	(.L_9285 - .L_9284)
.L_9284:
        /*008c*/ 	.word	0x00000000
        /*0090*/ 	.short	0x0002
        /*0092*/ 	.short	0x0010
        /*0094*/ 	.byte	0x00, 0xf5, 0x21, 0x00


	//----- nvinfo : EIATTR_KPARAM_INFO
	.align		4
.L_9285:
        /*0098*/ 	.byte	0x04, 0x17
        /*009a*/ 	.short	(.L_9287 - .L_9286)
.L_9286:
        /*009c*/ 	.word	0x00000000
        /*00a0*/ 	.short	0x0001
        /*00a2*/ 	.short	0x0008
        /*00a4*/ 	.byte	0x00, 0xf5, 0x21, 0x00


	//----- nvinfo : EIATTR_KPARAM_INFO
	.align		4
.L_9287:
        /*00a8*/ 	.byte	0x04, 0x17
        /*00aa*/ 	.short	(.L_9289 - .L_9288)
.L_9288:
        /*00ac*/ 	.word	0x00000000
        /*00b0*/ 	.short	0x0000
        /*00b2*/ 	.short	0x0000
        /*00b4*/ 	.byte	0x00, 0xf5, 0x21, 0x00


	//----- nvinfo : EIATTR_SPARSE_MMA_MASK
	.align		4
.L_9289:
        /*00b8*/ 	.byte	0x03, 0x50
        /*00ba*/ 	.short	0x0000


	//----- nvinfo : EIATTR_MAXREG_COUNT
	.align		4
        /*00bc*/ 	.byte	0x03, 0x1b
        /*00be*/ 	.short	0x00ff


	//----- nvinfo : EIATTR_MERCURY_ISA_VERSION
	.align		4
        /*00c0*/ 	.byte	0x03, 0x5f
        /*00c2*/ 	.short	0x0101


	//----- nvinfo : EIATTR_COOP_GROUP_MASK_REGIDS
	.align		4
        /*00c4*/ 	.byte	0x04, 0x29
        /*00c6*/ 	.short	(.L_9291 - .L_9290)


	//   ....[0]....
.L_9290:
        /*00c8*/ 	.word	0xffffffff


	//   ....[1]....
        /*00cc*/ 	.word	0xffffffff


	//   ....[2]....
        /*00d0*/ 	.word	0xffffffff


	//   ....[3]....
        /*00d4*/ 	.word	0xffffffff


	//   ....[4]....
        /*00d8*/ 	.word	0xffffffff


	//   ....[5]....
        /*00dc*/ 	.word	0xffffffff


	//   ....[6]....
        /*00e0*/ 	.word	0xffffffff


	//   ....[7]....
        /*00e4*/ 	.word	0xffffffff


	//   ....[8]....
        /*00e8*/ 	.word	0xffffffff


	//   ....[9]....
        /*00ec*/ 	.word	0xffffffff


	//----- nvinfo : EIATTR_COOP_GROUP_INSTR_OFFSETS
	.align		4
.L_9291:
        /*00f0*/ 	.byte	0x04, 0x28
        /*00f2*/ 	.short	(.L_9293 - .L_9292)


	//   ....[0]....
.L_9292:
        /*00f4*/ 	.word	0x00000340


	//   ....[1]....
        /*00f8*/ 	.word	0x00000380


	//   ....[2]....
        /*00fc*/ 	.word	0x000005a0


	//   ....[3]....
        /*0100*/ 	.word	0x000005c0


	//   ....[4]....
        /*0104*/ 	.word	0x00000ae0


	//   ....[5]....
        /*0108*/ 	.word	0x00000b10


	//   ....[6]....
        /*010c*/ 	.word	0x00000b90


	//   ....[7]....
        /*0110*/ 	.word	0x00000bb0


	//   ....[8]....
        /*0114*/ 	.word	0x00000bf0


	//   ....[9]....
        /*0118*/ 	.word	0x00000c10


	//----- nvinfo : EIATTR_VRC_CTA_INIT_COUNT
	.align		4
.L_9293:
        /*011c*/ 	.byte	0x02, 0x4a
	.zero		1
	.zero		1


	//----- nvinfo : EIATTR_EXIT_INSTR_OFFSETS
	.align		4
        /*0120*/ 	.byte	0x04, 0x1c
        /*0122*/ 	.short	(.L_9295 - .L_9294)


	//   ....[0]....
.L_9294:
        /*0124*/ 	.word	0x00000090


	//   ....[1]....
        /*0128*/ 	.word	0x00001070


	//   ....[2]....
        /*012c*/ 	.word	0x00001090


	//   ....[3]....
        /*0130*/ 	.word	0x00001500


	//   ....[4]....
        /*0134*/ 	.word	0x00001720


	//   ....[5]....
        /*0138*/ 	.word	0x00001880


	//   ....[6]....
        /*013c*/ 	.word	0x00001950


	//----- nvinfo : EIATTR_MAX_THREADS
	.align		4
.L_9295:
        /*0140*/ 	.byte	0x04, 0x05
        /*0142*/ 	.short	(.L_9297 - .L_9296)
.L_9296:
        /*0144*/ 	.word	0x00000080
        /*0148*/ 	.word	0x00000001
        /*014c*/ 	.word	0x00000001


	//----- nvinfo : EIATTR_CRS_STACK_SIZE
	.align		4
.L_9297:
        /*0150*/ 	.byte	0x04, 0x1e
        /*0152*/ 	.short	(.L_9299 - .L_9298)
.L_9298:
        /*0154*/ 	.word	0x00000000


	//----- nvinfo : EIATTR_CBANK_PARAM_SIZE
	.align		4
.L_9299:
        /*0158*/ 	.byte	0x03, 0x19
        /*015a*/ 	.short	0x0048


	//----- nvinfo : EIATTR_PARAM_CBANK
	.align		4
        /*015c*/ 	.byte	0x04, 0x0a
        /*015e*/ 	.short	(.L_9301 - .L_9300)
	.align		4
.L_9300:
        /*0160*/ 	.word	index@(.nv.constant0._ZN4vllm3moe10topkGatingILi8ELi32ELi4ELi16ELi32Ej6__halfLNS0_11ScoringFuncE0EEEvPKT5_PKbPfiPT4_PiiiibPKf)
        /*0164*/ 	.short	0x0380
        /*0166*/ 	.short	0x0048


	//----- nvinfo : EIATTR_SW_WAR
	.align		4
.L_9301:
        /*0168*/ 	.byte	0x04, 0x36
        /*016a*/ 	.short	(.L_9303 - .L_9302)
.L_9302:
        /*016c*/ 	.word	0x00000008
.L_9303:


//--------------------- .nv.info._ZN4vllm3moe10topkGatingILi8ELi16ELi4ELi16ELi32Ej6__halfLNS0_11ScoringFuncE0EEEvPKT5_PKbPfiPT4_PiiiibPKf --------------------------
	.section	.nv.info._ZN4vllm3moe10topkGatingILi8ELi16ELi4ELi16ELi32Ej6__halfLNS0_11ScoringFuncE0EEEvPKT5_PKbPfiPT4_PiiiibPKf,"",@"SHT_CUDA_INFO"
	.sectionflags	@""
	.align	4


	//----- nvinfo : EIATTR_CUDA_API_VERSION
	.align		4
        /*0000*/ 	.byte	0x04, 0x37
        /*0002*/ 	.short	(.L_9305 - .L_9304)
.L_9304:
        /*0004*/ 	.word	0x00000082


	//----- nvinfo : EIATTR_KPARAM_INFO
	.align		4
.L_9305:
        /*0008*/ 	.byte	0x04, 0x17
        /*000a*/ 	.short	(.L_9307 - .L_9306)
.L_9306:
        /*000c*/ 	.word	0x00000000
        /*0010*/ 	.short	0x000a
        /*0012*/ 	.short	0x0040
        /*0014*/ 	.byte	0x00, 0xf5, 0x21, 0x00


	//----- nvinfo : EIATTR_KPARAM_INFO
	.align		4
.L_9307:
        /*0018*/ 	.byte	0x04, 0x17
        /*001a*/ 	.short	(.L_9309 - .L_9308)
.L_9308:
        /*001c*/ 	.word	0x00000000
        /*0020*/ 	.short	0x0009
        /*0022*/ 	.short	0x003c
        /*0024*/ 	.byte	0x00, 0xf0, 0x05, 0x00


	//----- nvinfo : EIATTR_KPARAM_INFO
	.align		4
.L_9309:
        /*0028*/ 	.byte	0x04, 0x17
        /*002a*/ 	.short	(.L_9311 - .L_9310)
.L_9310:
        /*002c*/ 	.word	0x00000000
        /*0030*/ 	.short	0x0008
        /*0032*/ 	.short	0x0038
        /*0034*/ 	.byte	0x00, 0xf0, 0x11, 0x00


	//----- nvinfo : EIATTR_KPARAM_INFO
	.align		4
.L_9311:
        /*0038*/ 	.byte	0x04, 0x17
        /*003a*/ 	.short	(.L_9313 - .L_9312)
.L_9312:
        /*003c*/ 	.word	0x00000000
        /*0040*/ 	.short	0x0007
        /*0042*/ 	.short	0x0034
        /*0044*/ 	.byte	0x00, 0xf0, 0x11, 0x00


	//----- nvinfo : EIATTR_KPARAM_INFO
	.align		4
.L_9313:
        /*0048*/ 	.byte	0x04, 0x17
        /*004a*/ 	.short	(.L_9315 - .L_9314)
.L_9314:
        /*004c*/ 	.word	0x00000000
        /*0050*/ 	.short	0x0006
        /*0052*/ 	.short	0x0030
        /*0054*/ 	.byte	0x00, 0xf0, 0x11, 0x00


	//----- nvinfo : EIATTR_KPARAM_INFO
	.align		4
.L_9315:
        /*0058*/ 	.byte	0x04, 0x17
        /*005a*/ 	.short	(.L_9317 - .L_9316)
.L_9316:
        /*005c*/ 	.word	0x00000000
        /*0060*/ 	.short	0x0005
        /*0062*/ 	.short	0x0028
        /*0064*/ 	.byte	0x00, 0xf5, 0x21, 0x00


	//----- nvinfo : EIATTR_KPARAM_INFO
	.align		4
.L_9317:
        /*0068*/ 	.byte	0x04, 0x17
        /*006a*/ 	.short	(.L_9319 - .L_9318)
.L_9318:
        /*006c*/ 	.word	0x00000000
        /*0070*/ 	.short	0x0004
        /*0072*/ 	.short	0x0020
        /*0074*/ 	.byte	0x00, 0xf5, 0x21, 0x00


	//----- nvinfo : EIATTR_KPARAM_INFO
	.align		4
.L_9319:
        /*0078*/ 	.byte	0x04, 0x17
        /*007a*/ 	.short	(.L_9321 - .L_9320)
.L_9320:
        /*007c*/ 	.word	0x00000000
        /*0080*/ 	.short	0x0003
        /*0082*/ 	.short	0x0018
        /*0084*/ 	.byte	0x00, 0xf0, 0x11, 0x00


	//----- nvinfo : EIATTR_KPARAM_INFO
	.align		4
.L_9321:
        /*0088*/ 	.byte	0x04, 0x17
        /*008a*/ 	.short	(.L_9323 - .L_9322)
.L_9322:
        /*008c*/ 	.word	0x00000000
        /*0090*/ 	.short	0x0002
        /*0092*/ 	.short	0x0010
        /*0094*/ 	.byte	0x00, 0xf5, 0x21, 0x00


	//----- nvinfo : EIATTR_KPARAM_INFO
	.align		4
.L_9323:
        /*0098*/ 	.byte	0x04, 0x17
        /*009a*/ 	.short	(.L_9325 - .L_9324)
.L_9324:
        /*009c*/ 	.word	0x00000000
        /*00a0*/ 	.short	0x0001
        /*00a2*/ 	.short	0x0008
        /*00a4*/ 	.byte	0x00, 0xf5, 0x21, 0x00


	//----- nvinfo : EIATTR_KPARAM_INFO
	.align		4
.L_9325:
        /*00a8*/ 	.byte	0x04, 0x17
        /*00aa*/ 	.short	(.L_9327 - .L_9326)
.L_9326:
        /*00ac*/ 	.word	0x00000000
        /*00b0*/ 	.short	0x0000
        /*00b2*/ 	.short	0x0000
        /*00b4*/ 	.byte	0x00, 0xf5, 0x21, 0x00


	//----- nvinfo : EIATTR_SPARSE_MMA_MASK
	.align		4
.L_9327:
        /*00b8*/ 	.byte	0x03, 0x50
        /*00ba*/ 	.short	0x0000


	//----- nvinfo : EIATTR_MAXREG_COUNT
	.align		4
        /*00bc*/ 	.byte	0x03, 0x1b
        /*00be*/ 	.short	0x00ff


	//----- nvinfo : EIATTR_MERCURY_ISA_VERSION
	.align		4
        /*00c0*/ 	.byte	0x03, 0x5f
        /*00c2*/ 	.short	0x0101


	//----- nvinfo : EIATTR_COOP_GROUP_MASK_REGIDS
	.align		4
        /*00c4*/ 	.byte	0x04, 0x29
        /*00c6*/ 	.short	(.L_9329 - .L_9328)


	//   ....[0]....
.L_9328:
        /*00c8*/ 	.word	0xffffffff


	//   ....[1]....
        /*00cc*/ 	.word	0xffffffff


	//   ....[2]....
        /*00d0*/ 	.word	0xffffffff


	//   ....[3]....
        /*00d4*/ 	.word	0xffffffff


	//   ....[4]....
        /*00d8*/ 	.word	0xffffffff


	//----- nvinfo : EIATTR_COOP_GROUP_INSTR_OFFSETS
	.align		4
.L_9329:
        /*00dc*/ 	.byte	0x04, 0x28
        /*00de*/ 	.short	(.L_9331 - .L_9330)


	//   ....[0]....
.L_9330:
        /*00e0*/ 	.word	0x00000350


	//   ....[1]....
        /*00e4*/ 	.word	0x000005a0


	//   ....[2]....
        /*00e8*/ 	.word	0x00000a90


	//   ....[3]....
        /*00ec*/ 	.word	0x00000af0


	//   ....[4]....
        /*00f0*/ 	.word	0x00000b30


	//----- nvinfo : EIATTR_VRC_CTA_INIT_COUNT
	.align		4
.L_9331:
        /*00f4*/ 	.byte	0x02, 0x4a
	.zero		1
	.zero		1


	//----- nvinfo : EIATTR_EXIT_INSTR_OFFSETS
	.align		4
        /*00f8*/ 	.byte	0x04, 0x1c
        /*00fa*/ 	.short	(.L_9333 - .L_9332)


	//   ....[0]....
.L_9332:
        /*00fc*/ 	.word	0x00000090


	//   ....[1]....
        /*0100*/ 	.word	0x00000f90


	//   ....[2]....
        /*0104*/ 	.word	0x00000fb0


	//   ....[3]....
        /*0108*/ 	.word	0x00001420


	//   ....[4]....
        /*010c*/ 	.word	0x00001640


	//   ....[5]....
        /*0110*/ 	.word	0x000017a0


	//   ....[6]....
        /*0114*/ 	.word	0x00001870


	//----- nvinfo : EIATTR_MAX_THREADS
	.align		4
.L_9333:
        /*0118*/ 	.byte	0x04, 0x05
        /*011a*/ 	.short	(.L_9335 - .L_9334)
.L_9334:
        /*011c*/ 	.word	0x00000080
        /*0120*/ 	.word	0x00000001
        /*0124*/ 	.word	0x00000001


	//----- nvinfo : EIATTR_CRS_STACK_SIZE
	.align		4
.L_9335:
        /*0128*/ 	.byte	0x04, 0x1e
        /*012a*/ 	.short	(.L_9337 - .L_9336)
.L_9336:
        /*012c*/ 	.word	0x00000000


	//----- nvinfo : EIATTR_CBANK_PARAM_SIZE
	.align		4
.L_9337:
        /*0130*/ 	.byte	0x03, 0x19
        /*0132*/ 	.short	0x0048


	//----- nvinfo : EIATTR_PARAM_CBANK
	.align		4
        /*0134*/ 	.byte	0x04, 0x0a
        /*0136*/ 	.short	(.L_9339 - .L_9338)
	.align		4
.L_9338:
        /*0138*/ 	.word	index@(.nv.constant0._ZN4vllm3moe10topkGatingILi8ELi16ELi4ELi16ELi32Ej6__halfLNS0_11ScoringFuncE0EEEvPKT5_PKbPfiPT4_PiiiibPKf)
        /*013c*/ 	.short	0x0380
        /*013e*/ 	.short	0x0048


	//----- nvinfo : EIATTR_SW_WAR
	.align		4
.L_9339:
        /*0140*/ 	.byte	0x04, 0x36
        /*0142*/ 	.short	(.L_9341 - .L_9340)
.L_9340:
        /*0144*/ 	.word	0x00000008
.L_9341:


//--------------------- .nv.info._ZN4vllm3moe10topkGatingILi8ELi8ELi4ELi16ELi32Ej6__halfLNS0_11ScoringFuncE0EEEvPKT5_PKbPfiPT4_PiiiibPKf --------------------------
	.section	.nv.info._ZN4vllm3moe10topkGatingILi8ELi8ELi4ELi16ELi32Ej6__halfLNS0_11ScoringFuncE0EEEvPKT5_PKbPfiPT4_PiiiibPKf,"",@"SHT_CUDA_INFO"
	.sectionflags	@""
	.align	4


	//----- nvinfo : EIATTR_CUDA_API_VERSION
	.align		4
        /*0000*/ 	.byte	0x04, 0x37
        /*0002*/ 	.short	(.L_9343 - .L_9342)
.L_9342:
        /*0004*/ 	.word	0x00000082


	//----- nvinfo : EIATTR_KPARAM_INFO
	.align		4
.L_9343:
        /*0008*/ 	.byte	0x04, 0x17
        /*000a*/ 	.short	(.L_9345 - .L_9344)
.L_9344:
        /*000c*/ 	.word	0x00000000
        /*0010*/ 	.short	0x000a
        /*0012*/ 	.short	0x0040
        /*0014*/ 	.byte	0x00, 0xf5, 0x21, 0x00


	//----- nvinfo : EIATTR_KPARAM_INFO
	.align		4
.L_9345:
        /*0018*/ 	.byte	0x04, 0x17
        /*001a*/ 	.short	(.L_9347 - .L_9346)
.L_9346:
        /*001c*/ 	.word	0x00000000
        /*0020*/ 	.short	0x0009
        /*0022*/ 	.short	0x003c
        /*0024*/ 	.byte	0x00, 0xf0, 0x05, 0x00


	//----- nvinfo : EIATTR_KPARAM_INFO
	.align		4
.L_9347:
        /*0028*/ 	.byte	0x04, 0x17
        /*002a*/ 	.short	(.L_9349 - .L_9348)
.L_9348:
        /*002c*/ 	.word	0x00000000
        /*0030*/ 	.short	0x0008
        /*0032*/ 	.short	0x0038
        /*0034*/ 	.byte	0x00, 0xf0, 0x11, 0x00


	//----- nvinfo : EIATTR_KPARAM_INFO
	.align		4
.L_9349:
        /*0038*/ 	.byte	0x04, 0x17
        /*003a*/ 	.short	(.L_9351 - .L_9350)
.L_9350:
        /*003c*/ 	.word	0x00000000
        /*0040*/ 	.short	0x0007
        /*0042*/ 	.short	0x0034
        /*0044*/ 	.byte	0x00, 0xf0, 0x11, 0x00


	//----- nvinfo : EIATTR_KPARAM_INFO
	.align		4
.L_9351:
        /*0048*/ 	.byte	0x04, 0x17
        /*004a*/ 	.short	(.L_9353 - .L_9352)
.L_9352:
        /*004c*/ 	.word	0x00000000
        /*0050*/ 	.short	0x0006
        /*0052*/ 	.short	0x0030
        /*0054*/ 	.byte	0x00, 0xf0, 0x11, 0x00


	//----- nvinfo : EIATTR_KPARAM_INFO
	.align		4
.L_9353:
        /*0058*/ 	.byte	0x04, 0x17
        /*005a*/ 	.short	(.L_9355 - .L_9354)
.L_9354:
        /*005c*/ 	.word	0x00000000
        /*0060*/ 	.short	0x0005
        /*0062*/ 	.short	0x0028
        /*0064*/ 	.byte	0x00, 0xf5, 0x21, 0x00


	//----- nvinfo : EIATTR_KPARAM_INFO
	.align		4
.L_9355:
        /*0068*/ 	.byte	0x04, 0x17
        /*006a*/ 	.short	(.L_9357 - .L_9356)
.L_9356:
        /*006c*/ 	.word	0x00000000
        /*0070*/ 	.short	0x0004
        /*0072*/ 	.short	0x0020
        /*0074*/ 	.byte	0x00, 0xf5, 0x21, 0x00


	//----- nvinfo : EIATTR_KPARAM_INFO
	.align		4
.L_9357:
        /*0078*/ 	.byte	0x04, 0x17
        /*007a*/ 	.short	(.L_9359 - .L_9358)
.L_9358:
        /*007c*/ 	.word	0x00000000
        /*0080*/ 	.short	0x0003
        /*0082*/ 	.short	0x0018
        /*0084*/ 	.byte	0x00, 0xf0, 0x11, 0x00


	//----- nvinfo : EIATTR_KPARAM_INFO
	.align		4
.L_9359:
        /*0088*/ 	.byte	0x04, 0x17
        /*008a*/ 	.short	(.L_9361 - .L_9360)
.L_9360:
        /*008c*/ 	.word	0x00000000
        /*0090*/ 	.short	0x0002
        /*0092*/ 	.short	0x0010
        /*0094*/ 	.byte	0x00, 0xf5, 0x21, 0x00


	//----- nvinfo : EIATTR_KPARAM_INFO
	.align		4
.L_9361:
        /*0098*/ 	.byte	0x04, 0x17
        /*009a*/ 	.short	(.L_9363 - .L_9362)
.L_9362:
        /*009c*/ 	.word	0x00000000
        /*00a0*/ 	.short	0x0001
        /*00a2*/ 	.short	0x0008
        /*00a4*/ 	.byte	0x00, 0xf5, 0x21, 0x00


	//----- nvinfo : EIATTR_KPARAM_INFO
	.align		4
.L_9363:
        /*00a8*/ 	.byte	0x04, 0x17
        /*00aa*/ 	.short	(.L_9365 - .L_9364)
.L_9364:
        /*00ac*/ 	.word	0x00000000
        /*00b0*/ 	.short	0x0000
        /*00b2*/ 	.short	0x0000
        /*00b4*/ 	.byte	0x00, 0xf5, 0x21, 0x00


	//----- nvinfo : EIATTR_SPARSE_MMA_MASK
	.align		4
.L_9365:
        /*00b8*/ 	.byte	0x03, 0x50
        /*00ba*/ 	.short	0x0000


	//----- nvinfo : EIATTR_MAXREG_COUNT
	.align		4
        /*00bc*/ 	.byte	0x03, 0x1b
        /*00be*/ 	.short	0x00ff


	//----- nvinfo : EIATTR_MERCURY_ISA_VERSION
	.align		4
        /*00c0*/ 	.byte	0x03, 0x5f
        /*00c2*/ 	.short	0x0101


	//----- nvinfo : EIATTR_VRC_CTA_INIT_COUNT
	.align		4
        /*00c4*/ 	.byte	0x02, 0x4a
	.zero		1
	.zero		1


	//----- nvinfo : EIATTR_EXIT_INSTR_OFFSETS
	.align		4
        /*00c8*/ 	.byte	0x04, 0x1c
        /*00ca*/ 	.short	(.L_9367 - .L_9366)


	//   ....[0]....
.L_9366:
        /*00cc*/ 	.word	0x00000090


	//   ....[1]....
        /*00d0*/ 	.word	0x00001420


	//   ....[2]....
        /*00d4*/ 	.word	0x00001440


	//   ....[3]....
        /*00d8*/ 	.word	0x000018b0


	//   ....[4]....
        /*00dc*/ 	.word	0x00001ad0


	//   ....[5]....
        /*00e0*/ 	.word	0x00001c30


	//   ....[6]....
        /*00e4*/ 	.word	0x00001d00


	//----- nvinfo : EIATTR_MAX_THREADS
	.align		4
.L_9367:
        /*00e8*/ 	.byte	0x04, 0x05
        /*00ea*/ 	.short	(.L_9369 - .L_9368)
.L_9368:
        /*00ec*/ 	.word	0x00000080
        /*00f0*/ 	.word	0x00000001
        /*00f4*/ 	.word	0x00000001


	//----- nvinfo : EIATTR_CBANK_PARAM_SIZE
	.align		4
.L_9369:
        /*00f8*/ 	.byte	0x03, 0x19
        /*00fa*/ 	.short	0x0048


	//----- nvinfo : EIATTR_PARAM_CBANK
	.align		4
        /*00fc*/ 	.byte	0x04, 0x0a
        /*00fe*/ 	.short	(.L_9371 - .L_9370)
	.align		4
.L_9370:
        /*0100*/ 	.word	index@(.nv.constant0._ZN4vllm3moe10topkGatingILi8ELi8ELi4ELi16ELi32Ej6__halfLNS0_11ScoringFuncE0EEEvPKT5_PKbPfiPT4_PiiiibPKf)
        /*0104*/ 	.short	0x0380
        /*0106*/ 	.short	0x0048


	//----- nvinfo : EIATTR_SW_WAR
	.align		4
.L_9371:
        /*0108*/ 	.byte	0x04, 0x36
        /*010a*/ 	.short	(.L_9373 - .L_9372)
.L_9372:
        /*010c*/ 	.word	0x00000008
.L_9373:


//--------------------- .nv.info._ZN4vllm3moe10topkGatingILi4ELi4ELi4ELi8ELi32Ej6__halfLNS0_11ScoringFuncE0EEEvPKT5_PKbPfiPT4_PiiiibPKf --------------------------
	.section	.nv.info._ZN4vllm3moe10topkGatingILi4ELi4ELi4ELi8ELi32Ej6__halfLNS0_11ScoringFuncE0EEEvPKT5_PKbPfiPT4_PiiiibPKf,"",@"SHT_CUDA_INFO"
	.sectionflags	@""
	.align	4


	//----- nvinfo : EIATTR_CUDA_API_VERSION
	.align		4
        /*0000*/ 	.byte	0x04, 0x37
        /*0002*/ 	.short	(.L_9375 - .L_9374)
.L_9374:
        /*0004*/ 	.word	0x00000082


	//----- nvinfo : EIATTR_KPARAM_INFO
	.align		4
.L_9375:
        /*0008*/ 	.byte	0x04, 0x17
        /*000a*/ 	.short	(.L_9377 - .L_9376)
.L_9376:
        /*000c*/ 	.word	0x00000000
        /*0010*/ 	.short	0x000a
        /*0012*/ 	.short	0x0040
        /*0014*/ 	.byte	0x00, 0xf5, 0x21, 0x00


	//----- nvinfo : EIATTR_KPARAM_INFO
	.align		4
.L_9377:
        /*0018*/ 	.byte	0x04, 0x17
        /*001a*/ 	.short	(.L_9379 - .L_9378)
.L_9378:
        /*001c*/ 	.word	0x00000000
        /*0020*/ 	.short	0x0009
        /*0022*/ 	.short	0x003c
        /*0024*/ 	.byte	0x00, 0xf0, 0x05, 0x00


	//----- nvinfo : EIATTR_KPARAM_INFO
	.align		4
.L_9379:
        /*0028*/ 	.byte	0x04, 0x17
        /*002a*/ 	.short	(.L_9381 - .L_9380)
.L_9380:
        /*002c*/ 	.word	0x00000000
        /*0030*/ 	.short	0x0008
        /*0032*/ 	.short	0x0038
        /*0034*/ 	.byte	0x00, 0xf0, 0x11, 0x00


	//----- nvinfo : EIATTR_KPARAM_INFO
	.align		4
.L_9381:
        /*0038*/ 	.byte	0x04, 0x17
        /*003a*/ 	.short	(.L_9383 - .L_9382)
.L_9382:
        /*003c*/ 	.word	0x00000000
        /*0040*/ 	.short	0x0007
        /*0042*/ 	.short	0x0034
        /*0044*/ 	.byte	0x00, 0xf0, 0x11, 0x00


	//----- nvinfo : EIATTR_KPARAM_INFO
	.align		4
.L_9383:
        /*0048*/ 	.byte	0x04, 0x17
        /*004a*/ 	.short	(.L_9385 - .L_9384)
.L_9384:
        /*004c*/ 	.word	0x00000000
        /*0050*/ 	.short	0x0006
        /*0052*/ 	.short	0x0030
        /*0054*/ 	.byte	0x00, 0xf0, 0x11, 0x00


	//----- nvinfo : EIATTR_KPARAM_INFO
	.align		4
.L_9385:
        /*0058*/ 	.byte	0x04, 0x17
        /*005a*/ 	.short	(.L_9387 - .L_9386)
.L_9386:
        /*005c*/ 	.word	0x00000000
        /*0060*/ 	.short	0x0005
        /*0062*/ 	.short	0x0028
        /*0064*/ 	.byte	0x00, 0xf5, 0x21, 0x00


	//----- nvinfo : EIATTR_KPARAM_INFO
	.align		4
.L_9387:
        /*0068*/ 	.byte	0x04, 0x17
        /*006a*/ 	.short	(.L_9389 - .L_9388)
.L_9388:
        /*006c*/ 	.word	0x00000000
        /*0070*/ 	.short	0x0004
        /*0072*/ 	.short	0x0020
        /*0074*/ 	.byte	0x00, 0xf5, 0x21, 0x00


	//----- nvinfo : EIATTR_KPARAM_INFO
	.align		4
.L_9389:
        /*0078*/ 	.byte	0x04, 0x17
        /*007a*/ 	.short	(.L_9391 - .L_9390)
.L_9390:
        /*007c*/ 	.word	0x00000000
        /*0080*/ 	.short	0x0003
        /*0082*/ 	.short	0x0018
        /*0084*/ 	.byte	0x00, 0xf0, 0x11, 0x00


	//----- nvinfo : EIATTR_KPARAM_INFO
	.align		4
.L_9391:
        /*0088*/ 	.byte	0x04, 0x17
        /*008a*/ 	.short	(.L_9393 - .L_9392)
.L_9392:
        /*008c*/ 	.word	0x00000000
        /*0090*/ 	.short	0x0002
        /*0092*/ 	.short	0x0010
        /*0094*/ 	.byte	0x00, 0xf5, 0x21, 0x00


	//----- nvinfo : EIATTR_KPARAM_INFO
	.align		4
.L_9393:
        /*0098*/ 	.byte	0x04, 0x17
        /*009a*/ 	.short	(.L_9395 - .L_9394)
.L_9394:
        /*009c*/ 	.word	0x00000000
        /*00a0*/ 	.short	0x0001
        /*00a2*/ 	.short	0x0008
        /*00a4*/ 	.byte	0x00, 0xf5, 0x21, 0x00


	//----- nvinfo : EIATTR_KPARAM_INFO
	.align		4
.L_9395:
        /*00a8*/ 	.byte	0x04, 0x17
        /*00aa*/ 	.short	(.L_9397 - .L_9396)
.L_9396:
        /*00ac*/ 	.word	0x00000000
        /*00b0*/ 	.short	0x0000
        /*00b2*/ 	.short	0x0000
        /*00b4*/ 	.byte	0x00, 0xf5, 0x21, 0x00


	//----- nvinfo : EIATTR_SPARSE_MMA_MASK
	.align		4
.L_9397:
        /*00b8*/ 	.byte	0x03, 0x50
        /*00ba*/ 	.short	0x0000


	//----- nvinfo : EIATTR_MAXREG_COUNT
	.align		4
        /*00bc*/ 	.byte	0x03, 0x1b
        /*00be*/ 	.short	0x00ff


	//----- nvinfo : EIATTR_MERCURY_ISA_VERSION
	.align		4
        /*00c0*/ 	.byte	0x03, 0x5f
        /*00c2*/ 	.short	0x0101


	//----- nvinfo : EIATTR_VRC_CTA_INIT_COUNT
	.align		4
        /*00c4*/ 	.byte	0x02, 0x4a
	.zero		1
	.zero		1


	//----- nvinfo : EIATTR_EXIT_INSTR_OFFSETS
	.align		4
        /*00c8*/ 	.byte	0x04, 0x1c
        /*00ca*/ 	.short	(.L_9399 - .L_9398)


	//   ....[0]....
.L_9398:
        /*00cc*/ 	.word	0x00000080


	//   ....[1]....
        /*00d0*/ 	.word	0x00001600


	//   ....[2]....
        /*00d4*/ 	.word	0x00001620


	//   ....[3]....
        /*00d8*/ 	.word	0x00001a90


	//   ....[4]....
        /*00dc*/ 	.word	0x00001cb0


	//   ....[5]....
        /*00e0*/ 	.word	0x00001e10


	//   ....[6]....
        /*00e4*/ 	.word	0x00001ee0


	//----- nvinfo : EIATTR_MAX_THREADS
	.align		4
.L_9399:
        /*00e8*/ 	.byte	0x04, 0x05
        /*00ea*/ 	.short	(.L_9401 - .L_9400)
.L_9400:
        /*00ec*/ 	.word	0x00000080
        /*00f0*/ 	.word	0x00000001
        /*00f4*/ 	.word	0x00000001


	//----- nvinfo : EIATTR_CBANK_PARAM_SIZE
	.align		4
.L_9401:
        /*00f8*/ 	.byte	0x03, 0x19
        /*00fa*/ 	.short	0x0048


	//----- nvinfo : EIATTR_PARAM_CBANK
	.align		4
        /*00fc*/ 	.byte	0x04, 0x0a
        /*00fe*/ 	.short	(.L_9403 - .L_9402)
	.align		4
.L_9402:
        /*0100*/ 	.word	index@(.nv.constant0._ZN4vllm3moe10topkGatingILi4ELi4ELi4ELi8ELi32Ej6__halfLNS0_11ScoringFuncE0EEEvPKT5_PKbPfiPT4_PiiiibPKf)
        /*0104*/ 	.short	0x0380
        /*0106*/ 	.short	0x0048


	//----- nvinfo : EIATTR_SW_WAR
	.align		4
.L_9403:
        /*0108*/ 	.byte	0x04, 0x36
        /*010a*/ 	.short	(.L_9405 - .L_9404)
.L_9404:
        /*010c*/ 	.word	0x00000008
.L_9405:


//--------------------- .nv.info._ZN4vllm3moe10topkGatingILi2ELi2ELi4ELi4ELi32Ej6__halfLNS0_11ScoringFuncE0EEEvPKT5_PKbPfiPT4_PiiiibPKf --------------------------
	.section	.nv.info._ZN4vllm3moe10topkGatingILi2ELi2ELi4ELi4ELi32Ej6__halfLNS0_11ScoringFuncE0EEEvPKT5_PKbPfiPT4_PiiiibPKf,"",@"SHT_CUDA_INFO"
	.sectionflags	@""
	.align	4


	//----- nvinfo : EIATTR_CUDA_API_VERSION
	.align		4
        /*0000*/ 	.byte	0x04, 0x37
        /*0002*/ 	.short	(.L_9407 - .L_9406)
.L_9406:
        /*0004*/ 	.word	0x00000082


	//----- nvinfo : EIATTR_KPARAM_INFO
	.align		4
.L_9407:
        /*0008*/ 	.byte	0x04, 0x17
        /*000a*/ 	.short	(.L_9409 - .L_9408)
.L_9408:
        /*000c*/ 	.word	0x00000000
        /*0010*/ 	.short	0x000a
        /*0012*/ 	.short	0x0040
        /*0014*/ 	.byte	0x00, 0xf5, 0x21, 0x00


	//----- nvinfo : EIATTR_KPARAM_INFO
	.align		4
.L_9409:
        /*0018*/ 	.byte	0x04, 0x17
        /*001a*/ 	.short	(.L_9411 - .L_9410)
.L_9410:
        /*001c*/ 	.word	0x00000000
        /*0020*/ 	.short	0x0009
        /*0022*/ 	.short	0x003c
        /*0024*/ 	.byte	0x00, 0xf0, 0x05, 0x00


	//----- nvinfo : EIATTR_KPARAM_INFO
	.align		4
.L_9411:
        /*0028*/ 	.byte	0x04, 0x17
        /*002a*/ 	.short	(.L_9413 - .L_9412)
.L_9412:
        /*002c*/ 	.word	0x00000000
        /*0030*/ 	.short	0x0008
        /*0032*/ 	.short	0x0038
        /*0034*/ 	.byte	0x00, 0xf0, 0x11, 0x00


	//----- nvinfo : EIATTR_KPARAM_INFO
	.align		4
.L_9413:
        /*0038*/ 	.byte	0x04, 0x17
        /*003a*/ 	.short	(.L_9415 - .L_9414)
.L_9414:
        /*003c*/ 	.word	0x00000000
        /*0040*/ 	.short	0x0007
        /*0042*/ 	.short	0x0034
        /*0044*/ 	.byte	0x00, 0xf0, 0x11, 0x00


	//----- nvinfo : EIATTR_KPARAM_INFO
	.align		4
.L_9415:
        /*0048*/ 	.byte	0x04, 0x17
        /*004a*/ 	.short	(.L_9417 - .L_9416)
.L_9416:
        /*004c*/ 	.word	0x00000000
        /*0050*/ 	.short	0x0006
        /*0052*/ 	.short	0x0030
        /*0054*/ 	.byte	0x00, 0xf0, 0x11, 0x00


	//----- nvinfo : EIATTR_KPARAM_INFO
	.align		4
.L_9417:
        /*0058*/ 	.byte	0x04, 0x17
        /*005a*/ 	.short	(.L_9419 - .L_9418)
.L_9418:
        /*005c*/ 	.word	0x00000000
        /*0060*/ 	.short	0x0005
        /*0062*/ 	.short	0x0028
        /*0064*/ 	.byte	0x00, 0xf5, 0x21, 0x00


	//----- nvinfo : EIATTR_KPARAM_INFO
	.align		4
.L_9419:
        /*0068*/ 	.byte	0x04, 0x17
        /*006a*/ 	.short	(.L_9421 - .L_9420)
.L_9420:
        /*006c*/ 	.word	0x00000000
        /*0070*/ 	.short	0x0004
        /*0072*/ 	.short	0x0020
        /*0074*/ 	.byte	0x00, 0xf5, 0x21, 0x00


	//----- nvinfo : EIATTR_KPARAM_INFO
	.align		4
.L_9421:
        /*0078*/ 	.byte	0x04, 0x17
        /*007a*/ 	.short	(.L_9423 - .L_9422)
.L_9422:
        /*007c*/ 	.word	0x00000000
        /*0080*/ 	.short	0x0003
        /*0082*/ 	.short	0x0018
        /*0084*/ 	.byte	0x00, 0xf0, 0x11, 0x00


	//----- nvinfo : EIATTR_KPARAM_INFO
	.align		4
.L_9423:
        /*0088*/ 	.byte	0x04, 0x17
        /*008a*/ 	.short	(.L_9425 - .L_9424)
.L_9424:
        /*008c*/ 	.word	0x00000000
        /*0090*/ 	.short	0x0002
        /*0092*/ 	.short	0x0010
        /*0094*/ 	.byte	0x00, 0xf5, 0x21, 0x00


	//----- nvinfo : EIATTR_KPARAM_INFO
	.align		4
.L_9425:
        /*0098*/ 	.byte	0x04, 0x17
        /*009a*/ 	.short	(.L_9427 - .L_9426)
.L_9426:
        /*009c*/ 	.word	0x00000000
        /*00a0*/ 	.short	0x0001
        /*00a2*/ 	.short	0x0008
        /*00a4*/ 	.byte	0x00, 0xf5, 0x21, 0x00


	//----- nvinfo : EIATTR_KPARAM_INFO
	.align		4
.L_9427:
        /*00a8*/ 	.byte	0x04, 0x17
        /*00aa*/ 	.short	(.L_9429 - .L_9428)
.L_9428:
        /*00ac*/ 	.word	0x00000000
        /*00b0*/ 	.short	0x0000
        /*00b2*/ 	.short	0x0000
        /*00b4*/ 	.byte	0x00, 0xf5, 0x21, 0x00


	//----- nvinfo : EIATTR_SPARSE_MMA_MASK
	.align		4
.L_9429:
        /*00b8*/ 	.byte	0x03, 0x50
        /*00ba*/ 	.short	0x0000


	//----- nvinfo : EIATTR_MAXREG_COUNT
	.align		4
        /*00bc*/ 	.byte	0x03, 0x1b
        /*00be*/ 	.short	0x00ff


	//----- nvinfo : EIATTR_MERCURY_ISA_VERSION
	.align		4
        /*00c0*/ 	.byte	0x03, 0x5f
        /*00c2*/ 	.short	0x0101


	//----- nvinfo : EIATTR_VRC_CTA_INIT_COUNT
	.align		4
        /*00c4*/ 	.byte	0x02, 0x4a
	.zero		1
	.zero		1


	//----- nvinfo : EIATTR_EXIT_INSTR_OFFSETS
	.align		4
        /*00c8*/ 	.byte	0x04, 0x1c
        /*00ca*/ 	.short	(.L_9431 - .L_9430)


	//   ....[0]....
.L_9430:
        /*00cc*/ 	.word	0x00000080


	//   ....[1]....
        /*00d0*/ 	.word	0x00001060


	//   ....[2]....
        /*00d4*/ 	.word	0x00001080


	//   ....[3]....
        /*00d8*/ 	.word	0x000014f0


	//   ....[4]....
        /*00dc*/ 	.word	0x00001710


	//   ....[5]....
        /*00e0*/ 	.word	0x00001870


	//   ....[6]....
        /*00e4*/ 	.word	0x00001940


	//----- nvinfo : EIATTR_MAX_THREADS
	.align		4
.L_9431:
        /*00e8*/ 	.byte	0x04, 0x05
        /*00ea*/ 	.short	(.L_9433 - .L_9432)
.L_9432:
        /*00ec*/ 	.word	0x00000080
        /*00f0*/ 	.word	0x00000001
        /*00f4*/ 	.word	0x00000001


	//----- nvinfo : EIATTR_CBANK_PARAM_SIZE
	.align		4
.L_9433:
        /*00f8*/ 	.byte	0x03, 0x19
        /*00fa*/ 	.short	0x0048


	//----- nvinfo : EIATTR_PARAM_CBANK
	.align		4
        /*00fc*/ 	.byte	0x04, 0x0a
        /*00fe*/ 	.short	(.L_9435 - .L_9434)
	.align		4
.L_9434:
        /*0100*/ 	.word	index@(.nv.constant0._ZN4vllm3moe10topkGatingILi2ELi2ELi4ELi4ELi32Ej6__halfLNS0_11ScoringFuncE0EEEvPKT5_PKbPfiPT4_PiiiibPKf)
        /*0104*/ 	.short	0x0380
        /*0106*/ 	.short	0x0048


	//----- nvinfo : EIATTR_SW_WAR
	.align		4
.L_9435:
        /*0108*/ 	.byte	0x04, 0x36
        /*010a*/ 	.short	(.L_9437 - .L_9436)
.L_9436:
        /*010c*/ 	.word	0x00000008
.L_9437:


//--------------------- .nv.info._ZN4vllm3moe10topkGatingILi1ELi1ELi4ELi2ELi32Ej6__halfLNS0_11ScoringFuncE0EEEvPKT5_PKbPfiPT4_PiiiibPKf --------------------------
	.section	.nv.info._ZN4vllm3moe10topkGatingILi1ELi1ELi4ELi2ELi32Ej6__halfLNS0_11ScoringFuncE0EEEvPKT5_PKbPfiPT4_PiiiibPKf,"",@"SHT_CUDA_INFO"
	.sectionflags	@""
	.align	4


	//----- nvinfo : EIATTR_CUDA_API_VERSION
	.align		4
        /*0000*/ 	.byte	0x04, 0x37
        /*0002*/ 	.short	(.L_9439 - .L_9438)
.L_9438:
        /*0004*/ 	.word	0x00000082


	//----- nvinfo : EIATTR_KPARAM_INFO
	.align		4
.L_9439:
        /*0008*/ 	.byte	0x04, 0x17
        /*000a*/ 	.short	(.L_9441 - .L_9440)
.L_9440:
        /*000c*/ 	.word	0x00000000
        /*0010*/ 	.short	0x000a
        /*0012*/ 	.short	0x0040
        /*0014*/ 	.byte	0x00, 0xf5, 0x21, 0x00


	//----- nvinfo : EIATTR_KPARAM_INFO
	.align		4
.L_9441:
        /*0018*/ 	.byte	0x04, 0x17
        /*001a*/ 	.short	(.L_9443 - .L_9442)
.L_9442:
        /*001c*/ 	.word	0x00000000
        /*0020*/ 	.short	0x0009
        /*0022*/ 	.short	0x003c
        /*0024*/ 	.byte	0x00, 0xf0, 0x05, 0x00


	//----- nvinfo : EIATTR_KPARAM_INFO
	.align		4
.L_9443:
        /*0028*/ 	.byte	0x04, 0x17
        /*002a*/ 	.short	(.L_9445 - .L_9444)
.L_9444:
        /*002c*/ 	.word	0x00000000
        /*0030*/ 	.short	0x0008
        /*0032*/ 	.short	0x0038
        /*0034*/ 	.byte	0x00, 0xf0, 0x11, 0x00


	//----- nvinfo : EIATTR_KPARAM_INFO
	.align		4
.L_9445:
        /*0038*/ 	.byte	0x04, 0x17
        /*003a*/ 	.short	(.L_9447 - .L_9446)
.L_9446:
        /*003c*/ 	.word	0x00000000
        /*0040*/ 	.short	0x0007
        /*0042*/ 	.short	0x0034
        /*0044*/ 	.byte	0x00, 0xf0, 0x11, 0x00


	//----- nvinfo : EIATTR_KPARAM_INFO
	.align		4
.L_9447:
        /*0048*/ 	.byte	0x04, 0x17
        /*004a*/ 	.short	(.L_9449 - .L_9448)
.L_9448:
        /*004c*/ 	.word	0x00000000
        /*0050*/ 	.short	0x0006
        /*0052*/ 	.short	0x0030
        /*0054*/ 	.byte	0x00, 0xf0, 0x11, 0x00


	//----- nvinfo : EIATTR_KPARAM_INFO
	.align		4
.L_9449:
        /*0058*/ 	.byte	0x04, 0x17
        /*005a*/ 	.short	(.L_9451 - .L_9450)
.L_9450:
        /*005c*/ 	.word	0x00000000
        /*0060*/ 	.short	0x0005
        /*0062*/ 	.short	0x0028
        /*0064*/ 	.byte	0x00, 0xf5, 0x21, 0x00


	//----- nvinfo : EIATTR_KPARAM_INFO
	.align		4
.L_9451:
        /*0068*/ 	.byte	0x04, 0x17
        /*006a*/ 	.short	(.L_9453 - .L_9452)
.L_9452:
        /*006c*/ 	.word	0x00000000
        /*0070*/ 	.short	0x0004
        /*0072*/ 	.short	0x0020
        /*0074*/ 	.byte	0x00, 0xf5, 0x21, 0x00


	//----- nvinfo : EIATTR_KPARAM_INFO
	.align		4
.L_9453:
        /*0078*/ 	.byte	0x04, 0x17
        /*007a*/ 	.short	(.L_9455 - .L_9454)
.L_9454:
        /*007c*/ 	.word	0x00000000
        /*0080*/ 	.short	0x0003
        /*0082*/ 	.short	0x0018
        /*0084*/ 	.byte	0x00, 0xf0, 0x11, 0x00


	//----- nvinfo : EIATTR_KPARAM_INFO
	.align		4
.L_9455:
        /*0088*/ 	.byte	0x04, 0x17
        /*008a*/ 	.short	(.L_9457 - .L_9456)
.L_9456:
        /*008c*/ 	.word	0x00000000
        /*0090*/ 	.short	0x0002
        /*0092*/ 	.short	0x0010
        /*0094*/ 	.byte	0x00, 0xf5, 0x21, 0x00


	//----- nvinfo : EIATTR_KPARAM_INFO
	.align		4
.L_9457:
        /*0098*/ 	.byte	0x04, 0x17
        /*009a*/ 	.short	(.L_9459 - .L_9458)
.L_9458:
        /*009c*/ 	.word	0x00000000
        /*00a0*/ 	.short	0x0001
        /*00a2*/ 	.short	0x0008
        /*00a4*/ 	.byte	0x00, 0xf5, 0x21, 0x00


	//----- nvinfo : EIATTR_KPARAM_INFO
	.align		4
.L_9459:
        /*00a8*/ 	.byte	0x04, 0x17
        /*00aa*/ 	.short	(.L_9461 - .L_9460)
.L_9460:
        /*00ac*/ 	.word	0x00000000
        /*00b0*/ 	.short	0x0000
        /*00b2*/ 	.short	0x0000
        /*00b4*/ 	.byte	0x00, 0xf5, 0x21, 0x00


	//----- nvinfo : EIATTR_SPARSE_MMA_MASK
	.align		4
.L_9461:
        /*00b8*/ 	.byte	0x03, 0x50
        /*00ba*/ 	.short	0x0000


	//----- nvinfo : EIATTR_MAXREG_COUNT
	.align		4
        /*00bc*/ 	.byte	0x03, 0x1b
        /*00be*/ 	.short	0x00ff


	//----- nvinfo : EIATTR_MERCURY_ISA_VERSION
	.align		4
        /*00c0*/ 	.byte	0x03, 0x5f
        /*00c2*/ 	.short	0x0101


	//----- nvinfo : EIATTR_VRC_CTA_INIT_COUNT
	.align		4
        /*00c4*/ 	.byte	0x02, 0x4a
	.zero		1
	.zero		1


	//----- nvinfo : EIATTR_EXIT_INSTR_OFFSETS
	.align		4
        /*00c8*/ 	.byte	0x04, 0x1c
        /*00ca*/ 	.short	(.L_9463 - .L_9462)


	//   ....[0]....
.L_9462:
        /*00cc*/ 	.word	0x00000080


	//   ....[1]....
        /*00d0*/ 	.word	0x00000880


	//   ....[2]....
        /*00d4*/ 	.word	0x00000890


	//   ....[3]....
        /*00d8*/ 	.word	0x00000d00


	//   ....[4]....
        /*00dc*/ 	.word	0x00000f20


	//   ....[5]....
        /*00e0*/ 	.word	0x00001080


	//   ....[6]....
        /*00e4*/ 	.word	0x00001150


	//----- nvinfo : EIATTR_MAX_THREADS
	.align		4
.L_9463:
        /*00e8*/ 	.byte	0x04, 0x05
        /*00ea*/ 	.short	(.L_9465 - .L_9464)
.L_9464:
        /*00ec*/ 	.word	0x00000080
        /*00f0*/ 	.word	0x00000001
        /*00f4*/ 	.word	0x00000001


	//----- nvinfo : EIATTR_CBANK_PARAM_SIZE
	.align		4
.L_9465:
        /*00f8*/ 	.byte	0x03, 0x19
        /*00fa*/ 	.short	0x0048


	//----- nvinfo : EIATTR_PARAM_CBANK
	.align		4
        /*00fc*/ 	.byte	0x04, 0x0a
        /*00fe*/ 	.short	(.L_9467 - .L_9466)
	.align		4
.L_9466:
        /*0100*/ 	.word	index@(.nv.constant0._ZN4vllm3moe10topkGatingILi1ELi1ELi4ELi2ELi32Ej6__halfLNS0_11ScoringFuncE0EEEvPKT5_PKbPfiPT4_PiiiibPKf)
        /*0104*/ 	.short	0x0380
        /*0106*/ 	.short	0x0048


	//----- nvinfo : EIATTR_SW_WAR
	.align		4
.L_9467:
        /*0108*/ 	.byte	0x04, 0x36
        /*010a*/ 	.short	(.L_9469 - .L_9468)
.L_9468:
        /*010c*/ 	.word	0x00000008
.L_9469:


//--------------------- .nv.info._ZN4vllm3moe10moeSoftmaxILi256E6__halfEEvPKT0_PKbPfi --------------------------
	.section	.nv.info._ZN4vllm3moe10moeSoftmaxILi256E6__halfEEvPKT0_PKbPfi,"",@"SHT_CUDA_INFO"
	.sectionflags	@""
	.align	4


	//----- nvinfo : EIATTR_CUDA_API_VERSION
	.align		4
        /*0000*/ 	.byte	0x04, 0x37
        /*0002*/ 	.short	(.L_9471 - .L_9470)
.L_9470:
        /*0004*/ 	.word	0x00000082


	//----- nvinfo : EIATTR_KPARAM_INFO
	.align		4
.L_9471:
        /*0008*/ 	.byte	0x04, 0x17
        /*000a*/ 	.short	(.L_9473 - .L_9472)
.L_9472:
        /*000c*/ 	.word	0x00000000
        /*0010*/ 	.short	0x0003
        /*0012*/ 	.short	0x0018
        /*0014*/ 	.byte	0x00, 0xf0, 0x11, 0x00


	//----- nvinfo : EIATTR_KPARAM_INFO
	.align		4
.L_9473:
        /*0018*/ 	.byte	0x04, 0x17
        /*001a*/ 	.short	(.L_9475 - .L_9474)
.L_9474:
        /*001c*/ 	.word	0x00000000
        /*0020*/ 	.short	0x0002
        /*0022*/ 	.short	0x0010
        /*0024*/ 	.byte	0x00, 0xf5, 0x21, 0x00


	//----- nvinfo : EIATTR_KPARAM_INFO
	.align		4
.L_9475:
        /*0028*/ 	.byte	0x04, 0x17
        /*002a*/ 	.short	(.L_9477 - .L_9476)
.L_9476:
        /*002c*/ 	.word	0x00000000
        /*0030*/ 	.short	0x0001
        /*0032*/ 	.short	0x0008
        /*0034*/ 	.byte	0x00, 0xf5, 0x21, 0x00


	//----- nvinfo : EIATTR_KPARAM_INFO
	.align		4
.L_9477:
        /*0038*/ 	.byte	0x04, 0x17
        /*003a*/ 	.short	(.L_9479 - .L_9478)
.L_9478:
        /*003c*/ 	.word	0x00000000
        /*0040*/ 	.short	0x0000
        /*0042*/ 	.short	0x0000
        /*0044*/ 	.byte	0x00, 0xf5, 0x21, 0x00


	//----- nvinfo : EIATTR_SPARSE_MMA_MASK
	.align		4
.L_9479:
        /*0048*/ 	.byte	0x03, 0x50
        /*004a*/ 	.short	0x0000


	//----- nvinfo : EIATTR_MAXREG_COUNT
	.align		4
        /*004c*/ 	.byte	0x03, 0x1b
        /*004e*/ 	.short	0x00ff


	//----- nvinfo : EIATTR_NUM_BARRIERS
	.align		4
        /*0050*/ 	.byte	0x02, 0x4c
        /*0052*/ 	.byte	0x01
	.zero		1


	//----- nvinfo : EIATTR_MERCURY_ISA_VERSION
	.align		4
        /*0054*/ 	.byte	0x03, 0x5f
        /*0056*/ 	.short	0x0101


	//----- nvinfo : EIATTR_COOP_GROUP_MASK_REGIDS
	.align		4
        /*0058*/ 	.byte	0x04, 0x29
        /*005a*/ 	.short	(.L_9481 - .L_9480)


	//   ....[0]....
.L_9480:
        /*005c*/ 	.word	0xffffffff


	//   ....[1]....
        /*0060*/ 	.word	0xffffffff


	//   ....[2]....
        /*0064*/ 	.word	0xffffffff


	//   ....[3]....
        /*0068*/ 	.word	0xffffffff


	//   ....[4]....
        /*006c*/ 	.word	0xffffffff


	//   ....[5]....
        /*0070*/ 	.word	0xffffffff


	//   ....[6]....
        /*0074*/ 	.word	0xffffffff


	//   ....[7]....
        /*0078*/ 	.word	0xffffffff


	//   ....[8]....
        /*007c*/ 	.word	0xffffffff


	//   ....[9]....
        /*0080*/ 	.word	0xffffffff


	//----- nvinfo : EIATTR_COOP_GROUP_INSTR_OFFSETS
	.align		4
.L_9481:
        /*0084*/ 	.byte	0x04, 0x28
        /*0086*/ 	.short	(.L_9483 - .L_9482)


	//   ....[0]....
.L_9482:
        /*0088*/ 	.word	0x000009c0


	//   ....[1]....
        /*008c*/ 	.word	0x00000a40


	//   ....[2]....
        /*0090*/ 	.word	0x00000a80


	//   ....[3]....
        /*0094*/ 	.word	0x00000ac0


	//   ....[4]....
        /*0098*/ 	.word	0x00000b00


	//   ....[5]....
        /*009c*/ 	.word	0x00001b80


	//   ....[6]....
        /*00a0*/ 	.word	0x00001bd0


	//   ....[7]....
        /*00a4*/ 	.word	0x00001bf0


	//   ....[8]....
        /*00a8*/ 	.word	0x00001c10


	//   ....[9]....
        /*00ac*/ 	.word	0x00001c30


	//----- nvinfo : EIATTR_VRC_CTA_INIT_COUNT
	.align		4
.L_9483:
        /*00b0*/ 	.byte	0x02, 0x4a
	.zero		1
	.zero		1


	//----- nvinfo : EIATTR_EXIT_INSTR_OFFSETS
	.align		4
        /*00b4*/ 	.byte	0x04, 0x1c
        /*00b6*/ 	.short	(.L_9485 - .L_9484)


	//   ....[0]....
.L_9484:
        /*00b8*/ 	.word	0x000000d0


	//   ....[1]....
        /*00bc*/ 	.word	0x00001d60


	//   ....[2]....
        /*00c0*/ 	.word	0x00001f90


	//   ....[3]....
        /*00c4*/ 	.word	0x000022f0


	//----- nvinfo : EIATTR_MAX_THREADS
	.align		4
.L_9485:
        /*00c8*/ 	.byte	0x04, 0x05
        /*00ca*/ 	.short	(.L_9487 - .L_9486)
.L_9486:
        /*00cc*/ 	.word	0x00000100
        /*00d0*/ 	.word	0x00000001
        /*00d4*/ 	.word	0x00000001


	//----- nvinfo : EIATTR_CRS_STACK_SIZE
	.align		4
.L_9487:
        /*00d8*/ 	.byte	0x04, 0x1e
        /*00da*/ 	.short	(.L_9489 - .L_9488)
.L_9488:
        /*00dc*/ 	.word	0x00000000


	//----- nvinfo : EIATTR_CBANK_PARAM_SIZE
	.align		4
.L_9489:
        /*00e0*/ 	.byte	0x03, 0x19
        /*00e2*/ 	.short	0x001c


	//----- nvinfo : EIATTR_PARAM_CBANK
	.align		4
        /*00e4*/ 	.byte	0x04, 0x0a
        /*00e6*/ 	.short	(.L_9491 - .L_9490)
	.align		4
.L_9490:
        /*00e8*/ 	.word	index@(.nv.constant0._ZN4vllm3moe10moeSoftmaxILi256E6__halfEEvPKT0_PKbPfi)
        /*00ec*/ 	.short	0x0380
        /*00ee*/ 	.short	0x001c


	//----- nvinfo : EIATTR_SW_WAR
	.align		4
.L_9491:
        /*00f0*/ 	.byte	0x04, 0x36
        /*00f2*/ 	.short	(.L_9493 - .L_9492)
.L_9492:
        /*00f4*/ 	.word	0x00000008
.L_9493:


//--------------------- .nv.info._ZN4vllm3moe10topkGatingILi18ELi576ELi4ELi4ELi32Ei6__halfLNS0_11ScoringFuncE0EEEvPKT5_PKbPfiPT4_PiiiibPKf --------------------------
	.section	.nv.info._ZN4vllm3moe10topkGatingILi18ELi576ELi4ELi4ELi32Ei6__halfLNS0_11ScoringFuncE0EEEvPKT5_PKbPfiPT4_PiiiibPKf,"",@"SHT_CUDA_INFO"
	.sectionflags	@""
	.align	4


	//----- nvinfo : EIATTR_CUDA_API_VERSION
	.align		4
        /*0000*/ 	.byte	0x04, 0x37
        /*0002*/ 	.short	(.L_9495 - .L_9494)
.L_9494:
        /*0004*/ 	.word	0x00000082


	//----- nvinfo : EIATTR_KPARAM_INFO
	.align		4
.L_9495:
        /*0008*/ 	.byte	0x04, 0x17
        /*000a*/ 	.short	(.L_9497 - .L_9496)
.L_9496:
        /*000c*/ 	.word	0x00000000
        /*0010*/ 	.short	0x000a
        /*0012*/ 	.short	0x0040
        /*0014*/ 	.byte	0x00, 0xf5, 0x21, 0x00


	//----- nvinfo : EIATTR_KPARAM_INFO
	.align		4
.L_9497:
        /*0018*/ 	.byte	0x04, 0x17
        /*001a*/ 	.short	(.L_9499 - .L_9498)
.L_9498:
        /*001c*/ 	.word	0x00000000
        /*0020*/ 	.short	0x0009
        /*0022*/ 	.short	0x003c
        /*0024*/ 	.byte	0x00, 0xf0, 0x05, 0x00


	//----- nvinfo : EIATTR_KPARAM_INFO
	.align		4
.L_9499:
        /*0028*/ 	.byte	0x04, 0x17
        /*002a*/ 	.short	(.L_9501 - .L_9500)
.L_9500:
        /*002c*/ 	.word	0x00000000
        /*0030*/ 	.short	0x0008
        /*0032*/ 	.short	0x0038
        /*0034*/ 	.byte	0x00, 0xf0, 0x11, 0x00


	//----- nvinfo : EIATTR_KPARAM_INFO
	.align		4
.L_9501:
        /*0038*/ 	.byte	0x04, 0x17
        /*003a*/ 	.short	(.L_9503 - .L_9502)
.L_9502:
        /*003c*/ 	.word	0x00000000
        /*0040*/ 	.short	0x0007
        /*0042*/ 	.short	0x0034
        /*0044*/ 	.byte	0x00, 0xf0, 0x11, 0x00


	//----- nvinfo : EIATTR_KPARAM_INFO
	.align		4
.L_9503:
        /*0048*/ 	.byte	0x04, 0x17
        /*004a*/ 	.short	(.L_9505 - .L_9504)
.L_9504:
        /*004c*/ 	.word	0x00000000
        /*0050*/ 	.short	0x0006
        /*0052*/ 	.short	0x0030
        /*0054*/ 	.byte	0x00, 0xf0, 0x11, 0x00


	//----- nvinfo : EIATTR_KPARAM_INFO
	.align		4
.L_9505:
        /*0058*/ 	.byte	0x04, 0x17
        /*005a*/ 	.short	(.L_9507 - .L_9506)
.L_9506:
        /*005c*/ 	.word	0x00000000
        /*0060*/ 	.short	0x0005
        /*0062*/ 	.short	0x0028
        /*0064*/ 	.byte	0x00, 0xf5, 0x21, 0x00


	//----- nvinfo : EIATTR_KPARAM_INFO
	.align		4
.L_9507:
        /*0068*/ 	.byte	0x04, 0x17
        /*006a*/ 	.short	(.L_9509 - .L_9508)
.L_9508:
        /*006c*/ 	.word	0x00000000
        /*0070*/ 	.short	0x0004
        /*0072*/ 	.short	0x0020
        /*0074*/ 	.byte	0x00, 0xf5, 0x21, 0x00


	//----- nvinfo : EIATTR_KPARAM_INFO
	.align		4
.L_9509:
        /*0078*/ 	.byte	0x04, 0x17
        /*007a*/ 	.short	(.L_9511 - .L_9510)
.L_9510:
        /*007c*/ 	.word	0x00000000
        /*0080*/ 	.short	0x0003
        /*0082*/ 	.short	0x0018
        /*0084*/ 	.byte	0x00, 0xf0, 0x11, 0x00


	//----- nvinfo : EIATTR_KPARAM_INFO
	.align		4
.L_9511:
        /*0088*/ 	.byte	0x04, 0x17
        /*008a*/ 	.short	(.L_9513 - .L_9512)
.L_9512:
        /*008c*/ 	.word	0x00000000
        /*0090*/ 	.short	0x0002
        /*0092*/ 	.short	0x0010
        /*0094*/ 	.byte	0x00, 0xf5, 0x21, 0x00


	//----- nvinfo : EIATTR_KPARAM_INFO
	.align		4
.L_9513:
        /*0098*/ 	.byte	0x04, 0x17
        /*009a*/ 	.short	(.L_9515 - .L_9514)
.L_9514:
        /*009c*/ 	.word	0x00000000
        /*00a0*/ 	.short	0x0001
        /*00a2*/ 	.short	0x0008
        /*00a4*/ 	.byte	0x00, 0xf5, 0x21, 0x00


	//----- nvinfo : EIATTR_KPARAM_INFO
	.align		4
.L_9515:
        /*00a8*/ 	.byte	0x04, 0x17
        /*00aa*/ 	.short	(.L_9517 - .L_9516)
.L_9516:
        /*00ac*/ 	.word	0x00000000
        /*00b0*/ 	.short	0x0000
        /*00b2*/ 	.short	0x0000
        /*00b4*/ 	.byte	0x00, 0xf5, 0x21, 0x00


	//----- nvinfo : EIATTR_SPARSE_MMA_MASK
	.align		4
.L_9517:
        /*00b8*/ 	.byte	0x03, 0x50
        /*00ba*/ 	.short	0x0000


	//----- nvinfo : EIATTR_MAXREG_COUNT
	.align		4
        /*00bc*/ 	.byte	0x03, 0x1b
        /*00be*/ 	.short	0x00ff


	//----- nvinfo : EIATTR_MERCURY_ISA_VERSION
	.align		4
        /*00c0*/ 	.byte	0x03, 0x5f
        /*00c2*/ 	.short	0x0101


	//----- nvinfo : EIATTR_COOP_GROUP_MASK_REGIDS
	.align		4
        /*00c4*/ 	.byte	0x04, 0x29
        /*00c6*/ 	.short	(.L_9519 - .L_9518)


	//   ....[0]....
.L_9518:
        /*00c8*/ 	.word	0xffffffff


	//   ....[1]....
        /*00cc*/ 	.word	0xffffffff


	//   ....[2]....
        /*00d0*/ 	.word	0xffffffff


	//   ....[3]....
        /*00d4*/ 	.word	0xffffffff


	//   ....[4]....
        /*00d8*/ 	.word	0xffffffff


	//   ....[5]....
        /*00dc*/ 	.word	0xffffffff


	//   ....[6]....
        /*00e0*/ 	.word	0xffffffff


	//   ....[7]....
        /*00e4*/ 	.word	0xffffffff


	//   ....[8]....
        /*00e8*/ 	.word	0xffffffff


	//   ....[9]....
        /*00ec*/ 	.word	0xffffffff


	//   ....[10]....
        /*00f0*/ 	.word	0xffffffff


	//   ....[11]....
        /*00f4*/ 	.word	0xffffffff


	//   ....[12]....
        /*00f8*/ 	.word	0xffffffff


	//   ....[13]....
        /*00fc*/ 	.word	0xffffffff


	//   ....[14]....
        /*0100*/ 	.word	0xffffffff


	//   ....[15]....
        /*0104*/ 	.word	0xffffffff


	//   ....[16]....
        /*0108*/ 	.word	0xffffffff


	//   ....[17]....
        /*010c*/ 	.word	0xffffffff


	//   ....[18]....
        /*0110*/ 	.word	0xffffffff


	//   ....[19]....
        /*0114*/ 	.word	0xffffffff


	//   ....[20]....
        /*0118*/ 	.word	0xffffffff


	//   ....[21]....
        /*011c*/ 	.word	0xffffffff


	//   ....[22]....
        /*0120*/ 	.word	0xffffffff


	//   ....[23]....
        /*0124*/ 	.word	0xffffffff


	//   ....[24]....
        /*0128*/ 	.word	0xffffffff


	//----- nvinfo : EIATTR_COOP_GROUP_INSTR_OFFSETS
	.align		4
.L_9519:
        /*012c*/ 	.byte	0x04, 0x28
        /*012e*/ 	.short	(.L_9521 - .L_9520)


	//   ....[0]....
.L_9520:
        /*0130*/ 	.word	0x000003a0


	//   ....[1]....
        /*0134*/ 	.word	0x000003c0


	//   ....[2]....
        /*0138*/ 	.word	0x00000400


	//   ....[3]....
        /*013c*/ 	.word	0x00000420


	//   ....[4]....
        /*0140*/ 	.word	0x00000440


	//   ....[5]....
        /*0144*/ 	.word	0x000008f0


	//   ....[6]....
        /*0148*/ 	.word	0x00000910


	//   ....[7]....
        /*014c*/ 	.word	0x00000930


	//   ....[8]....
        /*0150*/ 	.word	0x00000950


	//   ....[9]....
        /*0154*/ 	.word	0x00000970


	//   ....[10]....
        /*0158*/ 	.word	0x000015b0


	//   ....[11]....
        /*015c*/ 	.word	0x00001600


	//   ....[12]....
        /*0160*/ 	.word	0x00001670


	//   ....[13]....
        /*0164*/ 	.word	0x00001680


	//   ....[14]....
        /*0168*/ 	.word	0x00001880


	//   ....[15]....
        /*016c*/ 	.word	0x000018a0


	//   ....[16]....
        /*0170*/ 	.word	0x000018d0


	//   ....[17]....
        /*0174*/ 	.word	0x00001930


	//   ....[18]....
        /*0178*/ 	.word	0x00001970


	//   ....[19]....
        /*017c*/ 	.word	0x00001980


	//   ....[20]....
        /*0180*/ 	.word	0x000019a0


	//   ....[21]....
        /*0184*/ 	.word	0x00001a00


	//   ....[22]....
        /*0188*/ 	.word	0x00001a30


	//   ....[23]....
        /*018c*/ 	.word	0x00001a40


	//   ....[24]....
        /*0190*/ 	.word	0x00001a70


	//----- nvinfo : EIATTR_VRC_CTA_INIT_COUNT
	.align		4
.L_9521:
        /*0194*/ 	.byte	0x02, 0x4a
	.zero		1
	.zero		1


	//----- nvinfo : EIATTR_EXIT_INSTR_OFFSETS
	.align		4
        /*0198*/ 	.byte	0x04, 0x1c
        /*019a*/ 	.short	(.L_9523 - .L_9522)


	//   ....[0]....
.L_9522:
        /*019c*/ 	.word	0x00000080


	//   ....[1]....
        /*01a0*/ 	.word	0x00002000


	//   ....[2]....
        /*01a4*/ 	.word	0x00002040


	//   ....[3]....
        /*01a8*/ 	.word	0x000024a0


	//   ....[4]....
        /*01ac*/ 	.word	0x000026c0


	//   ....[5]....
        /*01b0*/ 	.word	0x00002820


	//   ....[6]....
        /*01b4*/ 	.word	0x000028f0


	//----- nvinfo : EIATTR_MAX_THREADS
	.align		4
.L_9523:
        /*01b8*/ 	.byte	0x04, 0x05
        /*01ba*/ 	.short	(.L_9525 - .L_9524)
.L_9524:
        /*01bc*/ 	.word	0x00000080
        /*01c0*/ 	.word	0x00000001
        /*01c4*/ 	.word	0x00000001


	//----- nvinfo : EIATTR_CRS_STACK_SIZE
	.align		4
.L_9525:
        /*01c8*/ 	.byte	0x04, 0x1e
        /*01ca*/ 	.short	(.L_9527 - .L_9526)
.L_9526:
        /*01cc*/ 	.word	0x00000000


	//----- nvinfo : EIATTR_CBANK_PARAM_SIZE
	.align		4
.L_9527:
        /*01d0*/ 	.byte	0x03, 0x19
        /*01d2*/ 	.short	0x0048


	//----- nvinfo : EIATTR_PARAM_CBANK
	.align		4
        /*01d4*/ 	.byte	0x04, 0x0a
        /*01d6*/ 	.short	(.L_9529 - .L_9528)
	.align		4
.L_9528:
        /*01d8*/ 	.word	index@(.nv.constant0._ZN4vllm3moe10topkGatingILi18ELi576ELi4ELi4ELi32Ei6__halfLNS0_11ScoringFuncE0EEEvPKT5_PKbPfiPT4_PiiiibPKf)
        /*01dc*/ 	.short	0x0380
        /*01de*/ 	.short	0x0048


	//----- nvinfo : EIATTR_SW_WAR
	.align		4
.L_9529:
        /*01e0*/ 	.byte	0x04, 0x36
        /*01e2*/ 	.short	(.L_9531 - .L_9530)
.L_9530:
        /*01e4*/ 	.word	0x00000008
.L_9531:


//--------------------- .nv.info._ZN4vllm3moe10topkGatingILi14ELi448ELi4ELi4ELi32Ei6__halfLNS0_11ScoringFuncE0EEEvPKT5_PKbPfiPT4_PiiiibPKf --------------------------
	.section	.nv.info._ZN4vllm3moe10topkGatingILi14ELi448ELi4ELi4ELi32Ei6__halfLNS0_11ScoringFuncE0EEEvPKT5_PKbPfiPT4_PiiiibPKf,"",@"SHT_CUDA_INFO"
	.sectionflags	@""
	.align	4


	//----- nvinfo : EIATTR_CUDA_API_VERSION
	.align		4
        /*0000*/ 	.byte	0x04, 0x37
        /*0002*/ 	.short	(.L_9533 - .L_9532)
.L_9532:
        /*0004*/ 	.word	0x00000082


	//----- nvinfo : EIATTR_KPARAM_INFO
	.align		4
.L_9533:
        /*0008*/ 	.byte	0x04, 0x17
        /*000a*/ 	.short	(.L_9535 - .L_9534)
.L_9534:
        /*000c*/ 	.word	0x00000000
        /*0010*/ 	.short	0x000a
        /*0012*/ 	.short	0x0040
        /*0014*/ 	.byte	0x00, 0xf5, 0x21, 0x00


	//----- nvinfo : EIATTR_KPARAM_INFO
	.align		4
.L_9535:
        /*0018*/ 	.byte	0x04, 0x17
        /*001a*/ 	.short	(.L_9537 - .L_9536)
.L_9536:
        /*001c*/ 	.word	0x00000000
        /*0020*/ 	.short	0x0009
        /*0022*/ 	.short	0x003c
        /*0024*/ 	.byte	0x00, 0xf0, 0x05, 0x00


	//----- nvinfo : EIATTR_KPARAM_INFO
	.align		4
.L_9537:
        /*0028*/ 	.byte	0x04, 0x17
        /*002a*/ 	.short	(.L_9539 - .L_9538)
.L_9538:
        /*002c*/ 	.word	0x00000000
        /*0030*/ 	.short	0x0008
        /*0032*/ 	.short	0x0038
        /*0034*/ 	.byte	0x00, 0xf0, 0x11, 0x00


	//----- nvinfo : EIATTR_KPARAM_INFO
	.align		4
.L_9539:
        /*0038*/ 	.byte	0x04, 0x17
        /*003a*/ 	.short	(.L_9541 - .L_9540)
.L_9540:
        /*003c*/ 	.word	0x00000000
        /*0040*/ 	.short	0x0007
        /*0042*/ 	.short	0x0034
        /*0044*/ 	.byte	0x00, 0xf0, 0x11, 0x00


	//----- nvinfo : EIATTR_KPARAM_INFO
	.align		4
.L_9541:
        /*0048*/ 	.byte	0x04, 0x17
        /*004a*/ 	.short	(.L_9543 - .L_9542)
.L_9542:
        /*004c*/ 	.word	0x00000000
        /*0050*/ 	.short	0x0006
        /*0052*/ 	.short	0x0030
        /*0054*/ 	.byte	0x00, 0xf0, 0x11, 0x00


	//----- nvinfo : EIATTR_KPARAM_INFO
	.align		4
.L_9543:
        /*0058*/ 	.byte	0x04, 0x17
        /*005a*/ 	.short	(.L_9545 - .L_9544)
.L_9544:
        /*005c*/ 	.word	0x00000000
        /*0060*/ 	.short	0x0005
        /*0062*/ 	.short	0x0028
        /*0064*/ 	.byte	0x00, 0xf5, 0x21, 0x00


	//----- nvinfo : EIATTR_KPARAM_INFO
	.align		4
.L_9545:
        /*0068*/ 	.byte	0x04, 0x17
        /*006a*/ 	.short	(.L_9547 - .L_9546)
.L_9546:
        /*006c*/ 	.word	0x00000000
        /*0070*/ 	.short	0x0004
        /*0072*/ 	.short	0x0020
        /*0074*/ 	.byte	0x00, 0xf5, 0x21, 0x00


	//----- nvinfo : EIATTR_KPARAM_INFO
	.align		4
.L_9547:
        /*0078*/ 	.byte	0x04, 0x17
        /*007a*/ 	.short	(.L_9549 - .L_9548)
.L_9548:
        /*007c*/ 	.word	0x00000000
        /*0080*/ 	.short	0x0003
        /*0082*/ 	.short	0x0018
        /*0084*/ 	.byte	0x00, 0xf0, 0x11, 0x00


	//----- nvinfo : EIATTR_KPARAM_INFO
	.align		4
.L_9549:
        /*0088*/ 	.byte	0x04, 0x17
        /*008a*/ 	.short	(.L_9551 - .L_9550)
.L_9550:
        /*008c*/ 	.word	0x00000000
        /*0090*/ 	.short	0x0002
        /*0092*/ 	.short	0x0010
        /*0094*/ 	.byte	0x00, 0xf5, 0x21, 0x00


	//----- nvinfo : EIATTR_KPARAM_INFO
	.align		4
.L_9551:
        /*0098*/ 	.byte	0x04, 0x17
        /*009a*/ 	.short	(.L_9553 - .L_9552)
.L_9552:
        /*009c*/ 	.word	0x00000000
        /*00a0*/ 	.short	0x0001
        /*00a2*/ 	.short	0x0008
        /*00a4*/ 	.byte	0x00, 0xf5, 0x21, 0x00


	//----- nvinfo : EIATTR_KPARAM_INFO
	.align		4
.L_9553:
        /*00a8*/ 	.byte	0x04, 0x17
        /*00aa*/ 	.short	(.L_9555 - .L_9554)
.L_9554:
        /*00ac*/ 	.word	0x00000000
        /*00b0*/ 	.short	0x0000
        /*00b2*/ 	.short	0x0000
        /*00b4*/ 	.byte	0x00, 0xf5, 0x21, 0x00


	//----- nvinfo : EIATTR_SPARSE_MMA_MASK
	.align		4
.L_9555:
        /*00b8*/ 	.byte	0x03, 0x50
        /*00ba*/ 	.short	0x0000


	//----- nvinfo : EIATTR_MAXREG_COUNT
	.align		4
        /*00bc*/ 	.byte	0x03, 0x1b
        /*00be*/ 	.short	0x00ff


	//----- nvinfo : EIATTR_MERCURY_ISA_VERSION
	.align		4
        /*00c0*/ 	.byte	0x03, 0x5f
        /*00c2*/ 	.short	0x0101


	//----- nvinfo : EIATTR_COOP_GROUP_MASK_REGIDS
	.align		4
        /*00c4*/ 	.byte	0x04, 0x29
        /*00c6*/ 	.short	(.L_9557 - .L_9556)


	//   ....[0]....
.L_9556:
        /*00c8*/ 	.word	0xffffffff


	//   ....[1]....
        /*00cc*/ 	.word	0xffffffff


	//   ....[2]....
        /*00d0*/ 	.word	0xffffffff


	//   ....[3]....
        /*00d4*/ 	.word	0xffffffff


	//   ....[4]....
        /*00d8*/ 	.word	0xffffffff


	//   ....[5]....
        /*00dc*/ 	.word	0xffffffff


	//   ....[6]....
        /*00e0*/ 	.word	0xffffffff


	//   ....[7]....
        /*00e4*/ 	.word	0xffffffff


	//   ....[8]....
        /*00e8*/ 	.word	0xffffffff


	//   ....[9]....
        /*00ec*/ 	.word	0xffffffff


	//   ....[10]....
        /*00f0*/ 	.word	0xffffffff


	//   ....[11]....
        /*00f4*/ 	.word	0xffffffff


	//   ....[12]....
        /*00f8*/ 	.word	0xffffffff


	//   ....[13]....
        /*00fc*/ 	.word	0xffffffff


	//   ....[14]....
        /*0100*/ 	.word	0xffffffff


	//   ....[15]....
        /*0104*/ 	.word	0xffffffff


	//   ....[16]....
        /*0108*/ 	.word	0xffffffff


	//   ....[17]....
        /*010c*/ 	.word	0xffffffff


	//   ....[18]....
        /*0110*/ 	.word	0xffffffff


	//   ....[19]....
        /*0114*/ 	.word	0xffffffff


	//   ....[20]....
        /*0118*/ 	.word	0xffffffff


	//   ....[21]....
        /*011c*/ 	.word	0xffffffff


	//   ....[22]....
        /*0120*/ 	.word	0xffffffff


	//   ....[23]....
        /*0124*/ 	.word	0xffffffff


	//   ....[24]....
        /*0128*/ 	.word	0xffffffff


	//----- nvinfo : EIATTR_COOP_GROUP_INSTR_OFFSETS
	.align		4
.L_9557:
        /*012c*/ 	.byte	0x04, 0x28
        /*012e*/ 	.short	(.L_9559 - .L_9558)


	//   ....[0]....
.L_9558:
        /*0130*/ 	.word	0x00000310


	//   ....[1]....
        /*0134*/ 	.word	0x00000330


	//   ....[2]....
        /*0138*/ 	.word	0x00000350


	//   ....[3]....
        /*013c*/ 	.word	0x00000370


	//   ....[4]....
        /*0140*/ 	.word	0x000003a0


	//   ....[5]....
        /*0144*/ 	.word	0x000007a0


	//   ....[6]....
        /*0148*/ 	.word	0x000007c0


	//   ....[7]....
        /*014c*/ 	.word	0x000007e0


	//   ....[8]....
        /*0150*/ 	.word	0x00000800


	//   ....[9]....
        /*0154*/ 	.word	0x00000820


	//   ....[10]....
        /*0158*/ 	.word	0x00001190


	//   ....[11]....
        /*015c*/ 	.word	0x00001200


	//   ....[12]....
        /*0160*/ 	.word	0x00001270


	//   ....[13]....
        /*0164*/ 	.word	0x00001280


	//   ....[14]....
        /*0168*/ 	.word	0x00001400


	//   ....[15]....
        /*016c*/ 	.word	0x00001420


	//   ....[16]....
        /*0170*/ 	.word	0x00001450


	//   ....[17]....
        /*0174*/ 	.word	0x000014b0


	//   ....[18]....
        /*0178*/ 	.word	0x000014f0


	//   ....[19]....
        /*017c*/ 	.word	0x00001500


	//   ....[20]....
        /*0180*/ 	.word	0x00001520


	//   ....[21]....
        /*0184*/ 	.word	0x00001580


	//   ....[22]....
        /*0188*/ 	.word	0x000015b0


	//   ....[23]....
        /*018c*/ 	.word	0x000015c0


	//   ....[24]....
        /*0190*/ 	.word	0x000015f0


	//----- nvinfo : EIATTR_VRC_CTA_INIT_COUNT
	.align		4
.L_9559:
        /*0194*/ 	.byte	0x02, 0x4a
	.zero		1
	.zero		1


	//----- nvinfo : EIATTR_EXIT_INSTR_OFFSETS
	.align		4
        /*0198*/ 	.byte	0x04, 0x1c
        /*019a*/ 	.short	(.L_9561 - .L_9560)


	//   ....[0]....
.L_9560:
        /*019c*/ 	.word	0x00000080


	//   ....[1]....
        /*01a0*/ 	.word	0x00001b40


	//   ....[2]....
        /*01a4*/ 	.word	0x00001b60


	//   ....[3]....
        /*01a8*/ 	.word	0x00001fd0


	//   ....[4]....
        /*01ac*/ 	.word	0x000021f0


	//   ....[5]....
        /*01b0*/ 	.word	0x00002350


	//   ....[6]....
        /*01b4*/ 	.word	0x00002420


	//----- nvinfo : EIATTR_MAX_THREADS
	.align		4
.L_9561:
        /*01b8*/ 	.byte	0x04, 0x05
        /*01ba*/ 	.short	(.L_9563 - .L_9562)
.L_9562:
        /*01bc*/ 	.word	0x00000080
        /*01c0*/ 	.word	0x00000001
        /*01c4*/ 	.word	0x00000001


	//----- nvinfo : EIATTR_CRS_STACK_SIZE
	.align		4
.L_9563:
        /*01c8*/ 	.byte	0x04, 0x1e
        /*01ca*/ 	.short	(.L_9565 - .L_9564)
.L_9564:
        /*01cc*/ 	.word	0x00000000


	//----- nvinfo : EIATTR_CBANK_PARAM_SIZE
	.align		4
.L_9565:
        /*01d0*/ 	.byte	0x03, 0x19
        /*01d2*/ 	.short	0x0048


	//----- nvinfo : EIATTR_PARAM_CBANK
	.align		4
        /*01d4*/ 	.byte	0x04, 0x0a
        /*01d6*/ 	.short	(.L_9567 - .L_9566)
	.align		4
.L_9566:
        /*01d8*/ 	.word	index@(.nv.constant0._ZN4vllm3moe10topkGatingILi14ELi448ELi4ELi4ELi32Ei6__halfLNS0_11ScoringFuncE0EEEvPKT5_PKbPfiPT4_PiiiibPKf)
        /*01dc*/ 	.short	0x0380
        /*01de*/ 	.short	0x0048


	//----- nvinfo : EIATTR_SW_WAR
	.align		4
.L_9567:
        /*01e0*/ 	.byte	0x04, 0x36
        /*01e2*/ 	.short	(.L_9569 - .L_9568)
.L_9568:
        /*01e4*/ 	.word	0x00000008
.L_9569:


//--------------------- .nv.info._ZN4vllm3moe10topkGatingILi12ELi384ELi4ELi4ELi32Ei6__halfLNS0_11ScoringFuncE0EEEvPKT5_PKbPfiPT4_PiiiibPKf --------------------------
	.section	.nv.info._ZN4vllm3moe10topkGatingILi12ELi384ELi4ELi4ELi32Ei6__halfLNS0_11ScoringFuncE0EEEvPKT5_PKbPfiPT4_PiiiibPKf,"",@"SHT_CUDA_INFO"
	.sectionflags	@""
	.align	4


	//----- nvinfo : EIATTR_CUDA_API_VERSION
	.align		4
        /*0000*/ 	.byte	0x04, 0x37
        /*0002*/ 	.short	(.L_9571 - .L_9570)
.L_9570:
        /*0004*/ 	.word	0x00000082


	//----- nvinfo : EIATTR_KPARAM_INFO
	.align		4
.L_9571:
        /*0008*/ 	.byte	0x04, 0x17
        /*000a*/ 	.short	(.L_9573 - .L_9572)
.L_9572:
        /*000c*/ 	.word	0x00000000
        /*0010*/ 	.short	0x000a
        /*0012*/ 	.short	0x0040
        /*0014*/ 	.byte	0x00, 0xf5, 0x21, 0x00


	//----- nvinfo : EIATTR_KPARAM_INFO
	.align		4
.L_9573:
        /*0018*/ 	.byte	0x04, 0x17
        /*001a*/ 	.short	(.L_9575 - .L_9574)
.L_9574:
        /*001c*/ 	.word	0x00000000
        /*0020*/ 	.short	0x0009
        /*0022*/ 	.short	0x003c
        /*0024*/ 	.byte	0x00, 0xf0, 0x05, 0x00


	//----- nvinfo : EIATTR_KPARAM_INFO
	.align		4
.L_9575:
        /*0028*/ 	.byte	0x04, 0x17
        /*002a*/ 	.short	(.L_9577 - .L_9576)
.L_9576:
        /*002c*/ 	.word	0x00000000
        /*0030*/ 	.short	0x0008
        /*0032*/ 	.short	0x0038
        /*0034*/ 	.byte	0x00, 0xf0, 0x11, 0x00


	//----- nvinfo : EIATTR_KPARAM_INFO
	.align		4
.L_9577:
        /*0038*/ 	.byte	0x04, 0x17
        /*003a*/ 	.short	(.L_9579 - .L_9578)
.L_9578:
        /*003c*/ 	.word	0x00000000
        /*0040*/ 	.short	0x0007
        /*0042*/ 	.short	0x0034
        /*0044*/ 	.byte	0x00, 0xf0, 0x11, 0x00


	//----- nvinfo : EIATTR_KPARAM_INFO
	.align		4
.L_9579:
        /*0048*/ 	.byte	0x04, 0x17
        /*004a*/ 	.short	(.L_9581 - .L_9580)
.L_9580:
        /*004c*/ 	.word	0x00000000
        /*0050*/ 	.short	0x0006
        /*0052*/ 	.short	0x0030
        /*0054*/ 	.byte	0x00, 0xf0, 0x11, 0x00


	//----- nvinfo : EIATTR_KPARAM_INFO
	.align		4
.L_9581:
        /*0058*/ 	.byte	0x04, 0x17
        /*005a*/ 	.short	(.L_9583 - .L_9582)
.L_9582:
        /*005c*/ 	.word	0x00000000
        /*0060*/ 	.short	0x0005
        /*0062*/ 	.short	0x0028
        /*0064*/ 	.byte	0x00, 0xf5, 0x21, 0x00


	//----- nvinfo : EIATTR_KPARAM_INFO
	.align		4
.L_9583:
        /*0068*/ 	.byte	0x04, 0x17
        /*006a*/ 	.short	(.L_9585 - .L_9584)
.L_9584:
        /*006c*/ 	.word	0x00000000
        /*0070*/ 	.short	0x0004
        /*0072*/ 	.short	0x0020
        /*0074*/ 	.byte	0x00, 0xf5, 0x21, 0x00


	//----- nvinfo : EIATTR_KPARAM_INFO
	.align		4
.L_9585:
        /*0078*/ 	.byte	0x04, 0x17
        /*007a*/ 	.short	(.L_9587 - .L_9586)
.L_9586:
        /*007c*/ 	.word	0x00000000
        /*0080*/ 	.short	0x0003
        /*0082*/ 	.short	0x0018
        /*0084*/ 	.byte	0x00, 0xf0, 0x11, 0x00


	//----- nvinfo : EIATTR_KPARAM_INFO
	.align		4
.L_9587:
        /*0088*/ 	.byte	0x04, 0x17
        /*008a*/ 	.short	(.L_9589 - .L_9588)
.L_9588:
        /*008c*/ 	.word	0x00000000
        /*0090*/ 	.short	0x0002
        /*0092*/ 	.short	0x0010
        /*0094*/ 	.byte	0x00, 0xf5, 0x21, 0x00


	//----- nvinfo : EIATTR_KPARAM_INFO
	.align		4
.L_9589:
        /*0098*/ 	.byte	0x04, 0x17
        /*009a*/ 	.short	(.L_9591 - .L_9590)
.L_9590:
        /*009c*/ 	.word	0x00000000
        /*00a0*/ 	.short	0x0001
        /*00a2*/ 	.short	0x0008
        /*00a4*/ 	.byte	0x00, 0xf5, 0x21, 0x00


	//----- nvinfo : EIATTR_KPARAM_INFO
	.align		4
.L_9591:
        /*00a8*/ 	.byte	0x04, 0x17
        /*00aa*/ 	.short	(.L_9593 - .L_9592)
.L_9592:
        /*00ac*/ 	.word	0x00000000
        /*00b0*/ 	.short	0x0000
        /*00b2*/ 	.short	0x0000
        /*00b4*/ 	.byte	0x00, 0xf5, 0x21, 0x00


	//----- nvinfo : EIATTR_SPARSE_MMA_MASK
	.align		4
.L_9593:
        /*00b8*/ 	.byte	0x03, 0x50
        /*00ba*/ 	.short	0x0000


	//----- nvinfo : EIATTR_MAXREG_COUNT
	.align		4
        /*00bc*/ 	.byte	0x03, 0x1b
        /*00be*/ 	.short	0x00ff


	//----- nvinfo : EIATTR_MERCURY_ISA_VERSION
	.align		4
        /*00c0*/ 	.byte	0x03, 0x5f
        /*00c2*/ 	.short	0x0101


	//----- nvinfo : EIATTR_COOP_GROUP_MASK_REGIDS
	.align		4
        /*00c4*/ 	.byte	0x04, 0x29
        /*00c6*/ 	.short	(.L_9595 - .L_9594)


	//   ....[0]....
.L_9594:
        /*00c8*/ 	.word	0xffffffff


	//   ....[1]....
        /*00cc*/ 	.word	0xffffffff


	//   ....[2]....
        /*00d0*/ 	.word	0xffffffff


	//   ....[3]....
        /*00d4*/ 	.word	0xffffffff


	//   ....[4]....
        /*00d8*/ 	.word	0xffffffff


	//   ....[5]....
        /*00dc*/ 	.word	0xffffffff


	//   ....[6]....
        /*00e0*/ 	.word	0xffffffff


	//   ....[7]....
        /*00e4*/ 	.word	0xffffffff


	//   ....[8]....
        /*00e8*/ 	.word	0xffffffff


	//   ....[9]....
        /*00ec*/ 	.word	0xffffffff


	//   ....[10]....
        /*00f0*/ 	.word	0xffffffff


	//   ....[11]....
        /*00f4*/ 	.word	0xffffffff


	//   ....[12]....
        /*00f8*/ 	.word	0xffffffff


	//   ....[13]....
        /*00fc*/ 	.word	0xffffffff


	//   ....[14]....
        /*0100*/ 	.word	0xffffffff


	//   ....[15]....
        /*0104*/ 	.word	0xffffffff


	//   ....[16]....
        /*0108*/ 	.word	0xffffffff


	//   ....[17]....
        /*010c*/ 	.word	0xffffffff


	//   ....[18]....
        /*0110*/ 	.word	0xffffffff


	//   ....[19]....
        /*0114*/ 	.word	0xffffffff


	//   ....[20]....
        /*0118*/ 	.word	0xffffffff


	//   ....[21]....
        /*011c*/ 	.word	0xffffffff


	//   ....[22]....
        /*0120*/ 	.word	0xffffffff


	//   ....[23]....
        /*0124*/ 	.word	0xffffffff


	//   ....[24]....
        /*0128*/ 	.word	0xffffffff


	//----- nvinfo : EIATTR_COOP_GROUP_INSTR_OFFSETS
	.align		4
.L_9595:
        /*012c*/ 	.byte	0x04, 0x28
        /*012e*/ 	.short	(.L_9597 - .L_9596)


	//   ....[0]....
.L_9596:
        /*0130*/ 	.word	0x000002d0


	//   ....[1]....
        /*0134*/ 	.word	0x000002f0


	//   ....[2]....
        /*0138*/ 	.word	0x00000320


	//   ....[3]....
        /*013c*/ 	.word	0x00000360


	//   ....[4]....
        /*0140*/ 	.word	0x00000390


	//   ....[5]....
        /*0144*/ 	.word	0x000006b0


	//   ....[6]....
        /*0148*/ 	.word	0x000006d0


	//   ....[7]....
        /*014c*/ 	.word	0x000006f0


	//   ....[8]....
        /*0150*/ 	.word	0x00000710


	//   ....[9]....
        /*0154*/ 	.word	0x00000730


	//   ....[10]....
        /*0158*/ 	.word	0x00000fe0


	//   ....[11]....
        /*015c*/ 	.word	0x00001020


	//   ....[12]....
        /*0160*/ 	.word	0x000010a0


	//   ....[13]....
        /*0164*/ 	.word	0x000010f0


	//   ....[14]....
        /*0168*/ 	.word	0x000011d0


	//   ....[15]....
        /*016c*/ 	.word	0x00001210


	//   ....[16]....
        /*0170*/ 	.word	0x00001220


	//   ....[17]....
        /*0174*/ 	.word	0x00001250


	//   ....[18]....
        /*0178*/ 	.word	0x000012c0


	//   ....[19]....
        /*017c*/ 	.word	0x000012e0


	//   ....[20]....
        /*0180*/ 	.word	0x000012f0


	//   ....[21]....
        /*0184*/ 	.word	0x00001330


	//   ....[22]....
        /*0188*/ 	.word	0x00001390


	//   ....[23]....
        /*018c*/ 	.word	0x000013b0


	//   ....[24]....
        /*0190*/ 	.word	0x000013c0


	//----- nvinfo : EIATTR_VRC_CTA_INIT_COUNT
	.align		4
.L_9597:
        /*0194*/ 	.byte	0x02, 0x4a
	.zero		1
	.zero		1


	//----- nvinfo : EIATTR_EXIT_INSTR_OFFSETS
	.align		4
        /*0198*/ 	.byte	0x04, 0x1c
        /*019a*/ 	.short	(.L_9599 - .L_9598)


	//   ....[0]....
.L_9598:
        /*019c*/ 	.word	0x00000080


	//   ....[1]....
        /*01a0*/ 	.word	0x000018d0


	//   ....[2]....
        /*01a4*/ 	.word	0x000018f0


	//   ....[3]....
        /*01a8*/ 	.word	0x00001d60


	//   ....[4]....
        /*01ac*/ 	.word	0x00001f80


	//   ....[5]....
        /*01b0*/ 	.word	0x000020e0


	//   ....[6]....
        /*01b4*/ 	.word	0x000021b0


	//----- nvinfo : EIATTR_MAX_THREADS
	.align		4
.L_9599:
        /*01b8*/ 	.byte	0x04, 0x05
        /*01ba*/ 	.short	(.L_9601 - .L_9600)
.L_9600:
        /*01bc*/ 	.word	0x00000080
        /*01c0*/ 	.word	0x00000001
        /*01c4*/ 	.word	0x00000001


	//----- nvinfo : EIATTR_CRS_STACK_SIZE
	.align		4
.L_9601:
        /*01c8*/ 	.byte	0x04, 0x1e
        /*01ca*/ 	.short	(.L_9603 - .L_9602)
.L_9602:
        /*01cc*/ 	.word	0x00000000


	//----- nvinfo : EIATTR_CBANK_PARAM_SIZE
	.align		4
.L_9603:
        /*01d0*/ 	.byte	0x03, 0x19
        /*01d2*/ 	.short	0x0048


	//----- nvinfo : EIATTR_PARAM_CBANK
	.align		4
        /*01d4*/ 	.byte	0x04, 0x0a
        /*01d6*/ 	.short	(.L_9605 - .L_9604)
	.align		4
.L_9604:
        /*01d8*/ 	.word	index@(.nv.constant0._ZN4vllm3moe10topkGatingILi12ELi384ELi4ELi4ELi32Ei6__halfLNS0_11ScoringFuncE0EEEvPKT5_PKbPfiPT4_PiiiibPKf)
        /*01dc*/ 	.short	0x0380
        /*01de*/ 	.short	0x0048


	//----- nvinfo : EIATTR_SW_WAR
	.align		4
.L_9605:
        /*01e0*/ 	.byte	0x04, 0x36
        /*01e2*/ 	.short	(.L_9607 - .L_9606)
.L_9606:
        /*01e4*/ 	.word	0x00000008
.L_9607:


//--------------------- .nv.info._ZN4vllm3moe10topkGatingILi10ELi320ELi4ELi4ELi32Ei6__halfLNS0_11ScoringFuncE0EEEvPKT5_PKbPfiPT4_PiiiibPKf --------------------------
	.section	.nv.info._ZN4vllm3moe10topkGatingILi10ELi320ELi4ELi4ELi32Ei6__halfLNS0_11ScoringFuncE0EEEvPKT5_PKbPfiPT4_PiiiibPKf,"",@"SHT_CUDA_INFO"
	.sectionflags	@""
	.align	4


	//----- nvinfo : EIATTR_CUDA_API_VERSION
	.align		4
        /*0000*/ 	.byte	0x04, 0x37
        /*0002*/ 	.short	(.L_9609 - .L_9608)
.L_9608:
        /*0004*/ 	.word	0x00000082


	//----- nvinfo : EIATTR_KPARAM_INFO
	.align		4
.L_9609:
        /*0008*/ 	.byte	0x04, 0x17
        /*000a*/ 	.short	(.L_9611 - .L_9610)
.L_9610:
        /*000c*/ 	.word	0x00000000
        /*0010*/ 	.short	0x000a
        /*0012*/ 	.short	0x0040
        /*0014*/ 	.byte	0x00, 0xf5, 0x21, 0x00


	//----- nvinfo : EIATTR_KPARAM_INFO
	.align		4
.L_9611:
        /*0018*/ 	.byte	0x04, 0x17
        /*001a*/ 	.short	(.L_9613 - .L_9612)
.L_9612:
        /*001c*/ 	.word	0x00000000
        /*0020*/ 	.short	0x0009
        /*0022*/ 	.short	0x003c
        /*0024*/ 	.byte	0x00, 0xf0, 0x05, 0x00


	//----- nvinfo : EIATTR_KPARAM_INFO
	.align		4
.L_9613:
        /*0028*/ 	.byte	0x04, 0x17
        /*002a*/ 	.short	(.L_9615 - .L_9614)
.L_9614:
        /*002c*/ 	.word	0x00000000
        /*0030*/ 	.short	0x0008
        /*0032*/ 	.short	0x0038
        /*0034*/ 	.byte	0x00, 0xf0, 0x11, 0x00


	//----- nvinfo : EIATTR_KPARAM_INFO
	.align		4
.L_9615:
        /*0038*/ 	.byte	0x04, 0x17
        /*003a*/ 	.short	(.L_9617 - .L_9616)
.L_9616:
        /*003c*/ 	.word	0x00000000
        /*0040*/ 	.short	0x0007
        /*0042*/ 	.short	0x0034
        /*0044*/ 	.byte	0x00, 0xf0, 0x11, 0x00


	//----- nvinfo : EIATTR_KPARAM_INFO
	.align		4
.L_9617:
        /*0048*/ 	.byte	0x04, 0x17
        /*004a*/ 	.short	(.L_9619 - .L_9618)
.L_9618:
        /*004c*/ 	.word	0x00000000
        /*0050*/ 	.short	0x0006
        /*0052*/ 	.short	0x0030
        /*0054*/ 	.byte	0x00, 0xf0, 0x11, 0x00


	//----- nvinfo : EIATTR_KPARAM_INFO
	.align		4
.L_9619:
        /*0058*/ 	.byte	0x04, 0x17
        /*005a*/ 	.short	(.L_9621 - .L_9620)
.L_9620:
        /*005c*/ 	.word	0x00000000
        /*0060*/ 	.short	0x0005
        /*0062*/ 	.short	0x0028
        /*0064*/ 	.byte	0x00, 0xf5, 0x21, 0x00


	//----- nvinfo : EIATTR_KPARAM_INFO
	.align		4
.L_9621:
        /*0068*/ 	.byte	0x04, 0x17
        /*006a*/ 	.short	(.L_9623 - .L_9622)
.L_9622:
        /*006c*/ 	.word	0x00000000
        /*0070*/ 	.short	0x0004
        /*0072*/ 	.short	0x0020
        /*0074*/ 	.byte	0x00, 0xf5, 0x21, 0x00


	//----- nvinfo : EIATTR_KPARAM_INFO
	.align		4
.L_9623:
        /*0078*/ 	.byte	0x04, 0x17
        /*007a*/ 	.short	(.L_9625 - .L_9624)
.L_9624:
        /*007c*/ 	.word	0x00000000
        /*0080*/ 	.short	0x0003
        /*0082*/ 	.short	0x0018
        /*0084*/ 	.byte	0x00, 0xf0, 0x11, 0x00


	//----- nvinfo : EIATTR_KPARAM_INFO
	.align		4
.L_9625:
        /*0088*/ 	.byte	0x04, 0x17
        /*008a*/ 	.short	(.L_9627 - .L_9626)
.L_9626:
        /*008c*/ 	.word	0x00000000
        /*0090*/ 	.short	0x0002
        /*0092*/ 	.short	0x0010
        /*0094*/ 	.byte	0x00, 0xf5, 0x21, 0x00


	//----- nvinfo : EIATTR_KPARAM_INFO
	.align		4
.L_9627:
        /*0098*/ 	.byte	0x04, 0x17
        /*009a*/ 	.short	(.L_9629 - .L_9628)
.L_9628:
        /*009c*/ 	.word	0x00000000
        /*00a0*/ 	.short	0x0001
        /*00a2*/ 	.short	0x0008
        /*00a4*/ 	.byte	0x00, 0xf5, 0x21, 0x00


	//----- nvinfo : EIATTR_KPARAM_INFO
	.align		4
.L_9629:
        /*00a8*/ 	.byte	0x04, 0x17
        /*00aa*/ 	.short	(.L_9631 - .L_9630)
.L_9630:
        /*00ac*/ 	.word	0x00000000
        /*00b0*/ 	.short	0x0000
        /*00b2*/ 	.short	0x0000
        /*00b4*/ 	.byte	0x00, 0xf5, 0x21, 0x00


	//----- nvinfo : EIATTR_SPARSE_MMA_MASK
	.align		4
.L_9631:
        /*00b8*/ 	.byte	0x03, 0x50
        /*00ba*/ 	.short	0x0000


	//----- nvinfo : EIATTR_MAXREG_COUNT
	.align		4
        /*00bc*/ 	.byte	0x03, 0x1b
        /*00be*/ 	.short	0x00ff


	//----- nvinfo : EIATTR_MERCURY_ISA_VERSION
	.align		4
        /*00c0*/ 	.byte	0x03, 0x5f
        /*00c2*/ 	.short	0x0101


	//----- nvinfo : EIATTR_COOP_GROUP_MASK_REGIDS
	.align		4
        /*00c4*/ 	.byte	0x04, 0x29
        /*00c6*/ 	.short	(.L_9633 - .L_9632)


	//   ....[0]....
.L_9632:
        /*00c8*/ 	.word	0xffffffff


	//   ....[1]....
        /*00cc*/ 	.word	0xffffffff


	//   ....[2]....
        /*00d0*/ 	.word	0xffffffff


	//   ....[3]....
        /*00d4*/ 	.word	0xffffffff


	//   ....[4]....
        /*00d8*/ 	.word	0xffffffff


	//   ....[5]....
        /*00dc*/ 	.word	0xffffffff


	//   ....[6]....
        /*00e0*/ 	.word	0xffffffff


	//   ....[7]....
        /*00e4*/ 	.word	0xffffffff


	//   ....[8]....
        /*00e8*/ 	.word	0xffffffff


	//   ....[9]....
        /*00ec*/ 	.word	0xffffffff


	//   ....[10]....
        /*00f0*/ 	.word	0xffffffff


	//   ....[11]....
        /*00f4*/ 	.word	0xffffffff


	//   ....[12]....
        /*00f8*/ 	.word	0xffffffff


	//   ....[13]....
        /*00fc*/ 	.word	0xffffffff


	//   ....[14]....
        /*0100*/ 	.word	0xffffffff


	//   ....[15]....
        /*0104*/ 	.word	0xffffffff


	//   ....[16]....
        /*0108*/ 	.word	0xffffffff


	//   ....[17]....
        /*010c*/ 	.word	0xffffffff


	//   ....[18]....
        /*0110*/ 	.word	0xffffffff


	//   ....[19]....
        /*0114*/ 	.word	0xffffffff


	//   ....[20]....
        /*0118*/ 	.word	0xffffffff


	//   ....[21]....
        /*011c*/ 	.word	0xffffffff


	//   ....[22]....
        /*0120*/ 	.word	0xffffffff


	//   ....[23]....
        /*0124*/ 	.word	0xffffffff


	//   ....[24]....
        /*0128*/ 	.word	0xffffffff


	//----- nvinfo : EIATTR_COOP_GROUP_INSTR_OFFSETS
	.align		4
.L_9633:
        /*012c*/ 	.byte	0x04, 0x28
        /*012e*/ 	.short	(.L_9635 - .L_9634)


	//   ....[0]....
.L_9634:
        /*0130*/ 	.word	0x00000290


	//   ....[1]....
        /*0134*/ 	.word	0x000002b0


	//   ....[2]....
        /*0138*/ 	.word	0x000002d0


	//   ....[3]....
        /*013c*/ 	.word	0x00000300


	//   ....[4]....
        /*0140*/ 	.word	0x00000380


	//   ....[5]....
        /*0144*/ 	.word	0x00000620


	//   ....[6]....
        /*0148*/ 	.word	0x00000640


	//   ....[7]....
        /*014c*/ 	.word	0x00000660


	//   ....[8]....
        /*0150*/ 	.word	0x00000680


	//   ....[9]....
        /*0154*/ 	.word	0x000006a0


	//   ....[10]....
        /*0158*/ 	.word	0x00000df0


	//   ....[11]....
        /*015c*/ 	.word	0x00000e20


	//   ....[12]....
        /*0160*/ 	.word	0x00000e90


	//   ....[13]....
        /*0164*/ 	.word	0x00000ea0


	//   ....[14]....
        /*0168*/ 	.word	0x00000fc0


	//   ....[15]....
        /*016c*/ 	.word	0x00000fe0


	//   ....[16]....
        /*0170*/ 	.word	0x00001010


	//   ....[17]....
        /*0174*/ 	.word	0x00001070


	//   ....[18]....
        /*0178*/ 	.word	0x000010b0


	//   ....[19]....
        /*017c*/ 	.word	0x000010c0


	//   ....[20]....
        /*0180*/ 	.word	0x000010e0


	//   ....[21]....
        /*0184*/ 	.word	0x00001140


	//   ....[22]....
        /*0188*/ 	.word	0x00001170


	//   ....[23]....
        /*018c*/ 	.word	0x00001180


	//   ....[24]....
        /*0190*/ 	.word	0x000011b0


	//----- nvinfo : EIATTR_VRC_CTA_INIT_COUNT
	.align		4
.L_9635:
        /*0194*/ 	.byte	0x02, 0x4a
	.zero		1
	.zero		1


	//----- nvinfo : EIATTR_EXIT_INSTR_OFFSETS
	.align		4
        /*0198*/ 	.byte	0x04, 0x1c
        /*019a*/ 	.short	(.L_9637 - .L_9636)


	//   ....[0]....
.L_9636:
        /*019c*/ 	.word	0x00000080


	//   ....[1]....
        /*01a0*/ 	.word	0x00001680


	//   ....[2]....
        /*01a4*/ 	.word	0x000016a0


	//   ....[3]....
        /*01a8*/ 	.word	0x00001b10


	//   ....[4]....
        /*01ac*/ 	.word	0x00001d30


	//   ....[5]....
        /*01b0*/ 	.word	0x00001e90


	//   ....[6]....
        /*01b4*/ 	.word	0x00001f60


	//----- nvinfo : EIATTR_MAX_THREADS
	.align		4
.L_9637:
        /*01b8*/ 	.byte	0x04, 0x05
        /*01ba*/ 	.short	(.L_9639 - .L_9638)
.L_9638:
        /*01bc*/ 	.word	0x00000080
        /*01c0*/ 	.word	0x00000001
        /*01c4*/ 	.word	0x00000001


	//----- nvinfo : EIATTR_CRS_STACK_SIZE
	.align		4
.L_9639:
        /*01c8*/ 	.byte	0x04, 0x1e
        /*01ca*/ 	.short	(.L_9641 - .L_9640)
.L_9640:
        /*01cc*/ 	.word	0x00000000


	//----- nvinfo : EIATTR_CBANK_PARAM_SIZE
	.align		4
.L_9641:
        /*01d0*/ 	.byte	0x03, 0x19
        /*01d2*/ 	.short	0x0048


	//----- nvinfo : EIATTR_PARAM_CBANK
	.align		4
        /*01d4*/ 	.byte	0x04, 0x0a
        /*01d6*/ 	.short	(.L_9643 - .L_9642)
	.align		4
.L_9642:
        /*01d8*/ 	.word	index@(.nv.constant0._ZN4vllm3moe10topkGatingILi10ELi320ELi4ELi4ELi32Ei6__halfLNS0_11ScoringFuncE0EEEvPKT5_PKbPfiPT4_PiiiibPKf)
        /*01dc*/ 	.short	0x0380
        /*01de*/ 	.short	0x0048


	//----- nvinfo : EIATTR_SW_WAR
	.align		4
.L_9643:
        /*01e0*/ 	.byte	0x04, 0x36
        /*01e2*/ 	.short	(.L_9645 - .L_9644)
.L_9644:
        /*01e4*/ 	.word	0x00000008
.L_9645:


//--------------------- .nv.info._ZN4vllm3moe10topkGatingILi6ELi192ELi4ELi4ELi32Ei6__halfLNS0_11ScoringFuncE0EEEvPKT5_PKbPfiPT4_PiiiibPKf --------------------------
	.section	.nv.info._ZN4vllm3moe10topkGatingILi6ELi192ELi4ELi4ELi32Ei6__halfLNS0_11ScoringFuncE0EEEvPKT5_PKbPfiPT4_PiiiibPKf,"",@"SHT_CUDA_INFO"
	.sectionflags	@""
	.align	4


	//----- nvinfo : EIATTR_CUDA_API_VERSION
	.align		4
        /*0000*/ 	.byte	0x04, 0x37
        /*0002*/ 	.short	(.L_9647 - .L_9646)
.L_9646:
        /*0004*/ 	.word	0x00000082


	//----- nvinfo : EIATTR_KPARAM_INFO
	.align		4
.L_9647:
        /*0008*/ 	.byte	0x04, 0x17
        /*000a*/ 	.short	(.L_9649 - .L_9648)
.L_9648:
        /*000c*/ 	.word	0x00000000
        /*0010*/ 	.short	0x000a
        /*0012*/ 	.short	0x0040
        /*0014*/ 	.byte	0x00, 0xf5, 0x21, 0x00


	//----- nvinfo : EIATTR_KPARAM_INFO
	.align		4
.L_9649:
        /*0018*/ 	.byte	0x04, 0x17
        /*001a*/ 	.short	(.L_9651 - .L_9650)
.L_9650:
        /*001c*/ 	.word	0x00000000
        /*0020*/ 	.short	0x0009
        /*0022*/ 	.short	0x003c
        /*0024*/ 	.byte	0x00, 0xf0, 0x05, 0x00


	//----- nvinfo : EIATTR_KPARAM_INFO
	.align		4
.L_9651:
        /*0028*/ 	.byte	0x04, 0x17
        /*002a*/ 	.short	(.L_9653 - .L_9652)
.L_9652:
        /*002c*/ 	.word	0x00000000
        /*0030*/ 	.short	0x0008
        /*0032*/ 	.short	0x0038
        /*0034*/ 	.byte	0x00, 0xf0, 0x11, 0x00


	//----- nvinfo : EIATTR_KPARAM_INFO
	.align		4
.L_9653:
        /*0038*/ 	.byte	0x04, 0x17
        /*003a*/ 	.short	(.L_9655 - .L_9654)
.L_9654:
        /*003c*/ 	.word	0x00000000
        /*0040*/ 	.short	0x0007
        /*0042*/ 	.short	0x0034
        /*0044*/ 	.byte	0x00, 0xf0, 0x11, 0x00


	//----- nvinfo : EIATTR_KPARAM_INFO
	.align		4
.L_9655:
        /*0048*/ 	.byte	0x04, 0x17
        /*004a*/ 	.short	(.L_9657 - .L_9656)
.L_9656:
        /*004c*/ 	.word	0x00000000
        /*0050*/ 	.short	0x0006
        /*0052*/ 	.short	0x0030
        /*0054*/ 	.byte	0x00, 0xf0, 0x11, 0x00


	//----- nvinfo : EIATTR_KPARAM_INFO
	.align		4
.L_9657:
        /*0058*/ 	.byte	0x04, 0x17
        /*005a*/ 	.short	(.L_9659 - .L_9658)
.L_9658:
        /*005c*/ 	.word	0x00000000
        /*0060*/ 	.short	0x0005
        /*0062*/ 	.short	0x0028
        /*0064*/ 	.byte	0x00, 0xf5, 0x21, 0x00


	//----- nvinfo : EIATTR_KPARAM_INFO
	.align		4
.L_9659:
        /*0068*/ 	.byte	0x04, 0x17
        /*006a*/ 	.short	(.L_9661 - .L_9660)
.L_9660:
        /*006c*/ 	.word	0x00000000
        /*0070*/ 	.short	0x0004
        /*0072*/ 	.short	0x0020
        /*0074*/ 	.byte	0x00, 0xf5, 0x21, 0x00


	//----- nvinfo : EIATTR_KPARAM_INFO
	.align		4
.L_9661:
        /*0078*/ 	.byte	0x04, 0x17
        /*007a*/ 	.short	(.L_9663 - .L_9662)
.L_9662:
        /*007c*/ 	.word	0x00000000
        /*0080*/ 	.short	0x0003
        /*0082*/ 	.short	0x0018
        /*0084*/ 	.byte	0x00, 0xf0, 0x11, 0x00


	//----- nvinfo : EIATTR_KPARAM_INFO
	.align		4
.L_9663:
        /*0088*/ 	.byte	0x04, 0x17
        /*008a*/ 	.short	(.L_9665 - .L_9664)
.L_9664:
        /*008c*/ 	.word	0x00000000
        /*0090*/ 	.short	0x0002
        /*0092*/ 	.short	0x0010
        /*0094*/ 	.byte	0x00, 0xf5, 0x21, 0x00


	//----- nvinfo : EIATTR_KPARAM_INFO
	.align		4
.L_9665:
        /*0098*/ 	.byte	0x04, 0x17
        /*009a*/ 	.short	(.L_9667 - .L_9666)
.L_9666:
        /*009c*/ 	.word	0x00000000
        /*00a0*/ 	.short	0x0001
        /*00a2*/ 	.short	0x0008
        /*00a4*/ 	.byte	0x00, 0xf5, 0x21, 0x00


	//----- nvinfo : EIATTR_KPARAM_INFO
	.align		4
.L_9667:
        /*00a8*/ 	.byte	0x04, 0x17
        /*00aa*/ 	.short	(.L_9669 - .L_9668)
.L_9668:
        /*00ac*/ 	.word	0x00000000
        /*00b0*/ 	.short	0x0000
        /*00b2*/ 	.short	0x0000
        /*00b4*/ 	.byte	0x00, 0xf5, 0x21, 0x00


	//----- nvinfo : EIATTR_SPARSE_MMA_MASK
	.align		4
.L_9669:
        /*00b8*/ 	.byte	0x03, 0x50
        /*00ba*/ 	.short	0x0000


	//----- nvinfo : EIATTR_MAXREG_COUNT
	.align		4
        /*00bc*/ 	.byte	0x03, 0x1b
        /*00be*/ 	.short	0x00ff


	//----- nvinfo : EIATTR_MERCURY_ISA_VERSION
	.align		4
        /*00c0*/ 	.byte	0x03, 0x5f
        /*00c2*/ 	.short	0x0101


	//----- nvinfo : EIATTR_COOP_GROUP_MASK_REGIDS
	.align		4
        /*00c4*/ 	.byte	0x04, 0x29
        /*00c6*/ 	.short	(.L_9671 - .L_9670)


	//   ....[0]....
.L_9670:
        /*00c8*/ 	.word	0xffffffff


	//   ....[1]....
        /*00cc*/ 	.word	0xffffffff


	//   ....[2]....
        /*00d0*/ 	.word	0xffffffff


	//   ....[3]....
        /*00d4*/ 	.word	0xffffffff


	//   ....[4]....
        /*00d8*/ 	.word	0xffffffff


	//   ....[5]....
        /*00dc*/ 	.word	0xffffffff


	//   ....[6]....
        /*00e0*/ 	.word	0xffffffff


	//   ....[7]....
        /*00e4*/ 	.word	0xffffffff


	//   ....[8]....
        /*00e8*/ 	.word	0xffffffff


	//   ....[9]....
        /*00ec*/ 	.word	0xffffffff


	//   ....[10]....
        /*00f0*/ 	.word	0xffffffff


	//   ....[11]....
        /*00f4*/ 	.word	0xffffffff


	//   ....[12]....
        /*00f8*/ 	.word	0xffffffff


	//   ....[13]....
        /*00fc*/ 	.word	0xffffffff


	//   ....[14]....
        /*0100*/ 	.word	0xffffffff


	//   ....[15]....
        /*0104*/ 	.word	0xffffffff


	//   ....[16]....
        /*0108*/ 	.word	0xffffffff


	//   ....[17]....
        /*010c*/ 	.word	0xffffffff


	//   ....[18]....
        /*0110*/ 	.word	0xffffffff


	//   ....[19]....
        /*0114*/ 	.word	0xffffffff


	//   ....[20]....
        /*0118*/ 	.word	0xffffffff


	//   ....[21]....
        /*011c*/ 	.word	0xffffffff


	//   ....[22]....
        /*0120*/ 	.word	0xffffffff


	//   ....[23]....
        /*0124*/ 	.word	0xffffffff


	//   ....[24]....
        /*0128*/ 	.word	0xffffffff


	//----- nvinfo : EIATTR_COOP_GROUP_INSTR_OFFSETS
	.align		4
.L_9671:
        /*012c*/ 	.byte	0x04, 0x28
        /*012e*/ 	.short	(.L_9673 - .L_9672)


	//   ....[0]....
.L_9672:
        /*0130*/ 	.word	0x00000290


	//   ....[1]....
        /*0134*/ 	.word	0x000002b0


	//   ....[2]....
        /*0138*/ 	.word	0x000002d0


	//   ....[3]....
        /*013c*/ 	.word	0x00000360


	//   ....[4]....
        /*0140*/ 	.word	0x00000380


	//   ....[5]....
        /*0144*/ 	.word	0x00000520


	//   ....[6]....
        /*0148*/ 	.word	0x00000540


	//   ....[7]....
        /*014c*/ 	.word	0x00000560


	//   ....[8]....
        /*0150*/ 	.word	0x00000580


	//   ....[9]....
        /*0154*/ 	.word	0x000005a0


	//   ....[10]....
        /*0158*/ 	.word	0x000009b0


	//   ....[11]....
        /*015c*/ 	.word	0x000009f0


	//   ....[12]....
        /*0160*/ 	.word	0x00000a70


	//   ....[13]....
        /*0164*/ 	.word	0x00000a90


	//   ....[14]....
        /*0168*/ 	.word	0x00000af0


	//   ....[15]....
        /*016c*/ 	.word	0x00000b60


	//   ....[16]....
        /*0170*/ 	.word	0x00000b80


	//   ....[17]....
        /*0174*/ 	.word	0x00000b90


	//   ....[18]....
        /*0178*/ 	.word	0x00000bc0


	//   ....[19]....
        /*017c*/ 	.word	0x00000c20


	//   ....[20]....
        /*0180*/ 	.word	0x00000c40


	//   ....[21]....
        /*0184*/ 	.word	0x00000c50


	//   ....[22]....
        /*0188*/ 	.word	0x00000cc0


	//   ....[23]....
        /*018c*/ 	.word	0x00000ce0


	//   ....[24]....
        /*0190*/ 	.word	0x00000cf0


	//----- nvinfo : EIATTR_VRC_CTA_INIT_COUNT
	.align		4
.L_9673:
        /*0194*/ 	.byte	0x02, 0x4a
	.zero		1
	.zero		1


	//----- nvinfo : EIATTR_EXIT_INSTR_OFFSETS
	.align		4
        /*0198*/ 	.byte	0x04, 0x1c
        /*019a*/ 	.short	(.L_9675 - .L_9674)


	//   ....[0]....
.L_9674:
        /*019c*/ 	.word	0x00000080


	//   ....[1]....
        /*01a0*/ 	.word	0x00001140


	//   ....[2]....
        /*01a4*/ 	.word	0x00001160


	//   ....[3]....
        /*01a8*/ 	.word	0x000015d0


	//   ....[4]....
        /*01ac*/ 	.word	0x000017f0


	//   ....[5]....
        /*01b0*/ 	.word	0x00001950


	//   ....[6]....
        /*01b4*/ 	.word	0x00001a20


	//----- nvinfo : EIATTR_MAX_THREADS
	.align		4
.L_9675:
        /*01b8*/ 	.byte	0x04, 0x05
        /*01ba*/ 	.short	(.L_9677 - .L_9676)
.L_9676:
        /*01bc*/ 	.word	0x00000080
        /*01c0*/ 	.word	0x00000001
        /*01c4*/ 	.word	0x00000001


	//----- nvinfo : EIATTR_CRS_STACK_SIZE
	.align		4
.L_9677:
        /*01c8*/ 	.byte	0x04, 0x1e
        /*01ca*/ 	.short	(.L_9679 - .L_9678)
.L_9678:
        /*01cc*/ 	.word	0x00000000


	//----- nvinfo : EIATTR_CBANK_PARAM_SIZE
	.align		4
.L_9679:
        /*01d0*/ 	.byte	0x03, 0x19
        /*01d2*/ 	.short	0x0048


	//----- nvinfo : EIATTR_PARAM_CBANK
	.align		4
        /*01d4*/ 	.byte	0x04, 0x0a
        /*01d6*/ 	.short	(.L_9681 - .L_9680)
	.align		4
.L_9680:
        /*01d8*/ 	.word	index@(.nv.constant0._ZN4vllm3moe10topkGatingILi6ELi192ELi4ELi4ELi32Ei6__halfLNS0_11ScoringFuncE0EEEvPKT5_PKbPfiPT4_PiiiibPKf)
        /*01dc*/ 	.short	0x0380
        /*01de*/ 	.short	0x0048


	//----- nvinfo : EIATTR_SW_WAR
	.align		4
.L_9681:
        /*01e0*/ 	.byte	0x04, 0x36
        /*01e2*/ 	.short	(.L_9683 - .L_9682)
.L_9682:
        /*01e4*/ 	.word	0x00000008
.L_9683:


//--------------------- .nv.info._ZN4vllm3moe10topkGatingILi16ELi512ELi4ELi16ELi32Ei6__halfLNS0_11ScoringFuncE0EEEvPKT5_PKbPfiPT4_PiiiibPKf --------------------------
	.section	.nv.info._ZN4vllm3moe10topkGatingILi16ELi512ELi4ELi16ELi32Ei6__halfLNS0_11ScoringFuncE0EEEvPKT5_PKbPfiPT4_PiiiibPKf,"",@"SHT_CUDA_INFO"
	.sectionflags	@""
	.align	4


	//----- nvinfo : EIATTR_CUDA_API_VERSION
	.align		4
        /*0000*/ 	.byte	0x04, 0x37
        /*0002*/ 	.short	(.L_9685 - .L_9684)
.L_9684:
        /*0004*/ 	.word	0x00000082


	//----- nvinfo : EIATTR_KPARAM_INFO
	.align		4
.L_9685:
        /*0008*/ 	.byte	0x04, 0x17
        /*000a*/ 	.short	(.L_9687 - .L_9686)
.L_9686:
        /*000c*/ 	.word	0x00000000
        /*0010*/ 	.short	0x000a
        /*0012*/ 	.short	0x0040
        /*0014*/ 	.byte	0x00, 0xf5, 0x21, 0x00


	//----- nvinfo : EIATTR_KPARAM_INFO
	.align		4
.L_9687:
        /*0018*/ 	.byte	0x04, 0x17
        /*001a*/ 	.short	(.L_9689 - .L_9688)
.L_9688:
        /*001c*/ 	.word	0x00000000
        /*0020*/ 	.short	0x0009
        /*0022*/ 	.short	0x003c
        /*0024*/ 	.byte	0x00, 0xf0, 0x05, 0x00


	//----- nvinfo : EIATTR_KPARAM_INFO
	.align		4
.L_9689:
        /*0028*/ 	.byte	0x04, 0x17
        /*002a*/ 	.short	(.L_9691 - .L_9690)
.L_9690:
        /*002c*/ 	.word	0x00000000
        /*0030*/ 	.short	0x0008
        /*0032*/ 	.short	0x0038
        /*0034*/ 	.byte	0x00, 0xf0, 0x11, 0x00


	//----- nvinfo : EIATTR_KPARAM_INFO
	.align		4
.L_9691:
        /*0038*/ 	.byte	0x04, 0x17
        /*003a*/ 	.short	(.L_9693 - .L_9692)
.L_9692:
        /*003c*/ 	.word	0x00000000
        /*0040*/ 	.short	0x0007
        /*0042*/ 	.short	0x0034
        /*0044*/ 	.byte	0x00, 0xf0, 0x11, 0x00


	//----- nvinfo : EIATTR_KPARAM_INFO
	.align		4
.L_9693:
        /*0048*/ 	.byte	0x04, 0x17
        /*004a*/ 	.short	(.L_9695 - .L_9694)
.L_9694:
        /*004c*/ 	.word	0x00000000
        /*0050*/ 	.short	0x0006
        /*0052*/ 	.short	0x0030
        /*0054*/ 	.byte	0x00, 0xf0, 0x11, 0x00


	//----- nvinfo : EIATTR_KPARAM_INFO
	.align		4
.L_9695:
        /*0058*/ 	.byte	0x04, 0x17
        /*005a*/ 	.short	(.L_9697 - .L_9696)
.L_9696:
        /*005c*/ 	.word	0x00000000
        /*0060*/ 	.short	0x0005
        /*0062*/ 	.short	0x0028
        /*0064*/ 	.byte	0x00, 0xf5, 0x21, 0x00


	//----- nvinfo : EIATTR_KPARAM_INFO
	.align		4
.L_9697:
        /*0068*/ 	.byte	0x04, 0x17
        /*006a*/ 	.short	(.L_9699 - .L_9698)
.L_9698:
        /*006c*/ 	.word	0x00000000
        /*0070*/ 	.short	0x0004
        /*0072*/ 	.short	0x0020
        /*0074*/ 	.byte	0x00, 0xf5, 0x21, 0x00


	//----- nvinfo : EIATTR_KPARAM_INFO
	.align		4
.L_9699:
        /*0078*/ 	.byte	0x04, 0x17
        /*007a*/ 	.short	(.L_9701 - .L_9700)
.L_9700:
        /*007c*/ 	.word	0x00000000
        /*0080*/ 	.short	0x0003
        /*0082*/ 	.short	0x0018
        /*0084*/ 	.byte	0x00, 0xf0, 0x11, 0x00


	//----- nvinfo : EIATTR_KPARAM_INFO
	.align		4
.L_9701:
        /*0088*/ 	.byte	0x04, 0x17
        /*008a*/ 	.short	(.L_9703 - .L_9702)
.L_9702:
        /*008c*/ 	.word	0x00000000
        /*0090*/ 	.short	0x0002
        /*0092*/ 	.short	0x0010
        /*0094*/ 	.byte	0x00, 0xf5, 0x21, 0x00


	//----- nvinfo : EIATTR_KPARAM_INFO
	.align		4
.L_9703:
        /*0098*/ 	.byte	0x04, 0x17
        /*009a*/ 	.short	(.L_9705 - .L_9704)
.L_9704:
        /*009c*/ 	.word	0x00000000
        /*00a0*/ 	.short	0x0001
        /*00a2*/ 	.short	0x0008
        /*00a4*/ 	.byte	0x00, 0xf5, 0x21, 0x00


	//----- nvinfo : EIATTR_KPARAM_INFO
	.align		4
.L_9705:
        /*00a8*/ 	.byte	0x04, 0x17
        /*00aa*/ 	.short	(.L_9707 - .L_9706)
.L_9706:
        /*00ac*/ 	.word	0x00000000
        /*00b0*/ 	.short	0x0000
        /*00b2*/ 	.short	0x0000
        /*00b4*/ 	.byte	0x00, 0xf5, 0x21, 0x00


	//----- nvinfo : EIATTR_SPARSE_MMA_MASK
	.align		4
.L_9707:
        /*00b8*/ 	.byte	0x03, 0x50
        /*00ba*/ 	.short	0x0000


	//----- nvinfo : EIATTR_MAXREG_COUNT
	.align		4
        /*00bc*/ 	.byte	0x03, 0x1b
        /*00be*/ 	.short	0x00ff


	//----- nvinfo : EIATTR_MERCURY_ISA_VERSION
	.align		4
        /*00c0*/ 	.byte	0x03, 0x5f
        /*00c2*/ 	.short	0x0101


	//----- nvinfo : EIATTR_COOP_GROUP_MASK_REGIDS
	.align		4
        /*00c4*/ 	.byte	0x04, 0x29
        /*00c6*/ 	.short	(.L_9709 - .L_9708)


	//   ....[0]....
.L_9708:
        /*00c8*/ 	.word	0xffffffff


	//   ....[1]....
        /*00cc*/ 	.word	0xffffffff


	//   ....[2]....
        /*00d0*/ 	.word	0xffffffff


	//   ....[3]....
        /*00d4*/ 	.word	0xffffffff


	//   ....[4]....
        /*00d8*/ 	.word	0xffffffff


	//   ....[5]....
        /*00dc*/ 	.word	0xffffffff


	//   ....[6]....
        /*00e0*/ 	.word	0xffffffff


	//   ....[7]....
        /*00e4*/ 	.word	0xffffffff


	//   ....[8]....
        /*00e8*/ 	.word	0xffffffff


	//   ....[9]....
        /*00ec*/ 	.word	0xffffffff


	//   ....[10]....
        /*00f0*/ 	.word	0xffffffff


	//   ....[11]....
        /*00f4*/ 	.word	0xffffffff


	//   ....[12]....
        /*00f8*/ 	.word	0xffffffff


	//   ....[13]....
        /*00fc*/ 	.word	0xffffffff


	//   ....[14]....
        /*0100*/ 	.word	0xffffffff


	//   ....[15]....
        /*0104*/ 	.word	0xffffffff


	//   ....[16]....
        /*0108*/ 	.word	0xffffffff


	//   ....[17]....
        /*010c*/ 	.word	0xffffffff


	//   ....[18]....
        /*0110*/ 	.word	0xffffffff


	//   ....[19]....
        /*0114*/ 	.word	0xffffffff


	//   ....[20]....
        /*0118*/ 	.word	0xffffffff


	//   ....[21]....
        /*011c*/ 	.word	0xffffffff


	//   ....[22]....
        /*0120*/ 	.word	0xffffffff


	//   ....[23]....
        /*0124*/ 	.word	0xffffffff


	//   ....[24]....
        /*0128*/ 	.word	0xffffffff


	//----- nvinfo : EIATTR_COOP_GROUP_INSTR_OFFSETS
	.align		4
.L_9709:
        /*012c*/ 	.byte	0x04, 0x28
        /*012e*/ 	.short	(.L_9711 - .L_9710)


	//   ....[0]....
.L_9710:
        /*0130*/ 	.word	0x000002f0


	//   ....[1]....
        /*0134*/ 	.word	0x00000310


	//   ....[2]....
        /*0138*/ 	.word	0x00000330


	//   ....[3]....
        /*013c*/ 	.word	0x00000350


	//   ....[4]....
        /*0140*/ 	.word	0x00000380


	//   ....[5]....
        /*0144*/ 	.word	0x000007d0


	//   ....[6]....
        /*0148*/ 	.word	0x000007f0


	//   ....[7]....
        /*014c*/ 	.word	0x00000810


	//   ....[8]....
        /*0150*/ 	.word	0x00000830


	//   ....[9]....
        /*0154*/ 	.word	0x00000850


	//   ....[10]....
        /*0158*/ 	.word	0x00001340


	//   ....[11]....
        /*015c*/ 	.word	0x00001380


	//   ....[12]....
        /*0160*/ 	.word	0x00001440


	//   ....[13]....
        /*0164*/ 	.word	0x000014c0


	//   ....[14]....
        /*0168*/ 	.word	0x000015e0


	//   ....[15]....
        /*016c*/ 	.word	0x000015f0


	//   ....[16]....
        /*0170*/ 	.word	0x00001600


	//   ....[17]....
        /*0174*/ 	.word	0x00001640


	//   ....[18]....
        /*0178*/ 	.word	0x000016a0


	//   ....[19]....
        /*017c*/ 	.word	0x000016c0


	//   ....[20]....
        /*0180*/ 	.word	0x000016d0


	//   ....[21]....
        /*0184*/ 	.word	0x00001710


	//   ....[22]....
        /*0188*/ 	.word	0x00001760


	//   ....[23]....
        /*018c*/ 	.word	0x00001770


	//   ....[24]....
        /*0190*/ 	.word	0x000017a0


	//----- nvinfo : EIATTR_VRC_CTA_INIT_COUNT
	.align		4
.L_9711:
        /*0194*/ 	.byte	0x02, 0x4a
	.zero		1
	.zero		1


	//----- nvinfo : EIATTR_EXIT_INSTR_OFFSETS
	.align		4
        /*0198*/ 	.byte	0x04, 0x1c
        /*019a*/ 	.short	(.L_9713 - .L_9712)


	//   ....[0]....
.L_9712:
        /*019c*/ 	.word	0x00000080


	//   ....[1]....
        /*01a0*/ 	.word	0x00001d30


	//   ....[2]....
        /*01a4*/ 	.word	0x00001d50


	//   ....[3]....
        /*01a8*/ 	.word	0x000021c0


	//   ....[4]....
        /*01ac*/ 	.word	0x000023e0


	//   ....[5]....
        /*01b0*/ 	.word	0x00002540


	//   ....[6]....
        /*01b4*/ 	.word	0x00002610


	//----- nvinfo : EIATTR_MAX_THREADS
	.align		4
.L_9713:
        /*01b8*/ 	.byte	0x04, 0x05
        /*01ba*/ 	.short	(.L_9715 - .L_9714)
.L_9714:
        /*01bc*/ 	.word	0x00000080
        /*01c0*/ 	.word	0x00000001
        /*01c4*/ 	.word	0x00000001


	//----- nvinfo : EIATTR_CRS_STACK_SIZE
	.align		4
.L_9715:
        /*01c8*/ 	.byte	0x04, 0x1e
        /*01ca*/ 	.short	(.L_9717 - .L_9716)
.L_9716:
        /*01cc*/ 	.word	0x00000000


	//----- nvinfo : EIATTR_CBANK_PARAM_SIZE
	.align		4
.L_9717:
        /*01d0*/ 	.byte	0x03, 0x19
        /*01d2*/ 	.short	0x0048


	//----- nvinfo : EIATTR_PARAM_CBANK
	.align		4
        /*01d4*/ 	.byte	0x04, 0x0a
        /*01d6*/ 	.short	(.L_9719 - .L_9718)
	.align		4
.L_9718:
        /*01d8*/ 	.word	index@(.nv.constant0._ZN4vllm3moe10topkGatingILi16ELi512ELi4ELi16ELi32Ei6__halfLNS0_11ScoringFuncE0EEEvPKT5_PKbPfiPT4_PiiiibPKf)
        /*01dc*/ 	.short	0x0380
        /*01de*/ 	.short	0x0048


	//----- nvinfo : EIATTR_SW_WAR
	.align		4
.L_9719:
        /*01e0*/ 	.byte	0x04, 0x36
        /*01e2*/ 	.short	(.L_9721 - .L_9720)
.L_9720:
        /*01e4*/ 	.word	0x00000008
.L_9721:


//--------------------- .nv.info._ZN4vllm3moe10topkGatingILi8ELi256ELi4ELi16ELi32Ei6__halfLNS0_11ScoringFuncE0EEEvPKT5_PKbPfiPT4_PiiiibPKf --------------------------
	.section	.nv.info._ZN4vllm3moe10topkGatingILi8ELi256ELi4ELi16ELi32Ei6__halfLNS0_11ScoringFuncE0EEEvPKT5_PKbPfiPT4_PiiiibPKf,"",@"SHT_CUDA_INFO"
	.sectionflags	@""
	.align	4


	//----- nvinfo : EIATTR_CUDA_API_VERSION
	.align		4
        /*0000*/ 	.byte	0x04, 0x37
        /*0002*/ 	.short	(.L_9723 - .L_9722)
.L_9722:
        /*0004*/ 	.word	0x00000082


	//----- nvinfo : EIATTR_KPARAM_INFO
	.align		4
.L_9723:
        /*0008*/ 	.byte	0x04, 0x17
        /*000a*/ 	.short	(.L_9725 - .L_9724)
.L_9724:
        /*000c*/ 	.word	0x00000000
        /*0010*/ 	.short	0x000a
        /*0012*/ 	.short	0x0040
        /*0014*/ 	.byte	0x00, 0xf5, 0x21, 0x00


	//----- nvinfo : EIATTR_KPARAM_INFO
	.align		4
.L_9725:
        /*0018*/ 	.byte	0x04, 0x17
        /*001a*/ 	.short	(.L_9727 - .L_9726)
.L_9726:
        /*001c*/ 	.word	0x00000000
        /*0020*/ 	.short	0x0009
        /*0022*/ 	.short	0x003c
        /*0024*/ 	.byte	0x00, 0xf0, 0x05, 0x00


	//----- nvinfo : EIATTR_KPARAM_INFO
	.align		4
.L_9727:
        /*0028*/ 	.byte	0x04, 0x17
        /*002a*/ 	.short	(.L_9729 - .L_9728)
.L_9728:
        /*002c*/ 	.word	0x00000000
        /*0030*/ 	.short	0x0008
        /*0032*/ 	.short	0x0038
        /*0034*/ 	.byte	0x00, 0xf0, 0x11, 0x00


	//----- nvinfo : EIATTR_KPARAM_INFO
	.align		4
.L_9729:
        /*0038*/ 	.byte	0x04, 0x17
        /*003a*/ 	.short	(.L_9731 - .L_9730)
.L_9730:
        /*003c*/ 	.word	0x00000000
        /*0040*/ 	.short	0x0007
        /*0042*/ 	.short	0x0034
        /*0044*/ 	.byte	0x00, 0xf0, 0x11, 0x00


	//----- nvinfo : EIATTR_KPARAM_INFO
	.align		4
.L_9731:
        /*0048*/ 	.byte	0x04, 0x17
        /*004a*/ 	.short	(.L_9733 - .L_9732)
.L_9732:
        /*004c*/ 	.word	0x00000000
        /*0050*/ 	.short	0x0006
        /*0052*/ 	.short	0x0030
        /*0054*/ 	.byte	0x00, 0xf0, 0x11, 0x00


	//----- nvinfo : EIATTR_KPARAM_INFO
	.align		4
.L_9733:
        /*0058*/ 	.byte	0x04, 0x17
        /*005a*/ 	.short	(.L_9735 - .L_9734)
.L_9734:
        /*005c*/ 	.word	0x00000000
        /*0060*/ 	.short	0x0005
        /*0062*/ 	.short	0x0028
        /*0064*/ 	.byte	0x00, 0xf5, 0x21, 0x00


	//----- nvinfo : EIATTR_KPARAM_INFO
	.align		4
.L_9735:
        /*0068*/ 	.byte	0x04, 0x17
        /*006a*/ 	.short	(.L_9737 - .L_9736)
.L_9736:
        /*006c*/ 	.word	0x00000000
        /*0070*/ 	.short	0x0004
        /*0072*/ 	.short	0x0020
        /*0074*/ 	.byte	0x00, 0xf5, 0x21, 0x00


	//----- nvinfo : EIATTR_KPARAM_INFO
	.align		4
.L_9737:
        /*0078*/ 	.byte	0x04, 0x17
        /*007a*/ 	.short	(.L_9739 - .L_9738)
.L_9738:
        /*007c*/ 	.word	0x00000000
        /*0080*/ 	.short	0x0003
        /*0082*/ 	.short	0x0018
        /*0084*/ 	.byte	0x00, 0xf0, 0x11, 0x00


	//----- nvinfo : EIATTR_KPARAM_INFO
	.align		4
.L_9739:
        /*0088*/ 	.byte	0x04, 0x17
        /*008a*/ 	.short	(.L_9741 - .L_9740)
.L_9740:
        /*008c*/ 	.word	0x00000000
        /*0090*/ 	.short	0x0002
        /*0092*/ 	.short	0x0010
        /*0094*/ 	.byte	0x00, 0xf5, 0x21, 0x00


	//----- nvinfo : EIATTR_KPARAM_INFO
	.align		4
.L_9741:
        /*0098*/ 	.byte	0x04, 0x17
        /*009a*/ 	.short	(.L_9743 - .L_9742)
.L_9742:
        /*009c*/ 	.word	0x00000000
        /*00a0*/ 	.short	0x0001
        /*00a2*/ 	.short	0x0008
        /*00a4*/ 	.byte	0x00, 0xf5, 0x21, 0x00


	//----- nvinfo : EIATTR_KPARAM_INFO
	.align		4
.L_9743:
        /*00a8*/ 	.byte	0x04, 0x17
        /*00aa*/ 	.short	(.L_9745 - .L_9744)
.L_9744:
        /*00ac*/ 	.word	0x00000000
        /*00b0*/ 	.short	0x0000
        /*00b2*/ 	.short	0x0000
        /*00b4*/ 	.byte	0x00, 0xf5, 0x21, 0x00


	//----- nvinfo : EIATTR_SPARSE_MMA_MASK
	.align		4
.L_9745:
        /*00b8*/ 	.byte	0x03, 0x50
        /*00ba*/ 	.short	0x0000


	//----- nvinfo : EIATTR_MAXREG_COUNT
	.align		4
        /*00bc*/ 	.byte	0x03, 0x1b
        /*00be*/ 	.short	0x00ff


	//----- nvinfo : EIATTR_MERCURY_ISA_VERSION
	.align		4
        /*00c0*/ 	.byte	0x03, 0x5f
        /*00c2*/ 	.short	0x0101


	//----- nvinfo : EIATTR_COOP_GROUP_MASK_REGIDS
	.align		4
        /*00c4*/ 	.byte	0x04, 0x29
        /*00c6*/ 	.short	(.L_9747 - .L_9746)


	//   ....[0]....
.L_9746:
        /*00c8*/ 	.word	0xffffffff


	//   ....[1]....
        /*00cc*/ 	.word	0xffffffff


	//   ....[2]....
        /*00d0*/ 	.word	0xffffffff


	//   ....[3]....
        /*00d4*/ 	.word	0xffffffff


	//   ....[4]....
        /*00d8*/ 	.word	0xffffffff


	//   ....[5]....
        /*00dc*/ 	.word	0xffffffff


	//   ....[6]....
        /*00e0*/ 	.word	0xffffffff


	//   ....[7]....
        /*00e4*/ 	.word	0xffffffff


	//   ....[8]....
        /*00e8*/ 	.word	0xffffffff


	//   ....[9]....
        /*00ec*/ 	.word	0xffffffff


	//   ....[10]....
        /*00f0*/ 	.word	0xffffffff


	//   ....[11]....
        /*00f4*/ 	.word	0xffffffff


	//   ....[12]....
        /*00f8*/ 	.word	0xffffffff


	//   ....[13]....
        /*00fc*/ 	.word	0xffffffff


	//   ....[14]....
        /*0100*/ 	.word	0xffffffff


	//   ....[15]....
        /*0104*/ 	.word	0xffffffff


	//   ....[16]....
        /*0108*/ 	.word	0xffffffff


	//   ....[17]....
        /*010c*/ 	.word	0xffffffff


	//   ....[18]....
        /*0110*/ 	.word	0xffffffff


	//   ....[19]....
        /*0114*/ 	.word	0xffffffff


	//   ....[20]....
        /*0118*/ 	.word	0xffffffff


	//   ....[21]....
        /*011c*/ 	.word	0xffffffff


	//   ....[22]....
        /*0120*/ 	.word	0xffffffff


	//   ....[23]....
        /*0124*/ 	.word	0xffffffff


	//   ....[24]....
        /*0128*/ 	.word	0xffffffff


	//----- nvinfo : EIATTR_COOP_GROUP_INSTR_OFFSETS
	.align		4
.L_9747:
        /*012c*/ 	.byte	0x04, 0x28
        /*012e*/ 	.short	(.L_9749 - .L_9748)


	//   ....[0]....
.L_9748:
        /*0130*/ 	.word	0x00000290


	//   ....[1]....
        /*0134*/ 	.word	0x000002b0


	//   ....[2]....
        /*0138*/ 	.word	0x000002d0


	//   ....[3]....
        /*013c*/ 	.word	0x00000370


	//   ....[4]....
        /*0140*/ 	.word	0x000003b0


	//   ....[5]....
        /*0144*/ 	.word	0x000005d0


	//   ....[6]....
        /*0148*/ 	.word	0x000005f0


	//   ....[7]....
        /*014c*/ 	.word	0x00000610


	//   ....[8]....
        /*0150*/ 	.word	0x00000630


	//   ....[9]....
        /*0154*/ 	.word	0x00000650


	//   ....[10]....
        /*0158*/ 	.word	0x00000b90


	//   ....[11]....
        /*015c*/ 	.word	0x00000bd0


	//   ....[12]....
        /*0160*/ 	.word	0x00000c00


	//   ....[13]....
        /*0164*/ 	.word	0x00000c70


	//   ....[14]....
        /*0168*/ 	.word	0x00000c90


	//   ....[15]....
        /*016c*/ 	.word	0x00000ce0


	//   ....[16]....
        /*0170*/ 	.word	0x00000d00


	//   ....[17]....
        /*0174*/ 	.word	0x00000d20


	//   ....[18]....
        /*0178*/ 	.word	0x00000d80


	//   ....[19]....
        /*017c*/ 	.word	0x00000da0


	//   ....[20]....
        /*0180*/ 	.word	0x00000dc0


	//   ....[21]....
        /*0184*/ 	.word	0x00000e30


	//   ....[22]....
        /*0188*/ 	.word	0x00000e40


	//   ....[23]....
        /*018c*/ 	.word	0x00000e80


	//   ....[24]....
        /*0190*/ 	.word	0x00000ea0


	//----- nvinfo : EIATTR_VRC_CTA_INIT_COUNT
	.align		4
.L_9749:
        /*0194*/ 	.byte	0x02, 0x4a
	.zero		1
	.zero		1


	//----- nvinfo : EIATTR_EXIT_INSTR_OFFSETS
	.align		4
        /*0198*/ 	.byte	0x04, 0x1c
        /*019a*/ 	.short	(.L_9751 - .L_9750)


	//   ....[0]....
.L_9750:
        /*019c*/ 	.word	0x00000080


	//   ....[1]....
        /*01a0*/ 	.word	0x00001310


	//   ....[2]....
        /*01a4*/ 	.word	0x00001330


	//   ....[3]....
        /*01a8*/ 	.word	0x000017a0


	//   ....[4]....
        /*01ac*/ 	.word	0x000019c0


	//   ....[5]....
        /*01b0*/ 	.word	0x00001b20


	//   ....[6]....
        /*01b4*/ 	.word	0x00001bf0


	//----- nvinfo : EIATTR_MAX_THREADS
	.align		4
.L_9751:
        /*01b8*/ 	.byte	0x04, 0x05
        /*01ba*/ 	.short	(.L_9753 - .L_9752)
.L_9752:
        /*01bc*/ 	.word	0x00000080
        /*01c0*/ 	.word	0x00000001
        /*01c4*/ 	.word	0x00000001


	//----- nvinfo : EIATTR_CRS_STACK_SIZE
	.align		4
.L_9753:
        /*01c8*/ 	.byte	0x04, 0x1e
        /*01ca*/ 	.short	(.L_9755 - .L_9754)
.L_9754:
        /*01cc*/ 	.word	0x00000000


	//----- nvinfo : EIATTR_CBANK_PARAM_SIZE
	.align		4
.L_9755:
        /*01d0*/ 	.byte	0x03, 0x19
        /*01d2*/ 	.short	0x0048


	//----- nvinfo : EIATTR_PARAM_CBANK
	.align		4
        /*01d4*/ 	.byte	0x04, 0x0a
        /*01d6*/ 	.short	(.L_9757 - .L_9756)
	.align		4
.L_9756:
        /*01d8*/ 	.word	index@(.nv.constant0._ZN4vllm3moe10topkGatingILi8ELi256ELi4ELi16ELi32Ei6__halfLNS0_11ScoringFuncE0EEEvPKT5_PKbPfiPT4_PiiiibPKf)
        /*01dc*/ 	.short	0x0380
        /*01de*/ 	.short	0x0048


	//----- nvinfo : EIATTR_SW_WAR
	.align		4
.L_9757:
        /*01e0*/ 	.byte	0x04, 0x36
        /*01e2*/ 	.short	(.L_9759 - .L_9758)
.L_9758:
        /*01e4*/ 	.word	0x00000008
.L_9759:


//--------------------- .nv.info._ZN4vllm3moe10topkGatingILi8ELi128ELi4ELi16ELi32Ei6__halfLNS0_11ScoringFuncE0EEEvPKT5_PKbPfiPT4_PiiiibPKf --------------------------
	.section	.nv.info._ZN4vllm3moe10topkGatingILi8ELi128ELi4ELi16ELi32Ei6__halfLNS0_11ScoringFuncE0EEEvPKT5_PKbPfiPT4_PiiiibPKf,"",@"SHT_CUDA_INFO"
	.sectionflags	@""
	.align	4


	//----- nvinfo : EIATTR_CUDA_API_VERSION
	.align		4
        /*0000*/ 	.byte	0x04, 0x37
        /*0002*/ 	.short	(.L_9761 - .L_9760)
.L_9760:
        /*0004*/ 	.word	0x00000082


	//----- nvinfo : EIATTR_KPARAM_INFO
	.align		4
.L_9761:
        /*0008*/ 	.byte	0x04, 0x17
        /*000a*/ 	.short	(.L_9763 - .L_9762)
.L_9762:
        /*000c*/ 	.word	0x00000000
        /*0010*/ 	.short	0x000a
        /*0012*/ 	.short	0x0040
        /*0014*/ 	.byte	0x00, 0xf5, 0x21, 0x00


	//----- nvinfo : EIATTR_KPARAM_INFO
	.align		4
.L_9763:
        /*0018*/ 	.byte	0x04, 0x17
        /*001a*/ 	.short	(.L_9765 - .L_9764)
.L_9764:
        /*001c*/ 	.word	0x00000000
        /*0020*/ 	.short	0x0009
        /*0022*/ 	.short	0x003c
        /*0024*/ 	.byte	0x00, 0xf0, 0x05, 0x00


	//----- nvinfo : EIATTR_KPARAM_INFO
	.align		4
.L_9765:
        /*0028*/ 	.byte	0x04, 0x17
        /*002a*/ 	.short	(.L_9767 - .L_9766)
.L_9766:
        /*002c*/ 	.word	0x00000000
        /*0030*/ 	.short	0x0008
        /*0032*/ 	.short	0x0038
        /*0034*/ 	.byte	0x00, 0xf0, 0x11, 0x00


	//----- nvinfo : EIATTR_KPARAM_INFO
	.align		4
.L_9767:
        /*0038*/ 	.byte	0x04, 0x17
        /*003a*/ 	.short	(.L_9769 - .L_9768)
.L_9768:
        /*003c*/ 	.word	0x00000000
        /*0040*/ 	.short	0x0007
        /*0042*/ 	.short	0x0034
        /*0044*/ 	.byte	0x00, 0xf0, 0x11, 0x00


	//----- nvinfo : EIATTR_KPARAM_INFO
	.align		4
.L_9769:
        /*0048*/ 	.byte	0x04, 0x17
        /*004a*/ 	.short	(.L_9771 - .L_9770)
.L_9770:
        /*004c*/ 	.word	0x00000000
        /*0050*/ 	.short	0x0006
        /*0052*/ 	.short	0x0030
        /*0054*/ 	.byte	0x00, 0xf0, 0x11, 0x00


	//----- nvinfo : EIATTR_KPARAM_INFO
	.align		4
.L_9771:
        /*0058*/ 	.byte	0x04, 0x17
        /*005a*/ 	.short	(.L_9773 - .L_9772)
.L_9772:
        /*005c*/ 	.word	0x00000000
        /*0060*/ 	.short	0x0005
        /*0062*/ 	.short	0x0028
        /*0064*/ 	.byte	0x00, 0xf5, 0x21, 0x00


	//----- nvinfo : EIATTR_KPARAM_INFO
	.align		4
.L_9773:
        /*0068*/ 	.byte	0x04, 0x17
        /*006a*/ 	.short	(.L_9775 - .L_9774)
.L_9774:
        /*006c*/ 	.word	0x00000000
        /*0070*/ 	.short	0x0004
        /*0072*/ 	.short	0x0020
        /*0074*/ 	.byte	0x00, 0xf5, 0x21, 0x00


	//----- nvinfo : EIATTR_KPARAM_INFO
	.align		4
.L_9775:
        /*0078*/ 	.byte	0x04, 0x17
        /*007a*/ 	.short	(.L_9777 - .L_9776)
.L_9776:
        /*007c*/ 	.word	0x00000000
        /*0080*/ 	.short	0x0003
        /*0082*/ 	.short	0x0018
        /*0084*/ 	.byte	0x00, 0xf0, 0x11, 0x00


	//----- nvinfo : EIATTR_KPARAM_INFO
	.align		4
.L_9777:
        /*0088*/ 	.byte	0x04, 0x17
        /*008a*/ 	.short	(.L_9779 - .L_9778)
.L_9778:
        /*008c*/ 	.word	0x00000000
        /*0090*/ 	.short	0x0002
        /*0092*/ 	.short	0x0010
        /*0094*/ 	.byte	0x00, 0xf5, 0x21, 0x00


	//----- nvinfo : EIATTR_KPARAM_INFO
	.align		4
.L_9779:
        /*0098*/ 	.byte	0x04, 0x17
        /*009a*/ 	.short	(.L_9781 - .L_9780)
.L_9780:
        /*009c*/ 	.word	0x00000000
        /*00a0*/ 	.short	0x0001
        /*00a2*/ 	.short	0x0008
        /*00a4*/ 	.byte	0x00, 0xf5, 0x21, 0x00


	//----- nvinfo : EIATTR_KPARAM_INFO
	.align		4
.L_9781:
        /*00a8*/ 	.byte	0x04, 0x17
        /*00aa*/ 	.short	(.L_9783 - .L_9782)
.L_9782:
        /*00ac*/ 	.word	0x00000000
        /*00b0*/ 	.short	0x0000
        /*00b2*/ 	.short	0x0000
        /*00b4*/ 	.byte	0x00, 0xf5, 0x21, 0x00


	//----- nvinfo : EIATTR_SPARSE_MMA_MASK
	.align		4
.L_9783:
        /*00b8*/ 	.byte	0x03, 0x50
        /*00ba*/ 	.short	0x0000


	//----- nvinfo : EIATTR_MAXREG_COUNT
	.align		4
        /*00bc*/ 	.byte	0x03, 0x1b
        /*00be*/ 	.short	0x00ff


	//----- nvinfo : EIATTR_MERCURY_ISA_VERSION
	.align		4
        /*00c0*/ 	.byte	0x03, 0x5f
        /*00c2*/ 	.short	0x0101


	//----- nvinfo : EIATTR_COOP_GROUP_MASK_REGIDS
	.align		4
        /*00c4*/ 	.byte	0x04, 0x29
        /*00c6*/ 	.short	(.L_9785 - .L_9784)


	//   ....[0]....
.L_9784:
        /*00c8*/ 	.word	0xffffffff


	//   ....[1]....
        /*00cc*/ 	.word	0xffffffff


	//   ....[2]....
        /*00d0*/ 	.word	0xffffffff


	//   ....[3]....
        /*00d4*/ 	.word	0xffffffff


	//   ....[4]....
        /*00d8*/ 	.word	0xffffffff


	//   ....[5]....
        /*00dc*/ 	.word	0xffffffff


	//   ....[6]....
        /*00e0*/ 	.word	0xffffffff


	//   ....[7]....
        /*00e4*/ 	.word	0xffffffff


	//   ....[8]....
        /*00e8*/ 	.word	0xffffffff


	//   ....[9]....
        /*00ec*/ 	.word	0xffffffff


	//   ....[10]....
        /*00f0*/ 	.word	0xffffffff


	//   ....[11]....
        /*00f4*/ 	.word	0xffffffff


	//   ....[12]....
        /*00f8*/ 	.word	0xffffffff


	//   ....[13]....
        /*00fc*/ 	.word	0xffffffff


	//   ....[14]....
        /*0100*/ 	.word	0xffffffff


	//   ....[15]....
        /*0104*/ 	.word	0xffffffff


	//   ....[16]....
        /*0108*/ 	.word	0xffffffff


	//   ....[17]....
        /*010c*/ 	.word	0xffffffff


	//   ....[18]....
        /*0110*/ 	.word	0xffffffff


	//   ....[19]....
        /*0114*/ 	.word	0xffffffff


	//----- nvinfo : EIATTR_COOP_GROUP_INSTR_OFFSETS
	.align		4
.L_9785:
        /*0118*/ 	.byte	0x04, 0x28
        /*011a*/ 	.short	(.L_9787 - .L_9786)


	//   ....[0]....
.L_9786:
        /*011c*/ 	.word	0x000002b0


	//   ....[1]....
        /*0120*/ 	.word	0x00000300


	//   ....[2]....
        /*0124*/ 	.word	0x00000380


	//   ....[3]....
        /*0128*/ 	.word	0x000003a0


	//   ....[4]....
        /*012c*/ 	.word	0x000005c0


	//   ....[5]....
        /*0130*/ 	.word	0x000005e0


	//   ....[6]....
        /*0134*/ 	.word	0x00000600


	//   ....[7]....
        /*0138*/ 	.word	0x00000620


	//   ....[8]....
        /*013c*/ 	.word	0x00000b60


	//   ....[9]....
        /*0140*/ 	.word	0x00000ba0


	//   ....[10]....
        /*0144*/ 	.word	0x00000bd0


	//   ....[11]....
        /*0148*/ 	.word	0x00000c40


	//   ....[12]....
        /*014c*/ 	.word	0x00000c60


	//   ....[13]....
        /*0150*/ 	.word	0x00000c70


	//   ....[14]....
        /*0154*/ 	.word	0x00000ce0


	//   ....[15]....
        /*0158*/ 	.word	0x00000d00


	//   ....[16]....
        /*015c*/ 	.word	0x00000d60


	//   ....[17]....
        /*0160*/ 	.word	0x00000d70


	//   ....[18]....
        /*0164*/ 	.word	0x00000db0


	//   ....[19]....
        /*0168*/ 	.word	0x00000dd0


	//----- nvinfo : EIATTR_VRC_CTA_INIT_COUNT
	.align		4
.L_9787:
        /*016c*/ 	.byte	0x02, 0x4a
	.zero		1
	.zero		1


	//----- nvinfo : EIATTR_EXIT_INSTR_OFFSETS
	.align		4
        /*0170*/ 	.byte	0x04, 0x1c
        /*0172*/ 	.short	(.L_9789 - .L_9788)


	//   ....[0]....
.L_9788:
        /*0174*/ 	.word	0x00000090


	//   ....[1]....
        /*0178*/ 	.word	0x00001230


	//   ....[2]....
        /*017c*/ 	.word	0x00001250


	//   ....[3]....
        /*0180*/ 	.word	0x000016c0


	//   ....[4]....
        /*0184*/ 	.word	0x000018e0


	//   ....[5]....
        /*0188*/ 	.word	0x00001a40


	//   ....[6]....
        /*018c*/ 	.word	0x00001b10


	//----- nvinfo : EIATTR_MAX_THREADS
	.align		4
.L_9789:
        /*0190*/ 	.byte	0x04, 0x05
        /*0192*/ 	.short	(.L_9791 - .L_9790)
.L_9790:
        /*0194*/ 	.word	0x00000080
        /*0198*/ 	.word	0x00000001
        /*019c*/ 	.word	0x00000001


	//----- nvinfo : EIATTR_CRS_STACK_SIZE
	.align		4
.L_9791:
        /*01a0*/ 	.byte	0x04, 0x1e
        /*01a2*/ 	.short	(.L_9793 - .L_9792)
.L_9792:
        /*01a4*/ 	.word	0x00000000


	//----- nvinfo : EIATTR_CBANK_PARAM_SIZE
	.align		4
.L_9793:
        /*01a8*/ 	.byte	0x03, 0x19
        /*01aa*/ 	.short	0x0048


	//----- nvinfo : EIATTR_PARAM_CBANK
	.align		4
        /*01ac*/ 	.byte	0x04, 0x0a
        /*01ae*/ 	.short	(.L_9795 - .L_9794)
	.align		4
.L_9794:
        /*01b0*/ 	.word	index@(.nv.constant0._ZN4vllm3moe10topkGatingILi8ELi128ELi4ELi16ELi32Ei6__halfLNS0_11ScoringFuncE0EEEvPKT5_PKbPfiPT4_PiiiibPKf)
        /*01b4*/ 	.short	0x0380
        /*01b6*/ 	.short	0x0048


	//----- nvinfo : EIATTR_SW_WAR
	.align		4
.L_9795:
        /*01b8*/ 	.byte	0x04, 0x36
        /*01ba*/ 	.short	(.L_9797 - .L_9796)
.L_9796:
        /*01bc*/ 	.word	0x00000008
.L_9797:


//--------------------- .nv.info._ZN4vllm3moe10topkGatingILi8ELi64ELi4ELi16ELi32Ei6__halfLNS0_11ScoringFuncE0EEEvPKT5_PKbPfiPT4_PiiiibPKf --------------------------
	.section	.nv.info._ZN4vllm3moe10topkGatingILi8ELi64ELi4ELi16ELi32Ei6__halfLNS0_11ScoringFuncE0EEEvPKT5_PKbPfiPT4_PiiiibPKf,"",@"SHT_CUDA_INFO"
	.sectionflags	@""
	.align	4


	//----- nvinfo : EIATTR_CUDA_API_VERSION
	.align		4
        /*0000*/ 	.byte	0x04, 0x37
        /*0002*/ 	.short	(.L_9799 - .L_9798)
.L_9798:
        /*0004*/ 	.word	0x00000082


	//----- nvinfo : EIATTR_KPARAM_INFO
	.align		4
.L_9799:
        /*0008*/ 	.byte	0x04, 0x17
        /*000a*/ 	.short	(.L_9801 - .L_9800)
.L_9800:
        /*000c*/ 	.word	0x00000000
        /*0010*/ 	.short	0x000a
        /*0012*/ 	.short	0x0040
        /*0014*/ 	.byte	0x00, 0xf5, 0x21, 0x00


	//----- nvinfo : EIATTR_KPARAM_INFO
	.align		4
.L_9801:
        /*0018*/ 	.byte	0x04, 0x17
        /*001a*/ 	.short	(.L_9803 - .L_9802)
.L_9802:
        /*001c*/ 	.word	0x00000000
        /*0020*/ 	.short	0x0009
        /*0022*/ 	.short	0x003c
        /*0024*/ 	.byte	0x00, 0xf0, 0x05, 0x00


	//----- nvinfo : EIATTR_KPARAM_INFO
	.align		4
.L_9803:
        /*0028*/ 	.byte	0x04, 0x17
        /*002a*/ 	.short	(.L_9805 - .L_9804)
.L_9804:
        /*002c*/ 	.word	0x00000000
        /*0030*/ 	.short	0x0008
        /*0032*/ 	.short	0x0038
        /*0034*/ 	.byte	0x00, 0xf0, 0x11, 0x00


	//----- nvinfo : EIATTR_KPARAM_INFO
	.align		4
.L_9805:
        /*0038*/ 	.byte	0x04, 0x17
        /*003a*/ 	.short	(.L_9807 - .L_9806)
.L_9806:
        /*003c*/ 	.word	0x00000000
        /*0040*/ 	.short	0x0007
        /*0042*/ 	.short	0x0034
        /*0044*/ 	.byte	0x00, 0xf0, 0x11, 0x00


	//----- nvinfo : EIATTR_KPARAM_INFO
	.align		4
.L_9807:
        /*0048*/ 	.byte	0x04, 0x17
        /*004a*/ 	.short	(.L_9809 - .L_9808)
.L_9808:
        /*004c*/ 	.word	0x00000000
        /*0050*/ 	.short	0x0006
        /*0052*/ 	.short	0x0030
        /*0054*/ 	.byte	0x00, 0xf0, 0x11, 0x00


	//----- nvinfo : EIATTR_KPARAM_INFO
	.align		4
.L_9809:
        /*0058*/ 	.byte	0x04, 0x17
        /*005a*/ 	.short	(.L_9811 - .L_9810)
.L_9810:
        /*005c*/ 	.word	0x00000000
        /*0060*/ 	.short	0x0005
        /*0062*/ 	.short	0x0028
        /*0064*/ 	.byte	0x00, 0xf5, 0x21, 0x00


	//----- nvinfo : EIATTR_KPARAM_INFO
	.align		4
.L_9811:
        /*0068*/ 	.byte	0x04, 0x17
        /*006a*/ 	.short	(.L_9813 - .L_9812)
.L_9812:
        /*006c*/ 	.word	0x00000000
        /*0070*/ 	.short	0x0004
        /*0072*/ 	.short	0x0020
        /*0074*/ 	.byte	0x00, 0xf5, 0x21, 0x00


	//----- nvinfo : EIATTR_KPARAM_INFO
	.align		4
.L_9813:
        /*0078*/ 	.byte	0x04, 0x17
        /*007a*/ 	.short	(.L_9815 - .L_9814)
.L_9814:
        /*007c*/ 	.word	0x00000000
        /*0080*/ 	.short	0x0003
        /*0082*/ 	.short	0x0018
        /*0084*/ 	.byte	0x00, 0xf0, 0x11, 0x00


	//----- nvinfo : EIATTR_KPARAM_INFO
	.align		4
.L_9815:
        /*0088*/ 	.byte	0x04, 0x17
        /*008a*/ 	.short	(.L_9817 - .L_9816)
.L_9816:
        /*008c*/ 	.word	0x00000000
        /*0090*/ 	.short	0x0002
        /*0092*/ 	.short	0x0010
        /*0094*/ 	.byte	0x00, 0xf5, 0x21, 0x00


	//----- nvinfo : EIATTR_KPARAM_INFO
	.align		4
.L_9817:
        /*0098*/ 	.byte	0x04, 0x17
        /*009a*/ 	.short	(.L_9819 - .L_9818)
.L_9818:
        /*009c*/ 	.word	0x00000000
        /*00a0*/ 	.short	0x0001
        /*00a2*/ 	.short	0x0008
        /*00a4*/ 	.byte	0x00, 0xf5, 0x21, 0x00


	//----- nvinfo : EIATTR_KPARAM_INFO
	.align		4
.L_9819:
        /*00a8*/ 	.byte	0x04, 0x17
        /*00aa*/ 	.short	(.L_9821 - .L_9820)
.L_9820:
        /*00ac*/ 	.word	0x00000000
        /*00b0*/ 	.short	0x0000
        /*00b2*/ 	.short	0x0000
        /*00b4*/ 	.byte	0x00, 0xf5, 0x21, 0x00


	//----- nvinfo : EIATTR_SPARSE_MMA_MASK
	.align		4
.L_9821:
        /*00b8*/ 	.byte	0x03, 0x50
        /*00ba*/ 	.short	0x0000


	//----- nvinfo : EIATTR_MAXREG_COUNT
	.align		4
        /*00bc*/ 	.byte	0x03, 0x1b
        /*00be*/ 	.short	0x00ff


	//----- nvinfo : EIATTR_MERCURY_ISA_VERSION
	.align		4
        /*00c0*/ 	.byte	0x03, 0x5f
        /*00c2*/ 	.short	0x0101


	//----- nvinfo : EIATTR_COOP_GROUP_MASK_REGIDS
	.align		4
        /*00c4*/ 	.byte	0x04, 0x29
        /*00c6*/ 	.short	(.L_9823 - .L_9822)


	//   ....[0]....
.L_9822:
        /*00c8*/ 	.word	0xffffffff


	//   ....[1]....
        /*00cc*/ 	.word	0xffffffff


	//   ....[2]....
        /*00d0*/ 	.word	0xffffffff


	//   ....[3]....
        /*00d4*/ 	.word	0xffffffff


	//   ....[4]....
        /*00d8*/ 	.word	0xffffffff


	//   ....[5]....
        /*00dc*/ 	.word	0xffffffff


	//   ....[6]....
        /*00e0*/ 	.word	0xffffffff


	//   ....[7]....
        /*00e4*/ 	.word	0xffffffff


	//   ....[8]....
        /*00e8*/ 	.word	0xffffffff


	//   ....[9]....
        /*00ec*/ 	.word	0xffffffff


	//   ....[10]....
        /*00f0*/ 	.word	0xffffffff


	//   ....[11]....
        /*00f4*/ 	.word	0xffffffff


	//   ....[12]....
        /*00f8*/ 	.word	0xffffffff


	//   ....[13]....
        /*00fc*/ 	.word	0xffffffff


	//   ....[14]....
        /*0100*/ 	.word	0xffffffff


	//----- nvinfo : EIATTR_COOP_GROUP_INSTR_OFFSETS
	.align		4
.L_9823:
        /*0104*/ 	.byte	0x04, 0x28
        /*0106*/ 	.short	(.L_9825 - .L_9824)


	//   ....[0]....
.L_9824:
        /*0108*/ 	.word	0x00000340


	//   ....[1]....
        /*010c*/ 	.word	0x00000360


	//   ....[2]....
        /*0110*/ 	.word	0x00000380


	//   ....[3]....
        /*0114*/ 	.word	0x000005a0


	//   ....[4]....
        /*0118*/ 	.word	0x000005c0


	//   ....[5]....
        /*011c*/ 	.word	0x000005e0


	//   ....[6]....
        /*0120*/ 	.word	0x00000b20


	//   ....[7]....
        /*0124*/ 	.word	0x00000b50


	//   ....[8]....
        /*0128*/ 	.word	0x00000be0


	//   ....[9]....
        /*012c*/ 	.word	0x00000bf0


	//   ....[10]....
        /*0130*/ 	.word	0x00000c00


	//   ....[11]....
        /*0134*/ 	.word	0x00000c40


	//   ....[12]....
        /*0138*/ 	.word	0x00000ca0


	//   ....[13]....
        /*013c*/ 	.word	0x00000cc0


	//   ....[14]....
        /*0140*/ 	.word	0x00000cf0


	//----- nvinfo : EIATTR_VRC_CTA_INIT_COUNT
	.align		4
.L_9825:
        /*0144*/ 	.byte	0x02, 0x4a
	.zero		1
	.zero		1


	//----- nvinfo : EIATTR_EXIT_INSTR_OFFSETS
	.align		4
        /*0148*/ 	.byte	0x04, 0x1c
        /*014a*/ 	.short	(.L_9827 - .L_9826)


	//   ....[0]....
.L_9826:
        /*014c*/ 	.word	0x00000090


	//   ....[1]....
        /*0150*/ 	.word	0x00001150


	//   ....[2]....
        /*0154*/ 	.word	0x00001170


	//   ....[3]....
        /*0158*/ 	.word	0x000015e0


	//   ....[4]....
        /*015c*/ 	.word	0x00001800


	//   ....[5]....
        /*0160*/ 	.word	0x00001960


	//   ....[6]....
        /*0164*/ 	.word	0x00001a30


	//----- nvinfo : EIATTR_MAX_THREADS
	.align		4
.L_9827:
        /*0168*/ 	.byte	0x04, 0x05
        /*016a*/ 	.short	(.L_9829 - .L_9828)
.L_9828:
        /*016c*/ 	.word	0x00000080
        /*0170*/ 	.word	0x00000001
        /*0174*/ 	.word	0x00000001


	//----- nvinfo : EIATTR_CRS_STACK_SIZE
	.align		4
.L_9829:
        /*0178*/ 	.byte	0x04, 0x1e
        /*017a*/ 	.short	(.L_9831 - .L_9830)
.L_9830:
        /*017c*/ 	.word	0x00000000


	//----- nvinfo : EIATTR_CBANK_PARAM_SIZE
	.align		4
.L_9831:
        /*0180*/ 	.byte	0x03, 0x19
        /*0182*/ 	.short	0x0048


	//----- nvinfo : EIATTR_PARAM_CBANK
	.align		4
        /*0184*/ 	.byte	0x04, 0x0a
        /*0186*/ 	.short	(.L_9833 - .L_9832)
	.align		4
.L_9832:
        /*0188*/ 	.word	index@(.nv.constant0._ZN4vllm3moe10topkGatingILi8ELi64ELi4ELi16ELi32Ei6__halfLNS0_11ScoringFuncE0EEEvPKT5_PKbPfiPT4_PiiiibPKf)
        /*018c*/ 	.short	0x0380
        /*018e*/ 	.short	0x0048


	//----- nvinfo : EIATTR_SW_WAR
	.align		4
.L_9833:
        /*0190*/ 	.byte	0x04, 0x36
        /*0192*/ 	.short	(.L_9835 - .L_9834)
.L_9834:
        /*0194*/ 	.word	0x00000008
.L_9835:


//--------------------- .nv.info._ZN4vllm3moe10topkGatingILi8ELi32ELi4ELi16ELi32Ei6__halfLNS0_11ScoringFuncE0EEEvPKT5_PKbPfiPT4_PiiiibPKf --------------------------
	.section	.nv.info._ZN4vllm3moe10topkGatingILi8ELi32ELi4ELi16ELi32Ei6__halfLNS0_11ScoringFuncE0EEEvPKT5_PKbPfiPT4_PiiiibPKf,"",@"SHT_CUDA_INFO"
	.sectionflags	@""
	.align	4


	//----- nvinfo : EIATTR_CUDA_API_VERSION
	.align		4
        /*0000*/ 	.byte	0x04, 0x37
        /*0002*/ 	.short	(.L_9837 - .L_9836)
.L_9836:
        /*0004*/ 	.word	0x00000082


	//----- nvinfo : EIATTR_KPARAM_INFO
	.align		4
.L_9837:
        /*0008*/ 	.byte	0x04, 0x17
        /*000a*/ 	.short	(.L_9839 - .L_9838)
.L_9838:
        /*000c*/ 	.word	0x00000000
        /*0010*/ 	.short	0x000a
        /*0012*/ 	.short	0x0040
        /*0014*/ 	.byte	0x00, 0xf5, 0x21, 0x00


	//----- nvinfo : EIATTR_KPARAM_INFO
	.align		4
.L_9839:
        /*0018*/ 	.byte	0x04, 0x17
        /*001a*/ 	.short	(.L_9841 - .L_9840)
.L_9840:
        /*001c*/ 	.word	0x00000000
        /*0020*/ 	.short	0x0009
        /*0022*/ 	.short	0x003c
        /*0024*/ 	.byte	0x00, 0xf0, 0x05, 0x00


	//----- nvinfo : EIATTR_KPARAM_INFO
	.align		4
.L_9841:
        /*0028*/ 	.byte	0x04, 0x17
        /*002a*/ 	.short	(.L_9843 - .L_9842)
.L_9842:
        /*002c*/ 	.word	0x00000000
        /*0030*/ 	.short	0x0008
        /*0032*/ 	.short	0x0038
        /*0034*/ 	.byte	0x00, 0xf0, 0x11, 0x00


	//----- nvinfo : EIATTR_KPARAM_INFO
	.align		4
.L_9843:
        /*0038*/ 	.byte	0x04, 0x17
        /*003a*/ 	.short	(.L_9845 - .L_9844)
.L_9844:
        /*003c*/ 	.word	0x00000000
        /*0040*/ 	.short	0x0007
        /*0042*/ 	.short	0x0034
        /*0044*/ 	.byte	0x00, 0xf0, 0x11, 0x00


	//----- nvinfo : EIATTR_KPARAM_INFO
	.align		4
.L_9845:
        /*0048*/ 	.byte	0x04, 0x17
        /*004a*/ 	.short	(.L_9847 - .L_9846)
.L_9846:
        /*004c*/ 	.word	0x00000000
        /*0050*/ 	.short	0x0006
        /*0052*/ 	.short	0x0030
        /*0054*/ 	.byte	0x00, 0xf0, 0x11, 0x00


	//----- nvinfo : EIATTR_KPARAM_INFO
	.align		4
.L_9847:
        /*0058*/ 	.byte	0x04, 0x17
        /*005a*/ 	.short	(.L_9849 - .L_9848)
.L_9848:
        /*005c*/ 	.word	0x00000000
        /*0060*/ 	.short	0x0005
        /*0062*/ 	.short	0x0028
        /*0064*/ 	.byte	0x00, 0xf5, 0x21, 0x00


	//----- nvinfo : EIATTR_KPARAM_INFO
	.align		4
.L_9849:
        /*0068*/ 	.byte	0x04, 0x17
        /*006a*/ 	.short	(.L_9851 - .L_9850)
.L_9850:
        /*006c*/ 	.word	0x00000000
        /*0070*/ 	.short	0x0004
        /*0072*/ 	.short	0x0020
        /*0074*/ 	.byte	0x00, 0xf5, 0x21, 0x00


	//----- nvinfo : EIATTR_KPARAM_INFO
	.align		4
.L_9851:
        /*0078*/ 	.byte	0x04, 0x17
        /*007a*/ 	.short	(.L_9853 - .L_9852)
.L_9852:
        /*007c*/ 	.word	0x00000000
        /*0080*/ 	.short	0x0003
        /*0082*/ 	.short	0x0018
        /*0084*/ 	.byte	0x00, 0xf0, 0x11, 0x00


	//----- nvinfo : EIATTR_KPARAM_INFO
	.align		4
.L_9853:
        /*0088*/ 	.byte	0x04, 0x17
        /*008a*/ 	.short	(.L_9855 - .L_9854)
.L_9854:
        /*008c*/ 	.word	0x00000000
        /*0090*/ 	.short	0x0002
        /*0092*/ 	.short	0x0010
        /*0094*/ 	.byte	0x00, 0xf5, 0x21, 0x00


	//----- nvinfo : EIATTR_KPARAM_INFO
	.align		4
.L_9855:
        /*0098*/ 	.byte	0x04, 0x17
        /*009a*/ 	.short	(.L_9857 - .L_9856)
.L_9856:
        /*009c*/ 	.word	0x00000000
        /*00a0*/ 	.short	0x0001
        /*00a2*/ 	.short	0x0008
        /*00a4*/ 	.byte	0x00, 0xf5, 0x21, 0x00


	//----- nvinfo : EIATTR_KPARAM_INFO
	.align		4
.L_9857:
        /*00a8*/ 	.byte	0x04, 0x17
        /*00aa*/ 	.short	(.L_9859 - .L_9858)
.L_9858:
        /*00ac*/ 	.word	0x00000000
        /*00b0*/ 	.short	0x0000
        /*00b2*/ 	.short	0x0000
        /*00b4*/ 	.byte	0x00, 0xf5, 0x21, 0x00


	//----- nvinfo : EIATTR_SPARSE_MMA_MASK
	.align		4
.L_9859:
        /*00b8*/ 	.byte	0x03, 0x50
        /*00ba*/ 	.short	0x0000


	//----- nvinfo : EIATTR_MAXREG_COUNT
	.align		4
        /*00bc*/ 	.byte	0x03, 0x1b
        /*00be*/ 	.short	0x00ff


	//----- nvinfo : EIATTR_MERCURY_ISA_VERSION
	.align		4
        /*00c0*/ 	.byte	0x03, 0x5f
        /*00c2*/ 	.short	0x0101


	//----- nvinfo : EIATTR_COOP_GROUP_MASK_REGIDS
	.align		4
        /*00c4*/ 	.byte	0x04, 0x29
        /*00c6*/ 	.short	(.L_9861 - .L_9860)


	//   ....[0]....
.L_9860:
        /*00c8*/ 	.word	0xffffffff


	//   ....[1]....
        /*00cc*/ 	.word	0xffffffff


	//   ....[2]....
        /*00d0*/ 	.word	0xffffffff


	//   ....[3]....
        /*00d4*/ 	.word	0xffffffff


	//   ....[4]....
        /*00d8*/ 	.word	0xffffffff


	//   ....[5]....
        /*00dc*/ 	.word	0xffffffff


	//   ....[6]....
        /*00e0*/ 	.word	0xffffffff


	//   ....[7]....
        /*00e4*/ 	.word	0xffffffff


	//   ....[8]....
        /*00e8*/ 	.word	0xffffffff


	//   ....[9]....
        /*00ec*/ 	.word	0xffffffff


	//----- nvinfo : EIATTR_COOP_GROUP_INSTR_OFFSETS
	.align		4
.L_9861:
        /*00f0*/ 	.byte	0x04, 0x28
        /*00f2*/ 	.short	(.L_9863 - .L_9862)


	//   ....[0]....
.L_9862:
        /*00f4*/ 	.word	0x00000340


	//   ....[1]....
        /*00f8*/ 	.word	0x00000380


	//   ....[2]....
        /*00fc*/ 	.word	0x000005a0


	//   ....[3]....
        /*0100*/ 	.word	0x000005c0


	//   ....[4]....
        /*0104*/ 	.word	0x00000ae0


	//   ....[5]....
        /*0108*/ 	.word	0x00000b10


	//   ....[6]....
        /*010c*/ 	.word	0x00000b90


	//   ....[7]....
        /*0110*/ 	.word	0x00000bb0


	//   ....[8]....
        /*0114*/ 	.word	0x00000bf0


	//   ....[9]....
        /*0118*/ 	.word	0x00000c10


	//----- nvinfo : EIATTR_VRC_CTA_INIT_COUNT
	.align		4
.L_9863:
        /*011c*/ 	.byte	0x02, 0x4a
	.zero		1
	.zero		1


	//----- nvinfo : EIATTR_EXIT_INSTR_OFFSETS
	.align		4
        /*0120*/ 	.byte	0x04, 0x1c
        /*0122*/ 	.short	(.L_9865 - .L_9864)


	//   ....[0]....
.L_9864:
        /*0124*/ 	.word	0x00000090


	//   ....[1]....
        /*0128*/ 	.word	0x00001070


	//   ....[2]....
        /*012c*/ 	.word	0x00001090


	//   ....[3]....
        /*0130*/ 	.word	0x00001500


	//   ....[4]....
        /*0134*/ 	.word	0x00001720


	//   ....[5]....
        /*0138*/ 	.word	0x00001880


	//   ....[6]....
        /*013c*/ 	.word	0x00001950


	//----- nvinfo : EIATTR_MAX_THREADS
	.align		4
.L_9865:
        /*0140*/ 	.byte	0x04, 0x05
        /*0142*/ 	.short	(.L_9867 - .L_9866)
.L_9866:
        /*0144*/ 	.word	0x00000080
        /*0148*/ 	.word	0x00000001
        /*014c*/ 	.word	0x00000001


	//----- nvinfo : EIATTR_CRS_STACK_SIZE
	.align		4
.L_9867:
        /*0150*/ 	.byte	0x04, 0x1e
        /*0152*/ 	.short	(.L_9869 - .L_9868)
.L_9868:
        /*0154*/ 	.word	0x00000000


	//----- nvinfo : EIATTR_CBANK_PARAM_SIZE
	.align		4
.L_9869:
        /*0158*/ 	.byte	0x03, 0x19
        /*015a*/ 	.short	0x0048


	//----- nvinfo : EIATTR_PARAM_CBANK
	.align		4
        /*015c*/ 	.byte	0x04, 0x0a
        /*015e*/ 	.short	(.L_9871 - .L_9870)
	.align		4
.L_9870:
        /*0160*/ 	.word	index@(.nv.constant0._ZN4vllm3moe10topkGatingILi8ELi32ELi4ELi16ELi32Ei6__halfLNS0_11ScoringFuncE0EEEvPKT5_PKbPfiPT4_PiiiibPKf)
        /*0164*/ 	.short	0x0380
        /*0166*/ 	.short	0x0048


	//----- nvinfo : EIATTR_SW_WAR
	.align		4
.L_9871:
        /*0168*/ 	.byte	0x04, 0x36
        /*016a*/ 	.short	(.L_9873 - .L_9872)
.L_9872:
        /*016c*/ 	.word	0x00000008
.L_9873:


//--------------------- .nv.info._ZN4vllm3moe10topkGatingILi8ELi16ELi4ELi16ELi32Ei6__halfLNS0_11ScoringFuncE0EEEvPKT5_PKbPfiPT4_PiiiibPKf --------------------------
	.section	.nv.info._ZN4vllm3moe10topkGatingILi8ELi16ELi4ELi16ELi32Ei6__halfLNS0_11ScoringFuncE0EEEvPKT5_PKbPfiPT4_PiiiibPKf,"",@"SHT_CUDA_INFO"
	.sectionflags	@""
	.align	4


	//----- nvinfo : EIATTR_CUDA_API_VERSION
	.align		4
        /*0000*/ 	.byte	0x04, 0x37
        /*0002*/ 	.short	(.L_9875 - .L_9874)
.L_9874:
        /*0004*/ 	.word	0x00000082


	//----- nvinfo : EIATTR_KPARAM_INFO
	.align		4
.L_9875:
        /*0008*/ 	.byte	0x04, 0x17
        /*000a*/ 	.short	(.L_9877 - .L_9876)
.L_9876:
        /*000c*/ 	.word	0x00000000
        /*0010*/ 	.short	0x000a
        /*0012*/ 	.short	0x0040
        /*0014*/ 	.byte	0x00, 0xf5, 0x21, 0x00


	//----- nvinfo : EIATTR_KPARAM_INFO
	.align		4
.L_9877:
        /*0018*/ 	.byte	0x04, 0x17
        /*001a*/ 	.short	(.L_9879 - .L_9878)
.L_9878:
        /*001c*/ 	.word	0x00000000
        /*0020*/ 	.short	0x0009
        /*0022*/ 	.short	0x003c
        /*0024*/ 	.byte	0x00, 0xf0, 0x05, 0x00


	//----- nvinfo : EIATTR_KPARAM_INFO
	.align		4
.L_9879:
        /*0028*/ 	.byte	0x04, 0x17
        /*002a*/ 	.short	(.L_9881 - .L_9880)
.L_9880:
        /*002c*/ 	.word	0x00000000
        /*0030*/ 	.short	0x0008
        /*0032*/ 	.short	0x0038
        /*0034*/ 	.byte	0x00, 0xf0, 0x11, 0x00


	//----- nvinfo : EIATTR_KPARAM_INFO
	.align		4
.L_9881:
        /*0038*/ 	.byte	0x04, 0x17
        /*003a*/ 	.short	(.L_9883 - .L_9882)
.L_9882:
        /*003c*/ 	.word	0x00000000
        /*0040*/ 	.short	0x0007
        /*0042*/ 	.short	0x0034
        /*0044*/ 	.byte	0x00, 0xf0, 0x11, 0x00


	//----- nvinfo : EIATTR_KPARAM_INFO
	.align		4
.L_9883:
        /*0048*/ 	.byte	0x04, 0x17
        /*004a*/ 	.short	(.L_9885 - .L_9884)
.L_9884:
        /*004c*/ 	.word	0x00000000
        /*0050*/ 	.short	0x0006
        /*0052*/ 	.short	0x0030
        /*0054*/ 	.byte	0x00, 0xf0, 0x11, 0x00


	//----- nvinfo : EIATTR_KPARAM_INFO
	.align		4
.L_9885:
        /*0058*/ 	.byte	0x04, 0x17
        /*005a*/ 	.short	(.L_9887 - .L_9886)
.L_9886:
        /*005c*/ 	.word	0x00000000
        /*0060*/ 	.short	0x0005
        /*0062*/ 	.short	0x0028
        /*0064*/ 	.byte	0x00, 0xf5, 0x21, 0x00


	//----- nvinfo : EIATTR_KPARAM_INFO
	.align		4
.L_9887:
        /*0068*/ 	.byte	0x04, 0x17
        /*006a*/ 	.short	(.L_9889 - .L_9888)
.L_9888:
        /*006c*/ 	.word	0x00000000
        /*0070*/ 	.short	0x0004
        /*0072*/ 	.short	0x0020
        /*0074*/ 	.byte	0x00, 0xf5, 0x21, 0x00


	//----- nvinfo : EIATTR_KPARAM_INFO
	.align		4
.L_9889:
        /*0078*/ 	.byte	0x04, 0x17
        /*007a*/ 	.short	(.L_9891 - .L_9890)
.L_9890:
        /*007c*/ 	.word	0x00000000
        /*0080*/ 	.short	0x0003
        /*0082*/ 	.short	0x0018
        /*0084*/ 	.byte	0x00, 0xf0, 0x11, 0x00


	//----- nvinfo : EIATTR_KPARAM_INFO
	.align		4
.L_9891:
        /*0088*/ 	.byte	0x04, 0x17
        /*008a*/ 	.short	(.L_9893 - .L_9892)
.L_9892:
        /*008c*/ 	.word	0x00000000
        /*0090*/ 	.short	0x0002
        /*0092*/ 	.short	0x0010
        /*0094*/ 	.byte	0x00, 0xf5, 0x21, 0x00


	//----- nvinfo : EIATTR_KPARAM_INFO
	.align		4
.L_9893:
        /*0098*/ 	.byte	0x04, 0x17
        /*009a*/ 	.short	(.L_9895 - .L_9894)
.L_9894:
        /*009c*/ 	.word	0x00000000
        /*00a0*/ 	.short	0x0001
        /*00a2*/ 	.short	0x0008
        /*00a4*/ 	.byte	0x00, 0xf5, 0x21, 0x00


	//----- nvinfo : EIATTR_KPARAM_INFO
	.align		4
.L_9895:
        /*00a8*/ 	.byte	0x04, 0x17
        /*00aa*/ 	.short	(.L_9897 - .L_9896)
.L_9896:
        /*00ac*/ 	.word	0x00000000
        /*00b0*/ 	.short	0x0000
        /*00b2*/ 	.short	0x0000
        /*00b4*/ 	.byte	0x00, 0xf5, 0x21, 0x00


	//----- nvinfo : EIATTR_SPARSE_MMA_MASK
	.align		4
.L_9897:
        /*00b8*/ 	.byte	0x03, 0x50
        /*00ba*/ 	.short	0x0000


	//----- nvinfo : EIATTR_MAXREG_COUNT
	.align		4
        /*00bc*/ 	.byte	0x03, 0x1b
        /*00be*/ 	.short	0x00ff


	//----- nvinfo : EIATTR_MERCURY_ISA_VERSION
	.align		4
        /*00c0*/ 	.byte	0x03, 0x5f
        /*00c2*/ 	.short	0x0101


	//----- nvinfo : EIATTR_COOP_GROUP_MASK_REGIDS
	.align		4
        /*00c4*/ 	.byte	0x04, 0x29
        /*00c6*/ 	.short	(.L_9899 - .L_9898)


	//   ....[0]....
.L_9898:
        /*00c8*/ 	.word	0xffffffff


	//   ....[1]....
        /*00cc*/ 	.word	0xffffffff


	//   ....[2]....
        /*00d0*/ 	.word	0xffffffff


	//   ....[3]....
        /*00d4*/ 	.word	0xffffffff


	//   ....[4]....
        /*00d8*/ 	.word	0xffffffff


	//----- nvinfo : EIATTR_COOP_GROUP_INSTR_OFFSETS
	.align		4
.L_9899:
        /*00dc*/ 	.byte	0x04, 0x28
        /*00de*/ 	.short	(.L_9901 - .L_9900)


	//   ....[0]....
.L_9900:
        /*00e0*/ 	.word	0x00000350


	//   ....[1]....
        /*00e4*/ 	.word	0x000005a0


	//   ....[2]....
        /*00e8*/ 	.word	0x00000a90


	//   ....[3]....
        /*00ec*/ 	.word	0x00000af0


	//   ....[4]....
        /*00f0*/ 	.word	0x00000b30


	//----- nvinfo : EIATTR_VRC_CTA_INIT_COUNT
	.align		4
.L_9901:
        /*00f4*/ 	.byte	0x02, 0x4a
	.zero		1
	.zero		1


	//----- nvinfo : EIATTR_EXIT_INSTR_OFFSETS
	.align		4
        /*00f8*/ 	.byte	0x04, 0x1c
        /*00fa*/ 	.short	(.L_9903 - .L_9902)


	//   ....[0]....
.L_9902:
        /*00fc*/ 	.word	0x00000090


	//   ....[1]....
        /*0100*/ 	.word	0x00000f90


	//   ....[2]....
        /*0104*/ 	.word	0x00000fb0


	//   ....[3]....
        /*0108*/ 	.word	0x00001420


	//   ....[4]....
        /*010c*/ 	.word	0x00001640


	//   ....[5]....
        /*0110*/ 	.word	0x000017a0


	//   ....[6]....
        /*0114*/ 	.word	0x00001870


	//----- nvinfo : EIATTR_MAX_THREADS
	.align		4
.L_9903:
        /*0118*/ 	.byte	0x04, 0x05
        /*011a*/ 	.short	(.L_9905 - .L_9904)
.L_9904:
        /*011c*/ 	.word	0x00000080
        /*0120*/ 	.word	0x00000001
        /*0124*/ 	.word	0x00000001


	//----- nvinfo : EIATTR_CRS_STACK_SIZE
	.align		4
.L_9905:
        /*0128*/ 	.byte	0x04, 0x1e
        /*012a*/ 	.short	(.L_9907 - .L_9906)
.L_9906:
        /*012c*/ 	.word	0x00000000


	//----- nvinfo : EIATTR_CBANK_PARAM_SIZE
	.align		4
.L_9907:
        /*0130*/ 	.byte	0x03, 0x19
        /*0132*/ 	.short	0x0048


	//----- nvinfo : EIATTR_PARAM_CBANK
	.align		4
        /*0134*/ 	.byte	0x04, 0x0a
        /*0136*/ 	.short	(.L_9909 - .L_9908)
	.align		4
.L_9908:
        /*0138*/ 	.word	index@(.nv.constant0._ZN4vllm3moe10topkGatingILi8ELi16ELi4ELi16ELi32Ei6__halfLNS0_11ScoringFuncE0EEEvPKT5_PKbPfiPT4_PiiiibPKf)
        /*013c*/ 	.short	0x0380
        /*013e*/ 	.short	0x0048


	//----- nvinfo : EIATTR_SW_WAR
	.align		4
.L_9909:
        /*0140*/ 	.byte	0x04, 0x36
        /*0142*/ 	.short	(.L_9911 - .L_9910)
.L_9910:
        /*0144*/ 	.word	0x00000008
.L_9911:


//--------------------- .nv.info._ZN4vllm3moe10topkGatingILi8ELi8ELi4ELi16ELi32Ei6__halfLNS0_11ScoringFuncE0EEEvPKT5_PKbPfiPT4_PiiiibPKf --------------------------
	.section	.nv.info._ZN4vllm3moe10topkGatingILi8ELi8ELi4ELi16ELi32Ei6__halfLNS0_11ScoringFuncE0EEEvPKT5_PKbPfiPT4_PiiiibPKf,"",@"SHT_CUDA_INFO"
	.sectionflags	@""
	.align	4


	//----- nvinfo : EIATTR_CUDA_API_VERSION
	.align		4
        /*0000*/ 	.byte	0x04, 0x37
        /*0002*/ 	.short	(.L_9913 - .L_9912)
.L_9912:
        /*0004*/ 	.word	0x00000082


	//----- nvinfo : EIATTR_KPARAM_INFO
	.align		4
.L_9913:
        /*0008*/ 	.byte	0x04, 0x17
        /*000a*/ 	.short	(.L_9915 - .L_9914)
.L_9914:
        /*000c*/ 	.word	0x00000000
        /*0010*/ 	.short	0x000a
        /*0012*/ 	.short	0x0040
        /*0014*/ 	.byte	0x00, 0xf5, 0x21, 0x00


	//----- nvinfo : EIATTR_KPARAM_INFO
	.align		4
.L_9915:
        /*0018*/ 	.byte	0x04, 0x17
        /*001a*/ 	.short	(.L_9917 - .L_9916)
.L_9916:
        /*001c*/ 	.word	0x00000000
        /*0020*/ 	.short	0x0009
        /*0022*/ 	.short	0x003c
        /*0024*/ 	.byte	0x00, 0xf0, 0x05, 0x00


	//----- nvinfo : EIATTR_KPARAM_INFO
	.align		4
.L_9917:
        /*0028*/ 	.byte	0x04, 0x17
        /*002a*/ 	.short	(.L_9919 - .L_9918)
.L_9918:
        /*002c*/ 	.word	0x00000000
        /*0030*/ 	.short	0x0008
        /*0032*/ 	.short	0x0038
        /*0034*/ 	.byte	0x00, 0xf0, 0x11, 0x00


	//----- nvinfo : EIATTR_KPARAM_INFO
	.align		4
.L_9919:
        /*0038*/ 	.byte	0x04, 0x17
        /*003a*/ 	.short	(.L_9921 - .L_9920)
.L_9920:
        /*003c*/ 	.word	0x00000000
        /*0040*/ 	.short	0x0007
        /*0042*/ 	.short	0x0034
        /*0044*/ 	.byte	0x00, 0xf0, 0x11, 0x00


	//----- nvinfo : EIATTR_KPARAM_INFO
	.align		4
.L_9921:
        /*0048*/ 	.byte	0x04, 0x17
        /*004a*/ 	.short	(.L_9923 - .L_9922)
.L_9922:
        /*004c*/ 	.word	0x00000000
        /*0050*/ 	.short	0x0006
        /*0052*/ 	.short	0x0030
        /*0054*/ 	.byte	0x00, 0xf0, 0x11, 0x00


	//----- nvinfo : EIATTR_KPARAM_INFO
	.align		4
.L_9923:
        /*0058*/ 	.byte	0x04, 0x17
        /*005a*/ 	.short	(.L_9925 - .L_9924)
.L_9924:
        /*005c*/ 	.word	0x00000000
        /*0060*/ 	.short	0x0005
        /*0062*/ 	.short	0x0028
        /*0064*/ 	.byte	0x00, 0xf5, 0x21, 0x00


	//----- nvinfo : EIATTR_KPARAM_INFO
	.align		4
.L_9925:
        /*0068*/ 	.byte	0x04, 0x17
        /*006a*/ 	.short	(.L_9927 - .L_9926)
.L_9926:
        /*006c*/ 	.word	0x00000000
        /*0070*/ 	.short	0x0004
        /*0072*/ 	.short	0x0020
        /*0074*/ 	.byte	0x00, 0xf5, 0x21, 0x00


	//----- nvinfo : EIATTR_KPARAM_INFO
	.align		4
.L_9927:
        /*0078*/ 	.byte	0x04, 0x17
        /*007a*/ 	.short	(.L_9929 - .L_9928)
.L_9928:
        /*007c*/ 	.word	0x00000000
        /*0080*/ 	.short	0x0003
        /*0082*/ 	.short	0x0018
        /*0084*/ 	.byte	0x00, 0xf0, 0x11, 0x00


	//----- nvinfo : EIATTR_KPARAM_INFO
	.align		4
.L_9929:
        /*0088*/ 	.byte	0x04, 0x17
        /*008a*/ 	.short	(.L_9931 - .L_9930)
.L_9930:
        /*008c*/ 	.word	0x00000000
        /*0090*/ 	.short	0x0002
        /*0092*/ 	.short	0x0010
        /*0094*/ 	.byte	0x00, 0xf5, 0x21, 0x00


	//----- nvinfo : EIATTR_KPARAM_INFO
	.align		4
.L_9931:
        /*0098*/ 	.byte	0x04, 0x17
        /*009a*/ 	.short	(.L_9933 - .L_9932)
.L_9932:
        /*009c*/ 	.word	0x00000000
        /*00a0*/ 	.short	0x0001
        /*00a2*/ 	.short	0x0008
        /*00a4*/ 	.byte	0x00, 0xf5, 0x21, 0x00


	//----- nvinfo : EIATTR_KPARAM_INFO
	.align		4
.L_9933:
        /*00a8*/ 	.byte	0x04, 0x17
        /*00aa*/ 	.short	(.L_9935 - .L_9934)
.L_9934:
        /*00ac*/ 	.word	0x00000000
        /*00b0*/ 	.short	0x0000
        /*00b2*/ 	.short	0x0000
        /*00b4*/ 	.byte	0x00, 0xf5, 0x21, 0x00


	//----- nvinfo : EIATTR_SPARSE_MMA_MASK
	.align		4
.L_9935:
        /*00b8*/ 	.byte	0x03, 0x50
        /*00ba*/ 	.short	0x0000


	//----- nvinfo : EIATTR_MAXREG_COUNT
	.align		4
        /*00bc*/ 	.byte	0x03, 0x1b
        /*00be*/ 	.short	0x00ff


	//----- nvinfo : EIATTR_MERCURY_ISA_VERSION
	.align		4
        /*00c0*/ 	.byte	0x03, 0x5f
        /*00c2*/ 	.short	0x0101


	//----- nvinfo : EIATTR_VRC_CTA_INIT_COUNT
	.align		4
        /*00c4*/ 	.byte	0x02, 0x4a
	.zero		1
	.zero		1


	//----- nvinfo : EIATTR_EXIT_INSTR_OFFSETS
	.align		4
        /*00c8*/ 	.byte	0x04, 0x1c
        /*00ca*/ 	.short	(.L_9937 - .L_9936)


	//   ....[0]....
.L_9936:
        /*00cc*/ 	.word	0x00000090


	//   ....[1]....
        /*00d0*/ 	.word	0x00001420


	//   ....[2]....
        /*00d4*/ 	.word	0x00001440


	//   ....[3]....
        /*00d8*/ 	.word	0x000018b0


	//   ....[4]....
        /*00dc*/ 	.word	0x00001ad0


	//   ....[5]....
        /*00e0*/ 	.word	0x00001c30


	//   ....[6]....
        /*00e4*/ 	.word	0x00001d00


	//----- nvinfo : EIATTR_MAX_THREADS
	.align		4
.L_9937:
        /*00e8*/ 	.byte	0x04, 0x05
        /*00ea*/ 	.short	(.L_9939 - .L_9938)
.L_9938:
        /*00ec*/ 	.word	0x00000080
        /*00f0*/ 	.word	0x00000001
        /*00f4*/ 	.word	0x00000001


	//----- nvinfo : EIATTR_CBANK_PARAM_SIZE
	.align		4
.L_9939:
        /*00f8*/ 	.byte	0x03, 0x19
        /*00fa*/ 	.short	0x0048


	//----- nvinfo : EIATTR_PARAM_CBANK
	.align		4
        /*00fc*/ 	.byte	0x04, 0x0a
        /*00fe*/ 	.short	(.L_9941 - .L_9940)
	.align		4
.L_9940:
        /*0100*/ 	.word	index@(.nv.constant0._ZN4vllm3moe10topkGatingILi8ELi8ELi4ELi16ELi32Ei6__halfLNS0_11ScoringFuncE0EEEvPKT5_PKbPfiPT4_PiiiibPKf)
        /*0104*/ 	.short	0x0380
        /*0106*/ 	.short	0x0048


	//----- nvinfo : EIATTR_SW_WAR
	.align		4
.L_9941:
        /*0108*/ 	.byte	0x04, 0x36
        /*010a*/ 	.short	(.L_9943 - .L_9942)
.L_9942:
        /*010c*/ 	.word	0x00000008
.L_9943:


//--------------------- .nv.info._ZN4vllm3moe10topkGatingILi4ELi4ELi4ELi8ELi32Ei6__halfLNS0_11ScoringFuncE0EEEvPKT5_PKbPfiPT4_PiiiibPKf --------------------------
	.section	.nv.info._ZN4vllm3moe10topkGatingILi4ELi4ELi4ELi8ELi32Ei6__halfLNS0_11ScoringFuncE0EEEvPKT5_PKbPfiPT4_PiiiibPKf,"",@"SHT_CUDA_INFO"
	.sectionflags	@""
	.align	4


	//----- nvinfo : EIATTR_CUDA_API_VERSION
	.align		4
        /*0000*/ 	.byte	0x04, 0x37
        /*0002*/ 	.short	(.L_9945 - .L_9944)
.L_9944:
        /*0004*/ 	.word	0x00000082


	//----- nvinfo : EIATTR_KPARAM_INFO
	.align		4
.L_9945:
        /*0008*/ 	.byte	0x04, 0x17
        /*000a*/ 	.short	(.L_9947 - .L_9946)
.L_9946:
        /*000c*/ 	.word	0x00000000
        /*0010*/ 	.short	0x000a
        /*0012*/ 	.short	0x0040
        /*0014*/ 	.byte	0x00, 0xf5, 0x21, 0x00


	//----- nvinfo : EIATTR_KPARAM_INFO
	.align		4
.L_9947:
        /*0018*/ 	.byte	0x04, 0x17
        /*001a*/ 	.short	(.L_9949 - .L_9948)
.L_9948:
        /*001c*/ 	.word	0x00000000
        /*0020*/ 	.short	0x0009
        /*0022*/ 	.short	0x003c
        /*0024*/ 	.byte	0x00, 0xf0, 0x05, 0x00


	//----- nvinfo : EIATTR_KPARAM_INFO
	.align		4
.L_9949:
        /*0028*/ 	.byte	0x04, 0x17
        /*002a*/ 	.short	(.L_9951 - .L_9950)
.L_9950:
        /*002c*/ 	.word	0x00000000
        /*0030*/ 	.short	0x0008
        /*0032*/ 	.short	0x0038
        /*0034*/ 	.byte	0x00, 0xf0, 0x11, 0x00


	//----- nvinfo : EIATTR_KPARAM_INFO
	.align		4
.L_9951:
        /*0038*/ 	.byte	0x04, 0x17
        /*003a*/ 	.short	(.L_9953 - .L_9952)
.L_9952:
        /*003c*/ 	.word	0x00000000
        /*0040*/ 	.short	0x0007
        /*0042*/ 	.short	0x0034
        /*0044*/ 	.byte	0x00, 0xf0, 0x11, 0x00


	//----- nvinfo : EIATTR_KPARAM_INFO
	.align		4
.L_9953:
        /*0048*/ 	.byte	0x04, 0x17
        /*004a*/ 	.short	(.L_9955 - .L_9954)
.L_9954:
        /*004c*/ 	.word	0x00000000
        /*0050*/ 	.short	0x0006
        /*0052*/ 	.short	0x0030
        /*0054*/ 	.byte	0x00, 0xf0, 0x11, 0x00


	//----- nvinfo : EIATTR_KPARAM_INFO
	.align		4
.L_9955:
        /*0058*/ 	.byte	0x04, 0x17
        /*005a*/ 	.short	(.L_9957 - .L_9956)
.L_9956:
        /*005c*/ 	.word	0x00000000
        /*0060*/ 	.short	0x0005
        /*0062*/ 	.short	0x0028
        /*0064*/ 	.byte	0x00, 0xf5, 0x21, 0x00


	//----- nvinfo : EIATTR_KPARAM_INFO
	.align		4
.L_9957:
        /*0068*/ 	.byte	0x04, 0x17
        /*006a*/ 	.short	(.L_9959 - .L_9958)
.L_9958:
        /*006c*/ 	.word	0x00000000
        /*0070*/ 	.short	0x0004
        /*0072*/ 	.short	0x0020
        /*0074*/ 	.byte	0x00, 0xf5, 0x21, 0x00


	//----- nvinfo : EIATTR_KPARAM_INFO
	.align		4
.L_9959:
        /*0078*/ 	.byte	0x04, 0x17
        /*007a*/ 	.short	(.L_9961 - .L_9960)
.L_9960:
        /*007c*/ 	.word	0x00000000
        /*0080*/ 	.short	0x0003
        /*0082*/ 	.short	0x0018
        /*0084*/ 	.byte	0x00, 0xf0, 0x11, 0x00


	//----- nvinfo : EIATTR_KPARAM_INFO
	.align		4
.L_9961:
        /*0088*/ 	.byte	0x04, 0x17
        /*008a*/ 	.short	(.L_9963 - .L_9962)
.L_9962:
        /*008c*/ 	.word	0x00000000
        /*0090*/ 	.short	0x0002
        /*0092*/ 	.short	0x0010
        /*0094*/ 	.byte	0x00, 0xf5, 0x21, 0x00


	//----- nvinfo : EIATTR_KPARAM_INFO
	.align		4
.L_9963:
        /*0098*/ 	.byte	0x04, 0x17
        /*009a*/ 	.short	(.L_9965 - .L_9964)
.L_9964:
        /*009c*/ 	.word	0x00000000
        /*00a0*/ 	.short	0x0001
        /*00a2*/ 	.short	0x0008
        /*00a4*/ 	.byte	0x00, 0xf5, 0x21, 0x00


	//----- nvinfo : EIATTR_KPARAM_INFO
	.align		4
.L_9965:
        /*00a8*/ 	.byte	0x04, 0x17
        /*00aa*/ 	.short	(.L_9967 - .L_9966)
.L_9966:
        /*00ac*/ 	.word	0x00000000
        /*00b0*/ 	.short	0x0000
        /*00b2*/ 	.short	0x0000
        /*00b4*/ 	.byte	0x00, 0xf5, 0x21, 0x00


	//----- nvinfo : EIATTR_SPARSE_MMA_MASK
	.align		4
.L_9967:
        /*00b8*/ 	.byte	0x03, 0x50
        /*00ba*/ 	.short	0x0000


	//----- nvinfo : EIATTR_MAXREG_COUNT
	.align		4
        /*00bc*/ 	.byte	0x03, 0x1b
        /*00be*/ 	.short	0x00ff


	//----- nvinfo : EIATTR_MERCURY_ISA_VERSION
	.align		4
        /*00c0*/ 	.byte	0x03, 0x5f
        /*00c2*/ 	.short	0x0101


	//----- nvinfo : EIATTR_VRC_CTA_INIT_COUNT
	.align		4
        /*00c4*/ 	.byte	0x02, 0x4a
	.zero		1
	.zero		1


	//----- nvinfo : EIATTR_EXIT_INSTR_OFFSETS
	.align		4
        /*00c8*/ 	.byte	0x04, 0x1c
        /*00ca*/ 	.short	(.L_9969 - .L_9968)


	//   ....[0]....
.L_9968:
        /*00cc*/ 	.word	0x00000080


	//   ....[1]....
        /*00d0*/ 	.word	0x00001600


	//   ....[2]....
        /*00d4*/ 	.word	0x00001620


	//   ....[3]....
        /*00d8*/ 	.word	0x00001a90


	//   ....[4]....
        /*00dc*/ 	.word	0x00001cb0


	//   ....[5]....
        /*00e0*/ 	.word	0x00001e10


	//   ....[6]....
        /*00e4*/ 	.word	0x00001ee0


	//----- nvinfo : EIATTR_MAX_THREADS
	.align		4
.L_9969:
        /*00e8*/ 	.byte	0x04, 0x05
        /*00ea*/ 	.short	(.L_9971 - .L_9970)
.L_9970:
        /*00ec*/ 	.word	0x00000080
        /*00f0*/ 	.word	0x00000001
        /*00f4*/ 	.word	0x00000001


	//----- nvinfo : EIATTR_CBANK_PARAM_SIZE
	.align		4
.L_9971:
        /*00f8*/ 	.byte	0x03, 0x19
        /*00fa*/ 	.short	0x0048


	//----- nvinfo : EIATTR_PARAM_CBANK
	.align		4
        /*00fc*/ 	.byte	0x04, 0x0a
        /*00fe*/ 	.short	(.L_9973 - .L_9972)
	.align		4
.L_9972:
        /*0100*/ 	.word	index@(.nv.constant0._ZN4vllm3moe10topkGatingILi4ELi4ELi4ELi8ELi32Ei6__halfLNS0_11ScoringFuncE0EEEvPKT5_PKbPfiPT4_PiiiibPKf)
        /*0104*/ 	.short	0x0380
        /*0106*/ 	.short	0x0048


	//----- nvinfo : EIATTR_SW_WAR
	.align		4
.L_9973:
        /*0108*/ 	.byte	0x04, 0x36
        /*010a*/ 	.short	(.L_9975 - .L_9974)
.L_9974:
        /*010c*/ 	.word	0x00000008
.L_9975:


//--------------------- .nv.info._ZN4vllm3moe10topkGatingILi2ELi2ELi4ELi4ELi32Ei6__halfLNS0_11ScoringFuncE0EEEvPKT5_PKbPfiPT4_PiiiibPKf --------------------------
	.section	.nv.info._ZN4vllm3moe10topkGatingILi2ELi2ELi4ELi4ELi32Ei6__halfLNS0_11ScoringFuncE0EEEvPKT5_PKbPfiPT4_PiiiibPKf,"",@"SHT_CUDA_INFO"
	.sectionflags	@""
	.align	4


	//----- nvinfo : EIATTR_CUDA_API_VERSION
	.align		4
        /*0000*/ 	.byte	0x04, 0x37
        /*0002*/ 	.short	(.L_9977 - .L_9976)
.L_9976:
        /*0004*/ 	.word	0x00000082


	//----- nvinfo : EIATTR_KPARAM_INFO
	.align		4
.L_9977:
        /*0008*/ 	.byte	0x04, 0x17
        /*000a*/ 	.short	(.L_9979 - .L_9978)
.L_9978:
        /*000c*/ 	.word	0x00000000
        /*0010*/ 	.short	0x000a
        /*0012*/ 	.short	0x0040
        /*0014*/ 	.byte	0x00, 0xf5, 0x21, 0x00


	//----- nvinfo : EIATTR_KPARAM_INFO
	.align		4
.L_9979:
        /*0018*/ 	.byte	0x04, 0x17
        /*001a*/ 	.short	(.L_9981 - .L_9980)
.L_9980:
        /*001c*/ 	.word	0x00000000
        /*0020*/ 	.short	0x0009
        /*0022*/ 	.short	0x003c
        /*0024*/ 	.byte	0x00, 0xf0, 0x05, 0x00


	//----- nvinfo : EIATTR_KPARAM_INFO
	.align		4
.L_9981:
        /*0028*/ 	.byte	0x04, 0x17
        /*002a*/ 	.short	(.L_9983 - .L_9982)
.L_9982:
        /*002c*/ 	.word	0x00000000
        /*0030*/ 	.short	0x0008
        /*0032*/ 	.short	0x0038
        /*0034*/ 	.byte	0x00, 0xf0, 0x11, 0x00


	//----- nvinfo : EIATTR_KPARAM_INFO
	.align		4
.L_9983:
        /*0038*/ 	.byte	0x04, 0x17
        /*003a*/ 	.short	(.L_9985 - .L_9984)
.L_9984:
        /*003c*/ 	.word	0x00000000
        /*0040*/ 	.short	0x0007
        /*0042*/ 	.short	0x0034
        /*0044*/ 	.byte	0x00, 0xf0, 0x11, 0x00


	//----- nvinfo : EIATTR_KPARAM_INFO
	.align		4
.L_9985:
        /*0048*/ 	.byte	0x04, 0x17
        /*004a*/ 	.short	(.L_9987 - .L_9986)
.L_9986:
        /*004c*/ 	.word	0x00000000
        /*0050*/ 	.short	0x0006
        /*0052*/ 	.short	0x0030
        /*0054*/ 	.byte	0x00, 0xf0, 0x11, 0x00


	//----- nvinfo : EIATTR_KPARAM_INFO
	.align		4
.L_9987:
        /*0058*/ 	.byte	0x04, 0x17
        /*005a*/ 	.short	(.L_9989 - .L_9988)
.L_9988:
        /*005c*/ 	.word	0x00000000
        /*0060*/ 	.short	0x0005
        /*0062*/ 	.short	0x0028
        /*0064*/ 	.byte	0x00, 0xf5, 0x21, 0x00


	//----- nvinfo : EIATTR_KPARAM_INFO
	.align		4
.L_9989:
        /*0068*/ 	.byte	0x04, 0x17
        /*006a*/ 	.short	(.L_9991 - .L_9990)
.L_9990:
        /*006c*/ 	.word	0x00000000
        /*0070*/ 	.short	0x0004
        /*0072*/ 	.short	0x0020
        /*0074*/ 	.byte	0x00, 0xf5, 0x21, 0x00


	//----- nvinfo : EIATTR_KPARAM_INFO
	.align		4
.L_9991:
        /*0078*/ 	.byte	0x04, 0x17
        /*007a*/ 	.short	(.L_9993 - .L_9992)
.L_9992:
        /*007c*/ 	.word	0x00000000
        /*0080*/ 	.short	0x0003
        /*0082*/ 	.short	0x0018
        /*0084*/ 	.byte	0x00, 0xf0, 0x11, 0x00


	//----- nvinfo : EIATTR_KPARAM_INFO
	.align		4
.L_9993:
        /*0088*/ 	.byte	0x04, 0x17
        /*008a*/ 	.short	(.L_9995 - .L_9994)
.L_9994:
        /*008c*/ 	.word	0x00000000
        /*0090*/ 	.short	0x0002
        /*0092*/ 	.short	0x0010
        /*0094*/ 	.byte	0x00, 0xf5, 0x21, 0x00


	//----- nvinfo : EIATTR_KPARAM_INFO
	.align		4
.L_9995:
        /*0098*/ 	.byte	0x04, 0x17
        /*009a*/ 	.short	(.L_9997 - .L_9996)
.L_9996:
        /*009c*/ 	.word	0x00000000
        /*00a0*/ 	.short	0x0001
        /*00a2*/ 	.short	0x0008
        /*00a4*/ 	.byte	0x00, 0xf5, 0x21, 0x00


	//----- nvinfo : EIATTR_KPARAM_INFO
	.align		4
.L_9997:
        /*00a8*/ 	.byte	0x04, 0x17
        /*00aa*/ 	.short	(.L_9999 - .L_9998)
.L_9998:
        /*00ac*/ 	.word	0x00000000
        /*00b0*/ 	.short	0x0000
        /*00b2*/ 	.short	0x0000
        /*00b4*/ 	.byte	0x00, 0xf5, 0x21, 0x00


	//----- nvinfo : EIATTR_SPARSE_MMA_MASK
	.align		4
.L_9999:
        /*00b8*/ 	.byte	0x03, 0x50
        /*00ba*/ 	.short	0x0000


	//----- nvinfo : EIATTR_MAXREG_COUNT
	.align		4
        /*00bc*/ 	.byte	0x03, 0x1b
        /*00be*/ 	.short	0x00ff


	//----- nvinfo : EIATTR_MERCURY_ISA_VERSION
	.align		4
        /*00c0*/ 	.byte	0x03, 0x5f
        /*00c2*/ 	.short	0x0101


	//----- nvinfo : EIATTR_VRC_CTA_INIT_COUNT
	.align		4
        /*00c4*/ 	.byte	0x02, 0x4a
	.zero		1
	.zero		1


	//----- nvinfo : EIATTR_EXIT_INSTR_OFFSETS
	.align		4
        /*00c8*/ 	.byte	0x04, 0x1c
        /*00ca*/ 	.short	(.L_10001 - .L_10000)


	//   ....[0]....
.L_10000:
        /*00cc*/ 	.word	0x00000080


	//   ....[1]....
        /*00d0*/ 	.word	0x00001060


	//   ....[2]....
        /*00d4*/ 	.word	0x00001080


	//   ....[3]....
        /*00d8*/ 	.word	0x000014f0


	//   ....[4]....
        /*00dc*/ 	.word	0x00001710


	//   ....[5]....
        /*00e0*/ 	.word	0x00001870


	//   ....[6]....
        /*00e4*/ 	.word	0x00001940


	//----- nvinfo : EIATTR_MAX_THREADS
	.align		4
.L_10001:
        /*00e8*/ 	.byte	0x04, 0x05
        /*00ea*/ 	.short	(.L_10003 - .L_10002)
.L_10002:
        /*00ec*/ 	.word	0x00000080
        /*00f0*/ 	.word	0x00000001
        /*00f4*/ 	.word	0x00000001


	//----- nvinfo : EIATTR_CBANK_PARAM_SIZE
	.align		4
.L_10003:
        /*00f8*/ 	.byte	0x03, 0x19
        /*00fa*/ 	.short	0x0048


	//----- nvinfo : EIATTR_PARAM_CBANK
	.align		4
        /*00fc*/ 	.byte	0x04, 0x0a
        /*00fe*/ 	.short	(.L_10005 - .L_10004)
	.align		4
.L_10004:
        /*0100*/ 	.word	index@(.nv.constant0._ZN4vllm3moe10topkGatingILi2ELi2ELi4ELi4ELi32Ei6__halfLNS0_11ScoringFuncE0EEEvPKT5_PKbPfiPT4_PiiiibPKf)
        /*0104*/ 	.short	0x0380
        /*0106*/ 	.short	0x0048


	//----- nvinfo : EIATTR_SW_WAR
	.align		4
.L_10005:
        /*0108*/ 	.byte	0x04, 0x36
        /*010a*/ 	.short	(.L_10007 - .L_10006)
.L_10006:
        /*010c*/ 	.word	0x00000008
.L_10007:


//--------------------- .nv.info._ZN4vllm3moe10topkGatingILi1ELi1ELi4ELi2ELi32Ei6__halfLNS0_11ScoringFuncE0EEEvPKT5_PKbPfiPT4_PiiiibPKf --------------------------
	.section	.nv.info._ZN4vllm3moe10topkGatingILi1ELi1ELi4ELi2ELi32Ei6__halfLNS0_11ScoringFuncE0EEEvPKT5_PKbPfiPT4_PiiiibPKf,"",@"SHT_CUDA_INFO"
	.sectionflags	@""
	.align	4


	//----- nvinfo : EIATTR_CUDA_API_VERSION
	.align		4
        /*0000*/ 	.byte	0x04, 0x37
        /*0002*/ 	.short	(.L_10009 - .L_10008)
.L_10008:
        /*0004*/ 	.word	0x00000082


	//----- nvinfo : EIATTR_KPARAM_INFO
	.align		4
.L_10009:
        /*0008*/ 	.byte	0x04, 0x17
        /*000a*/ 	.short	(.L_10011 - .L_10010)
.L_10010:
        /*000c*/ 	.word	0x00000000
        /*0010*/ 	.short	0x000a
        /*0012*/ 	.short	0x0040
        /*0014*/ 	.byte	0x00, 0xf5, 0x21, 0x00


	//----- nvinfo : EIATTR_KPARAM_INFO
	.align		4
.L_10011:
        /*0018*/ 	.byte	0x04, 0x17
        /*001a*/ 	.short	(.L_10013 - .L_10012)
.L_10012:
        /*001c*/ 	.word	0x00000000
        /*0020*/ 	.short	0x0009
        /*0022*/ 	.short	0x003c
        /*0024*/ 	.byte	0x00, 0xf0, 0x05, 0x00


	//----- nvinfo : EIATTR_KPARAM_INFO
	.align		4
.L_10013:
        /*0028*/ 	.byte	0x04, 0x17
        /*002a*/ 	.short	(.L_10015 - .L_10014)
.L_10014:
        /*002c*/ 	.word	0x00000000
        /*0030*/ 	.short	0x0008
        /*0032*/ 	.short	0x0038
        /*0034*/ 	.byte	0x00, 0xf0, 0x11, 0x00


	//----- nvinfo : EIATTR_KPARAM_INFO
	.align		4
.L_10015:
        /*0038*/ 	.byte	0x04, 0x17
        /*003a*/ 	.short	(.L_10017 - .L_10016)
.L_10016:
        /*003c*/ 	.word	0x00000000
        /*0040*/ 	.short	0x0007
        /*0042*/ 	.short	0x0034
        /*0044*/ 	.byte	0x00, 0xf0, 0x11, 0x00


	//----- nvinfo : EIATTR_KPARAM_INFO
	.align		4
.L_10017:
        /*0048*/ 	.byte	0x04, 0x17
        /*004a*/ 	.short	(.L_10019 - .L_10018)
.L_10018:
        /*004c*/ 	.word	0x00000000
        /*0050*/ 	.short	0x0006
        /*0052*/ 	.short	0x0030
        /*0054*/ 	.byte	0x00, 0xf0, 0x11, 0x00


	//----- nvinfo : EIATTR_KPARAM_INFO
	.align		4
.L_10019:
        /*0058*/ 	.byte	0x04, 0x17
        /*005a*/ 	.short	(.L_10021 - .L_10020)
.L_10020:
        /*005c*/ 	.word	0x00000000
        /*0060*/ 	.short	0x0005
        /*0062*/ 	.short	0x0028
        /*0064*/ 	.byte	0x00, 0xf5, 0x21, 0x00


	//----- nvinfo : EIATTR_KPARAM_INFO
	.align		4
.L_10021:
        /*0068*/ 	.byte	0x04, 0x17
        /*006a*/ 	.short	(.L_10023 - .L_10022)
.L_10022:
        /*006c*/ 	.word	0x00000000
        /*0070*/ 	.short	0x0004
        /*0072*/ 	.short	0x0020
        /*0074*/ 	.byte	0x00, 0xf5, 0x21, 0x00


	//----- nvinfo : EIATTR_KPARAM_INFO
	.align		4
.L_10023:
        /*0078*/ 	.byte	0x04, 0x17
        /*007a*/ 	.short	(.L_10025 - .L_10024)
.L_10024:
        /*007c*/ 	.word	0x00000000
        /*0080*/ 	.short	0x0003
        /*0082*/ 	.short	0x0018
        /*0084*/ 	.byte	0x00, 0xf0, 0x11, 0x00


	//----- nvinfo : EIATTR_KPARAM_INFO
	.align		4
.L_10025:
        /*0088*/ 	.byte	0x04, 0x17
        /*008a*/ 	.short	(.L_10027 - .L_10026)
.L_10026:
        /*008c*/ 	.word	0x00000000
        /*0090*/ 	.short	0x0002
        /*0092*/ 	.short	0x0010
        /*0094*/ 	.byte	0x00, 0xf5, 0x21, 0x00


	//----- nvinfo : EIATTR_KPARAM_INFO
	.align		4
.L_10027:
        /*0098*/ 	.byte	0x04, 0x17
        /*009a*/ 	.short	(.L_10029 - .L_10028)
.L_10028:
        /*009c*/ 	.word	0x00000000
        /*00a0*/ 	.short	0x0001
        /*00a2*/ 	.short	0x0008
        /*00a4*/ 	.byte	0x00, 0xf5, 0x21, 0x00


	//----- nvinfo : EIATTR_KPARAM_INFO
	.align		4
.L_10029:
        /*00a8*/ 	.byte	0x04, 0x17
        /*00aa*/ 	.short	(.L_10031 - .L_10030)
.L_10030:
        /*00ac*/ 	.word	0x00000000
        /*00b0*/ 	.short	0x0000
        /*00b2*/ 	.short	0x0000
        /*00b4*/ 	.byte	0x00, 0xf5, 0x21, 0x00


	//----- nvinfo : EIATTR_SPARSE_MMA_MASK
	.align		4
.L_10031:
        /*00b8*/ 	.byte	0x03, 0x50
        /*00ba*/ 	.short	0x0000


	//----- nvinfo : EIATTR_MAXREG_COUNT
	.align		4
        /*00bc*/ 	.byte	0x03, 0x1b
        /*00be*/ 	.short	0x00ff


	//----- nvinfo : EIATTR_MERCURY_ISA_VERSION
	.align		4
        /*00c0*/ 	.byte	0x03, 0x5f
        /*00c2*/ 	.short	0x0101


	//----- nvinfo : EIATTR_VRC_CTA_INIT_COUNT
	.align		4
        /*00c4*/ 	.byte	0x02, 0x4a
	.zero		1
	.zero		1


	//----- nvinfo : EIATTR_EXIT_INSTR_OFFSETS
	.align		4
        /*00c8*/ 	.byte	0x04, 0x1c
        /*00ca*/ 	.short	(.L_10033 - .L_10032)


	//   ....[0]....
.L_10032:
        /*00cc*/ 	.word	0x00000080


	//   ....[1]....
        /*00d0*/ 	.word	0x00000880


	//   ....[2]....
        /*00d4*/ 	.word	0x00000890


	//   ....[3]....
        /*00d8*/ 	.word	0x00000d00


	//   ....[4]....
        /*00dc*/ 	.word	0x00000f20


	//   ....[5]....
        /*00e0*/ 	.word	0x00001080


	//   ....[6]....
        /*00e4*/ 	.word	0x00001150


	//----- nvinfo : EIATTR_MAX_THREADS
	.align		4
.L_10033:
        /*00e8*/ 	.byte	0x04, 0x05
        /*00ea*/ 	.short	(.L_10035 - .L_10034)
.L_10034:
        /*00ec*/ 	.word	0x00000080
        /*00f0*/ 	.word	0x00000001
        /*00f4*/ 	.word	0x00000001


	//----- nvinfo : EIATTR_CBANK_PARAM_SIZE
	.align		4
.L_10035:
        /*00f8*/ 	.byte	0x03, 0x19
        /*00fa*/ 	.short	0x0048


	//----- nvinfo : EIATTR_PARAM_CBANK
	.align		4
        /*00fc*/ 	.byte	0x04, 0x0a
        /*00fe*/ 	.short	(.L_10037 - .L_10036)
	.align		4
.L_10036:
        /*0100*/ 	.word	index@(.nv.constant0._ZN4vllm3moe10topkGatingILi1ELi1ELi4ELi2ELi32Ei6__halfLNS0_11ScoringFuncE0EEEvPKT5_PKbPfiPT4_PiiiibPKf)
        /*0104*/ 	.short	0x0380
        /*0106*/ 	.short	0x0048


	//----- nvinfo : EIATTR_SW_WAR
	.align		4
.L_10037:
        /*0108*/ 	.byte	0x04, 0x36
        /*010a*/ 	.short	(.L_10039 - .L_10038)
.L_10038:
        /*010c*/ 	.word	0x00000008
.L_10039:


//--------------------- .nv.info._ZN4vllm3moe7moeTopKILi256ElEEvPKfPKbPfPT0_PiiiiibS3_ --------------------------
	.section	.nv.info._ZN4vllm3moe7moeTopKILi256ElEEvPKfPKbPfPT0_PiiiiibS3_,"",@"SHT_CUDA_INFO"
	.sectionflags	@""
	.align	4


	//----- nvinfo : EIATTR_CUDA_API_VERSION
	.align		4
        /*0000*/ 	.byte	0x04, 0x37
        /*0002*/ 	.short	(.L_10041 - .L_10040)
.L_10040:
        /*0004*/ 	.word	0x00000082


	//----- nvinfo : EIATTR_KPARAM_INFO
	.align		4
.L_10041:
        /*0008*/ 	.byte	0x04, 0x17
        /*000a*/ 	.short	(.L_10043 - .L_10042)
.L_10042:
        /*000c*/ 	.word	0x00000000
        /*0010*/ 	.short	0x000a
        /*0012*/ 	.short	0x0040
        /*0014*/ 	.byte	0x00, 0xf5, 0x21, 0x00


	//----- nvinfo : EIATTR_KPARAM_INFO
	.align		4
.L_10043:
        /*0018*/ 	.byte	0x04, 0x17
        /*001a*/ 	.short	(.L_10045 - .L_10044)
.L_10044:
        /*001c*/ 	.word	0x00000000
        /*0020*/ 	.short	0x0009
        /*0022*/ 	.short	0x0038
        /*0024*/ 	.byte	0x00, 0xf0, 0x05, 0x00


	//----- nvinfo : EIATTR_KPARAM_INFO
	.align		4
.L_10045:
        /*0028*/ 	.byte	0x04, 0x17
        /*002a*/ 	.short	(.L_10047 - .L_10046)
.L_10046:
        /*002c*/ 	.word	0x00000000
        /*0030*/ 	.short	0x0008
        /*0032*/ 	.short	0x0034
        /*0034*/ 	.byte	0x00, 0xf0, 0x11, 0x00


	//----- nvinfo : EIATTR_KPARAM_INFO
	.align		4
.L_10047:
        /*0038*/ 	.byte	0x04, 0x17
        /*003a*/ 	.short	(.L_10049 - .L_10048)
.L_10048:
        /*003c*/ 	.word	0x00000000
        /*0040*/ 	.short	0x0007
        /*0042*/ 	.short	0x0030
        /*0044*/ 	.byte	0x00, 0xf0, 0x11, 0x00


	//----- nvinfo : EIATTR_KPARAM_INFO
	.align		4
.L_10049:
        /*0048*/ 	.byte	0x04, 0x17
        /*004a*/ 	.short	(.L_10051 - .L_10050)
.L_10050:
        /*004c*/ 	.word	0x00000000
        /*0050*/ 	.short	0x0006
        /*0052*/ 	.short	0x002c
        /*0054*/ 	.byte	0x00, 0xf0, 0x11, 0x00


	//----- nvinfo : EIATTR_KPARAM_INFO
	.align		4
.L_10051:
        /*0058*/ 	.byte	0x04, 0x17
        /*005a*/ 	.short	(.L_10053 - .L_10052)
.L_10052:
        /*005c*/ 	.word	0x00000000
        /*0060*/ 	.short	0x0005
        /*0062*/ 	.short	0x0028
        /*0064*/ 	.byte	0x00, 0xf0, 0x11, 0x00


	//----- nvinfo : EIATTR_KPARAM_INFO
	.align		4
.L_10053:
        /*0068*/ 	.byte	0x04, 0x17
        /*006a*/ 	.short	(.L_10055 - .L_10054)
.L_10054:
        /*006c*/ 	.word	0x00000000
        /*0070*/ 	.short	0x0004
        /*0072*/ 	.short	0x0020
        /*0074*/ 	.byte	0x00, 0xf5, 0x21, 0x00


	//----- nvinfo : EIATTR_KPARAM_INFO
	.align		4
.L_10055:
        /*0078*/ 	.byte	0x04, 0x17
        /*007a*/ 	.short	(.L_10057 - .L_10056)
.L_10056:
        /*007c*/ 	.word	0x00000000
        /*0080*/ 	.short	0x0003
        /*0082*/ 	.short	0x0018
        /*0084*/ 	.byte	0x00, 0xf5, 0x21, 0x00


	//----- nvinfo : EIATTR_KPARAM_INFO
	.align		4
.L_10057:
        /*0088*/ 	.byte	0x04, 0x17
        /*008a*/ 	.short	(.L_10059 - .L_10058)
.L_10058:
        /*008c*/ 	.word	0x00000000
        /*0090*/ 	.short	0x0002
        /*0092*/ 	.short	0x0010
        /*0094*/ 	.byte	0x00, 0xf5, 0x21, 0x00


	//----- nvinfo : EIATTR_KPARAM_INFO
	.align		4
.L_10059:
        /*0098*/ 	.byte	0x04, 0x17
        /*009a*/ 	.short	(.L_10061 - .L_10060)
.L_10060:
        /*009c*/ 	.word	0x00000000
        /*00a0*/ 	.short	0x0001
        /*00a2*/ 	.short	0x0008
        /*00a4*/ 	.byte	0x00, 0xf5, 0x21, 0x00


	//----- nvinfo : EIATTR_KPARAM_INFO
	.align		4
.L_10061:
        /*00a8*/ 	.byte	0x04, 0x17
        /*00aa*/ 	.short	(.L_10063 - .L_10062)
.L_10062:
        /*00ac*/ 	.word	0x00000000
        /*00b0*/ 	.short	0x0000
        /*00b2*/ 	.short	0x0000
        /*00b4*/ 	.byte	0x00, 0xf5, 0x21, 0x00


	//----- nvinfo : EIATTR_SPARSE_MMA_MASK
	.align		4
.L_10063:
        /*00b8*/ 	.byte	0x03, 0x50
        /*00ba*/ 	.short	0x0000


	//----- nvinfo : EIATTR_MAXREG_COUNT
	.align		4
        /*00bc*/ 	.byte	0x03, 0x1b
        /*00be*/ 	.short	0x00ff


	//----- nvinfo : EIATTR_NUM_BARRIERS
	.align		4
        /*00c0*/ 	.byte	0x02, 0x4c
        /*00c2*/ 	.byte	0x01
	.zero		1


	//----- nvinfo : EIATTR_EXTERNS
	.align		4
        /*00c4*/ 	.byte	0x04, 0x0f
        /*00c6*/ 	.short	(.L_10065 - .L_10064)


	//   ....[0]....
	.align		4
.L_10064:
        /*00c8*/ 	.word	index@(__assertfail)


	//----- nvinfo : EIATTR_MERCURY_ISA_VERSION
	.align		4
.L_10065:
        /*00cc*/ 	.byte	0x03, 0x5f
        /*00ce*/ 	.short	0x0101


	//----- nvinfo : EIATTR_COOP_GROUP_MASK_REGIDS
	.align		4
        /*00d0*/ 	.byte	0x04, 0x29
        /*00d2*/ 	.short	(.L_10067 - .L_10066)


	//   ....[0]....
.L_10066:
        /*00d4*/ 	.word	0xffffffff


	//   ....[1]....
        /*00d8*/ 	.word	0xffffffff


	//   ....[2]....
        /*00dc*/ 	.word	0xffffffff


	//   ....[3]....
        /*00e0*/ 	.word	0xffffffff


	//   ....[4]....
        /*00e4*/ 	.word	0xffffffff


	//   ....[5]....
        /*00e8*/ 	.word	0xffffffff


	//   ....[6]....
        /*00ec*/ 	.word	0xffffffff


	//   ....[7]....
        /*00f0*/ 	.word	0xffffffff


	//   ....[8]....
        /*00f4*/ 	.word	0xffffffff


	//   ....[9]....
        /*00f8*/ 	.word	0xffffffff


	//----- nvinfo : EIATTR_COOP_GROUP_INSTR_OFFSETS
	.align		4
.L_10067:
        /*00fc*/ 	.byte	0x04, 0x28
        /*00fe*/ 	.short	(.L_10069 - .L_10068)


	//   ....[0]....
.L_10068:
        /*0100*/ 	.word	0x00002c30


	//   ....[1]....
        /*0104*/ 	.word	0x00002c50


	//   ....[2]....
        /*0108*/ 	.word	0x00002d40


	//   ....[3]....
        /*010c*/ 	.word	0x00002d70


	//   ....[4]....
        /*0110*/ 	.word	0x00002e20


	//   ....[5]....
        /*0114*/ 	.word	0x00002e50


	//   ....[6]....
        /*0118*/ 	.word	0x00002f00


	//   ....[7]....
        /*011c*/ 	.word	0x00002f30


	//   ....[8]....
        /*0120*/ 	.word	0x00002fe0


	//   ....[9]....
        /*0124*/ 	.word	0x00003000


	//----- nvinfo : EIATTR_VRC_CTA_INIT_COUNT
	.align		4
.L_10069:
        /*0128*/ 	.byte	0x02, 0x4a
	.zero		1
	.zero		1


	//----- nvinfo : EIATTR_SYSCALL_OFFSETS
	.align		4
        /*012c*/ 	.byte	0x04, 0x46
        /*012e*/ 	.short	(.L_10071 - .L_10070)


	//   ....[0]....
.L_10070:
        /*0130*/ 	.word	0x00003680


	//----- nvinfo : EIATTR_EXIT_INSTR_OFFSETS
	.align		4
.L_10071:
        /*0134*/ 	.byte	0x04, 0x1c
        /*0136*/ 	.short	(.L_10073 - .L_10072)


	//   ....[0]....
.L_10072:
        /*0138*/ 	.word	0x00003850


	//   ....[1]....
        /*013c*/ 	.word	0x00003890


	//   ....[2]....
        /*0140*/ 	.word	0x00003d20


	//   ....[3]....
        /*0144*/ 	.word	0x00003f90


	//   ....[4]....
        /*0148*/ 	.word	0x00004140


	//   ....[5]....
        /*014c*/ 	.word	0x00004260


	//----- nvinfo : EIATTR_MAX_THREADS
	.align		4
.L_10073:
        /*0150*/ 	.byte	0x04, 0x05
        /*0152*/ 	.short	(.L_10075 - .L_10074)
.L_10074:
        /*0154*/ 	.word	0x00000100
        /*0158*/ 	.word	0x00000001
        /*015c*/ 	.word	0x00000001


	//----- nvinfo : EIATTR_CRS_STACK_SIZE
	.align		4
.L_10075:
        /*0160*/ 	.byte	0x04, 0x1e
        /*0162*/ 	.short	(.L_10077 - .L_10076)
.L_10076:
        /*0164*/ 	.word	0x00000000


	//----- nvinfo : EIATTR_CBANK_PARAM_SIZE
	.align		4
.L_10077:
        /*0168*/ 	.byte	0x03, 0x19
        /*016a*/ 	.short	0x0048


	//----- nvinfo : EIATTR_PARAM_CBANK
	.align		4
        /*016c*/ 	.byte	0x04, 0x0a
        /*016e*/ 	.short	(.L_10079 - .L_10078)
	.align		4
.L_10078:
        /*0170*/ 	.word	index@(.nv.constant0._ZN4vllm3moe7moeTopKILi256ElEEvPKfPKbPfPT0_PiiiiibS3_)
        /*0174*/ 	.short	0x0380
        /*0176*/ 	.short	0x0048


	//----- nvinfo : EIATTR_SW_WAR
	.align		4
.L_10079:
        /*0178*/ 	.byte	0x04, 0x36
        /*017a*/ 	.short	(.L_10081 - .L_10080)
.L_10080:
        /*017c*/ 	.word	0x00000008
.L_10081:


//--------------------- .nv.info._ZN4vllm3moe10topkGatingILi18ELi576ELi4ELi8ELi32ElfLNS0_11ScoringFuncE0EEEvPKT5_PKbPfiPT4_PiiiibPKf --------------------------
	.section	.nv.info._ZN4vllm3moe10topkGatingILi18ELi576ELi4ELi8ELi32ElfLNS0_11ScoringFuncE0EEEvPKT5_PKbPfiPT4_PiiiibPKf,"",@"SHT_CUDA_INFO"
	.sectionflags	@""
	.align	4


	//----- nvinfo : EIATTR_CUDA_API_VERSION
	.align		4
        /*0000*/ 	.byte	0x04, 0x37
        /*0002*/ 	.short	(.L_10083 - .L_10082)
.L_10082:
        /*0004*/ 	.word	0x00000082


	//----- nvinfo : EIATTR_KPARAM_INFO
	.align		4
.L_10083:
        /*0008*/ 	.byte	0x04, 0x17
        /*000a*/ 	.short	(.L_10085 - .L_10084)
.L_10084:
        /*000c*/ 	.word	0x00000000
        /*0010*/ 	.short	0x000a
        /*0012*/ 	.short	0x0040
        /*0014*/ 	.byte	0x00, 0xf5, 0x21, 0x00


	//----- nvinfo : EIATTR_KPARAM_INFO
	.align		4
.L_10085:
        /*0018*/ 	.byte	0x04, 0x17
        /*001a*/ 	.short	(.L_10087 - .L_10086)
.L_10086:
        /*001c*/ 	.word	0x00000000
        /*0020*/ 	.short	0x0009
        /*0022*/ 	.short	0x003c
        /*0024*/ 	.byte	0x00, 0xf0, 0x05, 0x00


	//----- nvinfo : EIATTR_KPARAM_INFO
	.align		4
.L_10087:
        /*0028*/ 	.byte	0x04, 0x17
        /*002a*/ 	.short	(.L_10089 - .L_10088)
.L_10088:
        /*002c*/ 	.word	0x00000000
        /*0030*/ 	.short	0x0008
        /*0032*/ 	.short	0x0038
        /*0034*/ 	.byte	0x00, 0xf0, 0x11, 0x00


	//----- nvinfo : EIATTR_KPARAM_INFO
	.align		4
.L_10089:
        /*0038*/ 	.byte	0x04, 0x17
        /*003a*/ 	.short	(.L_10091 - .L_10090)
.L_10090:
        /*003c*/ 	.word	0x00000000
        /*0040*/ 	.short	0x0007
        /*0042*/ 	.short	0x0034
        /*0044*/ 	.byte	0x00, 0xf0, 0x11, 0x00


	//----- nvinfo : EIATTR_KPARAM_INFO
	.align		4
.L_10091:
        /*0048*/ 	.byte	0x04, 0x17
        /*004a*/ 	.short	(.L_10093 - .L_10092)
.L_10092:
        /*004c*/ 	.word	0x00000000
        /*0050*/ 	.short	0x0006
        /*0052*/ 	.short	0x0030
        /*0054*/ 	.byte	0x00, 0xf0, 0x11, 0x00


	//----- nvinfo : EIATTR_KPARAM_INFO
	.align		4
.L_10093:
        /*0058*/ 	.byte	0x04, 0x17
        /*005a*/ 	.short	(.L_10095 - .L_10094)
.L_10094:
        /*005c*/ 	.word	0x00000000
        /*0060*/ 	.short	0x0005
        /*0062*/ 	.short	0x0028
        /*0064*/ 	.byte	0x00, 0xf5, 0x21, 0x00


	//----- nvinfo : EIATTR_KPARAM_INFO
	.align		4
.L_10095:
        /*0068*/ 	.byte	0x04, 0x17
        /*006a*/ 	.short	(.L_10097 - .L_10096)
.L_10096:
        /*006c*/ 	.word	0x00000000
        /*0070*/ 	.short	0x0004
        /*0072*/ 	.short	0x0020
        /*0074*/ 	.byte	0x00, 0xf5, 0x21, 0x00


	//----- nvinfo : EIATTR_KPARAM_INFO
	.align		4
.L_10097:
        /*0078*/ 	.byte	0x04, 0x17
        /*007a*/ 	.short	(.L_10099 - .L_10098)
.L_10098:
        /*007c*/ 	.word	0x00000000
        /*0080*/ 	.short	0x0003
        /*0082*/ 	.short	0x0018
        /*0084*/ 	.byte	0x00, 0xf0, 0x11, 0x00


	//----- nvinfo : EIATTR_KPARAM_INFO
	.align		4
.L_10099:
        /*0088*/ 	.byte	0x04, 0x17
        /*008a*/ 	.short	(.L_10101 - .L_10100)
.L_10100:
        /*008c*/ 	.word	0x00000000
        /*0090*/ 	.short	0x0002
        /*0092*/ 	.short	0x0010
        /*0094*/ 	.byte	0x00, 0xf5, 0x21, 0x00


	//----- nvinfo : EIATTR_KPARAM_INFO
	.align		4
.L_10101:
        /*0098*/ 	.byte	0x04, 0x17
        /*009a*/ 	.short	(.L_10103 - .L_10102)
.L_10102:
        /*009c*/ 	.word	0x00000000
        /*00a0*/ 	.short	0x0001
        /*00a2*/ 	.short	0x0008
        /*00a4*/ 	.byte	0x00, 0xf5, 0x21, 0x00


	//----- nvinfo : EIATTR_KPARAM_INFO
	.align		4
.L_10103:
        /*00a8*/ 	.byte	0x04, 0x17
        /*00aa*/ 	.short	(.L_10105 - .L_10104)
.L_10104:
        /*00ac*/ 	.word	0x00000000
        /*00b0*/ 	.short	0x0000
        /*00b2*/ 	.short	0x0000
        /*00b4*/ 	.byte	0x00, 0xf5, 0x21, 0x00


	//----- nvinfo : EIATTR_SPARSE_MMA_MASK
	.align		4
.L_10105:
        /*00b8*/ 	.byte	0x03, 0x50
        /*00ba*/ 	.short	0x0000


	//----- nvinfo : EIATTR_MAXREG_COUNT
	.align		4
        /*00bc*/ 	.byte	0x03, 0x1b
        /*00be*/ 	.short	0x00ff


	//----- nvinfo : EIATTR_MERCURY_ISA_VERSION
	.align		4
        /*00c0*/ 	.byte	0x03, 0x5f
        /*00c2*/ 	.short	0x0101


	//----- nvinfo : EIATTR_COOP_GROUP_MASK_REGIDS
	.align		4
        /*00c4*/ 	.byte	0x04, 0x29
        /*00c6*/ 	.short	(.L_10107 - .L_10106)


	//   ....[0]....
.L_10106:
        /*00c8*/ 	.word	0xffffffff


	//   ....[1]....
        /*00cc*/ 	.word	0xffffffff


	//   ....[2]....
        /*00d0*/ 	.word	0xffffffff


	//   ....[3]....
        /*00d4*/ 	.word	0xffffffff


	//   ....[4]....
        /*00d8*/ 	.word	0xffffffff


	//   ....[5]....
        /*00dc*/ 	.word	0xffffffff


	//   ....[6]....
        /*00e0*/ 	.word	0xffffffff


	//   ....[7]....
        /*00e4*/ 	.word	0xffffffff


	//   ....[8]....
        /*00e8*/ 	.word	0xffffffff


	//   ....[9]....
        /*00ec*/ 	.word	0xffffffff


	//   ....[10]....
        /*00f0*/ 	.word	0xffffffff


	//   ....[11]....
        /*00f4*/ 	.word	0xffffffff


	//   ....[12]....
        /*00f8*/ 	.word	0xffffffff


	//   ....[13]....
        /*00fc*/ 	.word	0xffffffff


	//   ....[14]....
        /*0100*/ 	.word	0xffffffff


	//   ....[15]....
        /*0104*/ 	.word	0xffffffff


	//   ....[16]....
        /*0108*/ 	.word	0xffffffff


	//   ....[17]....
        /*010c*/ 	.word	0xffffffff


	//   ....[18]....
        /*0110*/ 	.word	0xffffffff


	//   ....[19]....
        /*0114*/ 	.word	0xffffffff


	//   ....[20]....
        /*0118*/ 	.word	0xffffffff


	//   ....[21]....
        /*011c*/ 	.word	0xffffffff


	//   ....[22]....
        /*0120*/ 	.word	0xffffffff


	//   ....[23]....
        /*0124*/ 	.word	0xffffffff


	//   ....[24]....
        /*0128*/ 	.word	0xffffffff


	//----- nvinfo : EIATTR_COOP_GROUP_INSTR_OFFSETS
	.align		4
.L_10107:
        /*012c*/ 	.byte	0x04, 0x28
        /*012e*/ 	.short	(.L_10109 - .L_10108)


	//   ....[0]....
.L_10108:
        /*0130*/ 	.word	0x00000270


	//   ....[1]....
        /*0134*/ 	.word	0x000002a0


	//   ....[2]....
        /*0138*/ 	.word	0x000002e0


	//   ....[3]....
        /*013c*/ 	.word	0x00000300


	//   ....[4]....
        /*0140*/ 	.word	0x00000320


	//   ....[5]....
        /*0144*/ 	.word	0x000007d0


	//   ....[6]....
        /*0148*/ 	.word	0x000007f0


	//   ....[7]....
        /*014c*/ 	.word	0x00000810


	//   ....[8]....
        /*0150*/ 	.word	0x00000830


	//   ....[9]....
        /*0154*/ 	.word	0x00000850


	//   ....[10]....
        /*0158*/ 	.word	0x00001490


	//   ....[11]....
        /*015c*/ 	.word	0x000014e0


	//   ....[12]....
        /*0160*/ 	.word	0x00001550


	//   ....[13]....
        /*0164*/ 	.word	0x00001560


	//   ....[14]....
        /*0168*/ 	.word	0x00001760


	//   ....[15]....
        /*016c*/ 	.word	0x00001780


	//   ....[16]....
        /*0170*/ 	.word	0x000017b0


	//   ....[17]....
        /*0174*/ 	.word	0x00001810


	//   ....[18]....
        /*0178*/ 	.word	0x00001850


	//   ....[19]....
        /*017c*/ 	.word	0x00001860


	//   ....[20]....
        /*0180*/ 	.word	0x00001880


	//   ....[21]....
        /*0184*/ 	.word	0x000018f0


	//   ....[22]....
        /*0188*/ 	.word	0x00001910


	//   ....[23]....
        /*018c*/ 	.word	0x00001920


	//   ....[24]....
        /*0190*/ 	.word	0x00001960


	//----- nvinfo : EIATTR_VRC_CTA_INIT_COUNT
	.align		4
.L_10109:
        /*0194*/ 	.byte	0x02, 0x4a
	.zero		1
	.zero		1


	//----- nvinfo : EIATTR_EXIT_INSTR_OFFSETS
	.align		4
        /*0198*/ 	.byte	0x04, 0x1c
        /*019a*/ 	.short	(.L_10111 - .L_10110)


	//   ....[0]....
.L_10110:
        /*019c*/ 	.word	0x00000080


	//   ....[1]....
        /*01a0*/ 	.word	0x00001f20


	//   ....[2]....
        /*01a4*/ 	.word	0x00001f60


	//   ....[3]....
        /*01a8*/ 	.word	0x000023c0


	//   ....[4]....
        /*01ac*/ 	.word	0x000025e0


	//   ....[5]....
        /*01b0*/ 	.word	0x00002740


	//   ....[6]....
        /*01b4*/ 	.word	0x00002810


	//----- nvinfo : EIATTR_MAX_THREADS
	.align		4
.L_10111:
        /*01b8*/ 	.byte	0x04, 0x05
        /*01ba*/ 	.short	(.L_10113 - .L_10112)
.L_10112:
        /*01bc*/ 	.word	0x00000080
        /*01c0*/ 	.word	0x00000001
        /*01c4*/ 	.word	0x00000001


	//----- nvinfo : EIATTR_CRS_STACK_SIZE
	.align		4
.L_10113:
        /*01c8*/ 	.byte	0x04, 0x1e
        /*01ca*/ 	.short	(.L_10115 - .L_10114)
.L_10114:
        /*01cc*/ 	.word	0x00000000


	//----- nvinfo : EIATTR_CBANK_PARAM_SIZE
	.align		4
.L_10115:
        /*01d0*/ 	.byte	0x03, 0x19
        /*01d2*/ 	.short	0x0048


	//----- nvinfo : EIATTR_PARAM_CBANK
	.align		4
        /*01d4*/ 	.byte	0x04, 0x0a
        /*01d6*/ 	.short	(.L_10117 - .L_10116)
	.align		4
.L_10116:
        /*01d8*/ 	.word	index@(.nv.constant0._ZN4vllm3moe10topkGatingILi18ELi576ELi4ELi8ELi32ElfLNS0_11ScoringFuncE0EEEvPKT5_PKbPfiPT4_PiiiibPKf)
        /*01dc*/ 	.short	0x0380
        /*01de*/ 	.short	0x0048


	//----- nvinfo : EIATTR_SW_WAR
	.align		4
.L_10117:
        /*01e0*/ 	.byte	0x04, 0x36
        /*01e2*/ 	.short	(.L_10119 - .L_10118)
.L_10118:
        /*01e4*/ 	.word	0x00000008
.L_10119:


//--------------------- .nv.info._ZN4vllm3moe10topkGatingILi14ELi448ELi4ELi8ELi32ElfLNS0_11ScoringFuncE0EEEvPKT5_PKbPfiPT4_PiiiibPKf --------------------------
	.section	.nv.info._ZN4vllm3moe10topkGatingILi14ELi448ELi4ELi8ELi32ElfLNS0_11ScoringFuncE0EEEvPKT5_PKbPfiPT4_PiiiibPKf,"",@"SHT_CUDA_INFO"
	.sectionflags	@""
	.align	4


	//----- nvinfo : EIATTR_CUDA_API_VERSION
	.align		4
        /*0000*/ 	.byte	0x04, 0x37
        /*0002*/ 	.short	(.L_10121 - .L_10120)
.L_10120:
        /*0004*/ 	.word	0x00000082


	//----- nvinfo : EIATTR_KPARAM_INFO
	.align		4
.L_10121:
        /*0008*/ 	.byte	0x04, 0x17
        /*000a*/ 	.short	(.L_10123 - .L_10122)
.L_10122:
        /*000c*/ 	.word	0x00000000
        /*0010*/ 	.short	0x000a
        /*0012*/ 	.short	0x0040
        /*0014*/ 	.byte	0x00, 0xf5, 0x21, 0x00


	//----- nvinfo : EIATTR_KPARAM_INFO
	.align		4
.L_10123:
        /*0018*/ 	.byte	0x04, 0x17
        /*001a*/ 	.short	(.L_10125 - .L_10124)
.L_10124:
        /*001c*/ 	.word	0x00000000
        /*0020*/ 	.short	0x0009
        /*0022*/ 	.short	0x003c
        /*0024*/ 	.byte	0x00, 0xf0, 0x05, 0x00


	//----- nvinfo : EIATTR_KPARAM_INFO
	.align		4
.L_10125:
        /*0028*/ 	.byte	0x04, 0x17
        /*002a*/ 	.short	(.L_10127 - .L_10126)
.L_10126:
        /*002c*/ 	.word	0x00000000
        /*0030*/ 	.short	0x0008
        /*0032*/ 	.short	0x0038
        /*0034*/ 	.byte	0x00, 0xf0, 0x11, 0x00


	//----- nvinfo : EIATTR_KPARAM_INFO
	.align		4
.L_10127:
        /*0038*/ 	.byte	0x04, 0x17
        /*003a*/ 	.short	(.L_10129 - .L_10128)
.L_10128:
        /*003c*/ 	.word	0x00000000
        /*0040*/ 	.short	0x0007
        /*0042*/ 	.short	0x0034
        /*0044*/ 	.byte	0x00, 0xf0, 0x11, 0x00


	//----- nvinfo : EIATTR_KPARAM_INFO
	.align		4
.L_10129:
        /*0048*/ 	.byte	0x04, 0x17
        /*004a*/ 	.short	(.L_10131 - .L_10130)
.L_10130:
        /*004c*/ 	.word	0x00000000
        /*0050*/ 	.short	0x0006
        /*0052*/ 	.short	0x0030
        /*0054*/ 	.byte	0x00, 0xf0, 0x11, 0x00


	//----- nvinfo : EIATTR_KPARAM_INFO
	.align		4
.L_10131:
        /*0058*/ 	.byte	0x04, 0x17
        /*005a*/ 	.short	(.L_10133 - .L_10132)
.L_10132:
        /*005c*/ 	.word	0x00000000
        /*0060*/ 	.short	0x0005
        /*0062*/ 	.short	0x0028
        /*0064*/ 	.byte	0x00, 0xf5, 0x21, 0x00


	//----- nvinfo : EIATTR_KPARAM_INFO
	.align		4
.L_10133:
        /*0068*/ 	.byte	0x04, 0x17
        /*006a*/ 	.short	(.L_10135 - .L_10134)
.L_10134:
        /*006c*/ 	.word	0x00000000
        /*0070*/ 	.short	0x0004
        /*0072*/ 	.short	0x0020
        /*0074*/ 	.byte	0x00, 0xf5, 0x21, 0x00


	//----- nvinfo : EIATTR_KPARAM_INFO
	.align		4
.L_10135:
        /*0078*/ 	.byte	0x04, 0x17
        /*007a*/ 	.short	(.L_10137 - .L_10136)
.L_10136:
        /*007c*/ 	.word	0x00000000
        /*0080*/ 	.short	0x0003
        /*0082*/ 	.short	0x0018
        /*0084*/ 	.byte	0x00, 0xf0, 0x11, 0x00


	//----- nvinfo : EIATTR_KPARAM_INFO
	.align		4
.L_10137:
        /*0088*/ 	.byte	0x04, 0x17
        /*008a*/ 	.short	(.L_10139 - .L_10138)
.L_10138:
        /*008c*/ 	.word	0x00000000
        /*0090*/ 	.short	0x0002
        /*0092*/ 	.short	0x0010
        /*0094*/ 	.byte	0x00, 0xf5, 0x21, 0x00


	//----- nvinfo : EIATTR_KPARAM_INFO
	.align		4
.L_10139:
        /*0098*/ 	.byte	0x04, 0x17
        /*009a*/ 	.short	(.L_10141 - .L_10140)
.L_10140:
        /*009c*/ 	.word	0x00000000
        /*00a0*/ 	.short	0x0001
        /*00a2*/ 	.short	0x0008
        /*00a4*/ 	.byte	0x00, 0xf5, 0x21, 0x00


	//----- nvinfo : EIATTR_KPARAM_INFO
	.align		4
.L_10141:
        /*00a8*/ 	.byte	0x04, 0x17
        /*00aa*/ 	.short	(.L_10143 - .L_10142)
.L_10142:
        /*00ac*/ 	.word	0x00000000
        /*00b0*/ 	.short	0x0000
        /*00b2*/ 	.short	0x0000
        /*00b4*/ 	.byte	0x00, 0xf5, 0x21, 0x00


	//----- nvinfo : EIATTR_SPARSE_MMA_MASK
	.align		4
.L_10143:
        /*00b8*/ 	.byte	0x03, 0x50
        /*00ba*/ 	.short	0x0000


	//----- nvinfo : EIATTR_MAXREG_COUNT
	.align		4
        /*00bc*/ 	.byte	0x03, 0x1b
        /*00be*/ 	.short	0x00ff


	//----- nvinfo : EIATTR_MERCURY_ISA_VERSION
	.align		4
        /*00c0*/ 	.byte	0x03, 0x5f
        /*00c2*/ 	.short	0x0101


	//----- nvinfo : EIATTR_COOP_GROUP_MASK_REGIDS
	.align		4
        /*00c4*/ 	.byte	0x04, 0x29
        /*00c6*/ 	.short	(.L_10145 - .L_10144)


	//   ....[0]....
.L_10144:
        /*00c8*/ 	.word	0xffffffff


	//   ....[1]....
        /*00cc*/ 	.word	0xffffffff


	//   ....[2]....
        /*00d0*/ 	.word	0xffffffff


	//   ....[3]....
        /*00d4*/ 	.word	0xffffffff


	//   ....[4]....
        /*00d8*/ 	.word	0xffffffff


	//   ....[5]....
        /*00dc*/ 	.word	0xffffffff


	//   ....[6]....
        /*00e0*/ 	.word	0xffffffff


	//   ....[7]....
        /*00e4*/ 	.word	0xffffffff


	//   ....[8]....
        /*00e8*/ 	.word	0xffffffff


	//   ....[9]....
        /*00ec*/ 	.word	0xffffffff


	//   ....[10]....
        /*00f0*/ 	.word	0xffffffff


	//   ....[11]....
        /*00f4*/ 	.word	0xffffffff


	//   ....[12]....
        /*00f8*/ 	.word	0xffffffff


	//   ....[13]....
        /*00fc*/ 	.word	0xffffffff


	//   ....[14]....
        /*0100*/ 	.word	0xffffffff


	//   ....[15]....
        /*0104*/ 	.word	0xffffffff


	//   ....[16]....
        /*0108*/ 	.word	0xffffffff


	//   ....[17]....
        /*010c*/ 	.word	0xffffffff


	//   ....[18]....
        /*0110*/ 	.word	0xffffffff


	//   ....[19]....
        /*0114*/ 	.word	0xffffffff


	//   ....[20]....
        /*0118*/ 	.word	0xffffffff


	//   ....[21]....
        /*011c*/ 	.word	0xffffffff


	//   ....[22]....
        /*0120*/ 	.word	0xffffffff


	//   ....[23]....
        /*0124*/ 	.word	0xffffffff


	//   ....[24]....
        /*0128*/ 	.word	0xffffffff


	//----- nvinfo : EIATTR_COOP_GROUP_INSTR_OFFSETS
	.align		4
.L_10145:
        /*012c*/ 	.byte	0x04, 0x28
        /*012e*/ 	.short	(.L_10147 - .L_10146)


	//   ....[0]....
.L_10146:
        /*0130*/ 	.word	0x00000230


	//   ....[1]....
        /*0134*/ 	.word	0x00000260


	//   ....[2]....
        /*0138*/ 	.word	0x000002a0


	//   ....[3]....
        /*013c*/ 	.word	0x000002c0


	//   ....[4]....
        /*0140*/ 	.word	0x000002f0


	//   ....[5]....
        /*0144*/ 	.word	0x00000690


	//   ....[6]....
        /*0148*/ 	.word	0x000006b0


	//   ....[7]....
        /*014c*/ 	.word	0x000006d0


	//   ....[8]....
        /*0150*/ 	.word	0x000006f0


	//   ....[9]....
        /*0154*/ 	.word	0x00000710


	//   ....[10]....
        /*0158*/ 	.word	0x000010b0


	//   ....[11]....
        /*015c*/ 	.word	0x00001120


	//   ....[12]....
        /*0160*/ 	.word	0x00001190


	//   ....[13]....
        /*0164*/ 	.word	0x000011a0


	//   ....[14]....
        /*0168*/ 	.word	0x00001320


	//   ....[15]....
        /*016c*/ 	.word	0x00001340


	//   ....[16]....
        /*0170*/ 	.word	0x00001370


	//   ....[17]....
        /*0174*/ 	.word	0x000013d0


	//   ....[18]....
        /*0178*/ 	.word	0x00001410


	//   ....[19]....
        /*017c*/ 	.word	0x00001420


	//   ....[20]....
        /*0180*/ 	.word	0x00001440


	//   ....[21]....
        /*0184*/ 	.word	0x000014a0


	//   ....[22]....
        /*0188*/ 	.word	0x000014d0


	//   ....[23]....
        /*018c*/ 	.word	0x000014e0


	//   ....[24]....
        /*0190*/ 	.word	0x00001510


	//----- nvinfo : EIATTR_VRC_CTA_INIT_COUNT
	.align		4
.L_10147:
        /*0194*/ 	.byte	0x02, 0x4a
	.zero		1
	.zero		1


	//----- nvinfo : EIATTR_EXIT_INSTR_OFFSETS
	.align		4
        /*0198*/ 	.byte	0x04, 0x1c
        /*019a*/ 	.short	(.L_10149 - .L_10148)


	//   ....[0]....
.L_10148:
        /*019c*/ 	.word	0x00000080


	//   ....[1]....
        /*01a0*/ 	.word	0x00001aa0


	//   ....[2]....
        /*01a4*/ 	.word	0x00001ac0


	//   ....[3]....
        /*01a8*/ 	.word	0x00001f30


	//   ....[4]....
        /*01ac*/ 	.word	0x00002150


	//   ....[5]....
        /*01b0*/ 	.word	0x000022b0


	//   ....[6]....
        /*01b4*/ 	.word	0x00002380


	//----- nvinfo : EIATTR_MAX_THREADS
	.align		4
.L_10149:
        /*01b8*/ 	.byte	0x04, 0x05
        /*01ba*/ 	.short	(.L_10151 - .L_10150)
.L_10150:
        /*01bc*/ 	.word	0x00000080
        /*01c0*/ 	.word	0x00000001
        /*01c4*/ 	.word	0x00000001


	//----- nvinfo : EIATTR_CRS_STACK_SIZE
	.align		4
.L_10151:
        /*01c8*/ 	.byte	0x04, 0x1e
        /*01ca*/ 	.short	(.L_10153 - .L_10152)
.L_10152:
        /*01cc*/ 	.word	0x00000000


	//----- nvinfo : EIATTR_CBANK_PARAM_SIZE
	.align		4
.L_10153:
        /*01d0*/ 	.byte	0x03, 0x19
        /*01d2*/ 	.short	0x0048


	//----- nvinfo : EIATTR_PARAM_CBANK
	.align		4
        /*01d4*/ 	.byte	0x04, 0x0a
        /*01d6*/ 	.short	(.L_10155 - .L_10154)
	.align		4
.L_10154:
        /*01d8*/ 	.word	index@(.nv.constant0._ZN4vllm3moe10topkGatingILi14ELi448ELi4ELi8ELi32ElfLNS0_11ScoringFuncE0EEEvPKT5_PKbPfiPT4_PiiiibPKf)
        /*01dc*/ 	.short	0x0380
        /*01de*/ 	.short	0x0048


	//----- nvinfo : EIATTR_SW_WAR
	.align		4
.L_10155:
        /*01e0*/ 	.byte	0x04, 0x36
        /*01e2*/ 	.short	(.L_10157 - .L_10156)
.L_10156:
        /*01e4*/ 	.word	0x00000008
.L_10157:


//--------------------- .nv.info._ZN4vllm3moe10topkGatingILi12ELi384ELi4ELi8ELi32ElfLNS0_11ScoringFuncE0EEEvPKT5_PKbPfiPT4_PiiiibPKf --------------------------
	.section	.nv.info._ZN4vllm3moe10topkGatingILi12ELi384ELi4ELi8ELi32ElfLNS0_11ScoringFuncE0EEEvPKT5_PKbPfiPT4_PiiiibPKf,"",@"SHT_CUDA_INFO"
	.sectionflags	@""
	.align	4


	//----- nvinfo : EIATTR_CUDA_API_VERSION
	.align		4
        /*0000*/ 	.byte	0x04, 0x37
        /*0002*/ 	.short	(.L_10159 - .L_10158)
.L_10158:
        /*0004*/ 	.word	0x00000082


	//----- nvinfo : EIATTR_KPARAM_INFO
	.align		4
.L_10159:
        /*0008*/ 	.byte	0x04, 0x17
        /*000a*/ 	.short	(.L_10161 - .L_10160)
.L_10160:
        /*000c*/ 	.word	0x00000000
        /*0010*/ 	.short	0x000a
        /*0012*/ 	.short	0x0040
        /*0014*/ 	.byte	0x00, 0xf5, 0x21, 0x00


	//----- nvinfo : EIATTR_KPARAM_INFO
	.align		4
.L_10161:
        /*0018*/ 	.byte	0x04, 0x17
        /*001a*/ 	.short	(.L_10163 - .L_10162)
.L_10162:
        /*001c*/ 	.word	0x00000000
        /*0020*/ 	.short	0x0009
        /*0022*/ 	.short	0x003c
        /*0024*/ 	.byte	0x00, 0xf0, 0x05, 0x00


	//----- nvinfo : EIATTR_KPARAM_INFO
	.align		4
.L_10163:
        /*0028*/ 	.byte	0x04, 0x17
        /*002a*/ 	.short	(.L_10165 - .L_10164)
.L_10164:
        /*002c*/ 	.word	0x00000000
        /*0030*/ 	.short	0x0008
        /*0032*/ 	.short	0x0038
        /*0034*/ 	.byte	0x00, 0xf0, 0x11, 0x00


	//----- nvinfo : EIATTR_KPARAM_INFO
	.align		4
.L_10165:
        /*0038*/ 	.byte	0x04, 0x17
        /*003a*/ 	.short	(.L_10167 - .L_10166)
.L_10166:
        /*003c*/ 	.word	0x00000000
        /*0040*/ 	.short	0x0007
        /*0042*/ 	.short	0x0034
        /*0044*/ 	.byte	0x00, 0xf0, 0x11, 0x00


	//----- nvinfo : EIATTR_KPARAM_INFO
	.align		4
.L_10167:
        /*0048*/ 	.byte	0x04, 0x17
        /*004a*/ 	.short	(.L_10169 - .L_10168)
.L_10168:
        /*004c*/ 	.word	0x00000000
        /*0050*/ 	.short	0x0006
        /*0052*/ 	.short	0x0030
        /*0054*/ 	.byte	0x00, 0xf0, 0x11, 0x00


	//----- nvinfo : EIATTR_KPARAM_INFO
	.align		4
.L_10169:
        /*0058*/ 	.byte	0x04, 0x17
        /*005a*/ 	.short	(.L_10171 - .L_10170)
.L_10170:
        /*005c*/ 	.word	0x00000000
        /*0060*/ 	.short	0x0005
        /*0062*/ 	.short	0x0028
        /*0064*/ 	.byte	0x00, 0xf5, 0x21, 0x00


	//----- nvinfo : EIATTR_KPARAM_INFO
	.align		4
.L_10171:
        /*0068*/ 	.byte	0x04, 0x17
        /*006a*/ 	.short	(.L_10173 - .L_10172)
.L_10172:
        /*006c*/ 	.word	0x00000000
        /*0070*/ 	.short	0x0004
        /*0072*/ 	.short	0x0020
        /*0074*/ 	.byte	0x00, 0xf5, 0x21, 0x00


	//----- nvinfo : EIATTR_KPARAM_INFO
	.align		4
.L_10173:
        /*0078*/ 	.byte	0x04, 0x17
        /*007a*/ 	.short	(.L_10175 - .L_10174)
.L_10174:
        /*007c*/ 	.word	0x00000000
        /*0080*/ 	.short	0x0003
        /*0082*/ 	.short	0x0018
        /*0084*/ 	.byte	0x00, 0xf0, 0x11, 0x00


	//----- nvinfo : EIATTR_KPARAM_INFO
	.align		4
.L_10175:
        /*0088*/ 	.byte	0x04, 0x17
        /*008a*/ 	.short	(.L_10177 - .L_10176)
.L_10176:
        /*008c*/ 	.word	0x00000000
        /*0090*/ 	.short	0x0002
        /*0092*/ 	.short	0x0010
        /*0094*/ 	.byte	0x00, 0xf5, 0x21, 0x00


	//----- nvinfo : EIATTR_KPARAM_INFO
	.align		4
.L_10177:
        /*0098*/ 	.byte	0x04, 0x17
        /*009a*/ 	.short	(.L_10179 - .L_10178)
.L_10178:
        /*009c*/ 	.word	0x00000000
        /*00a0*/ 	.short	0x0001
        /*00a2*/ 	.short	0x0008
        /*00a4*/ 	.byte	0x00, 0xf5, 0x21, 0x00


	//----- nvinfo : EIATTR_KPARAM_INFO
	.align		4
.L_10179:
        /*00a8*/ 	.byte	0x04, 0x17
        /*00aa*/ 	.short	(.L_10181 - .L_10180)
.L_10180:
        /*00ac*/ 	.word	0x00000000
        /*00b0*/ 	.short	0x0000
        /*00b2*/ 	.short	0x0000
        /*00b4*/ 	.byte	0x00, 0xf5, 0x21, 0x00


	//----- nvinfo : EIATTR_SPARSE_MMA_MASK
	.align		4
.L_10181:
        /*00b8*/ 	.byte	0x03, 0x50
        /*00ba*/ 	.short	0x0000


	//----- nvinfo : EIATTR_MAXREG_COUNT
	.align		4
        /*00bc*/ 	.byte	0x03, 0x1b
        /*00be*/ 	.short	0x00ff


	//----- nvinfo : EIATTR_MERCURY_ISA_VERSION
	.align		4
        /*00c0*/ 	.byte	0x03, 0x5f
        /*00c2*/ 	.short	0x0101


	//----- nvinfo : EIATTR_COOP_GROUP_MASK_REGIDS
	.align		4
        /*00c4*/ 	.byte	0x04, 0x29
        /*00c6*/ 	.short	(.L_10183 - .L_10182)


	//   ....[0]....
.L_10182:
        /*00c8*/ 	.word	0xffffffff


	//   ....[1]....
        /*00cc*/ 	.word	0xffffffff


	//   ....[2]....
        /*00d0*/ 	.word	0xffffffff


	//   ....[3]....
        /*00d4*/ 	.word	0xffffffff


	//   ....[4]....
        /*00d8*/ 	.word	0xffffffff


	//   ....[5]....
        /*00dc*/ 	.word	0xffffffff


	//   ....[6]....
        /*00e0*/ 	.word	0xffffffff


	//   ....[7]....
        /*00e4*/ 	.word	0xffffffff


	//   ....[8]....
        /*00e8*/ 	.word	0xffffffff


	//   ....[9]....
        /*00ec*/ 	.word	0xffffffff


	//   ....[10]....
        /*00f0*/ 	.word	0xffffffff


	//   ....[11]....
        /*00f4*/ 	.word	0xffffffff


	//   ....[12]....
        /*00f8*/ 	.word	0xffffffff


	//   ....[13]....
        /*00fc*/ 	.word	0xffffffff


	//   ....[14]....
        /*0100*/ 	.word	0xffffffff


	//   ....[15]....
        /*0104*/ 	.word	0xffffffff


	//   ....[16]....
        /*0108*/ 	.word	0xffffffff


	//   ....[17]....
        /*010c*/ 	.word	0xffffffff


	//   ....[18]....
        /*0110*/ 	.word	0xffffffff


	//   ....[19]....
        /*0114*/ 	.word	0xffffffff


	//   ....[20]....
        /*0118*/ 	.word	0xffffffff


	//   ....[21]....
        /*011c*/ 	.word	0xffffffff


	//   ....[22]....
        /*0120*/ 	.word	0xffffffff


	//   ....[23]....
        /*0124*/ 	.word	0xffffffff


	//   ....[24]....
        /*0128*/ 	.word	0xffffffff


	//----- nvinfo : EIATTR_COOP_GROUP_INSTR_OFFSETS
	.align		4
.L_10183:
        /*012c*/ 	.byte	0x04, 0x28
        /*012e*/ 	.short	(.L_10185 - .L_10184)


	//   ....[0]....
.L_10184:
        /*0130*/ 	.word	0x00000210


	//   ....[1]....
        /*0134*/ 	.word	0x00000230


	//   ....[2]....
        /*0138*/ 	.word	0x00000260


	//   ....[3]....
        /*013c*/ 	.word	0x000002a0


	//   ....[4]....
        /*0140*/ 	.word	0x000002f0


	//   ....[5]....
        /*0144*/ 	.word	0x00000620


	//   ....[6]....
        /*0148*/ 	.word	0x00000640


	//   ....[7]....
        /*014c*/ 	.word	0x00000660


	//   ....[8]....
        /*0150*/ 	.word	0x00000680


	//   ....[9]....
        /*0154*/ 	.word	0x000006a0


	//   ....[10]....
        /*0158*/ 	.word	0x00000f20


	//   ....[11]....
        /*015c*/ 	.word	0x00000f60


	//   ....[12]....
        /*0160*/ 	.word	0x00000fe0


	//   ....[13]....
        /*0164*/ 	.word	0x00001030


	//   ....[14]....
        /*0168*/ 	.word	0x00001110


	//   ....[15]....
        /*016c*/ 	.word	0x00001150


	//   ....[16]....
        /*0170*/ 	.word	0x00001160


	//   ....[17]....
        /*0174*/ 	.word	0x00001190


	//   ....[18]....
        /*0178*/ 	.word	0x00001200


	//   ....[19]....
        /*017c*/ 	.word	0x00001220


	//   ....[20]....
        /*0180*/ 	.word	0x00001230


	//   ....[21]....
        /*0184*/ 	.word	0x00001270


	//   ....[22]....
        /*0188*/ 	.word	0x000012d0


	//   ....[23]....
        /*018c*/ 	.word	0x000012f0


	//   ....[24]....
        /*0190*/ 	.word	0x00001300


	//----- nvinfo : EIATTR_VRC_CTA_INIT_COUNT
	.align		4
.L_10185:
        /*0194*/ 	.byte	0x02, 0x4a
	.zero		1
	.zero		1


	//----- nvinfo : EIATTR_EXIT_INSTR_OFFSETS
	.align		4
        /*0198*/ 	.byte	0x04, 0x1c
        /*019a*/ 	.short	(.L_10187 - .L_10186)


	//   ....[0]....
.L_10186:
        /*019c*/ 	.word	0x00000080


	//   ....[1]....
        /*01a0*/ 	.word	0x00001850


	//   ....[2]....
        /*01a4*/ 	.word	0x00001870


	//   ....[3]....
        /*01a8*/ 	.word	0x00001ce0


	//   ....[4]....
        /*01ac*/ 	.word	0x00001f00


	//   ....[5]....
        /*01b0*/ 	.word	0x00002060


	//   ....[6]....
        /*01b4*/ 	.word	0x00002130


	//----- nvinfo : EIATTR_MAX_THREADS
	.align		4
.L_10187:
        /*01b8*/ 	.byte	0x04, 0x05
        /*01ba*/ 	.short	(.L_10189 - .L_10188)
.L_10188:
        /*01bc*/ 	.word	0x00000080
        /*01c0*/ 	.word	0x00000001
        /*01c4*/ 	.word	0x00000001


	//----- nvinfo : EIATTR_CRS_STACK_SIZE
	.align		4
.L_10189:
        /*01c8*/ 	.byte	0x04, 0x1e
        /*01ca*/ 	.short	(.L_10191 - .L_10190)
.L_10190:
        /*01cc*/ 	.word	0x00000000


	//----- nvinfo : EIATTR_CBANK_PARAM_SIZE
	.align		4
.L_10191:
        /*01d0*/ 	.byte	0x03, 0x19
        /*01d2*/ 	.short	0x0048


	//----- nvinfo : EIATTR_PARAM_CBANK
	.align		4
        /*01d4*/ 	.byte	0x04, 0x0a
        /*01d6*/ 	.short	(.L_10193 - .L_10192)
	.align		4
.L_10192:
        /*01d8*/ 	.word	index@(.nv.constant0._ZN4vllm3moe10topkGatingILi12ELi384ELi4ELi8ELi32ElfLNS0_11ScoringFuncE0EEEvPKT5_PKbPfiPT4_PiiiibPKf)
        /*01dc*/ 	.short	0x0380
        /*01de*/ 	.short	0x0048


	//----- nvinfo : EIATTR_SW_WAR
	.align		4
.L_10193:
        /*01e0*/ 	.byte	0x04, 0x36
        /*01e2*/ 	.short	(.L_10195 - .L_10194)
.L_10194:
        /*01e4*/ 	.word	0x00000008
.L_10195:


//--------------------- .nv.info._ZN4vllm3moe10topkGatingILi10ELi320ELi4ELi8ELi32ElfLNS0_11ScoringFuncE0EEEvPKT5_PKbPfiPT4_PiiiibPKf --------------------------
	.section	.nv.info._ZN4vllm3moe10topkGatingILi10ELi320ELi4ELi8ELi32ElfLNS0_11ScoringFuncE0EEEvPKT5_PKbPfiPT4_PiiiibPKf,"",@"SHT_CUDA_INFO"
	.sectionflags	@""
	.align	4


	//----- nvinfo : EIATTR_CUDA_API_VERSION
	.align		4
        /*0000*/ 	.byte	0x04, 0x37
        /*0002*/ 	.short	(.L_10197 - .L_10196)
.L_10196:
        /*0004*/ 	.word	0x00000082


	//----- nvinfo : EIATTR_KPARAM_INFO
	.align		4
.L_10197:
        /*0008*/ 	.byte	0x04, 0x17
        /*000a*/ 	.short	(.L_10199 - .L_10198)
.L_10198:
        /*000c*/ 	.word	0x00000000
        /*0010*/ 	.short	0x000a
        /*0012*/ 	.short	0x0040
        /*0014*/ 	.byte	0x00, 0xf5, 0x21, 0x00


	//----- nvinfo : EIATTR_KPARAM_INFO
	.align		4
.L_10199:
        /*0018*/ 	.byte	0x04, 0x17
        /*001a*/ 	.short	(.L_10201 - .L_10200)
.L_10200:
        /*001c*/ 	.word	0x00000000
        /*0020*/ 	.short	0x0009
        /*0022*/ 	.short	0x003c
        /*0024*/ 	.byte	0x00, 0xf0, 0x05, 0x00


	//----- nvinfo : EIATTR_KPARAM_INFO
	.align		4
.L_10201:
        /*0028*/ 	.byte	0x04, 0x17
        /*002a*/ 	.short	(.L_10203 - .L_10202)
.L_10202:
        /*002c*/ 	.word	0x00000000
        /*0030*/ 	.short	0x0008
        /*0032*/ 	.short	0x0038
        /*0034*/ 	.byte	0x00, 0xf0, 0x11, 0x00


	//----- nvinfo : EIATTR_KPARAM_INFO
	.align		4
.L_10203:
        /*0038*/ 	.byte	0x04, 0x17
        /*003a*/ 	.short	(.L_10205 - .L_10204)
.L_10204:
        /*003c*/ 	.word	0x00000000
        /*0040*/ 	.short	0x0007
        /*0042*/ 	.short	0x0034
        /*0044*/ 	.byte	0x00, 0xf0, 0x11, 0x00


	//----- nvinfo : EIATTR_KPARAM_INFO
	.align		4
.L_10205:
        /*0048*/ 	.byte	0x04, 0x17
        /*004a*/ 	.short	(.L_10207 - .L_10206)
.L_10206:
        /*004c*/ 	.word	0x00000000
        /*0050*/ 	.short	0x0006
        /*0052*/ 	.short	0x0030
        /*0054*/ 	.byte	0x00, 0xf0, 0x11, 0x00


	//----- nvinfo : EIATTR_KPARAM_INFO
	.align		4
.L_10207:
        /*0058*/ 	.byte	0x04, 0x17
        /*005a*/ 	.short	(.L_10209 - .L_10208)
.L_10208:
        /*005c*/ 	.word	0x00000000
        /*0060*/ 	.short	0x0005
        /*0062*/ 	.short	0x0028
        /*0064*/ 	.byte	0x00, 0xf5, 0x21, 0x00


	//----- nvinfo : EIATTR_KPARAM_INFO
	.align		4
.L_10209:
        /*0068*/ 	.byte	0x04, 0x17
        /*006a*/ 	.short	(.L_10211 - .L_10210)
.L_10210:
        /*006c*/ 	.word	0x00000000
        /*0070*/ 	.short	0x0004
        /*0072*/ 	.short	0x0020
        /*0074*/ 	.byte	0x00, 0xf5, 0x21, 0x00


	//----- nvinfo : EIATTR_KPARAM_INFO
	.align		4
.L_10211:
        /*0078*/ 	.byte	0x04, 0x17
        /*007a*/ 	.short	(.L_10213 - .L_10212)
.L_10212:
        /*007c*/ 	.word	0x00000000
        /*0080*/ 	.short	0x0003
        /*0082*/ 	.short	0x0018
        /*0084*/ 	.byte	0x00, 0xf0, 0x11, 0x00


	//----- nvinfo : EIATTR_KPARAM_INFO
	.align		4
.L_10213:
        /*0088*/ 	.byte	0x04, 0x17
        /*008a*/ 	.short	(.L_10215 - .L_10214)
.L_10214:
        /*008c*/ 	.word	0x00000000
        /*0090*/ 	.short	0x0002
        /*0092*/ 	.short	0x0010
        /*0094*/ 	.byte	0x00, 0xf5, 0x21, 0x00


	//----- nvinfo : EIATTR_KPARAM_INFO
	.align		4
.L_10215:
        /*0098*/ 	.byte	0x04, 0x17
        /*009a*/ 	.short	(.L_10217 - .L_10216)
.L_10216:
        /*009c*/ 	.word	0x00000000
        /*00a0*/ 	.short	0x0001
        /*00a2*/ 	.short	0x0008
        /*00a4*/ 	.byte	0x00, 0xf5, 0x21, 0x00


	//----- nvinfo : EIATTR_KPARAM_INFO
	.align		4
.L_10217:
        /*00a8*/ 	.byte	0x04, 0x17
        /*00aa*/ 	.short	(.L_10219 - .L_10218)
.L_10218:
        /*00ac*/ 	.word	0x00000000
        /*00b0*/ 	.short	0x0000
        /*00b2*/ 	.short	0x0000
        /*00b4*/ 	.byte	0x00, 0xf5, 0x21, 0x00


	//----- nvinfo : EIATTR_SPARSE_MMA_MASK
	.align		4
.L_10219:
        /*00b8*/ 	.byte	0x03, 0x50
        /*00ba*/ 	.short	0x0000


	//----- nvinfo : EIATTR_MAXREG_COUNT
	.align		4
        /*00bc*/ 	.byte	0x03, 0x1b
        /*00be*/ 	.short	0x00ff


	//----- nvinfo : EIATTR_MERCURY_ISA_VERSION
	.align		4
        /*00c0*/ 	.byte	0x03, 0x5f
        /*00c2*/ 	.short	0x0101


	//----- nvinfo : EIATTR_COOP_GROUP_MASK_REGIDS
	.align		4
        /*00c4*/ 	.byte	0x04, 0x29
        /*00c6*/ 	.short	(.L_10221 - .L_10220)


	//   ....[0]....
.L_10220:
        /*00c8*/ 	.word	0xffffffff


	//   ....[1]....
        /*00cc*/ 	.word	0xffffffff


	//   ....[2]....
        /*00d0*/ 	.word	0xffffffff


	//   ....[3]....
        /*00d4*/ 	.word	0xffffffff


	//   ....[4]....
        /*00d8*/ 	.word	0xffffffff


	//   ....[5]....
        /*00dc*/ 	.word	0xffffffff


	//   ....[6]....
        /*00e0*/ 	.word	0xffffffff


	//   ....[7]....
        /*00e4*/ 	.word	0xffffffff


	//   ....[8]....
        /*00e8*/ 	.word	0xffffffff


	//   ....[9]....
        /*00ec*/ 	.word	0xffffffff


	//   ....[10]....
        /*00f0*/ 	.word	0xffffffff


	//   ....[11]....
        /*00f4*/ 	.word	0xffffffff


	//   ....[12]....
        /*00f8*/ 	.word	0xffffffff


	//   ....[13]....
        /*00fc*/ 	.word	0xffffffff


	//   ....[14]....
        /*0100*/ 	.word	0xffffffff


	//   ....[15]....
        /*0104*/ 	.word	0xffffffff


	//   ....[16]....
        /*0108*/ 	.word	0xffffffff


	//   ....[17]....
        /*010c*/ 	.word	0xffffffff


	//   ....[18]....
        /*0110*/ 	.word	0xffffffff


	//   ....[19]....
        /*0114*/ 	.word	0xffffffff


	//   ....[20]....
        /*0118*/ 	.word	0xffffffff


	//   ....[21]....
        /*011c*/ 	.word	0xffffffff


	//   ....[22]....
        /*0120*/ 	.word	0xffffffff


	//   ....[23]....
        /*0124*/ 	.word	0xffffffff


	//   ....[24]....
        /*0128*/ 	.word	0xffffffff


	//----- nvinfo : EIATTR_COOP_GROUP_INSTR_OFFSETS
	.align		4
.L_10221:
        /*012c*/ 	.byte	0x04, 0x28
        /*012e*/ 	.short	(.L_10223 - .L_10222)


	//   ....[0]....
.L_10222:
        /*0130*/ 	.word	0x00000200


	//   ....[1]....
        /*0134*/ 	.word	0x00000220


	//   ....[2]....
        /*0138*/ 	.word	0x00000240


	//   ....[3]....
        /*013c*/ 	.word	0x00000280


	//   ....[4]....
        /*0140*/ 	.word	0x000002e0


	//   ....[5]....
        /*0144*/ 	.word	0x00000580


	//   ....[6]....
        /*0148*/ 	.word	0x000005a0


	//   ....[7]....
        /*014c*/ 	.word	0x000005c0


	//   ....[8]....
        /*0150*/ 	.word	0x000005e0


	//   ....[9]....
        /*0154*/ 	.word	0x00000600


	//   ....[10]....
        /*0158*/ 	.word	0x00000d50


	//   ....[11]....
        /*015c*/ 	.word	0x00000d80


	//   ....[12]....
        /*0160*/ 	.word	0x00000df0


	//   ....[13]....
        /*0164*/ 	.word	0x00000e00


	//   ....[14]....
        /*0168*/ 	.word	0x00000f20


	//   ....[15]....
        /*016c*/ 	.word	0x00000f40


	//   ....[16]....
        /*0170*/ 	.word	0x00000f70


	//   ....[17]....
        /*0174*/ 	.word	0x00000fd0


	//   ....[18]....
        /*0178*/ 	.word	0x00001010


	//   ....[19]....
        /*017c*/ 	.word	0x00001020


	//   ....[20]....
        /*0180*/ 	.word	0x00001040


	//   ....[21]....
        /*0184*/ 	.word	0x000010a0


	//   ....[22]....
        /*0188*/ 	.word	0x000010d0


	//   ....[23]....
        /*018c*/ 	.word	0x000010e0


	//   ....[24]....
        /*0190*/ 	.word	0x00001110


	//----- nvinfo : EIATTR_VRC_CTA_INIT_COUNT
	.align		4
.L_10223:
        /*0194*/ 	.byte	0x02, 0x4a
	.zero		1
	.zero		1


	//----- nvinfo : EIATTR_EXIT_INSTR_OFFSETS
	.align		4
        /*0198*/ 	.byte	0x04, 0x1c
        /*019a*/ 	.short	(.L_10225 - .L_10224)


	//   ....[0]....
.L_10224:
        /*019c*/ 	.word	0x00000080


	//   ....[1]....
        /*01a0*/ 	.word	0x00001620


	//   ....[2]....
        /*01a4*/ 	.word	0x00001640


	//   ....[3]....
        /*01a8*/ 	.word	0x00001ab0


	//   ....[4]....
        /*01ac*/ 	.word	0x00001cd0


	//   ....[5]....
        /*01b0*/ 	.word	0x00001e30


	//   ....[6]....
        /*01b4*/ 	.word	0x00001f00


	//----- nvinfo : EIATTR_MAX_THREADS
	.align		4
.L_10225:
        /*01b8*/ 	.byte	0x04, 0x05
        /*01ba*/ 	.short	(.L_10227 - .L_10226)
.L_10226:
        /*01bc*/ 	.word	0x00000080
        /*01c0*/ 	.word	0x00000001
        /*01c4*/ 	.word	0x00000001


	//----- nvinfo : EIATTR_CRS_STACK_SIZE
	.align		4
.L_10227:
        /*01c8*/ 	.byte	0x04, 0x1e
        /*01ca*/ 	.short	(.L_10229 - .L_10228)
.L_10228:
        /*01cc*/ 	.word	0x00000000


	//----- nvinfo : EIATTR_CBANK_PARAM_SIZE
	.align		4
.L_10229:
        /*01d0*/ 	.byte	0x03, 0x19
        /*01d2*/ 	.short	0x0048


	//----- nvinfo : EIATTR_PARAM_CBANK
	.align		4
        /*01d4*/ 	.byte	0x04, 0x0a
        /*01d6*/ 	.short	(.L_10231 - .L_10230)
	.align		4
.L_10230:
        /*01d8*/ 	.word	index@(.nv.constant0._ZN4vllm3moe10topkGatingILi10ELi320ELi4ELi8ELi32ElfLNS0_11ScoringFuncE0EEEvPKT5_PKbPfiPT4_PiiiibPKf)
        /*01dc*/ 	.short	0x0380
        /*01de*/ 	.short	0x0048


	//----- nvinfo : EIATTR_SW_WAR
	.align		4
.L_10231:
        /*01e0*/ 	.byte	0x04, 0x36
        /*01e2*/ 	.short	(.L_10233 - .L_10232)
.L_10232:
        /*01e4*/ 	.word	0x00000008
.L_10233:


//--------------------- .nv.info._ZN4vllm3moe10topkGatingILi6ELi192ELi4ELi8ELi32ElfLNS0_11ScoringFuncE0EEEvPKT5_PKbPfiPT4_PiiiibPKf --------------------------
	.section	.nv.info._ZN4vllm3moe10topkGatingILi6ELi192ELi4ELi8ELi32ElfLNS0_11ScoringFuncE0EEEvPKT5_PKbPfiPT4_PiiiibPKf,"",@"SHT_CUDA_INFO"
	.sectionflags	@""
	.align	4


	//----- nvinfo : EIATTR_CUDA_API_VERSION
	.align		4
        /*0000*/ 	.byte	0x04, 0x37
        /*0002*/ 	.short	(.L_10235 - .L_10234)
.L_10234:
        /*0004*/ 	.word	0x00000082


	//----- nvinfo : EIATTR_KPARAM_INFO
	.align		4
.L_10235:
        /*0008*/ 	.byte	0x04, 0x17
        /*000a*/ 	.short	(.L_10237 - .L_10236)
.L_10236:
        /*000c*/ 	.word	0x00000000
        /*0010*/ 	.short	0x000a
        /*0012*/ 	.short	0x0040
        /*0014*/ 	.byte	0x00, 0xf5, 0x21, 0x00


	//----- nvinfo : EIATTR_KPARAM_INFO
	.align		4
.L_10237:
        /*0018*/ 	.byte	0x04, 0x17
        /*001a*/ 	.short	(.L_10239 - .L_10238)
.L_10238:
        /*001c*/ 	.word	0x00000000
        /*0020*/ 	.short	0x0009
        /*0022*/ 	.short	0x003c
        /*0024*/ 	.byte	0x00, 0xf0, 0x05, 0x00


	//----- nvinfo : EIATTR_KPARAM_INFO
	.align		4
.L_10239:
        /*0028*/ 	.byte	0x04, 0x17
        /*002a*/ 	.short	(.L_10241 - .L_10240)
.L_10240:
        /*002c*/ 	.word	0x00000000
        /*0030*/ 	.short	0x0008
        /*0032*/ 	.short	0x0038
        /*0034*/ 	.byte	0x00, 0xf0, 0x11, 0x00


	//----- nvinfo : EIATTR_KPARAM_INFO
	.align		4
.L_10241:
        /*0038*/ 	.byte	0x04, 0x17
        /*003a*/ 	.short	(.L_10243 - .L_10242)
.L_10242:
        /*003c*/ 	.word	0x00000000
        /*0040*/ 	.short	0x0007
        /*0042*/ 	.short	0x0034
        /*0044*/ 	.byte	0x00, 0xf0, 0x11, 0x00


	//----- nvinfo : EIATTR_KPARAM_INFO
	.align		4
.L_10243:
        /*0048*/ 	.byte	0x04, 0x17
        /*004a*/ 	.short	(.L_10245 - .L_10244)
.L_10244:
        /*004c*/ 	.word	0x00000000
        /*0050*/ 	.short	0x0006
        /*0052*/ 	.short	0x0030
        /*0054*/ 	.byte	0x00, 0xf0, 0x11, 0x00


	//----- nvinfo : EIATTR_KPARAM_INFO
	.align		4
.L_10245:
        /*0058*/ 	.byte	0x04, 0x17
        /*005a*/ 	.short	(.L_10247 - .L_10246)
.L_10246:
        /*005c*/ 	.word	0x00000000
        /*0060*/ 	.short	0x0005
        /*0062*/ 	.short	0x0028
        /*0064*/ 	.byte	0x00, 0xf5, 0x21, 0x00


	//----- nvinfo : EIATTR_KPARAM_INFO
	.align		4
.L_10247:
        /*0068*/ 	.byte	0x04, 0x17
        /*006a*/ 	.short	(.L_10249 - .L_10248)
.L_10248:
        /*006c*/ 	.word	0x00000000
        /*0070*/ 	.short	0x0004
        /*0072*/ 	.short	0x0020
        /*0074*/ 	.byte	0x00, 0xf5, 0x21, 0x00


	//----- nvinfo : EIATTR_KPARAM_INFO
	.align		4
.L_10249:
        /*0078*/ 	.byte	0x04, 0x17
        /*007a*/ 	.short	(.L_10251 - .L_10250)
.L_10250:
        /*007c*/ 	.word	0x00000000
        /*0080*/ 	.short	0x0003
        /*0082*/ 	.short	0x0018
        /*0084*/ 	.byte	0x00, 0xf0, 0x11, 0x00


	//----- nvinfo : EIATTR_KPARAM_INFO
	.align		4
.L_10251:
        /*0088*/ 	.byte	0x04, 0x17
        /*008a*/ 	.short	(.L_10253 - .L_10252)
.L_10252:
        /*008c*/ 	.word	0x00000000
        /*0090*/ 	.short	0x0002
        /*0092*/ 	.short	0x0010
        /*0094*/ 	.byte	0x00, 0xf5, 0x21, 0x00


	//----- nvinfo : EIATTR_KPARAM_INFO
	.align		4
.L_10253:
        /*0098*/ 	.byte	0x04, 0x17
        /*009a*/ 	.short	(.L_10255 - .L_10254)
.L_10254:
        /*009c*/ 	.word	0x00000000
        /*00a0*/ 	.short	0x0001
        /*00a2*/ 	.short	0x0008
        /*00a4*/ 	.byte	0x00, 0xf5, 0x21, 0x00


	//----- nvinfo : EIATTR_KPARAM_INFO
	.align		4
.L_10255:
        /*00a8*/ 	.byte	0x04, 0x17
        /*00aa*/ 	.short	(.L_10257 - .L_10256)
.L_10256:
        /*00ac*/ 	.word	0x00000000
        /*00b0*/ 	.short	0x0000
        /*00b2*/ 	.short	0x0000
        /*00b4*/ 	.byte	0x00, 0xf5, 0x21, 0x00


	//----- nvinfo : EIATTR_SPARSE_MMA_MASK
	.align		4
.L_10257:
        /*00b8*/ 	.byte	0x03, 0x50
        /*00ba*/ 	.short	0x0000


	//----- nvinfo : EIATTR_MAXREG_COUNT
	.align		4
        /*00bc*/ 	.byte	0x03, 0x1b
        /*00be*/ 	.short	0x00ff


	//----- nvinfo : EIATTR_MERCURY_ISA_VERSION
	.align		4
        /*00c0*/ 	.byte	0x03, 0x5f
        /*00c2*/ 	.short	0x0101


	//----- nvinfo : EIATTR_COOP_GROUP_MASK_REGIDS
	.align		4
        /*00c4*/ 	.byte	0x04, 0x29
        /*00c6*/ 	.short	(.L_10259 - .L_10258)


	//   ....[0]....
.L_10258:
        /*00c8*/ 	.word	0xffffffff


	//   ....[1]....
        /*00cc*/ 	.word	0xffffffff


	//   ....[2]....
        /*00d0*/ 	.word	0xffffffff


	//   ....[3]....
        /*00d4*/ 	.word	0xffffffff


	//   ....[4]....
        /*00d8*/ 	.word	0xffffffff


	//   ....[5]....
        /*00dc*/ 	.word	0xffffffff


	//   ....[6]....
        /*00e0*/ 	.word	0xffffffff


	//   ....[7]....
        /*00e4*/ 	.word	0xffffffff


	//   ....[8]....
        /*00e8*/ 	.word	0xffffffff


	//   ....[9]....
        /*00ec*/ 	.word	0xffffffff


	//   ....[10]....
        /*00f0*/ 	.word	0xffffffff


	//   ....[11]....
        /*00f4*/ 	.word	0xffffffff


	//   ....[12]....
        /*00f8*/ 	.word	0xffffffff


	//   ....[13]....
        /*00fc*/ 	.word	0xffffffff


	//   ....[14]....
        /*0100*/ 	.word	0xffffffff


	//   ....[15]....
        /*0104*/ 	.word	0xffffffff


	//   ....[16]....
        /*0108*/ 	.word	0xffffffff


	//   ....[17]....
        /*010c*/ 	.word	0xffffffff


	//   ....[18]....
        /*0110*/ 	.word	0xffffffff


	//   ....[19]....
        /*0114*/ 	.word	0xffffffff


	//   ....[20]....
        /*0118*/ 	.word	0xffffffff


	//   ....[21]....
        /*011c*/ 	.word	0xffffffff


	//   ....[22]....
        /*0120*/ 	.word	0xffffffff


	//   ....[23]....
        /*0124*/ 	.word	0xffffffff


	//   ....[24]....
        /*0128*/ 	.word	0xffffffff


	//----- nvinfo : EIATTR_COOP_GROUP_INSTR_OFFSETS
	.align		4
.L_10259:
        /*012c*/ 	.byte	0x04, 0x28
        /*012e*/ 	.short	(.L_10261 - .L_10260)


	//   ....[0]....
.L_10260:
        /*0130*/ 	.word	0x00000270


	//   ....[1]....
        /*0134*/ 	.word	0x000002a0


	//   ....[2]....
        /*0138*/ 	.word	0x000002d0


	//   ....[3]....
        /*013c*/ 	.word	0x00000300


	//   ....[4]....
        /*0140*/ 	.word	0x00000320


	//   ....[5]....
        /*0144*/ 	.word	0x000004c0


	//   ....[6]....
        /*0148*/ 	.word	0x000004e0


	//   ....[7]....
        /*014c*/ 	.word	0x00000500


	//   ....[8]....
        /*0150*/ 	.word	0x00000520


	//   ....[9]....
        /*0154*/ 	.word	0x00000540


	//   ....[10]....
        /*0158*/ 	.word	0x00000950


	//   ....[11]....
        /*015c*/ 	.word	0x00000990


	//   ....[12]....
        /*0160*/ 	.word	0x00000a10


	//   ....[13]....
        /*0164*/ 	.word	0x00000a30


	//   ....[14]....
        /*0168*/ 	.word	0x00000a80


	//   ....[15]....
        /*016c*/ 	.word	0x00000af0


	//   ....[16]....
        /*0170*/ 	.word	0x00000b10


	//   ....[17]....
        /*0174*/ 	.word	0x00000b20


	//   ....[18]....
        /*0178*/ 	.word	0x00000b60


	//   ....[19]....
        /*017c*/ 	.word	0x00000bc0


	//   ....[20]....
        /*0180*/ 	.word	0x00000be0


	//   ....[21]....
        /*0184*/ 	.word	0x00000bf0


	//   ....[22]....
        /*0188*/ 	.word	0x00000c60


	//   ....[23]....
        /*018c*/ 	.word	0x00000c80


	//   ....[24]....
        /*0190*/ 	.word	0x00000c90


	//----- nvinfo : EIATTR_VRC_CTA_INIT_COUNT
	.align		4
.L_10261:
        /*0194*/ 	.byte	0x02, 0x4a
	.zero		1
	.zero		1


	//----- nvinfo : EIATTR_EXIT_INSTR_OFFSETS
	.align		4
        /*0198*/ 	.byte	0x04, 0x1c
        /*019a*/ 	.short	(.L_10263 - .L_10262)


	//   ....[0]....
.L_10262:
        /*019c*/ 	.word	0x00000080


	//   ....[1]....
        /*01a0*/ 	.word	0x00001120


	//   ....[2]....
        /*01a4*/ 	.word	0x00001140


	//   ....[3]....
        /*01a8*/ 	.word	0x000015b0


	//   ....[4]....
        /*01ac*/ 	.word	0x000017d0


	//   ....[5]....
        /*01b0*/ 	.word	0x00001930


	//   ....[6]....
        /*01b4*/ 	.word	0x00001a00


	//----- nvinfo : EIATTR_MAX_THREADS
	.align		4
.L_10263:
        /*01b8*/ 	.byte	0x04, 0x05
        /*01ba*/ 	.short	(.L_10265 - .L_10264)
.L_10264:
        /*01bc*/ 	.word	0x00000080
        /*01c0*/ 	.word	0x00000001
        /*01c4*/ 	.word	0x00000001


	//----- nvinfo : EIATTR_CRS_STACK_SIZE
	.align		4
.L_10265:
        /*01c8*/ 	.byte	0x04, 0x1e
        /*01ca*/ 	.short	(.L_10267 - .L_10266)
.L_10266:
        /*01cc*/ 	.word	0x00000000


	//----- nvinfo : EIATTR_CBANK_PARAM_SIZE
	.align		4
.L_10267:
        /*01d0*/ 	.byte	0x03, 0x19
        /*01d2*/ 	.short	0x0048


	//----- nvinfo : EIATTR_PARAM_CBANK
	.align		4
        /*01d4*/ 	.byte	0x04, 0x0a
        /*01d6*/ 	.short	(.L_10269 - .L_10268)
	.align		4
.L_10268:
        /*01d8*/ 	.word	index@(.nv.constant0._ZN4vllm3moe10topkGatingILi6ELi192ELi4ELi8ELi32ElfLNS0_11ScoringFuncE0EEEvPKT5_PKbPfiPT4_PiiiibPKf)
        /*01dc*/ 	.short	0x0380
        /*01de*/ 	.short	0x0048


	//----- nvinfo : EIATTR_SW_WAR
	.align		4
.L_10269:
        /*01e0*/ 	.byte	0x04, 0x36
        /*01e2*/ 	.short	(.L_10271 - .L_10270)
.L_10270:
        /*01e4*/ 	.word	0x00000008
.L_10271:


//--------------------- .nv.info._ZN4vllm3moe10topkGatingILi16ELi512ELi4ELi16ELi32ElfLNS0_11ScoringFuncE0EEEvPKT5_PKbPfiPT4_PiiiibPKf --------------------------
	.section	.nv.info._ZN4vllm3moe10topkGatingILi16ELi512ELi4ELi16ELi32ElfLNS0_11ScoringFuncE0EEEvPKT5_PKbPfiPT4_PiiiibPKf,"",@"SHT_CUDA_INFO"
	.sectionflags	@""
	.align	4


	//----- nvinfo : EIATTR_CUDA_API_VERSION
	.align		4
        /*0000*/ 	.byte	0x04, 0x37
        /*0002*/ 	.short	(.L_10273 - .L_10272)
.L_10272:
        /*0004*/ 	.word	0x00000082


	//----- nvinfo : EIATTR_KPARAM_INFO
	.align		4
.L_10273:
        /*0008*/ 	.byte	0x04, 0x17
        /*000a*/ 	.short	(.L_10275 - .L_10274)
.L_10274:
        /*000c*/ 	.word	0x00000000
        /*0010*/ 	.short	0x000a
        /*0012*/ 	.short	0x0040
        /*0014*/ 	.byte	0x00, 0xf5, 0x21, 0x00


	//----- nvinfo : EIATTR_KPARAM_INFO
	.align		4
.L_10275:
        /*0018*/ 	.byte	0x04, 0x17
        /*001a*/ 	.short	(.L_10277 - .L_10276)
.L_10276:
        /*001c*/ 	.word	0x00000000
        /*0020*/ 	.short	0x0009
        /*0022*/ 	.short	0x003c
        /*0024*/ 	.byte	0x00, 0xf0, 0x05, 0x00


	//----- nvinfo : EIATTR_KPARAM_INFO
	.align		4
.L_10277:
        /*0028*/ 	.byte	0x04, 0x17
        /*002a*/ 	.short	(.L_10279 - .L_10278)
.L_10278:
        /*002c*/ 	.word	0x00000000
        /*0030*/ 	.short	0x0008
        /*0032*/ 	.short	0x0038
        /*0034*/ 	.byte	0x00, 0xf0, 0x11, 0x00


	//----- nvinfo : EIATTR_KPARAM_INFO
	.align		4
.L_10279:
        /*0038*/ 	.byte	0x04, 0x17
        /*003a*/ 	.short	(.L_10281 - .L_10280)
.L_10280:
        /*003c*/ 	.word	0x00000000
        /*0040*/ 	.short	0x0007
        /*0042*/ 	.short	0x0034
        /*0044*/ 	.byte	0x00, 0xf0, 0x11, 0x00


	//----- nvinfo : EIATTR_KPARAM_INFO
	.align		4
.L_10281:
        /*0048*/ 	.byte	0x04, 0x17
        /*004a*/ 	.short	(.L_10283 - .L_10282)
.L_10282:
        /*004c*/ 	.word	0x00000000
        /*0050*/ 	.short	0x0006
        /*0052*/ 	.short	0x0030
        /*0054*/ 	.byte	0x00, 0xf0, 0x11, 0x00


	//----- nvinfo : EIATTR_KPARAM_INFO
	.align		4
.L_10283:
        /*0058*/ 	.byte	0x04, 0x17
        /*005a*/ 	.short	(.L_10285 - .L_10284)
.L_10284:
        /*005c*/ 	.word	0x00000000
        /*0060*/ 	.short	0x0005
        /*0062*/ 	.short	0x0028
        /*0064*/ 	.byte	0x00, 0xf5, 0x21, 0x00


	//----- nvinfo : EIATTR_KPARAM_INFO
	.align		4
.L_10285:
        /*0068*/ 	.byte	0x04, 0x17
        /*006a*/ 	.short	(.L_10287 - .L_10286)
.L_10286:
        /*006c*/ 	.word	0x00000000
        /*0070*/ 	.short	0x0004
        /*0072*/ 	.short	0x0020
        /*0074*/ 	.byte	0x00, 0xf5, 0x21, 0x00


	//----- nvinfo : EIATTR_KPARAM_INFO
	.align		4
.L_10287:
        /*0078*/ 	.byte	0x04, 0x17
        /*007a*/ 	.short	(.L_10289 - .L_10288)
.L_10288:
        /*007c*/ 	.word	0x00000000
        /*0080*/ 	.short	0x0003
        /*0082*/ 	.short	0x0018
        /*0084*/ 	.byte	0x00, 0xf0, 0x11, 0x00


	//----- nvinfo : EIATTR_KPARAM_INFO
	.align		4
.L_10289:
        /*0088*/ 	.byte	0x04, 0x17
        /*008a*/ 	.short	(.L_10291 - .L_10290)
.L_10290:
        /*008c*/ 	.word	0x00000000
        /*0090*/ 	.short	0x0002
        /*0092*/ 	.short	0x0010
        /*0094*/ 	.byte	0x00, 0xf5, 0x21, 0x00


	//----- nvinfo : EIATTR_KPARAM_INFO
	.align		4
.L_10291:
        /*0098*/ 	.byte	0x04, 0x17
        /*009a*/ 	.short	(.L_10293 - .L_10292)
.L_10292:
        /*009c*/ 	.word	0x00000000
        /*00a0*/ 	.short	0x0001
        /*00a2*/ 	.short	0x0008
        /*00a4*/ 	.byte	0x00, 0xf5, 0x21, 0x00


	//----- nvinfo : EIATTR_KPARAM_INFO
	.align		4
.L_10293:
        /*00a8*/ 	.byte	0x04, 0x17
        /*00aa*/ 	.short	(.L_10295 - .L_10294)
.L_10294:
        /*00ac*/ 	.word	0x00000000
        /*00b0*/ 	.short	0x0000
        /*00b2*/ 	.short	0x0000
        /*00b4*/ 	.byte	0x00, 0xf5, 0x21, 0x00


	//----- nvinfo : EIATTR_SPARSE_MMA_MASK
	.align		4
.L_10295:
        /*00b8*/ 	.byte	0x03, 0x50
        /*00ba*/ 	.short	0x0000


	//----- nvinfo : EIATTR_MAXREG_COUNT
	.align		4
        /*00bc*/ 	.byte	0x03, 0x1b
        /*00be*/ 	.short	0x00ff


	//----- nvinfo : EIATTR_MERCURY_ISA_VERSION
	.align		4
        /*00c0*/ 	.byte	0x03, 0x5f
        /*00c2*/ 	.short	0x0101


	//----- nvinfo : EIATTR_COOP_GROUP_MASK_REGIDS
	.align		4
        /*00c4*/ 	.byte	0x04, 0x29
        /*00c6*/ 	.short	(.L_10297 - .L_10296)


	//   ....[0]....
.L_10296:
        /*00c8*/ 	.word	0xffffffff


	//   ....[1]....
        /*00cc*/ 	.word	0xffffffff


	//   ....[2]....
        /*00d0*/ 	.word	0xffffffff


	//   ....[3]....
        /*00d4*/ 	.word	0xffffffff


	//   ....[4]....
        /*00d8*/ 	.word	0xffffffff


	//   ....[5]....
        /*00dc*/ 	.word	0xffffffff


	//   ....[6]....
        /*00e0*/ 	.word	0xffffffff


	//   ....[7]....
        /*00e4*/ 	.word	0xffffffff


	//   ....[8]....
        /*00e8*/ 	.word	0xffffffff


	//   ....[9]....
        /*00ec*/ 	.word	0xffffffff


	//   ....[10]....
        /*00f0*/ 	.word	0xffffffff


	//   ....[11]....
        /*00f4*/ 	.word	0xffffffff


	//   ....[12]....
        /*00f8*/ 	.word	0xffffffff


	//   ....[13]....
        /*00fc*/ 	.word	0xffffffff


	//   ....[14]....
        /*0100*/ 	.word	0xffffffff


	//   ....[15]....
        /*0104*/ 	.word	0xffffffff


	//   ....[16]....
        /*0108*/ 	.word	0xffffffff


	//   ....[17]....
        /*010c*/ 	.word	0xffffffff


	//   ....[18]....
        /*0110*/ 	.word	0xffffffff


	//   ....[19]....
        /*0114*/ 	.word	0xffffffff


	//   ....[20]....
        /*0118*/ 	.word	0xffffffff


	//   ....[21]....
        /*011c*/ 	.word	0xffffffff


	//   ....[22]....
        /*0120*/ 	.word	0xffffffff


	//   ....[23]....
        /*0124*/ 	.word	0xffffffff


	//   ....[24]....
        /*0128*/ 	.word	0xffffffff


	//----- nvinfo : EIATTR_COOP_GROUP_INSTR_OFFSETS
	.align		4
.L_10297:
        /*012c*/ 	.byte	0x04, 0x28
        /*012e*/ 	.short	(.L_10299 - .L_10298)


	//   ....[0]....
.L_10298:
        /*0130*/ 	.word	0x00000210


	//   ....[1]....
        /*0134*/ 	.word	0x00000240


	//   ....[2]....
        /*0138*/ 	.word	0x00000280


	//   ....[3]....
        /*013c*/ 	.word	0x000002b0


	//   ....[4]....
        /*0140*/ 	.word	0x000002d0


	//   ....[5]....
        /*0144*/ 	.word	0x000006f0


	//   ....[6]....
        /*0148*/ 	.word	0x00000710


	//   ....[7]....
        /*014c*/ 	.word	0x00000730


	//   ....[8]....
        /*0150*/ 	.word	0x00000750


	//   ....[9]....
        /*0154*/ 	.word	0x00000770


	//   ....[10]....
        /*0158*/ 	.word	0x00001260


	//   ....[11]....
        /*015c*/ 	.word	0x000012a0


	//   ....[12]....
        /*0160*/ 	.word	0x00001360


	//   ....[13]....
        /*0164*/ 	.word	0x000013e0


	//   ....[14]....
        /*0168*/ 	.word	0x00001500


	//   ....[15]....
        /*016c*/ 	.word	0x00001510


	//   ....[16]....
        /*0170*/ 	.word	0x00001520


	//   ....[17]....
        /*0174*/ 	.word	0x00001560


	//   ....[18]....
        /*0178*/ 	.word	0x000015c0


	//   ....[19]....
        /*017c*/ 	.word	0x000015e0


	//   ....[20]....
        /*0180*/ 	.word	0x000015f0


	//   ....[21]....
        /*0184*/ 	.word	0x00001630


	//   ....[22]....
        /*0188*/ 	.word	0x00001680


	//   ....[23]....
        /*018c*/ 	.word	0x00001690


	//   ....[24]....
        /*0190*/ 	.word	0x000016c0


	//----- nvinfo : EIATTR_VRC_CTA_INIT_COUNT
	.align		4
.L_10299:
        /*0194*/ 	.byte	0x02, 0x4a
	.zero		1
	.zero		1


	//----- nvinfo : EIATTR_EXIT_INSTR_OFFSETS
	.align		4
        /*0198*/ 	.byte	0x04, 0x1c
        /*019a*/ 	.short	(.L_10301 - .L_10300)


	//   ....[0]....
.L_10300:
        /*019c*/ 	.word	0x00000080


	//   ....[1]....
        /*01a0*/ 	.word	0x00001c90


	//   ....[2]....
        /*01a4*/ 	.word	0x00001cb0


	//   ....[3]....
        /*01a8*/ 	.word	0x00002120


	//   ....[4]....
        /*01ac*/ 	.word	0x00002340


	//   ....[5]....
        /*01b0*/ 	.word	0x000024a0


	//   ....[6]....
        /*01b4*/ 	.word	0x00002570


	//----- nvinfo : EIATTR_MAX_THREADS
	.align		4
.L_10301:
        /*01b8*/ 	.byte	0x04, 0x05
        /*01ba*/ 	.short	(.L_10303 - .L_10302)
.L_10302:
        /*01bc*/ 	.word	0x00000080
        /*01c0*/ 	.word	0x00000001
        /*01c4*/ 	.word	0x00000001


	//----- nvinfo : EIATTR_CRS_STACK_SIZE
	.align		4
.L_10303:
        /*01c8*/ 	.byte	0x04, 0x1e
        /*01ca*/ 	.short	(.L_10305 - .L_10304)
.L_10304:
        /*01cc*/ 	.word	0x00000000


	//----- nvinfo : EIATTR_CBANK_PARAM_SIZE
	.align		4
.L_10305:
        /*01d0*/ 	.byte	0x03, 0x19
        /*01d2*/ 	.short	0x0048


	//----- nvinfo : EIATTR_PARAM_CBANK
	.align		4
        /*01d4*/ 	.byte	0x04, 0x0a
        /*01d6*/ 	.short	(.L_10307 - .L_10306)
	.align		4
.L_10306:
        /*01d8*/ 	.word	index@(.nv.constant0._ZN4vllm3moe10topkGatingILi16ELi512ELi4ELi16ELi32ElfLNS0_11ScoringFuncE0EEEvPKT5_PKbPfiPT4_PiiiibPKf)
        /*01dc*/ 	.short	0x0380
        /*01de*/ 	.short	0x0048


	//----- nvinfo : EIATTR_SW_WAR
	.align		4
.L_10307:
        /*01e0*/ 	.byte	0x04, 0x36
        /*01e2*/ 	.short	(.L_10309 - .L_10308)
.L_10308:
        /*01e4*/ 	.word	0x00000008
.L_10309:


//--------------------- .nv.info._ZN4vllm3moe10topkGatingILi8ELi256ELi4ELi16ELi32ElfLNS0_11ScoringFuncE0EEEvPKT5_PKbPfiPT4_PiiiibPKf --------------------------
	.section	.nv.info._ZN4vllm3moe10topkGatingILi8ELi256ELi4ELi16ELi32ElfLNS0_11ScoringFuncE0EEEvPKT5_PKbPfiPT4_PiiiibPKf,"",@"SHT_CUDA_INFO"
	.sectionflags	@""
	.align	4


	//----- nvinfo : EIATTR_CUDA_API_VERSION
	.align		4
        /*0000*/ 	.byte	0x04, 0x37
        /*0002*/ 	.short	(.L_10311 - .L_10310)
.L_10310:
        /*0004*/ 	.word	0x00000082


	//----- nvinfo : EIATTR_KPARAM_INFO
	.align		4
.L_10311:
        /*0008*/ 	.byte	0x04, 0x17
        /*000a*/ 	.short	(.L_10313 - .L_10312)
.L_10312:
        /*000c*/ 	.word	0x00000000
        /*0010*/ 	.short	0x000a
        /*0012*/ 	.short	0x0040
        /*0014*/ 	.byte	0x00, 0xf5, 0x21, 0x00


	//----- nvinfo : EIATTR_KPARAM_INFO
	.align		4
.L_10313:
        /*0018*/ 	.byte	0x04, 0x17
        /*001a*/ 	.short	(.L_10315 - .L_10314)
.L_10314:
        /*001c*/ 	.word	0x00000000
        /*0020*/ 	.short	0x0009
        /*0022*/ 	.short	0x003c
        /*0024*/ 	.byte	0x00, 0xf0, 0x05, 0x00


	//----- nvinfo : EIATTR_KPARAM_INFO
	.align		4
.L_10315:
        /*0028*/ 	.byte	0x04, 0x17
        /*002a*/ 	.short	(.L_10317 - .L_10316)
.L_10316:
        /*002c*/ 	.word	0x00000000
        /*0030*/ 	.short	0x0008
        /*0032*/ 	.short	0x0038
        /*0034*/ 	.byte	0x00, 0xf0, 0x11, 0x00


	//----- nvinfo : EIATTR_KPARAM_INFO
	.align		4
.L_10317:
        /*0038*/ 	.byte	0x04, 0x17
        /*003a*/ 	.short	(.L_10319 - .L_10318)
.L_10318:
        /*003c*/ 	.word	0x00000000
        /*0040*/ 	.short	0x0007
        /*0042*/ 	.short	0x0034
        /*0044*/ 	.byte	0x00, 0xf0, 0x11, 0x00


	//----- nvinfo : EIATTR_KPARAM_INFO
	.align		4
.L_10319:
        /*0048*/ 	.byte	0x04, 0x17
        /*004a*/ 	.short	(.L_10321 - .L_10320)
.L_10320:
        /*004c*/ 	.word	0x00000000
        /*0050*/ 	.short	0x0006
        /*0052*/ 	.short	0x0030
        /*0054*/ 	.byte	0x00, 0xf0, 0x11, 0x00


	//----- nvinfo : EIATTR_KPARAM_INFO
	.align		4
.L_10321:
        /*0058*/ 	.byte	0x04, 0x17
        /*005a*/ 	.short	(.L_10323 - .L_10322)
.L_10322:
        /*005c*/ 	.word	0x00000000
        /*0060*/ 	.short	0x0005
        /*0062*/ 	.short	0x0028
        /*0064*/ 	.byte	0x00, 0xf5, 0x21, 0x00


	//----- nvinfo : EIATTR_KPARAM_INFO
	.align		4
.L_10323:
        /*0068*/ 	.byte	0x04, 0x17
        /*006a*/ 	.short	(.L_10325 - .L_10324)
.L_10324:
        /*006c*/ 	.word	0x00000000
        /*0070*/ 	.short	0x0004
        /*0072*/ 	.short	0x0020
        /*0074*/ 	.byte	0x00, 0xf5, 0x21, 0x00


	//----- nvinfo : EIATTR_KPARAM_INFO
	.align		4
.L_10325:
        /*0078*/ 	.byte	0x04, 0x17
        /*007a*/ 	.short	(.L_10327 - .L_10326)
.L_10326:
        /*007c*/ 	.word	0x00000000
        /*0080*/ 	.short	0x0003
        /*0082*/ 	.short	0x0018
        /*0084*/ 	.byte	0x00, 0xf0, 0x11, 0x00


	//----- nvinfo : EIATTR_KPARAM_INFO
	.align		4
.L_10327:
        /*0088*/ 	.byte	0x04, 0x17
        /*008a*/ 	.short	(.L_10329 - .L_10328)
.L_10328:
        /*008c*/ 	.word	0x00000000
        /*0090*/ 	.short	0x0002
        /*0092*/ 	.short	0x0010
        /*0094*/ 	.byte	0x00, 0xf5, 0x21, 0x00


	//----- nvinfo : EIATTR_KPARAM_INFO
	.align		4
.L_10329:
        /*0098*/ 	.byte	0x04, 0x17
        /*009a*/ 	.short	(.L_10331 - .L_10330)
.L_10330:
        /*009c*/ 	.word	0x00000000
        /*00a0*/ 	.short	0x0001
        /*00a2*/ 	.short	0x0008
        /*00a4*/ 	.byte	0x00, 0xf5, 0x21, 0x00


	//----- nvinfo : EIATTR_KPARAM_INFO
	.align		4
.L_10331:
        /*00a8*/ 	.byte	0x04, 0x17
        /*00aa*/ 	.short	(.L_10333 - .L_10332)
.L_10332:
        /*00ac*/ 	.word	0x00000000
        /*00b0*/ 	.short	0x0000
        /*00b2*/ 	.short	0x0000
        /*00b4*/ 	.byte	0x00, 0xf5, 0x21, 0x00


	//----- nvinfo : EIATTR_SPARSE_MMA_MASK
	.align		4
.L_10333:
        /*00b8*/ 	.byte	0x03, 0x50
        /*00ba*/ 	.short	0x0000


	//----- nvinfo : EIATTR_MAXREG_COUNT
	.align		4
        /*00bc*/ 	.byte	0x03, 0x1b
        /*00be*/ 	.short	0x00ff


	//----- nvinfo : EIATTR_MERCURY_ISA_VERSION
	.align		4
        /*00c0*/ 	.byte	0x03, 0x5f
        /*00c2*/ 	.short	0x0101


	//----- nvinfo : EIATTR_COOP_GROUP_MASK_REGIDS
	.align		4
        /*00c4*/ 	.byte	0x04, 0x29
        /*00c6*/ 	.short	(.L_10335 - .L_10334)


	//   ....[0]....
.L_10334:
        /*00c8*/ 	.word	0xffffffff


	//   ....[1]....
        /*00cc*/ 	.word	0xffffffff


	//   ....[2]....
        /*00d0*/ 	.word	0xffffffff


	//   ....[3]....
        /*00d4*/ 	.word	0xffffffff


	//   ....[4]....
        /*00d8*/ 	.word	0xffffffff


	//   ....[5]....
        /*00dc*/ 	.word	0xffffffff


	//   ....[6]....
        /*00e0*/ 	.word	0xffffffff


	//   ....[7]....
        /*00e4*/ 	.word	0xffffffff


	//   ....[8]....
        /*00e8*/ 	.word	0xffffffff


	//   ....[9]....
        /*00ec*/ 	.word	0xffffffff


	//   ....[10]....
        /*00f0*/ 	.word	0xffffffff


	//   ....[11]....
        /*00f4*/ 	.word	0xffffffff


	//   ....[12]....
        /*00f8*/ 	.word	0xffffffff


	//   ....[13]....
        /*00fc*/ 	.word	0xffffffff


	//   ....[14]....
        /*0100*/ 	.word	0xffffffff


	//   ....[15]....
        /*0104*/ 	.word	0xffffffff


	//   ....[16]....
        /*0108*/ 	.word	0xffffffff


	//   ....[17]....
        /*010c*/ 	.word	0xffffffff


	//   ....[18]....
        /*0110*/ 	.word	0xffffffff


	//   ....[19]....
        /*0114*/ 	.word	0xffffffff


	//   ....[20]....
        /*0118*/ 	.word	0xffffffff


	//   ....[21]....
        /*011c*/ 	.word	0xffffffff


	//   ....[22]....
        /*0120*/ 	.word	0xffffffff


	//   ....[23]....
        /*0124*/ 	.word	0xffffffff


	//   ....[24]....
        /*0128*/ 	.word	0xffffffff


	//----- nvinfo : EIATTR_COOP_GROUP_INSTR_OFFSETS
	.align		4
.L_10335:
        /*012c*/ 	.byte	0x04, 0x28
        /*012e*/ 	.short	(.L_10337 - .L_10336)


	//   ....[0]....
.L_10336:
        /*0130*/ 	.word	0x00000220


	//   ....[1]....
        /*0134*/ 	.word	0x00000240


	//   ....[2]....
        /*0138*/ 	.word	0x00000270


	//   ....[3]....
        /*013c*/ 	.word	0x00000300


	//   ....[4]....
        /*0140*/ 	.word	0x00000340


	//   ....[5]....
        /*0144*/ 	.word	0x00000560


	//   ....[6]....
        /*0148*/ 	.word	0x00000580


	//   ....[7]....
        /*014c*/ 	.word	0x000005a0


	//   ....[8]....
        /*0150*/ 	.word	0x000005c0


	//   ....[9]....
        /*0154*/ 	.word	0x000005e0


	//   ....[10]....
        /*0158*/ 	.word	0x00000b10


	//   ....[11]....
        /*015c*/ 	.word	0x00000b90


	//   ....[12]....
        /*0160*/ 	.word	0x00000ba0


	//   ....[13]....
        /*0164*/ 	.word	0x00000c10


	//   ....[14]....
        /*0168*/ 	.word	0x00000c30


	//   ....[15]....
        /*016c*/ 	.word	0x00000c40


	//   ....[16]....
        /*0170*/ 	.word	0x00000cb0


	//   ....[17]....
        /*0174*/ 	.word	0x00000cd0


	//   ....[18]....
        /*0178*/ 	.word	0x00000d20


	//   ....[19]....
        /*017c*/ 	.word	0x00000d50


	//   ....[20]....
        /*0180*/ 	.word	0x00000d70


	//   ....[21]....
        /*0184*/ 	.word	0x00000d80


	//   ....[22]....
        /*0188*/ 	.word	0x00000df0


	//   ....[23]....
        /*018c*/ 	.word	0x00000e10


	//   ....[24]....
        /*0190*/ 	.word	0x00000e20


	//----- nvinfo : EIATTR_VRC_CTA_INIT_COUNT
	.align		4
.L_10337:
        /*0194*/ 	.byte	0x02, 0x4a
	.zero		1
	.zero		1


	//----- nvinfo : EIATTR_EXIT_INSTR_OFFSETS
	.align		4
        /*0198*/ 	.byte	0x04, 0x1c
        /*019a*/ 	.short	(.L_10339 - .L_10338)


	//   ....[0]....
.L_10338:
        /*019c*/ 	.word	0x00000080


	//   ....[1]....
        /*01a0*/ 	.word	0x000012e0


	//   ....[2]....
        /*01a4*/ 	.word	0x00001300


	//   ....[3]....
        /*01a8*/ 	.word	0x00001770


	//   ....[4]....
        /*01ac*/ 	.word	0x00001990


	//   ....[5]....
        /*01b0*/ 	.word	0x00001af0


	//   ....[6]....
        /*01b4*/ 	.word	0x00001bc0


	//----- nvinfo : EIATTR_MAX_THREADS
	.align		4
.L_10339:
        /*01b8*/ 	.byte	0x04, 0x05
        /*01ba*/ 	.short	(.L_10341 - .L_10340)
.L_10340:
        /*01bc*/ 	.word	0x00000080
        /*01c0*/ 	.word	0x00000001
        /*01c4*/ 	.word	0x00000001


	//----- nvinfo : EIATTR_CRS_STACK_SIZE
	.align		4
.L_10341:
        /*01c8*/ 	.byte	0x04, 0x1e
        /*01ca*/ 	.short	(.L_10343 - .L_10342)
.L_10342:
        /*01cc*/ 	.word	0x00000000


	//----- nvinfo : EIATTR_CBANK_PARAM_SIZE
	.align		4
.L_10343:
        /*01d0*/ 	.byte	0x03, 0x19
        /*01d2*/ 	.short	0x0048


	//----- nvinfo : EIATTR_PARAM_CBANK
	.align		4
        /*01d4*/ 	.byte	0x04, 0x0a
        /*01d6*/ 	.short	(.L_10345 - .L_10344)
	.align		4
.L_10344:
        /*01d8*/ 	.word	index@(.nv.constant0._ZN4vllm3moe10topkGatingILi8ELi256ELi4ELi16ELi32ElfLNS0_11ScoringFuncE0EEEvPKT5_PKbPfiPT4_PiiiibPKf)
        /*01dc*/ 	.short	0x0380
        /*01de*/ 	.short	0x0048


	//----- nvinfo : EIATTR_SW_WAR
	.align		4
.L_10345:
        /*01e0*/ 	.byte	0x04, 0x36
        /*01e2*/ 	.short	(.L_10347 - .L_10346)
.L_10346:
        /*01e4*/ 	.word	0x00000008
.L_10347:


//--------------------- .nv.info._ZN4vllm3moe10topkGatingILi4ELi128ELi4ELi16ELi32ElfLNS0_11ScoringFuncE0EEEvPKT5_PKbPfiPT4_PiiiibPKf --------------------------
	.section	.nv.info._ZN4vllm3moe10topkGatingILi4ELi128ELi4ELi16ELi32ElfLNS0_11ScoringFuncE0EEEvPKT5_PKbPfiPT4_PiiiibPKf,"",@"SHT_CUDA_INFO"
	.sectionflags	@""
	.align	4


	//----- nvinfo : EIATTR_CUDA_API_VERSION
	.align		4
        /*0000*/ 	.byte	0x04, 0x37
        /*0002*/ 	.short	(.L_10349 - .L_10348)
.L_10348:
        /*0004*/ 	.word	0x00000082


	//----- nvinfo : EIATTR_KPARAM_INFO
	.align		4
.L_10349:
        /*0008*/ 	.byte	0x04, 0x17
        /*000a*/ 	.short	(.L_10351 - .L_10350)
.L_10350:
        /*000c*/ 	.word	0x00000000
        /*0010*/ 	.short	0x000a
        /*0012*/ 	.short	0x0040
        /*0014*/ 	.byte	0x00, 0xf5, 0x21, 0x00


	//----- nvinfo : EIATTR_KPARAM_INFO
	.align		4
.L_10351:
        /*0018*/ 	.byte	0x04, 0x17
        /*001a*/ 	.short	(.L_10353 - .L_10352)
.L_10352:
        /*001c*/ 	.word	0x00000000
        /*0020*/ 	.short	0x0009
        /*0022*/ 	.short	0x003c
        /*0024*/ 	.byte	0x00, 0xf0, 0x05, 0x00


	//----- nvinfo : EIATTR_KPARAM_INFO
	.align		4
.L_10353:
        /*0028*/ 	.byte	0x04, 0x17
        /*002a*/ 	.short	(.L_10355 - .L_10354)
.L_10354:
        /*002c*/ 	.word	0x00000000
        /*0030*/ 	.short	0x0008
        /*0032*/ 	.short	0x0038
        /*0034*/ 	.byte	0x00, 0xf0, 0x11, 0x00


	//----- nvinfo : EIATTR_KPARAM_INFO
	.align		4
.L_10355:
        /*0038*/ 	.byte	0x04, 0x17
        /*003a*/ 	.short	(.L_10357 - .L_10356)
.L_10356:
        /*003c*/ 	.word	0x00000000
        /*0040*/ 	.short	0x0007
        /*0042*/ 	.short	0x0034
        /*0044*/ 	.byte	0x00, 0xf0, 0x11, 0x00


	//----- nvinfo : EIATTR_KPARAM_INFO
	.align		4
.L_10357:
        /*0048*/ 	.byte	0x04, 0x17
        /*004a*/ 	.short	(.L_10359 - .L_10358)
.L_10358:
        /*004c*/ 	.word	0x00000000
        /*0050*/ 	.short	0x0006
        /*0052*/ 	.short	0x0030
        /*0054*/ 	.byte	0x00, 0xf0, 0x11, 0x00


	//----- nvinfo : EIATTR_KPARAM_INFO
	.align		4
.L_10359:
        /*0058*/ 	.byte	0x04, 0x17
        /*005a*/ 	.short	(.L_10361 - .L_10360)
.L_10360:
        /*005c*/ 	.word	0x00000000
        /*0060*/ 	.short	0x0005
        /*0062*/ 	.short	0x0028
        /*0064*/ 	.byte	0x00, 0xf5, 0x21, 0x00


	//----- nvinfo : EIATTR_KPARAM_INFO
	.align		4
.L_10361:
        /*0068*/ 	.byte	0x04, 0x17
        /*006a*/ 	.short	(.L_10363 - .L_10362)
.L_10362:
        /*006c*/ 	.word	0x00000000
        /*0070*/ 	.short	0x0004
        /*0072*/ 	.short	0x0020
        /*0074*/ 	.byte	0x00, 0xf5, 0x21, 0x00


	//----- nvinfo : EIATTR_KPARAM_INFO
	.align		4
.L_10363:
        /*0078*/ 	.byte	0x04, 0x17
        /*007a*/ 	.short	(.L_10365 - .L_10364)
.L_10364:
        /*007c*/ 	.word	0x00000000
        /*0080*/ 	.short	0x0003
        /*0082*/ 	.short	0x0018
        /*0084*/ 	.byte	0x00, 0xf0, 0x11, 0x00


	//----- nvinfo : EIATTR_KPARAM_INFO
	.align		4
.L_10365:
        /*0088*/ 	.byte	0x04, 0x17
        /*008a*/ 	.short	(.L_10367 - .L_10366)
.L_10366:
        /*008c*/ 	.word	0x00000000
        /*0090*/ 	.short	0x0002
        /*0092*/ 	.short	0x0010
        /*0094*/ 	.byte	0x00, 0xf5, 0x21, 0x00


	//----- nvinfo : EIATTR_KPARAM_INFO
	.align		4
.L_10367:
        /*0098*/ 	.byte	0x04, 0x17
        /*009a*/ 	.short	(.L_10369 - .L_10368)
.L_10368:
        /*009c*/ 	.word	0x00000000
        /*00a0*/ 	.short	0x0001
        /*00a2*/ 	.short	0x0008
        /*00a4*/ 	.byte	0x00, 0xf5, 0x21, 0x00


	//----- nvinfo : EIATTR_KPARAM_INFO
	.align		4
.L_10369:
        /*00a8*/ 	.byte	0x04, 0x17
        /*00aa*/ 	.short	(.L_10371 - .L_10370)
.L_10370:
        /*00ac*/ 	.word	0x00000000
        /*00b0*/ 	.short	0x0000
        /*00b2*/ 	.short	0x0000
        /*00b4*/ 	.byte	0x00, 0xf5, 0x21, 0x00


	//----- nvinfo : EIATTR_SPARSE_MMA_MASK
	.align		4
.L_10371:
        /*00b8*/ 	.byte	0x03, 0x50
        /*00ba*/ 	.short	0x0000


	//----- nvinfo : EIATTR_MAXREG_COUNT
	.align		4
        /*00bc*/ 	.byte	0x03, 0x1b
        /*00be*/ 	.short	0x00ff


	//----- nvinfo : EIATTR_MERCURY_ISA_VERSION
	.align		4
        /*00c0*/ 	.byte	0x03, 0x5f
        /*00c2*/ 	.short	0x0101


	//----- nvinfo : EIATTR_COOP_GROUP_MASK_REGIDS
	.align		4
        /*00c4*/ 	.byte	0x04, 0x29
        /*00c6*/ 	.short	(.L_10373 - .L_10372)


	//   ....[0]....
.L_10372:
        /*00c8*/ 	.word	0xffffffff


	//   ....[1]....
        /*00cc*/ 	.word	0xffffffff


	//   ....[2]....
        /*00d0*/ 	.word	0xffffffff


	//   ....[3]....
        /*00d4*/ 	.word	0xffffffff


	//   ....[4]....
        /*00d8*/ 	.word	0xffffffff


	//   ....[5]....
        /*00dc*/ 	.word	0xffffffff


	//   ....[6]....
        /*00e0*/ 	.word	0xffffffff


	//   ....[7]....
        /*00e4*/ 	.word	0xffffffff


	//   ....[8]....
        /*00e8*/ 	.word	0xffffffff


	//   ....[9]....
        /*00ec*/ 	.word	0xffffffff


	//   ....[10]....
        /*00f0*/ 	.word	0xffffffff


	//   ....[11]....
        /*00f4*/ 	.word	0xffffffff


	//   ....[12]....
        /*00f8*/ 	.word	0xffffffff


	//   ....[13]....
        /*00fc*/ 	.word	0xffffffff


	//   ....[14]....
        /*0100*/ 	.word	0xffffffff


	//   ....[15]....
        /*0104*/ 	.word	0xffffffff


	//   ....[16]....
        /*0108*/ 	.word	0xffffffff


	//   ....[17]....
        /*010c*/ 	.word	0xffffffff


	//   ....[18]....
        /*0110*/ 	.word	0xffffffff


	//   ....[19]....
        /*0114*/ 	.word	0xffffffff


	//   ....[20]....
        /*0118*/ 	.word	0xffffffff


	//   ....[21]....
        /*011c*/ 	.word	0xffffffff


	//   ....[22]....
        /*0120*/ 	.word	0xffffffff


	//   ....[23]....
        /*0124*/ 	.word	0xffffffff


	//   ....[24]....
        /*0128*/ 	.word	0xffffffff


	//----- nvinfo : EIATTR_COOP_GROUP_INSTR_OFFSETS
	.align		4
.L_10373:
        /*012c*/ 	.byte	0x04, 0x28
        /*012e*/ 	.short	(.L_10375 - .L_10374)


	//   ....[0]....
.L_10374:
        /*0130*/ 	.word	0x00000220


	//   ....[1]....
        /*0134*/ 	.word	0x00000250


	//   ....[2]....
        /*0138*/ 	.word	0x00000280


	//   ....[3]....
        /*013c*/ 	.word	0x000002b0


	//   ....[4]....
        /*0140*/ 	.word	0x000002d0


	//   ....[5]....
        /*0144*/ 	.word	0x000003f0


	//   ....[6]....
        /*0148*/ 	.word	0x00000410


	//   ....[7]....
        /*014c*/ 	.word	0x00000430


	//   ....[8]....
        /*0150*/ 	.word	0x00000450


	//   ....[9]....
        /*0154*/ 	.word	0x00000470


	//   ....[10]....
        /*0158*/ 	.word	0x00000790


	//   ....[11]....
        /*015c*/ 	.word	0x000007b0


	//   ....[12]....
        /*0160*/ 	.word	0x00000820


	//   ....[13]....
        /*0164*/ 	.word	0x00000850


	//   ....[14]....
        /*0168*/ 	.word	0x00000870


	//   ....[15]....
        /*016c*/ 	.word	0x000008f0


	//   ....[16]....
        /*0170*/ 	.word	0x00000900


	//   ....[17]....
        /*0174*/ 	.word	0x00000910


	//   ....[18]....
        /*0178*/ 	.word	0x00000990


	//   ....[19]....
        /*017c*/ 	.word	0x000009b0


	//   ....[20]....
        /*0180*/ 	.word	0x000009c0


	//   ....[21]....
        /*0184*/ 	.word	0x000009f0


	//   ....[22]....
        /*0188*/ 	.word	0x00000a50


	//   ....[23]....
        /*018c*/ 	.word	0x00000a70


	//   ....[24]....
        /*0190*/ 	.word	0x00000a80


	//----- nvinfo : EIATTR_VRC_CTA_INIT_COUNT
	.align		4
.L_10375:
        /*0194*/ 	.byte	0x02, 0x4a
	.zero		1
	.zero		1


	//----- nvinfo : EIATTR_EXIT_INSTR_OFFSETS
	.align		4
        /*0198*/ 	.byte	0x04, 0x1c
        /*019a*/ 	.short	(.L_10377 - .L_10376)


	//   ....[0]....
.L_10376:
        /*019c*/ 	.word	0x00000080


	//   ....[1]....
        /*01a0*/ 	.word	0x00000ec0


	//   ....[2]....
        /*01a4*/ 	.word	0x00000ee0


	//   ....[3]....
        /*01a8*/ 	.word	0x00001350


	//   ....[4]....
        /*01ac*/ 	.word	0x00001570


	//   ....[5]....
        /*01b0*/ 	.word	0x000016d0


	//   ....[6]....
        /*01b4*/ 	.word	0x000017a0


	//----- nvinfo : EIATTR_MAX_THREADS
	.align		4
.L_10377:
        /*01b8*/ 	.byte	0x04, 0x05
        /*01ba*/ 	.short	(.L_10379 - .L_10378)
.L_10378:
        /*01bc*/ 	.word	0x00000080
        /*01c0*/ 	.word	0x00000001
        /*01c4*/ 	.word	0x00000001


	//----- nvinfo : EIATTR_CRS_STACK_SIZE
	.align		4
.L_10379:
        /*01c8*/ 	.byte	0x04, 0x1e
        /*01ca*/ 	.short	(.L_10381 - .L_10380)
.L_10380:
        /*01cc*/ 	.word	0x00000000


	//----- nvinfo : EIATTR_CBANK_PARAM_SIZE
	.align		4
.L_10381:
        /*01d0*/ 	.byte	0x03, 0x19
        /*01d2*/ 	.short	0x0048


	//----- nvinfo : EIATTR_PARAM_CBANK
	.align		4
        /*01d4*/ 	.byte	0x04, 0x0a
        /*01d6*/ 	.short	(.L_10383 - .L_10382)
	.align		4
.L_10382:
        /*01d8*/ 	.word	index@(.nv.constant0._ZN4vllm3moe10topkGatingILi4ELi128ELi4ELi16ELi32ElfLNS0_11ScoringFuncE0EEEvPKT5_PKbPfiPT4_PiiiibPKf)
        /*01dc*/ 	.short	0x0380
        /*01de*/ 	.short	0x0048


	//----- nvinfo : EIATTR_SW_WAR
	.align		4
.L_10383:
        /*01e0*/ 	.byte	0x04, 0x36
        /*01e2*/ 	.short	(.L_10385 - .L_10384)
.L_10384:
        /*01e4*/ 	.word	0x00000008
.L_10385:


//--------------------- .nv.info._ZN4vllm3moe10topkGatingILi4ELi64ELi4ELi16ELi32ElfLNS0_11ScoringFuncE0EEEvPKT5_PKbPfiPT4_PiiiibPKf --------------------------
	.section	.nv.info._ZN4vllm3moe10topkGatingILi4ELi64ELi4ELi16ELi32ElfLNS0_11ScoringFuncE0EEEvPKT5_PKbPfiPT4_PiiiibPKf,"",@"SHT_CUDA_INFO"
	.sectionflags	@""
	.align	4


	//----- nvinfo : EIATTR_CUDA_API_VERSION
	.align		4
        /*0000*/ 	.byte	0x04, 0x37
        /*0002*/ 	.short	(.L_10387 - .L_10386)
.L_10386:
        /*0004*/ 	.word	0x00000082


	//----- nvinfo : EIATTR_KPARAM_INFO
	.align		4
.L_10387:
        /*0008*/ 	.byte	0x04, 0x17
        /*000a*/ 	.short	(.L_10389 - .L_10388)
.L_10388:
        /*000c*/ 	.word	0x00000000
        /*0010*/ 	.short	0x000a
        /*0012*/ 	.short	0x0040
        /*0014*/ 	.byte	0x00, 0xf5, 0x21, 0x00


	//----- nvinfo : EIATTR_KPARAM_INFO
	.align		4
.L_10389:
        /*0018*/ 	.byte	0x04, 0x17
        /*001a*/ 	.short	(.L_10391 - .L_10390)
.L_10390:
        /*001c*/ 	.word	0x00000000
        /*0020*/ 	.short	0x0009
        /*0022*/ 	.short	0x003c
        /*0024*/ 	.byte	0x00, 0xf0, 0x05, 0x00


	//----- nvinfo : EIATTR_KPARAM_INFO
	.align		4
.L_10391:
        /*0028*/ 	.byte	0x04, 0x17
        /*002a*/ 	.short	(.L_10393 - .L_10392)
.L_10392:
        /*002c*/ 	.word	0x00000000
        /*0030*/ 	.short	0x0008
        /*0032*/ 	.short	0x0038
        /*0034*/ 	.byte	0x00, 0xf0, 0x11, 0x00


	//----- nvinfo : EIATTR_KPARAM_INFO
	.align		4
.L_10393:
        /*0038*/ 	.byte	0x04, 0x17
        /*003a*/ 	.short	(.L_10395 - .L_10394)
.L_10394:
        /*003c*/ 	.word	0x00000000
        /*0040*/ 	.short	0x0007
        /*0042*/ 	.short	0x0034
        /*0044*/ 	.byte	0x00, 0xf0, 0x11, 0x00


	//----- nvinfo : EIATTR_KPARAM_INFO
	.align		4
.L_10395:
        /*0048*/ 	.byte	0x04, 0x17
        /*004a*/ 	.short	(.L_10397 - .L_10396)
.L_10396:
        /*004c*/ 	.word	0x00000000
        /*0050*/ 	.short	0x0006
        /*0052*/ 	.short	0x0030
        /*0054*/ 	.byte	0x00, 0xf0, 0x11, 0x00


	//----- nvinfo : EIATTR_KPARAM_INFO
	.align		4
.L_10397:
        /*0058*/ 	.byte	0x04, 0x17
        /*005a*/ 	.short	(.L_10399 - .L_10398)
.L_10398:
        /*005c*/ 	.word	0x00000000
        /*0060*/ 	.short	0x0005
        /*0062*/ 	.short	0x0028
        /*0064*/ 	.byte	0x00, 0xf5, 0x21, 0x00


	//----- nvinfo : EIATTR_KPARAM_INFO
	.align		4
.L_10399:
        /*0068*/ 	.byte	0x04, 0x17
        /*006a*/ 	.short	(.L_10401 - .L_10400)
.L_10400:
        /*006c*/ 	.word	0x00000000
        /*0070*/ 	.short	0x0004
        /*0072*/ 	.short	0x0020
        /*0074*/ 	.byte	0x00, 0xf5, 0x21, 0x00


	//----- nvinfo : EIATTR_KPARAM_INFO
	.align		4
.L_10401:
        /*0078*/ 	.byte	0x04, 0x17
        /*007a*/ 	.short	(.L_10403 - .L_10402)
.L_10402:
        /*007c*/ 	.word	0x00000000
        /*0080*/ 	.short	0x0003
        /*0082*/ 	.short	0x0018
        /*0084*/ 	.byte	0x00, 0xf0, 0x11, 0x00


	//----- nvinfo : EIATTR_KPARAM_INFO
	.align		4
.L_10403:
        /*0088*/ 	.byte	0x04, 0x17
        /*008a*/ 	.short	(.L_10405 - .L_10404)
.L_10404:
        /*008c*/ 	.word	0x00000000
        /*0090*/ 	.short	0x0002
        /*0092*/ 	.short	0x0010
        /*0094*/ 	.byte	0x00, 0xf5, 0x21, 0x00


	//----- nvinfo : EIATTR_KPARAM_INFO
	.align		4
.L_10405:
        /*0098*/ 	.byte	0x04, 0x17
        /*009a*/ 	.short	(.L_10407 - .L_10406)
.L_10406:
        /*009c*/ 	.word	0x00000000
        /*00a0*/ 	.short	0x0001
        /*00a2*/ 	.short	0x0008
        /*00a4*/ 	.byte	0x00, 0xf5, 0x21, 0x00


	//----- nvinfo : EIATTR_KPARAM_INFO
	.align		4
.L_10407:
        /*00a8*/ 	.byte	0x04, 0x17
        /*00aa*/ 	.short	(.L_10409 - .L_10408)
.L_10408:
        /*00ac*/ 	.word	0x00000000
        /*00b0*/ 	.short	0x0000
        /*00b2*/ 	.short	0x0000
        /*00b4*/ 	.byte	0x00, 0xf5, 0x21, 0x00


	//----- nvinfo : EIATTR_SPARSE_MMA_MASK
	.align		4
.L_10409:
        /*00b8*/ 	.byte	0x03, 0x50
        /*00ba*/ 	.short	0x0000


	//----- nvinfo : EIATTR_MAXREG_COUNT
	.align		4
        /*00bc*/ 	.byte	0x03, 0x1b
        /*00be*/ 	.short	0x00ff


	//----- nvinfo : EIATTR_MERCURY_ISA_VERSION
	.align		4
        /*00c0*/ 	.byte	0x03, 0x5f
        /*00c2*/ 	.short	0x0101


	//----- nvinfo : EIATTR_COOP_GROUP_MASK_REGIDS
	.align		4
        /*00c4*/ 	.byte	0x04, 0x29
        /*00c6*/ 	.short	(.L_10411 - .L_10410)


	//   ....[0]....
.L_10410:
        /*00c8*/ 	.word	0xffffffff


	//   ....[1]....
        /*00cc*/ 	.word	0xffffffff


	//   ....[2]....
        /*00d0*/ 	.word	0xffffffff


	//   ....[3]....
        /*00d4*/ 	.word	0xffffffff


	//   ....[4]....
        /*00d8*/ 	.word	0xffffffff


	//   ....[5]....
        /*00dc*/ 	.word	0xffffffff


	//   ....[6]....
        /*00e0*/ 	.word	0xffffffff


	//   ....[7]....
        /*00e4*/ 	.word	0xffffffff


	//   ....[8]....
        /*00e8*/ 	.word	0xffffffff


	//   ....[9]....
        /*00ec*/ 	.word	0xffffffff


	//   ....[10]....
        /*00f0*/ 	.word	0xffffffff


	//   ....[11]....
        /*00f4*/ 	.word	0xffffffff


	//   ....[12]....
        /*00f8*/ 	.word	0xffffffff


	//   ....[13]....
        /*00fc*/ 	.word	0xffffffff


	//   ....[14]....
        /*0100*/ 	.word	0xffffffff


	//   ....[15]....
        /*0104*/ 	.word	0xffffffff


	//   ....[16]....
        /*0108*/ 	.word	0xffffffff


	//   ....[17]....
        /*010c*/ 	.word	0xffffffff


	//   ....[18]....
        /*0110*/ 	.word	0xffffffff


	//   ....[19]....
        /*0114*/ 	.word	0xffffffff


	//----- nvinfo : EIATTR_COOP_GROUP_INSTR_OFFSETS
	.align		4
.L_10411:
        /*0118*/ 	.byte	0x04, 0x28
        /*011a*/ 	.short	(.L_10413 - .L_10412)


	//   ....[0]....
.L_10412:
        /*011c*/ 	.word	0x00000260


	//   ....[1]....
        /*0120*/ 	.word	0x00000280


	//   ....[2]....
        /*0124*/ 	.word	0x000002a0


	//   ....[3]....
        /*0128*/ 	.word	0x000002c0


	//   ....[4]....
        /*012c*/ 	.word	0x000003e0


	//   ....[5]....
        /*0130*/ 	.word	0x00000400


	//   ....[6]....
        /*0134*/ 	.word	0x00000420


	//   ....[7]....
        /*0138*/ 	.word	0x00000440


	//   ....[8]....
        /*013c*/ 	.word	0x00000760


	//   ....[9]....
        /*0140*/ 	.word	0x00000790


	//   ....[10]....
        /*0144*/ 	.word	0x00000800


	//   ....[11]....
        /*0148*/ 	.word	0x00000820


	//   ....[12]....
        /*014c*/ 	.word	0x00000840


	//   ....[13]....
        /*0150*/ 	.word	0x000008c0


	//   ....[14]....
        /*0154*/ 	.word	0x000008e0


	//   ....[15]....
        /*0158*/ 	.word	0x000008f0


	//   ....[16]....
        /*015c*/ 	.word	0x00000920


	//   ....[17]....
        /*0160*/ 	.word	0x00000980


	//   ....[18]....
        /*0164*/ 	.word	0x000009a0


	//   ....[19]....
        /*0168*/ 	.word	0x000009b0


	//----- nvinfo : EIATTR_VRC_CTA_INIT_COUNT
	.align		4
.L_10413:
        /*016c*/ 	.byte	0x02, 0x4a
	.zero		1
	.zero		1


	//----- nvinfo : EIATTR_EXIT_INSTR_OFFSETS
	.align		4
        /*0170*/ 	.byte	0x04, 0x1c
        /*0172*/ 	.short	(.L_10415 - .L_10414)


	//   ....[0]....
.L_10414:
        /*0174*/ 	.word	0x00000090


	//   ....[1]....
        /*0178*/ 	.word	0x00000df0


	//   ....[2]....
        /*017c*/ 	.word	0x00000e10


	//   ....[3]....
        /*0180*/ 	.word	0x00001280


	//   ....[4]....
        /*0184*/ 	.word	0x000014a0


	//   ....[5]....
        /*0188*/ 	.word	0x00001600


	//   ....[6]....
        /*018c*/ 	.word	0x000016d0


	//----- nvinfo : EIATTR_MAX_THREADS
	.align		4
.L_10415:
        /*0190*/ 	.byte	0x04, 0x05
        /*0192*/ 	.short	(.L_10417 - .L_10416)
.L_10416:
        /*0194*/ 	.word	0x00000080
        /*0198*/ 	.word	0x00000001
        /*019c*/ 	.word	0x00000001


	//----- nvinfo : EIATTR_CRS_STACK_SIZE
	.align		4
.L_10417:
        /*01a0*/ 	.byte	0x04, 0x1e
        /*01a2*/ 	.short	(.L_10419 - .L_10418)
.L_10418:
        /*01a4*/ 	.word	0x00000000


	//----- nvinfo : EIATTR_CBANK_PARAM_SIZE
	.align		4
.L_10419:
        /*01a8*/ 	.byte	0x03, 0x19
        /*01aa*/ 	.short	0x0048


	//----- nvinfo : EIATTR_PARAM_CBANK
	.align		4
        /*01ac*/ 	.byte	0x04, 0x0a
        /*01ae*/ 	.short	(.L_10421 - .L_10420)
	.align		4
.L_10420:
        /*01b0*/ 	.word	index@(.nv.constant0._ZN4vllm3moe10topkGatingILi4ELi64ELi4ELi16ELi32ElfLNS0_11ScoringFuncE0EEEvPKT5_PKbPfiPT4_PiiiibPKf)
        /*01b4*/ 	.short	0x0380
        /*01b6*/ 	.short	0x0048


	//----- nvinfo : EIATTR_SW_WAR
	.align		4
.L_10421:
        /*01b8*/ 	.byte	0x04, 0x36
        /*01ba*/ 	.short	(.L_10423 - .L_10422)
.L_10422:
        /*01bc*/ 	.word	0x00000008
.L_10423:


//--------------------- .nv.info._ZN4vllm3moe10topkGatingILi4ELi32ELi4ELi16ELi32ElfLNS0_11ScoringFuncE0EEEvPKT5_PKbPfiPT4_PiiiibPKf --------------------------
	.section	.nv.info._ZN4vllm3moe10topkGatingILi4ELi32ELi4ELi16ELi32ElfLNS0_11ScoringFuncE0EEEvPKT5_PKbPfiPT4_PiiiibPKf,"",@"SHT_CUDA_INFO"
	.sectionflags	@""
	.align	4


	//----- nvinfo : EIATTR_CUDA_API_VERSION
	.align		4
        /*0000*/ 	.byte	0x04, 0x37
        /*0002*/ 	.short	(.L_10425 - .L_10424)
.L_10424:
        /*0004*/ 	.word	0x00000082


	//----- nvinfo : EIATTR_KPARAM_INFO
	.align		4
.L_10425:
        /*0008*/ 	.byte	0x04, 0x17
        /*000a*/ 	.short	(.L_10427 - .L_10426)
.L_10426:
        /*000c*/ 	.word	0x00000000
        /*0010*/ 	.short	0x000a
        /*0012*/ 	.short	0x0040
        /*0014*/ 	.byte	0x00, 0xf5, 0x21, 0x00


	//----- nvinfo : EIATTR_KPARAM_INFO
	.align		4
.L_10427:
        /*0018*/ 	.byte	0x04, 0x17
        /*001a*/ 	.short	(.L_10429 - .L_10428)
.L_10428:
        /*001c*/ 	.word	0x00000000
        /*0020*/ 	.short	0x0009
        /*0022*/ 	.short	0x003c
        /*0024*/ 	.byte	0x00, 0xf0, 0x05, 0x00


	//----- nvinfo : EIATTR_KPARAM_INFO
	.align		4
.L_10429:
        /*0028*/ 	.byte	0x04, 0x17
        /*002a*/ 	.short	(.L_10431 - .L_10430)
.L_10430:
        /*002c*/ 	.word	0x00000000
        /*0030*/ 	.short	0x0008
        /*0032*/ 	.short	0x0038
        /*0034*/ 	.byte	0x00, 0xf0, 0x11, 0x00


	//----- nvinfo : EIATTR_KPARAM_INFO
	.align		4
.L_10431:
        /*0038*/ 	.byte	0x04, 0x17
        /*003a*/ 	.short	(.L_10433 - .L_10432)
.L_10432:
        /*003c*/ 	.word	0x00000000
        /*0040*/ 	.short	0x0007
        /*0042*/ 	.short	0x0034
        /*0044*/ 	.byte	0x00, 0xf0, 0x11, 0x00


	//----- nvinfo : EIATTR_KPARAM_INFO
	.align		4
.L_10433:
        /*0048*/ 	.byte	0x04, 0x17
        /*004a*/ 	.short	(.L_10435 - .L_10434)
.L_10434:
        /*004c*/ 	.word	0x00000000
        /*0050*/ 	.short	0x0006
        /*0052*/ 	.short	0x0030
        /*0054*/ 	.byte	0x00, 0xf0, 0x11, 0x00


	//----- nvinfo : EIATTR_KPARAM_INFO
	.align		4
.L_10435:
        /*0058*/ 	.byte	0x04, 0x17
        /*005a*/ 	.short	(.L_10437 - .L_10436)
.L_10436:
        /*005c*/ 	.word	0x00000000
        /*0060*/ 	.short	0x0005
        /*0062*/ 	.short	0x0028
        /*0064*/ 	.byte	0x00, 0xf5, 0x21, 0x00


	//----- nvinfo : EIATTR_KPARAM_INFO
	.align		4
.L_10437:
        /*0068*/ 	.byte	0x04, 0x17
        /*006a*/ 	.short	(.L_10439 - .L_10438)
.L_10438:
        /*006c*/ 	.word	0x00000000
        /*0070*/ 	.short	0x0004
        /*0072*/ 	.short	0x0020
        /*0074*/ 	.byte	0x00, 0xf5, 0x21, 0x00


	//----- nvinfo : EIATTR_KPARAM_INFO
	.align		4
.L_10439:
        /*0078*/ 	.byte	0x04, 0x17
        /*007a*/ 	.short	(.L_10441 - .L_10440)
.L_10440:
        /*007c*/ 	.word	0x00000000
        /*0080*/ 	.short	0x0003
        /*0082*/ 	.short	0x0018
        /*0084*/ 	.byte	0x00, 0xf0, 0x11, 0x00


	//----- nvinfo : EIATTR_KPARAM_INFO
	.align		4
.L_10441:
        /*0088*/ 	.byte	0x04, 0x17
        /*008a*/ 	.short	(.L_10443 - .L_10442)
.L_10442:
        /*008c*/ 	.word	0x00000000
        /*0090*/ 	.short	0x0002
        /*0092*/ 	.short	0x0010
        /*0094*/ 	.byte	0x00, 0xf5, 0x21, 0x00


	//----- nvinfo : EIATTR_KPARAM_INFO
	.align		4
.L_10443:
        /*0098*/ 	.byte	0x04, 0x17
        /*009a*/ 	.short	(.L_10445 - .L_10444)
.L_10444:
        /*009c*/ 	.word	0x00000000
        /*00a0*/ 	.short	0x0001
        /*00a2*/ 	.short	0x0008
        /*00a4*/ 	.byte	0x00, 0xf5, 0x21, 0x00


	//----- nvinfo : EIATTR_KPARAM_INFO
	.align		4
.L_10445:
        /*00a8*/ 	.byte	0x04, 0x17
        /*00aa*/ 	.short	(.L_10447 - .L_10446)
.L_10446:
        /*00ac*/ 	.word	0x00000000
        /*00b0*/ 	.short	0x0000
        /*00b2*/ 	.short	0x0000
        /*00b4*/ 	.byte	0x00, 0xf5, 0x21, 0x00


	//----- nvinfo : EIATTR_SPARSE_MMA_MASK
	.align		4
.L_10447:
        /*00b8*/ 	.byte	0x03, 0x50
        /*00ba*/ 	.short	0x0000


	//----- nvinfo : EIATTR_MAXREG_COUNT
	.align		4
        /*00bc*/ 	.byte	0x03, 0x1b
        /*00be*/ 	.short	0x00ff


	//----- nvinfo : EIATTR_MERCURY_ISA_VERSION
	.align		4
        /*00c0*/ 	.byte	0x03, 0x5f
        /*00c2*/ 	.short	0x0101


	//----- nvinfo : EIATTR_COOP_GROUP_MASK_REGIDS
	.align		4
        /*00c4*/ 	.byte	0x04, 0x29
        /*00c6*/ 	.short	(.L_10449 - .L_10448)


	//   ....[0]....
.L_10448:
        /*00c8*/ 	.word	0xffffffff


	//   ....[1]....
        /*00cc*/ 	.word	0xffffffff


	//   ....[2]....
        /*00d0*/ 	.word	0xffffffff


	//   ....[3]....
        /*00d4*/ 	.word	0xffffffff


	//   ....[4]....
        /*00d8*/ 	.word	0xffffffff


	//   ....[5]....
        /*00dc*/ 	.word	0xffffffff


	//   ....[6]....
        /*00e0*/ 	.word	0xffffffff


	//   ....[7]....
        /*00e4*/ 	.word	0xffffffff


	//   ....[8]....
        /*00e8*/ 	.word	0xffffffff


	//   ....[9]....
        /*00ec*/ 	.word	0xffffffff


	//   ....[10]....
        /*00f0*/ 	.word	0xffffffff


	//   ....[11]....
        /*00f4*/ 	.word	0xffffffff


	//   ....[12]....
        /*00f8*/ 	.word	0xffffffff


	//   ....[13]....
        /*00fc*/ 	.word	0xffffffff


	//   ....[14]....
        /*0100*/ 	.word	0xffffffff


	//----- nvinfo : EIATTR_COOP_GROUP_INSTR_OFFSETS
	.align		4
.L_10449:
        /*0104*/ 	.byte	0x04, 0x28
        /*0106*/ 	.short	(.L_10451 - .L_10450)


	//   ....[0]....
.L_10450:
        /*0108*/ 	.word	0x00000270


	//   ....[1]....
        /*010c*/ 	.word	0x00000290


	//   ....[2]....
        /*0110*/ 	.word	0x000002c0


	//   ....[3]....
        /*0114*/ 	.word	0x000003e0


	//   ....[4]....
        /*0118*/ 	.word	0x00000400


	//   ....[5]....
        /*011c*/ 	.word	0x00000420


	//   ....[6]....
        /*0120*/ 	.word	0x00000720


	//   ....[7]....
        /*0124*/ 	.word	0x00000750


	//   ....[8]....
        /*0128*/ 	.word	0x00000790


	//   ....[9]....
        /*012c*/ 	.word	0x00000800


	//   ....[10]....
        /*0130*/ 	.word	0x00000820


	//   ....[11]....
        /*0134*/ 	.word	0x00000830


	//   ....[12]....
        /*0138*/ 	.word	0x000008a0


	//   ....[13]....
        /*013c*/ 	.word	0x000008c0


	//   ....[14]....
        /*0140*/ 	.word	0x000008d0


	//----- nvinfo : EIATTR_VRC_CTA_INIT_COUNT
	.align		4
.L_10451:
        /*0144*/ 	.byte	0x02, 0x4a
	.zero		1
	.zero		1


	//----- nvinfo : EIATTR_EXIT_INSTR_OFFSETS
	.align		4
        /*0148*/ 	.byte	0x04, 0x1c
        /*014a*/ 	.short	(.L_10453 - .L_10452)


	//   ....[0]....
.L_10452:
        /*014c*/ 	.word	0x00000090


	//   ....[1]....
        /*0150*/ 	.word	0x00000d00


	//   ....[2]....
        /*0154*/ 	.word	0x00000d20


	//   ....[3]....
        /*0158*/ 	.word	0x00001190


	//   ....[4]....
        /*015c*/ 	.word	0x000013b0


	//   ....[5]....
        /*0160*/ 	.word	0x00001510


	//   ....[6]....
        /*0164*/ 	.word	0x000015e0


	//----- nvinfo : EIATTR_MAX_THREADS
	.align		4
.L_10453:
        /*0168*/ 	.byte	0x04, 0x05
        /*016a*/ 	.short	(.L_10455 - .L_10454)
.L_10454:
        /*016c*/ 	.word	0x00000080
        /*0170*/ 	.word	0x00000001
        /*0174*/ 	.word	0x00000001


	//----- nvinfo : EIATTR_CRS_STACK_SIZE
	.align		4
.L_10455:
        /*0178*/ 	.byte	0x04, 0x1e
        /*017a*/ 	.short	(.L_10457 - .L_10456)
.L_10456:
        /*017c*/ 	.word	0x00000000


	//----- nvinfo : EIATTR_CBANK_PARAM_SIZE
	.align		4
.L_10457:
        /*0180*/ 	.byte	0x03, 0x19
        /*0182*/ 	.short	0x0048


	//----- nvinfo : EIATTR_PARAM_CBANK
	.align		4
        /*0184*/ 	.byte	0x04, 0x0a
        /*0186*/ 	.short	(.L_10459 - .L_10458)
	.align		4
.L_10458:
        /*0188*/ 	.word	index@(.nv.constant0._ZN4vllm3moe10topkGatingILi4ELi32ELi4ELi16ELi32ElfLNS0_11ScoringFuncE0EEEvPKT5_PKbPfiPT4_PiiiibPKf)
        /*018c*/ 	.short	0x0380
        /*018e*/ 	.short	0x0048


	//----- nvinfo : EIATTR_SW_WAR
	.align		4
.L_10459:
        /*0190*/ 	.byte	0x04, 0x36
        /*0192*/ 	.short	(.L_10461 - .L_10460)
.L_10460:
        /*0194*/ 	.word	0x00000008
.L_10461:


//--------------------- .nv.info._ZN4vllm3moe10topkGatingILi4ELi16ELi4ELi16ELi32ElfLNS0_11ScoringFuncE0EEEvPKT5_PKbPfiPT4_PiiiibPKf --------------------------
	.section	.nv.info._ZN4vllm3moe10topkGatingILi4ELi16ELi4ELi16ELi32ElfLNS0_11ScoringFuncE0EEEvPKT5_PKbPfiPT4_PiiiibPKf,"",@"SHT_CUDA_INFO"
	.sectionflags	@""
	.align	4


	//----- nvinfo : EIATTR_CUDA_API_VERSION
	.align		4
        /*0000*/ 	.byte	0x04, 0x37
        /*0002*/ 	.short	(.L_10463 - .L_10462)
.L_10462:
        /*0004*/ 	.word	0x00000082


	//----- nvinfo : EIATTR_KPARAM_INFO
	.align		4
.L_10463:
        /*0008*/ 	.byte	0x04, 0x17
        /*000a*/ 	.short	(.L_10465 - .L_10464)
.L_10464:
        /*000c*/ 	.word	0x00000000
        /*0010*/ 	.short	0x000a
        /*0012*/ 	.short	0x0040
        /*0014*/ 	.byte	0x00, 0xf5, 0x21, 0x00


	//----- nvinfo : EIATTR_KPARAM_INFO
	.align		4
.L_10465:
        /*0018*/ 	.byte	0x04, 0x17
        /*001a*/ 	.short	(.L_10467 - .L_10466)
.L_10466:
        /*001c*/ 	.word	0x00000000
        /*0020*/ 	.short	0x0009
        /*0022*/ 	.short	0x003c
        /*0024*/ 	.byte	0x00, 0xf0, 0x05, 0x00


	//----- nvinfo : EIATTR_KPARAM_INFO
	.align		4
.L_10467:
        /*0028*/ 	.byte	0x04, 0x17
        /*002a*/ 	.short	(.L_10469 - .L_10468)
.L_10468:
        /*002c*/ 	.word	0x00000000
        /*0030*/ 	.short	0x0008
        /*0032*/ 	.short	0x0038
        /*0034*/ 	.byte	0x00, 0xf0, 0x11, 0x00


	//----- nvinfo : EIATTR_KPARAM_INFO
	.align		4
.L_10469:
        /*0038*/ 	.byte	0x04, 0x17
        /*003a*/ 	.short	(.L_10471 - .L_10470)
.L_10470:
        /*003c*/ 	.word	0x00000000
        /*0040*/ 	.short	0x0007
        /*0042*/ 	.short	0x0034
        /*0044*/ 	.byte	0x00, 0xf0, 0x11, 0x00


	//----- nvinfo : EIATTR_KPARAM_INFO
	.align		4
.L_10471:
        /*0048*/ 	.byte	0x04, 0x17
        /*004a*/ 	.short	(.L_10473 - .L_10472)
.L_10472:
        /*004c*/ 	.word	0x00000000
        /*0050*/ 	.short	0x0006
        /*0052*/ 	.short	0x0030
        /*0054*/ 	.byte	0x00, 0xf0, 0x11, 0x00


	//----- nvinfo : EIATTR_KPARAM_INFO
	.align		4
.L_10473:
        /*0058*/ 	.byte	0x04, 0x17
        /*005a*/ 	.short	(.L_10475 - .L_10474)
.L_10474:
        /*005c*/ 	.word	0x00000000
        /*0060*/ 	.short	0x0005
        /*0062*/ 	.short	0x0028
        /*0064*/ 	.byte	0x00, 0xf5, 0x21, 0x00


	//----- nvinfo : EIATTR_KPARAM_INFO
	.align		4
.L_10475:
        /*0068*/ 	.byte	0x04, 0x17
        /*006a*/ 	.short	(.L_10477 - .L_10476)
.L_10476:
        /*006c*/ 	.word	0x00000000
        /*0070*/ 	.short	0x0004
        /*0072*/ 	.short	0x0020
        /*0074*/ 	.byte	0x00, 0xf5, 0x21, 0x00


	//----- nvinfo : EIATTR_KPARAM_INFO
	.align		4
.L_10477:
        /*0078*/ 	.byte	0x04, 0x17
        /*007a*/ 	.short	(.L_10479 - .L_10478)
.L_10478:
        /*007c*/ 	.word	0x00000000
        /*0080*/ 	.short	0x0003
        /*0082*/ 	.short	0x0018
        /*0084*/ 	.byte	0x00, 0xf0, 0x11, 0x00


	//----- nvinfo : EIATTR_KPARAM_INFO
	.align		4
.L_10479:
        /*0088*/ 	.byte	0x04, 0x17
        /*008a*/ 	.short	(.L_10481 - .L_10480)
.L_10480:
        /*008c*/ 	.word	0x00000000
        /*0090*/ 	.short	0x0002
        /*0092*/ 	.short	0x0010
        /*0094*/ 	.byte	0x00, 0xf5, 0x21, 0x00


	//----- nvinfo : EIATTR_KPARAM_INFO
	.align		4
.L_10481:
        /*0098*/ 	.byte	0x04, 0x17
        /*009a*/ 	.short	(.L_10483 - .L_10482)
.L_10482:
        /*009c*/ 	.word	0x00000000
        /*00a0*/ 	.short	0x0001
        /*00a2*/ 	.short	0x0008
        /*00a4*/ 	.byte	0x00, 0xf5, 0x21, 0x00


	//----- nvinfo : EIATTR_KPARAM_INFO
	.align		4
.L_10483:
        /*00a8*/ 	.byte	0x04, 0x17
        /*00aa*/ 	.short	(.L_10485 - .L_10484)
.L_10484:
        /*00ac*/ 	.word	0x00000000
        /*00b0*/ 	.short	0x0000
        /*00b2*/ 	.short	0x0000
        /*00b4*/ 	.byte	0x00, 0xf5, 0x21, 0x00


	//----- nvinfo : EIATTR_SPARSE_MMA_MASK
	.align		4
.L_10485:
        /*00b8*/ 	.byte	0x03, 0x50
        /*00ba*/ 	.short	0x0000


	//----- nvinfo : EIATTR_MAXREG_COUNT
	.align		4
        /*00bc*/ 	.byte	0x03, 0x1b
        /*00be*/ 	.short	0x00ff


	//----- nvinfo : EIATTR_MERCURY_ISA_VERSION
	.align		4
        /*00c0*/ 	.byte	0x03, 0x5f
        /*00c2*/ 	.short	0x0101


	//----- nvinfo : EIATTR_COOP_GROUP_MASK_REGIDS
	.align		4
        /*00c4*/ 	.byte	0x04, 0x29
        /*00c6*/ 	.short	(.L_10487 - .L_10486)


	//   ....[0]....
.L_10486:
        /*00c8*/ 	.word	0xffffffff


	//   ....[1]....
        /*00cc*/ 	.word	0xffffffff


	//   ....[2]....
        /*00d0*/ 	.word	0xffffffff


	//   ....[3]....
        /*00d4*/ 	.word	0xffffffff


	//   ....[4]....
        /*00d8*/ 	.word	0xffffffff


	//   ....[5]....
        /*00dc*/ 	.word	0xffffffff


	//   ....[6]....
        /*00e0*/ 	.word	0xffffffff


	//   ....[7]....
        /*00e4*/ 	.word	0xffffffff


	//   ....[8]....
        /*00e8*/ 	.word	0xffffffff


	//   ....[9]....
        /*00ec*/ 	.word	0xffffffff


	//----- nvinfo : EIATTR_COOP_GROUP_INSTR_OFFSETS
	.align		4
.L_10487:
        /*00f0*/ 	.byte	0x04, 0x28
        /*00f2*/ 	.short	(.L_10489 - .L_10488)


	//   ....[0]....
.L_10488:
        /*00f4*/ 	.word	0x00000270


	//   ....[1]....
        /*00f8*/ 	.word	0x00000290


	//   ....[2]....
        /*00fc*/ 	.word	0x000003c0


	//   ....[3]....
        /*0100*/ 	.word	0x000003e0


	//   ....[4]....
        /*0104*/ 	.word	0x000006d0


	//   ....[5]....
        /*0108*/ 	.word	0x00000710


	//   ....[6]....
        /*010c*/ 	.word	0x00000750


	//   ....[7]....
        /*0110*/ 	.word	0x000007c0


	//   ....[8]....
        /*0114*/ 	.word	0x000007e0


	//   ....[9]....
        /*0118*/ 	.word	0x000007f0


	//----- nvinfo : EIATTR_VRC_CTA_INIT_COUNT
	.align		4
.L_10489:
        /*011c*/ 	.byte	0x02, 0x4a
	.zero		1
	.zero		1


	//----- nvinfo : EIATTR_EXIT_INSTR_OFFSETS
	.align		4
        /*0120*/ 	.byte	0x04, 0x1c
        /*0122*/ 	.short	(.L_10491 - .L_10490)


	//   ....[0]....
.L_10490:
        /*0124*/ 	.word	0x00000090


	//   ....[1]....
        /*0128*/ 	.word	0x00000c20


	//   ....[2]....
        /*012c*/ 	.word	0x00000c40


	//   ....[3]....
        /*0130*/ 	.word	0x000010b0


	//   ....[4]....
        /*0134*/ 	.word	0x000012d0


	//   ....[5]....
        /*0138*/ 	.word	0x00001430


	//   ....[6]....
        /*013c*/ 	.word	0x00001500


	//----- nvinfo : EIATTR_MAX_THREADS
	.align		4
.L_10491:
        /*0140*/ 	.byte	0x04, 0x05
        /*0142*/ 	.short	(.L_10493 - .L_10492)
.L_10492:
        /*0144*/ 	.word	0x00000080
        /*0148*/ 	.word	0x00000001
        /*014c*/ 	.word	0x00000001


	//----- nvinfo : EIATTR_CRS_STACK_SIZE
	.align		4
.L_10493:
        /*0150*/ 	.byte	0x04, 0x1e
        /*0152*/ 	.short	(.L_10495 - .L_10494)
.L_10494:
        /*0154*/ 	.word	0x00000000


	//----- nvinfo : EIATTR_CBANK_PARAM_SIZE
	.align		4
.L_10495:
        /*0158*/ 	.byte	0x03, 0x19
        /*015a*/ 	.short	0x0048


	//----- nvinfo : EIATTR_PARAM_CBANK
	.align		4
        /*015c*/ 	.byte	0x04, 0x0a
        /*015e*/ 	.short	(.L_10497 - .L_10496)
	.align		4
.L_10496:
        /*0160*/ 	.word	index@(.nv.constant0._ZN4vllm3moe10topkGatingILi4ELi16ELi4ELi16ELi32ElfLNS0_11ScoringFuncE0EEEvPKT5_PKbPfiPT4_PiiiibPKf)
        /*0164*/ 	.short	0x0380
        /*0166*/ 	.short	0x0048


	//----- nvinfo : EIATTR_SW_WAR
	.align		4
.L_10497:
        /*0168*/ 	.byte	0x04, 0x36
        /*016a*/ 	.short	(.L_10499 - .L_10498)
.L_10498:
        /*016c*/ 	.word	0x00000008
.L_10499:


//--------------------- .nv.info._ZN4vllm3moe10topkGatingILi4ELi8ELi4ELi16ELi32ElfLNS0_11ScoringFuncE0EEEvPKT5_PKbPfiPT4_PiiiibPKf --------------------------
	.section	.nv.info._ZN4vllm3moe10topkGatingILi4ELi8ELi4ELi16ELi32ElfLNS0_11ScoringFuncE0EEEvPKT5_PKbPfiPT4_PiiiibPKf,"",@"SHT_CUDA_INFO"
	.sectionflags	@""
	.align	4


	//----- nvinfo : EIATTR_CUDA_API_VERSION
	.align		4
        /*0000*/ 	.byte	0x04, 0x37
        /*0002*/ 	.short	(.L_10501 - .L_10500)
.L_10500:
        /*0004*/ 	.word	0x00000082


	//----- nvinfo : EIATTR_KPARAM_INFO
	.align		4
.L_10501:
        /*0008*/ 	.byte	0x04, 0x17
        /*000a*/ 	.short	(.L_10503 - .L_10502)
.L_10502:
        /*000c*/ 	.word	0x00000000
        /*0010*/ 	.short	0x000a
        /*0012*/ 	.short	0x0040
        /*0014*/ 	.byte	0x00, 0xf5, 0x21, 0x00


	//----- nvinfo : EIATTR_KPARAM_INFO
	.align		4
.L_10503:
        /*0018*/ 	.byte	0x04, 0x17
        /*001a*/ 	.short	(.L_10505 - .L_10504)
.L_10504:
        /*001c*/ 	.word	0x00000000
        /*0020*/ 	.short	0x0009
        /*0022*/ 	.short	0x003c
        /*0024*/ 	.byte	0x00, 0xf0, 0x05, 0x00


	//----- nvinfo : EIATTR_KPARAM_INFO
	.align		4
.L_10505:
        /*0028*/ 	.byte	0x04, 0x17
        /*002a*/ 	.short	(.L_10507 - .L_10506)
.L_10506:
        /*002c*/ 	.word	0x00000000
        /*0030*/ 	.short	0x0008
        /*0032*/ 	.short	0x0038
        /*0034*/ 	.byte	0x00, 0xf0, 0x11, 0x00


	//----- nvinfo : EIATTR_KPARAM_INFO
	.align		4
.L_10507:
        /*0038*/ 	.byte	0x04, 0x17
        /*003a*/ 	.short	(.L_10509 - .L_10508)
.L_10508:
        /*003c*/ 	.word	0x00000000
        /*0040*/ 	.short	0x0007
        /*0042*/ 	.short	0x0034
        /*0044*/ 	.byte	0x00, 0xf0, 0x11, 0x00


	//----- nvinfo : EIATTR_KPARAM_INFO
	.align		4
.L_10509:
        /*0048*/ 	.byte	0x04, 0x17
        /*004a*/ 	.short	(.L_10511 - .L_10510)
.L_10510:
        /*004c*/ 	.word	0x00000000
        /*0050*/ 	.short	0x0006
        /*0052*/ 	.short	0x0030
        /*0054*/ 	.byte	0x00, 0xf0, 0x11, 0x00


	//----- nvinfo : EIATTR_KPARAM_INFO
	.align		4
.L_10511:
        /*0058*/ 	.byte	0x04, 0x17
        /*005a*/ 	.short	(.L_10513 - .L_10512)
.L_10512:
        /*005c*/ 	.word	0x00000000
        /*0060*/ 	.short	0x0005
        /*0062*/ 	.short	0x0028
        /*0064*/ 	.byte	0x00, 0xf5, 0x21, 0x00


	//----- nvinfo : EIATTR_KPARAM_INFO
	.align		4
.L_10513:
        /*0068*/ 	.byte	0x04, 0x17
        /*006a*/ 	.short	(.L_10515 - .L_10514)
.L_10514:
        /*006c*/ 	.word	0x00000000
        /*0070*/ 	.short	0x0004
        /*0072*/ 	.short	0x0020
        /*0074*/ 	.byte	0x00, 0xf5, 0x21, 0x00


	//----- nvinfo : EIATTR_KPARAM_INFO
	.align		4
.L_10515:
        /*0078*/ 	.byte	0x04, 0x17
        /*007a*/ 	.short	(.L_10517 - .L_10516)
.L_10516:
        /*007c*/ 	.word	0x00000000
        /*0080*/ 	.short	0x0003
        /*0082*/ 	.short	0x0018
        /*0084*/ 	.byte	0x00, 0xf0, 0x11, 0x00


	//----- nvinfo : EIATTR_KPARAM_INFO
	.align		4
.L_10517:
        /*0088*/ 	.byte	0x04, 0x17
        /*008a*/ 	.short	(.L_10519 - .L_10518)
.L_10518:
        /*008c*/ 	.word	0x00000000
        /*0090*/ 	.short	0x0002
        /*0092*/ 	.short	0x0010
        /*0094*/ 	.byte	0x00, 0xf5, 0x21, 0x00


	//----- nvinfo : EIATTR_KPARAM_INFO
	.align		4
.L_10519:
        /*0098*/ 	.byte	0x04, 0x17
        /*009a*/ 	.short	(.L_10521 - .L_10520)
.L_10520:
        /*009c*/ 	.word	0x00000000
        /*00a0*/ 	.short	0x0001
        /*00a2*/ 	.short	0x0008
        /*00a4*/ 	.byte	0x00, 0xf5, 0x21, 0x00


	//----- nvinfo : EIATTR_KPARAM_INFO
	.align		4
.L_10521:
        /*00a8*/ 	.byte	0x04, 0x17
        /*00aa*/ 	.short	(.L_10523 - .L_10522)
.L_10522:
        /*00ac*/ 	.word	0x00000000
        /*00b0*/ 	.short	0x0000
        /*00b2*/ 	.short	0x0000
        /*00b4*/ 	.byte	0x00, 0xf5, 0x21, 0x00


	//----- nvinfo : EIATTR_SPARSE_MMA_MASK
	.align		4
.L_10523:
        /*00b8*/ 	.byte	0x03, 0x50
        /*00ba*/ 	.short	0x0000


	//----- nvinfo : EIATTR_MAXREG_COUNT
	.align		4
        /*00bc*/ 	.byte	0x03, 0x1b
        /*00be*/ 	.short	0x00ff


	//----- nvinfo : EIATTR_MERCURY_ISA_VERSION
	.align		4
        /*00c0*/ 	.byte	0x03, 0x5f
        /*00c2*/ 	.short	0x0101


	//----- nvinfo : EIATTR_COOP_GROUP_MASK_REGIDS
	.align		4
        /*00c4*/ 	.byte	0x04, 0x29
        /*00c6*/ 	.short	(.L_10525 - .L_10524)


	//   ....[0]....
.L_10524:
        /*00c8*/ 	.word	0xffffffff


	//   ....[1]....
        /*00cc*/ 	.word	0xffffffff


	//   ....[2]....
        /*00d0*/ 	.word	0xffffffff


	//   ....[3]....
        /*00d4*/ 	.word	0xffffffff


	//   ....[4]....
        /*00d8*/ 	.word	0xffffffff


	//   ....[5]....
        /*00dc*/ 	.word	0xffffffff


	//   ....[6]....
        /*00e0*/ 	.word	0xffffffff


	//   ....[7]....
        /*00e4*/ 	.word	0xffffffff


	//   ....[8]....
        /*00e8*/ 	.word	0xffffffff


	//   ....[9]....
        /*00ec*/ 	.word	0xffffffff


	//   ....[10]....
        /*00f0*/ 	.word	0xffffffff


	//----- nvinfo : EIATTR_COOP_GROUP_INSTR_OFFSETS
	.align		4
.L_10525:
        /*00f4*/ 	.byte	0x04, 0x28
        /*00f6*/ 	.short	(.L_10527 - .L_10526)


	//   ....[0]....
.L_10526:
        /*00f8*/ 	.word	0x00000290


	//   ....[1]....
        /*00fc*/ 	.word	0x000003c0


	//   ....[2]....
        /*0100*/ 	.word	0x00000720


	//   ....[3]....
        /*0104*/ 	.word	0x000007a0


	//   ....[4]....
        /*0108*/ 	.word	0x000007b0


	//   ....[5]....
        /*010c*/ 	.word	0x00000c20


	//   ....[6]....
        /*0110*/ 	.word	0x00000c50


	//   ....[7]....
        /*0114*/ 	.word	0x00000c60


	//   ....[8]....
        /*0118*/ 	.word	0x000011d0


	//   ....[9]....
        /*011c*/ 	.word	0x00001210


	//   ....[10]....
        /*0120*/ 	.word	0x00001220


	//----- nvinfo : EIATTR_VRC_CTA_INIT_COUNT
	.align		4
.L_10527:
        /*0124*/ 	.byte	0x02, 0x4a
	.zero		1
	.zero		1


	//----- nvinfo : EIATTR_EXIT_INSTR_OFFSETS
	.align		4
        /*0128*/ 	.byte	0x04, 0x1c
        /*012a*/ 	.short	(.L_10529 - .L_10528)


	//   ....[0]....
.L_10528:
        /*012c*/ 	.word	0x000000b0


	//   ....[1]....
        /*0130*/ 	.word	0x00001490


	//   ....[2]....
        /*0134*/ 	.word	0x000014b0


	//   ....[3]....
        /*0138*/ 	.word	0x00001920


	//   ....[4]....
        /*013c*/ 	.word	0x00001b40


	//   ....[5]....
        /*0140*/ 	.word	0x00001ca0


	//   ....[6]....
        /*0144*/ 	.word	0x00001d70


	//----- nvinfo : EIATTR_MAX_THREADS
	.align		4
.L_10529:
        /*0148*/ 	.byte	0x04, 0x05
        /*014a*/ 	.short	(.L_10531 - .L_10530)
.L_10530:
        /*014c*/ 	.word	0x00000080
        /*0150*/ 	.word	0x00000001
        /*0154*/ 	.word	0x00000001


	//----- nvinfo : EIATTR_CRS_STACK_SIZE
	.align		4
.L_10531:
        /*0158*/ 	.byte	0x04, 0x1e
        /*015a*/ 	.short	(.L_10533 - .L_10532)
.L_10532:
        /*015c*/ 	.word	0x00000000


	//----- nvinfo : EIATTR_CBANK_PARAM_SIZE
	.align		4
.L_10533:
        /*0160*/ 	.byte	0x03, 0x19
        /*0162*/ 	.short	0x0048


	//----- nvinfo : EIATTR_PARAM_CBANK
	.align		4
        /*0164*/ 	.byte	0x04, 0x0a
        /*0166*/ 	.short	(.L_10535 - .L_10534)
	.align		4
.L_10534:
        /*0168*/ 	.word	index@(.nv.constant0._ZN4vllm3moe10topkGatingILi4ELi8ELi4ELi16ELi32ElfLNS0_11ScoringFuncE0EEEvPKT5_PKbPfiPT4_PiiiibPKf)
        /*016c*/ 	.short	0x0380
        /*016e*/ 	.short	0x0048


	//----- nvinfo : EIATTR_SW_WAR
	.align		4
.L_10535:
        /*0170*/ 	.byte	0x04, 0x36
        /*0172*/ 	.short	(.L_10537 - .L_10536)
.L_10536:
        /*0174*/ 	.word	0x00000008
.L_10537:


//--------------------- .nv.info._ZN4vllm3moe10topkGatingILi4ELi4ELi4ELi16ELi32ElfLNS0_11ScoringFuncE0EEEvPKT5_PKbPfiPT4_PiiiibPKf --------------------------
	.section	.nv.info._ZN4vllm3moe10topkGatingILi4ELi4ELi4ELi16ELi32ElfLNS0_11ScoringFuncE0EEEvPKT5_PKbPfiPT4_PiiiibPKf,"",@"SHT_CUDA_INFO"
	.sectionflags	@""
	.align	4


	//----- nvinfo : EIATTR_CUDA_API_VERSION
	.align		4
        /*0000*/ 	.byte	0x04, 0x37
        /*0002*/ 	.short	(.L_10539 - .L_10538)
.L_10538:
        /*0004*/ 	.word	0x00000082


	//----- nvinfo : EIATTR_KPARAM_INFO
	.align		4
.L_10539:
        /*0008*/ 	.byte	0x04, 0x17
        /*000a*/ 	.short	(.L_10541 - .L_10540)
.L_10540:
        /*000c*/ 	.word	0x00000000
        /*0010*/ 	.short	0x000a
        /*0012*/ 	.short	0x0040
        /*0014*/ 	.byte	0x00, 0xf5, 0x21, 0x00


	//----- nvinfo : EIATTR_KPARAM_INFO
	.align		4
.L_10541:
        /*0018*/ 	.byte	0x04, 0x17
        /*001a*/ 	.short	(.L_10543 - .L_10542)
.L_10542:
        /*001c*/ 	.word	0x00000000
        /*0020*/ 	.short	0x0009
        /*0022*/ 	.short	0x003c
        /*0024*/ 	.byte	0x00, 0xf0, 0x05, 0x00


	//----- nvinfo : EIATTR_KPARAM_INFO
	.align		4
.L_10543:
        /*0028*/ 	.byte	0x04, 0x17
        /*002a*/ 	.short	(.L_10545 - .L_10544)
.L_10544:
        /*002c*/ 	.word	0x00000000
        /*0030*/ 	.short	0x0008
        /*0032*/ 	.short	0x0038
        /*0034*/ 	.byte	0x00, 0xf0, 0x11, 0x00


	//----- nvinfo : EIATTR_KPARAM_INFO
	.align		4
.L_10545:
        /*0038*/ 	.byte	0x04, 0x17
        /*003a*/ 	.short	(.L_10547 - .L_10546)
.L_10546:
        /*003c*/ 	.word	0x00000000
        /*0040*/ 	.short	0x0007
        /*0042*/ 	.short	0x0034
        /*0044*/ 	.byte	0x00, 0xf0, 0x11, 0x00


	//----- nvinfo : EIATTR_KPARAM_INFO
	.align		4
.L_10547:
        /*0048*/ 	.byte	0x04, 0x17
        /*004a*/ 	.short	(.L_10549 - .L_10548)
.L_10548:
        /*004c*/ 	.word	0x00000000
        /*0050*/ 	.short	0x0006
        /*0052*/ 	.short	0x0030
        /*0054*/ 	.byte	0x00, 0xf0, 0x11, 0x00


	//----- nvinfo : EIATTR_KPARAM_INFO
	.align		4
.L_10549:
        /*0058*/ 	.byte	0x04, 0x17
        /*005a*/ 	.short	(.L_10551 - .L_10550)
.L_10550:
        /*005c*/ 	.word	0x00000000
        /*0060*/ 	.short	0x0005
        /*0062*/ 	.short	0x0028
        /*0064*/ 	.byte	0x00, 0xf5, 0x21, 0x00


	//----- nvinfo : EIATTR_KPARAM_INFO
	.align		4
.L_10551:
        /*0068*/ 	.byte	0x04, 0x17
        /*006a*/ 	.short	(.L_10553 - .L_10552)
.L_10552:
        /*006c*/ 	.word	0x00000000
        /*0070*/ 	.short	0x0004
        /*0072*/ 	.short	0x0020
        /*0074*/ 	.byte	0x00, 0xf5, 0x21, 0x00


	//----- nvinfo : EIATTR_KPARAM_INFO
	.align		4
.L_10553:
        /*0078*/ 	.byte	0x04, 0x17
        /*007a*/ 	.short	(.L_10555 - .L_10554)
.L_10554:
        /*007c*/ 	.word	0x00000000
        /*0080*/ 	.short	0x0003
        /*0082*/ 	.short	0x0018
        /*0084*/ 	.byte	0x00, 0xf0, 0x11, 0x00


	//----- nvinfo : EIATTR_KPARAM_INFO
	.align		4
.L_10555:
        /*0088*/ 	.byte	0x04, 0x17
        /*008a*/ 	.short	(.L_10557 - .L_10556)
.L_10556:
        /*008c*/ 	.word	0x00000000
        /*0090*/ 	.short	0x0002
        /*0092*/ 	.short	0x0010
        /*0094*/ 	.byte	0x00, 0xf5, 0x21, 0x00


	//----- nvinfo : EIATTR_KPARAM_INFO
	.align		4
.L_10557:
        /*0098*/ 	.byte	0x04, 0x17
        /*009a*/ 	.short	(.L_10559 - .L_10558)
.L_10558:
        /*009c*/ 	.word	0x00000000
        /*00a0*/ 	.short	0x0001
        /*00a2*/ 	.short	0x0008
        /*00a4*/ 	.byte	0x00, 0xf5, 0x21, 0x00


	//----- nvinfo : EIATTR_KPARAM_INFO
	.align		4
.L_10559:
        /*00a8*/ 	.byte	0x04, 0x17
        /*00aa*/ 	.short	(.L_10561 - .L_10560)
.L_10560:
        /*00ac*/ 	.word	0x00000000
        /*00b0*/ 	.short	0x0000
        /*00b2*/ 	.short	0x0000
        /*00b4*/ 	.byte	0x00, 0xf5, 0x21, 0x00


	//----- nvinfo : EIATTR_SPARSE_MMA_MASK
	.align		4
.L_10561:
        /*00b8*/ 	.byte	0x03, 0x50
        /*00ba*/ 	.short	0x0000


	//----- nvinfo : EIATTR_MAXREG_COUNT
	.align		4
        /*00bc*/ 	.byte	0x03, 0x1b
        /*00be*/ 	.short	0x00ff


	//----- nvinfo : EIATTR_MERCURY_ISA_VERSION
	.align		4
        /*00c0*/ 	.byte	0x03, 0x5f
        /*00c2*/ 	.short	0x0101


	//----- nvinfo : EIATTR_VRC_CTA_INIT_COUNT
	.align		4
        /*00c4*/ 	.byte	0x02, 0x4a
	.zero		1
	.zero		1


	//----- nvinfo : EIATTR_EXIT_INSTR_OFFSETS
	.align		4
        /*00c8*/ 	.byte	0x04, 0x1c
        /*00ca*/ 	.short	(.L_10563 - .L_10562)


	//   ....[0]....
.L_10562:
        /*00cc*/ 	.word	0x00000080


	//   ....[1]....
        /*00d0*/ 	.word	0x00001720


	//   ....[2]....
        /*00d4*/ 	.word	0x00001740


	//   ....[3]....
        /*00d8*/ 	.word	0x00001bb0


	//   ....[4]....
        /*00dc*/ 	.word	0x00001dd0


	//   ....[5]....
        /*00e0*/ 	.word	0x00001f30


	//   ....[6]....
        /*00e4*/ 	.word	0x00002000


	//----- nvinfo : EIATTR_MAX_THREADS
	.align		4
.L_10563:
        /*00e8*/ 	.byte	0x04, 0x05
        /*00ea*/ 	.short	(.L_10565 - .L_10564)
.L_10564:
        /*00ec*/ 	.word	0x00000080
        /*00f0*/ 	.word	0x00000001
        /*00f4*/ 	.word	0x00000001


	//----- nvinfo : EIATTR_CBANK_PARAM_SIZE
	.align		4
.L_10565:
        /*00f8*/ 	.byte	0x03, 0x19
        /*00fa*/ 	.short	0x0048


	//----- nvinfo : EIATTR_PARAM_CBANK
	.align		4
        /*00fc*/ 	.byte	0x04, 0x0a
        /*00fe*/ 	.short	(.L_10567 - .L_10566)
	.align		4
.L_10566:
        /*0100*/ 	.word	index@(.nv.constant0._ZN4vllm3moe10topkGatingILi4ELi4ELi4ELi16ELi32ElfLNS0_11ScoringFuncE0EEEvPKT5_PKbPfiPT4_PiiiibPKf)
        /*0104*/ 	.short	0x0380
        /*0106*/ 	.short	0x0048


	//----- nvinfo : EIATTR_SW_WAR
	.align		4
.L_10567:
        /*0108*/ 	.byte	0x04, 0x36
        /*010a*/ 	.short	(.L_10569 - .L_10568)
.L_10568:
        /*010c*/ 	.word	0x00000008
.L_10569:


//--------------------- .nv.info._ZN4vllm3moe10topkGatingILi2ELi2ELi4ELi8ELi32ElfLNS0_11ScoringFuncE0EEEvPKT5_PKbPfiPT4_PiiiibPKf --------------------------
	.section	.nv.info._ZN4vllm3moe10topkGatingILi2ELi2ELi4ELi8ELi32ElfLNS0_11ScoringFuncE0EEEvPKT5_PKbPfiPT4_PiiiibPKf,"",@"SHT_CUDA_INFO"
	.sectionflags	@""
	.align	4


	//----- nvinfo : EIATTR_CUDA_API_VERSION
	.align		4
        /*0000*/ 	.byte	0x04, 0x37
        /*0002*/ 	.short	(.L_10571 - .L_10570)
.L_10570:
        /*0004*/ 	.word	0x00000082


	//----- nvinfo : EIATTR_KPARAM_INFO
	.align		4
.L_10571:
        /*0008*/ 	.byte	0x04, 0x17
        /*000a*/ 	.short	(.L_10573 - .L_10572)
.L_10572:
        /*000c*/ 	.word	0x00000000
        /*0010*/ 	.short	0x000a
        /*0012*/ 	.short	0x0040
        /*0014*/ 	.byte	0x00, 0xf5, 0x21, 0x00


	//----- nvinfo : EIATTR_KPARAM_INFO
	.align		4
.L_10573:
        /*0018*/ 	.byte	0x04, 0x17
        /*001a*/ 	.short	(.L_10575 - .L_10574)
.L_10574:
        /*001c*/ 	.word	0x00000000
        /*0020*/ 	.short	0x0009
        /*0022*/ 	.short	0x003c
        /*0024*/ 	.byte	0x00, 0xf0, 0x05, 0x00


	//----- nvinfo : EIATTR_KPARAM_INFO
	.align		4
.L_10575:
        /*0028*/ 	.byte	0x04, 0x17
        /*002a*/ 	.short	(.L_10577 - .L_10576)
.L_10576:
        /*002c*/ 	.word	0x00000000
        /*0030*/ 	.short	0x0008
        /*0032*/ 	.short	0x0038
        /*0034*/ 	.byte	0x00, 0xf0, 0x11, 0x00


	//----- nvinfo : EIATTR_KPARAM_INFO
	.align		4
.L_10577:
        /*0038*/ 	.byte	0x04, 0x17
        /*003a*/ 	.short	(.L_10579 - .L_10578)
.L_10578:
        /*003c*/ 	.word	0x00000000
        /*0040*/ 	.short	0x0007
        /*0042*/ 	.short	0x0034
        /*0044*/ 	.byte	0x00, 0xf0, 0x11, 0x00


	//----- nvinfo : EIATTR_KPARAM_INFO
	.align		4
.L_10579:
        /*0048*/ 	.byte	0x04, 0x17
        /*004a*/ 	.short	(.L_10581 - .L_10580)
.L_10580:
        /*004c*/ 	.word	0x00000000
        /*0050*/ 	.short	0x0006
        /*0052*/ 	.short	0x0030
        /*0054*/ 	.byte	0x00, 0xf0, 0x11, 0x00


	//----- nvinfo : EIATTR_KPARAM_INFO
	.align		4
.L_10581:
        /*0058*/ 	.byte	0x04, 0x17
        /*005a*/ 	.short	(.L_10583 - .L_10582)
.L_10582:
        /*005c*/ 	.word	0x00000000
        /*0060*/ 	.short	0x0005
        /*0062*/ 	.short	0x0028
        /*0064*/ 	.byte	0x00, 0xf5, 0x21, 0x00


	//----- nvinfo : EIATTR_KPARAM_INFO
	.align		4
.L_10583:
        /*0068*/ 	.byte	0x04, 0x17
        /*006a*/ 	.short	(.L_10585 - .L_10584)
.L_10584:
        /*006c*/ 	.word	0x00000000
        /*0070*/ 	.short	0x0004
        /*0072*/ 	.short	0x0020
        /*0074*/ 	.byte	0x00, 0xf5, 0x21, 0x00


	//----- nvinfo : EIATTR_KPARAM_INFO
	.align		4
.L_10585:
        /*0078*/ 	.byte	0x04, 0x17
        /*007a*/ 	.short	(.L_10587 - .L_10586)
.L_10586:
        /*007c*/ 	.word	0x00000000
        /*0080*/ 	.short	0x0003
        /*0082*/ 	.short	0x0018
        /*0084*/ 	.byte	0x00, 0xf0, 0x11, 0x00


	//----- nvinfo : EIATTR_KPARAM_INFO
	.align		4
.L_10587:
        /*0088*/ 	.byte	0x04, 0x17
        /*008a*/ 	.short	(.L_10589 - .L_10588)
.L_10588:
        /*008c*/ 	.word	0x00000000
        /*0090*/ 	.short	0x0002
        /*0092*/ 	.short	0x0010
        /*0094*/ 	.byte	0x00, 0xf5, 0x21, 0x00


	//----- nvinfo : EIATTR_KPARAM_INFO
	.align		4
.L_10589:
        /*0098*/ 	.byte	0x04, 0x17
        /*009a*/ 	.short	(.L_10591 - .L_10590)
.L_10590:
        /*009c*/ 	.word	0x00000000
        /*00a0*/ 	.short	0x0001
        /*00a2*/ 	.short	0x0008
        /*00a4*/ 	.byte	0x00, 0xf5, 0x21, 0x00


	//----- nvinfo : EIATTR_KPARAM_INFO
	.align		4
.L_10591:
        /*00a8*/ 	.byte	0x04, 0x17
        /*00aa*/ 	.short	(.L_10593 - .L_10592)
.L_10592:
        /*00ac*/ 	.word	0x00000000
        /*00b0*/ 	.short	0x0000
        /*00b2*/ 	.short	0x0000
        /*00b4*/ 	.byte	0x00, 0xf5, 0x21, 0x00


	//----- nvinfo : EIATTR_SPARSE_MMA_MASK
	.align		4
.L_10593:
        /*00b8*/ 	.byte	0x03, 0x50
        /*00ba*/ 	.short	0x0000


	//----- nvinfo : EIATTR_MAXREG_COUNT
	.align		4
        /*00bc*/ 	.byte	0x03, 0x1b
        /*00be*/ 	.short	0x00ff


	//----- nvinfo : EIATTR_MERCURY_ISA_VERSION
	.align		4
        /*00c0*/ 	.byte	0x03, 0x5f
        /*00c2*/ 	.short	0x0101


	//----- nvinfo : EIATTR_VRC_CTA_INIT_COUNT
	.align		4
        /*00c4*/ 	.byte	0x02, 0x4a
	.zero		1
	.zero		1


	//----- nvinfo : EIATTR_EXIT_INSTR_OFFSETS
	.align		4
        /*00c8*/ 	.byte	0x04, 0x1c
        /*00ca*/ 	.short	(.L_10595 - .L_10594)


	//   ....[0]....
.L_10594:
        /*00cc*/ 	.word	0x00000080


	//   ....[1]....
        /*00d0*/ 	.word	0x000011c0


	//   ....[2]....
        /*00d4*/ 	.word	0x000011e0


	//   ....[3]....
        /*00d8*/ 	.word	0x00001650


	//   ....[4]....
        /*00dc*/ 	.word	0x00001870


	//   ....[5]....
        /*00e0*/ 	.word	0x000019d0


	//   ....[6]....
        /*00e4*/ 	.word	0x00001aa0


	//----- nvinfo : EIATTR_MAX_THREADS
	.align		4
.L_10595:
        /*00e8*/ 	.byte	0x04, 0x05
        /*00ea*/ 	.short	(.L_10597 - .L_10596)
.L_10596:
        /*00ec*/ 	.word	0x00000080
        /*00f0*/ 	.word	0x00000001
        /*00f4*/ 	.word	0x00000001


	//----- nvinfo : EIATTR_CBANK_PARAM_SIZE
	.align		4
.L_10597:
        /*00f8*/ 	.byte	0x03, 0x19
        /*00fa*/ 	.short	0x0048


	//----- nvinfo : EIATTR_PARAM_CBANK
	.align		4
        /*00fc*/ 	.byte	0x04, 0x0a
        /*00fe*/ 	.short	(.L_10599 - .L_10598)
	.align		4
.L_10598:
        /*0100*/ 	.word	index@(.nv.constant0._ZN4vllm3moe10topkGatingILi2ELi2ELi4ELi8ELi32ElfLNS0_11ScoringFuncE0EEEvPKT5_PKbPfiPT4_PiiiibPKf)
        /*0104*/ 	.short	0x0380
        /*0106*/ 	.short	0x0048


	//----- nvinfo : EIATTR_SW_WAR
	.align		4
.L_10599:
        /*0108*/ 	.byte	0x04, 0x36
        /*010a*/ 	.short	(.L_10601 - .L_10600)
.L_10600:
        /*010c*/ 	.word	0x00000008
.L_10601:


//--------------------- .nv.info._ZN4vllm3moe10topkGatingILi1ELi1ELi4ELi4ELi32ElfLNS0_11ScoringFuncE0EEEvPKT5_PKbPfiPT4_PiiiibPKf --------------------------
	.section	.nv.info._ZN4vllm3moe10topkGatingILi1ELi1ELi4ELi4ELi32ElfLNS0_11ScoringFuncE0EEEvPKT5_PKbPfiPT4_PiiiibPKf,"",@"SHT_CUDA_INFO"
	.sectionflags	@""
	.align	4


	//----- nvinfo : EIATTR_CUDA_API_VERSION
	.align		4
        /*0000*/ 	.byte	0x04, 0x37
        /*0002*/ 	.short	(.L_10603 - .L_10602)
.L_10602:
        /*0004*/ 	.word	0x00000082


	//----- nvinfo : EIATTR_KPARAM_INFO
	.align		4
.L_10603:
        /*0008*/ 	.byte	0x04, 0x17
        /*000a*/ 	.short	(.L_10605 - .L_10604)
.L_10604:
        /*000c*/ 	.word	0x00000000
        /*0010*/ 	.short	0x000a
        /*0012*/ 	.short	0x0040
        /*0014*/ 	.byte	0x00, 0xf5, 0x21, 0x00


	//----- nvinfo : EIATTR_KPARAM_INFO
	.align		4
.L_10605:
        /*0018*/ 	.byte	0x04, 0x17
        /*001a*/ 	.short	(.L_10607 - .L_10606)
.L_10606:
        /*001c*/ 	.word	0x00000000
        /*0020*/ 	.short	0x0009
        /*0022*/ 	.short	0x003c
        /*0024*/ 	.byte	0x00, 0xf0, 0x05, 0x00


	//----- nvinfo : EIATTR_KPARAM_INFO
	.align		4
.L_10607:
        /*0028*/ 	.byte	0x04, 0x17
        /*002a*/ 	.short	(.L_10609 - .L_10608)
.L_10608:
        /*002c*/ 	.word	0x00000000
        /*0030*/ 	.short	0x0008
        /*0032*/ 	.short	0x0038
        /*0034*/ 	.byte	0x00, 0xf0, 0x11, 0x00


	//----- nvinfo : EIATTR_KPARAM_INFO
	.align		4
.L_10609:
        /*0038*/ 	.byte	0x04, 0x17
        /*003a*/ 	.short	(.L_10611 - .L_10610)
.L_10610:
        /*003c*/ 	.word	0x00000000
        /*0040*/ 	.short	0x0007
        /*0042*/ 	.short	0x0034
        /*0044*/ 	.byte	0x00, 0xf0, 0x11, 0x00


	//----- nvinfo : EIATTR_KPARAM_INFO
	.align		4
.L_10611:
        /*0048*/ 	.byte	0x04, 0x17
        /*004a*/ 	.short	(.L_10613 - .L_10612)
.L_10612:
        /*004c*/ 	.word	0x00000000
        /*0050*/ 	.short	0x0006
        /*0052*/ 	.short	0x0030
        /*0054*/ 	.byte	0x00, 0xf0, 0x11, 0x00


	//----- nvinfo : EIATTR_KPARAM_INFO
	.align		4
.L_10613:
        /*0058*/ 	.byte	0x04, 0x17
        /*005a*/ 	.short	(.L_10615 - .L_10614)
.L_10614:
        /*005c*/ 	.word	0x00000000
        /*0060*/ 	.short	0x0005
        /*0062*/ 	.short	0x0028
        /*0064*/ 	.byte	0x00, 0xf5, 0x21, 0x00


	//----- nvinfo : EIATTR_KPARAM_INFO
	.align		4
.L_10615:
        /*0068*/ 	.byte	0x04, 0x17
        /*006a*/ 	.short	(.L_10617 - .L_10616)
.L_10616:
        /*006c*/ 	.word	0x00000000
        /*0070*/ 	.short	0x0004
        /*0072*/ 	.short	0x0020
        /*0074*/ 	.byte	0x00, 0xf5, 0x21, 0x00


	//----- nvinfo : EIATTR_KPARAM_INFO
	.align		4
.L_10617:
        /*0078*/ 	.byte	0x04, 0x17
        /*007a*/ 	.short	(.L_10619 - .L_10618)
.L_10618:
        /*007c*/ 	.word	0x00000000
        /*0080*/ 	.short	0x0003
        /*0082*/ 	.short	0x0018
        /*0084*/ 	.byte	0x00, 0xf0, 0x11, 0x00


	//----- nvinfo : EIATTR_KPARAM_INFO
	.align		4
.L_10619:
        /*0088*/ 	.byte	0x04, 0x17
        /*008a*/ 	.short	(.L_10621 - .L_10620)
.L_10620:
        /*008c*/ 	.word	0x00000000
        /*0090*/ 	.short	0x0002
        /*0092*/ 	.short	0x0010
        /*0094*/ 	.byte	0x00, 0xf5, 0x21, 0x00


	//----- nvinfo : EIATTR_KPARAM_INFO
	.align		4
.L_10621:
        /*0098*/ 	.byte	0x04, 0x17
        /*009a*/ 	.short	(.L_10623 - .L_10622)
.L_10622:
        /*009c*/ 	.word	0x00000000
        /*00a0*/ 	.short	0x0001
        /*00a2*/ 	.short	0x0008
        /*00a4*/ 	.byte	0x00, 0xf5, 0x21, 0x00


	//----- nvinfo : EIATTR_KPARAM_INFO
	.align		4
.L_10623:
        /*00a8*/ 	.byte	0x04, 0x17
        /*00aa*/ 	.short	(.L_10625 - .L_10624)
.L_10624:
        /*00ac*/ 	.word	0x00000000
        /*00b0*/ 	.short	0x0000
        /*00b2*/ 	.short	0x0000
        /*00b4*/ 	.byte	0x00, 0xf5, 0x21, 0x00


	//----- nvinfo : EIATTR_SPARSE_MMA_MASK
	.align		4
.L_10625:
        /*00b8*/ 	.byte	0x03, 0x50
        /*00ba*/ 	.short	0x0000


	//----- nvinfo : EIATTR_MAXREG_COUNT
	.align		4
        /*00bc*/ 	.byte	0x03, 0x1b
        /*00be*/ 	.short	0x00ff


	//----- nvinfo : EIATTR_MERCURY_ISA_VERSION
	.align		4
        /*00c0*/ 	.byte	0x03, 0x5f
        /*00c2*/ 	.short	0x0101


	//----- nvinfo : EIATTR_VRC_CTA_INIT_COUNT
	.align		4
        /*00c4*/ 	.byte	0x02, 0x4a
	.zero		1
	.zero		1


	//----- nvinfo : EIATTR_EXIT_INSTR_OFFSETS
	.align		4
        /*00c8*/ 	.byte	0x04, 0x1c
        /*00ca*/ 	.short	(.L_10627 - .L_10626)


	//   ....[0]....
.L_10626:
        /*00cc*/ 	.word	0x00000080


	//   ....[1]....
        /*00d0*/ 	.word	0x000008b0


	//   ....[2]....
        /*00d4*/ 	.word	0x000008c0


	//   ....[3]....
        /*00d8*/ 	.word	0x00000d30


	//   ....[4]....
        /*00dc*/ 	.word	0x00000f50


	//   ....[5]....
        /*00e0*/ 	.word	0x000010b0


	//   ....[6]....
        /*00e4*/ 	.word	0x00001180


	//----- nvinfo : EIATTR_MAX_THREADS
	.align		4
.L_10627:
        /*00e8*/ 	.byte	0x04, 0x05
        /*00ea*/ 	.short	(.L_10629 - .L_10628)
.L_10628:
        /*00ec*/ 	.word	0x00000080
        /*00f0*/ 	.word	0x00000001
        /*00f4*/ 	.word	0x00000001


	//----- nvinfo : EIATTR_CBANK_PARAM_SIZE
	.align		4
.L_10629:
        /*00f8*/ 	.byte	0x03, 0x19
        /*00fa*/ 	.short	0x0048


	//----- nvinfo : EIATTR_PARAM_CBANK
	.align		4
        /*00fc*/ 	.byte	0x04, 0x0a
        /*00fe*/ 	.short	(.L_10631 - .L_10630)
	.align		4
.L_10630:
        /*0100*/ 	.word	index@(.nv.constant0._ZN4vllm3moe10topkGatingILi1ELi1ELi4ELi4ELi32ElfLNS0_11ScoringFuncE0EEEvPKT5_PKbPfiPT4_PiiiibPKf)
        /*0104*/ 	.short	0x0380
        /*0106*/ 	.short	0x0048


	//----- nvinfo : EIATTR_SW_WAR
	.align		4
.L_10631:
        /*0108*/ 	.byte	0x04, 0x36
        /*010a*/ 	.short	(.L_10633 - .L_10632)
.L_10632:
        /*010c*/ 	.word	0x00000008
.L_10633:


//--------------------- .nv.info._ZN4vllm3moe7moeTopKILi256EjEEvPKfPKbPfPT0_PiiiiibS3_ --------------------------
	.section	.nv.info._ZN4vllm3moe7moeTopKILi256EjEEvPKfPKbPfPT0_PiiiiibS3_,"",@"SHT_CUDA_INFO"
	.sectionflags	@""
	.align	4


	//----- nvinfo : EIATTR_CUDA_API_VERSION
	.align		4
        /*0000*/ 	.byte	0x04, 0x37
        /*0002*/ 	.short	(.L_10635 - .L_10634)
.L_10634:
        /*0004*/ 	.word	0x00000082


	//----- nvinfo : EIATTR_KPARAM_INFO
	.align		4
.L_10635:
        /*0008*/ 	.byte	0x04, 0x17
        /*000a*/ 	.short	(.L_10637 - .L_10636)
.L_10636:
        /*000c*/ 	.word	0x00000000
        /*0010*/ 	.short	0x000a
        /*0012*/ 	.short	0x0040
        /*0014*/ 	.byte	0x00, 0xf5, 0x21, 0x00


	//----- nvinfo : EIATTR_KPARAM_INFO
	.align		4
.L_10637:
        /*0018*/ 	.byte	0x04, 0x17
        /*001a*/ 	.short	(.L_10639 - .L_10638)
.L_10638:
        /*001c*/ 	.word	0x00000000
        /*0020*/ 	.short	0x0009
        /*0022*/ 	.short	0x0038
        /*0024*/ 	.byte	0x00, 0xf0, 0x05, 0x00


	//----- nvinfo : EIATTR_KPARAM_INFO
	.align		4
.L_10639:
        /*0028*/ 	.byte	0x04, 0x17
        /*002a*/ 	.short	(.L_10641 - .L_10640)
.L_10640:
        /*002c*/ 	.word	0x00000000
        /*0030*/ 	.short	0x0008
        /*0032*/ 	.short	0x0034
        /*0034*/ 	.byte	0x00, 0xf0, 0x11, 0x00


	//----- nvinfo : EIATTR_KPARAM_INFO
	.align		4
.L_10641:
        /*0038*/ 	.byte	0x04, 0x17
        /*003a*/ 	.short	(.L_10643 - .L_10642)
.L_10642:
        /*003c*/ 	.word	0x00000000
        /*0040*/ 	.short	0x0007
        /*0042*/ 	.short	0x0030
        /*0044*/ 	.byte	0x00, 0xf0, 0x11, 0x00


	//----- nvinfo : EIATTR_KPARAM_INFO
	.align		4
.L_10643:
        /*0048*/ 	.byte	0x04, 0x17
        /*004a*/ 	.short	(.L_10645 - .L_10644)
.L_10644:
        /*004c*/ 	.word	0x00000000
        /*0050*/ 	.short	0x0006
        /*0052*/ 	.short	0x002c
        /*0054*/ 	.byte	0x00, 0xf0, 0x11, 0x00


	//----- nvinfo : EIATTR_KPARAM_INFO
	.align		4
.L_10645:
        /*0058*/ 	.byte	0x04, 0x17
        /*005a*/ 	.short	(.L_10647 - .L_10646)
.L_10646:
        /*005c*/ 	.word	0x00000000
        /*0060*/ 	.short	0x0005
        /*0062*/ 	.short	0x0028
        /*0064*/ 	.byte	0x00, 0xf0, 0x11, 0x00


	//----- nvinfo : EIATTR_KPARAM_INFO
	.align		4
.L_10647:
        /*0068*/ 	.byte	0x04, 0x17
        /*006a*/ 	.short	(.L_10649 - .L_10648)
.L_10648:
        /*006c*/ 	.word	0x00000000
        /*0070*/ 	.short	0x0004
        /*0072*/ 	.short	0x0020
        /*0074*/ 	.byte	0x00, 0xf5, 0x21, 0x00


	//----- nvinfo : EIATTR_KPARAM_INFO
	.align		4
.L_10649:
        /*0078*/ 	.byte	0x04, 0x17
        /*007a*/ 	.short	(.L_10651 - .L_10650)
.L_10650:
        /*007c*/ 	.word	0x00000000
        /*0080*/ 	.short	0x0003
        /*0082*/ 	.short	0x0018
        /*0084*/ 	.byte	0x00, 0xf5, 0x21, 0x00


	//----- nvinfo : EIATTR_KPARAM_INFO
	.align		4
.L_10651:
        /*0088*/ 	.byte	0x04, 0x17
        /*008a*/ 	.short	(.L_10653 - .L_10652)
.L_10652:
        /*008c*/ 	.word	0x00000000
        /*0090*/ 	.short	0x0002
        /*0092*/ 	.short	0x0010
        /*0094*/ 	.byte	0x00, 0xf5, 0x21, 0x00


	//----- nvinfo : EIATTR_KPARAM_INFO
	.align		4
.L_10653:
        /*0098*/ 	.byte	0x04, 0x17
        /*009a*/ 	.short	(.L_10655 - .L_10654)
.L_10654:
        /*009c*/ 	.word	0x00000000
        /*00a0*/ 	.short	0x0001
        /*00a2*/ 	.short	0x0008
        /*00a4*/ 	.byte	0x00, 0xf5, 0x21, 0x00


	//----- nvinfo : EIATTR_KPARAM_INFO
	.align		4
.L_10655:
        /*00a8*/ 	.byte	0x04, 0x17
        /*00aa*/ 	.short	(.L_10657 - .L_10656)
.L_10656:
        /*00ac*/ 	.word	0x00000000
        /*00b0*/ 	.short	0x0000
        /*00b2*/ 	.short	0x0000
        /*00b4*/ 	.byte	0x00, 0xf5, 0x21, 0x00


	//----- nvinfo : EIATTR_SPARSE_MMA_MASK
	.align		4
.L_10657:
        /*00b8*/ 	.byte	0x03, 0x50
        /*00ba*/ 	.short	0x0000


	//----- nvinfo : EIATTR_MAXREG_COUNT
	.align		4
        /*00bc*/ 	.byte	0x03, 0x1b
        /*00be*/ 	.short	0x00ff


	//----- nvinfo : EIATTR_NUM_BARRIERS
	.align		4
        /*00c0*/ 	.byte	0x02, 0x4c
        /*00c2*/ 	.byte	0x01
	.zero		1


	//----- nvinfo : EIATTR_MERCURY_ISA_VERSION
	.align		4
        /*00c4*/ 	.byte	0x03, 0x5f
        /*00c6*/ 	.short	0x0101


	//----- nvinfo : EIATTR_COOP_GROUP_MASK_REGIDS
	.align		4
        /*00c8*/ 	.byte	0x04, 0x29
        /*00ca*/ 	.short	(.L_10659 - .L_10658)


	//   ....[0]....
.L_10658:
        /*00cc*/ 	.word	0xffffffff


	//   ....[1]....
        /*00d0*/ 	.word	0xffffffff


	//   ....[2]....
        /*00d4*/ 	.word	0xffffffff


	//   ....[3]....
        /*00d8*/ 	.word	0xffffffff


	//   ....[4]....
        /*00dc*/ 	.word	0xffffffff


	//   ....[5]....
        /*00e0*/ 	.word	0xffffffff


	//   ....[6]....
        /*00e4*/ 	.word	0xffffffff


	//   ....[7]....
        /*00e8*/ 	.word	0xffffffff


	//   ....[8]....
        /*00ec*/ 	.word	0xffffffff


	//   ....[9]....
        /*00f0*/ 	.word	0xffffffff


	//----- nvinfo : EIATTR_COOP_GROUP_INSTR_OFFSETS
	.align		4
.L_10659:
        /*00f4*/ 	.byte	0x04, 0x28
        /*00f6*/ 	.short	(.L_10661 - .L_10660)


	//   ....[0]....
.L_10660:
        /*00f8*/ 	.word	0x00002ba0


	//   ....[1]....
        /*00fc*/ 	.word	0x00002bc0


	//   ....[2]....
        /*0100*/ 	.word	0x00002cb0


	//   ....[3]....
        /*0104*/ 	.word	0x00002ce0


	//   ....[4]....
        /*0108*/ 	.word	0x00002d90


	//   ....[5]....
        /*010c*/ 	.word	0x00002dc0


	//   ....[6]....
        /*0110*/ 	.word	0x00002e70


	//   ....[7]....
        /*0114*/ 	.word	0x00002ea0


	//   ....[8]....
        /*0118*/ 	.word	0x00002f50


	//   ....[9]....
        /*011c*/ 	.word	0x00002f70


	//----- nvinfo : EIATTR_VRC_CTA_INIT_COUNT
	.align		4
.L_10661:
        /*0120*/ 	.byte	0x02, 0x4a
	.zero		1
	.zero		1


	//----- nvinfo : EIATTR_EXIT_INSTR_OFFSETS
	.align		4
        /*0124*/ 	.byte	0x04, 0x1c
        /*0126*/ 	.short	(.L_10663 - .L_10662)


	//   ....[0]....
.L_10662:
        /*0128*/ 	.word	0x000035f0


	//   ....[1]....
        /*012c*/ 	.word	0x00003610


	//   ....[2]....
        /*0130*/ 	.word	0x00003a80


	//   ....[3]....
        /*0134*/ 	.word	0x00003cf0


	//   ....[4]....
        /*0138*/ 	.word	0x00003ea0


	//   ....[5]....
        /*013c*/ 	.word	0x00003fc0


	//----- nvinfo : EIATTR_MAX_THREADS
	.align		4
.L_10663:
        /*0140*/ 	.byte	0x04, 0x05
        /*0142*/ 	.short	(.L_10665 - .L_10664)
.L_10664:
        /*0144*/ 	.word	0x00000100
        /*0148*/ 	.word	0x00000001
        /*014c*/ 	.word	0x00000001


	//----- nvinfo : EIATTR_CRS_STACK_SIZE
	.align		4
.L_10665:
        /*0150*/ 	.byte	0x04, 0x1e
        /*0152*/ 	.short	(.L_10667 - .L_10666)
.L_10666:
        /*0154*/ 	.word	0x00000000


	//----- nvinfo : EIATTR_CBANK_PARAM_SIZE
	.align		4
.L_10667:
        /*0158*/ 	.byte	0x03, 0x19
        /*015a*/ 	.short	0x0048


	//----- nvinfo : EIATTR_PARAM_CBANK
	.align		4
        /*015c*/ 	.byte	0x04, 0x0a
        /*015e*/ 	.short	(.L_10669 - .L_10668)
	.align		4
.L_10668:
        /*0160*/ 	.word	index@(.nv.constant0._ZN4vllm3moe7moeTopKILi256EjEEvPKfPKbPfPT0_PiiiiibS3_)
        /*0164*/ 	.short	0x0380
        /*0166*/ 	.short	0x0048


	//----- nvinfo : EIATTR_SW_WAR
	.align		4
.L_10669:
        /*0168*/ 	.byte	0x04, 0x36
        /*016a*/ 	.short	(.L_10671 - .L_10670)
.L_10670:
        /*016c*/ 	.word	0x00000008
.L_10671:


//--------------------- .nv.info._ZN4vllm3moe10topkGatingILi18ELi576ELi4ELi8ELi32EjfLNS0_11ScoringFuncE0EEEvPKT5_PKbPfiPT4_PiiiibPKf --------------------------
	.section	.nv.info._ZN4vllm3moe10topkGatingILi18ELi576ELi4ELi8ELi32EjfLNS0_11ScoringFuncE0EEEvPKT5_PKbPfiPT4_PiiiibPKf,"",@"SHT_CUDA_INFO"
	.sectionflags	@""
	.align	4


	//----- nvinfo : EIATTR_CUDA_API_VERSION
	.align		4
        /*0000*/ 	.byte	0x04, 0x37
        /*0002*/ 	.short	(.L_10673 - .L_10672)
.L_10672:
        /*0004*/ 	.word	0x00000082


	//----- nvinfo : EIATTR_KPARAM_INFO
	.align		4
.L_10673:
        /*0008*/ 	.byte	0x04, 0x17
        /*000a*/ 	.short	(.L_10675 - .L_10674)
.L_10674:
        /*000c*/ 	.word	0x00000000
        /*0010*/ 	.short	0x000a
        /*0012*/ 	.short	0x0040
        /*0014*/ 	.byte	0x00, 0xf5, 0x21, 0x00


	//----- nvinfo : EIATTR_KPARAM_INFO
	.align		4
.L_10675:
        /*0018*/ 	.byte	0x04, 0x17
        /*001a*/ 	.short	(.L_10677 - .L_10676)
.L_10676:
        /*001c*/ 	.word	0x00000000
        /*0020*/ 	.short	0x0009
        /*0022*/ 	.short	0x003c
        /*0024*/ 	.byte	0x00, 0xf0, 0x05, 0x00


	//----- nvinfo : EIATTR_KPARAM_INFO
	.align		4
.L_10677:
        /*0028*/ 	.byte	0x04, 0x17
        /*002a*/ 	.short	(.L_10679 - .L_10678)
.L_10678:
        /*002c*/ 	.word	0x00000000
        /*0030*/ 	.short	0x0008
        /*0032*/ 	.short	0x0038
        /*0034*/ 	.byte	0x00, 0xf0, 0x11, 0x00


	//----- nvinfo : EIATTR_KPARAM_INFO
	.align		4
.L_10679:
        /*0038*/ 	.byte	0x04, 0x17
        /*003a*/ 	.short	(.L_10681 - .L_10680)
.L_10680:
        /*003c*/ 	.word	0x00000000
        /*0040*/ 	.short	0x0007
        /*0042*/ 	.short	0x0034
        /*0044*/ 	.byte	0x00, 0xf0, 0x11, 0x00


	//----- nvinfo : EIATTR_KPARAM_INFO
	.align		4
.L_10681:
        /*0048*/ 	.byte	0x04, 0x17
        /*004a*/ 	.short	(.L_10683 - .L_10682)
.L_10682:
        /*004c*/ 	.word	0x00000000
        /*0050*/ 	.short	0x0006
        /*0052*/ 	.short	0x0030
        /*0054*/ 	.byte	0x00, 0xf0, 0x11, 0x00


	//----- nvinfo : EIATTR_KPARAM_INFO
	.align		4
.L_10683:
        /*0058*/ 	.byte	0x04, 0x17
        /*005a*/ 	.short	(.L_10685 - .L_10684)
.L_10684:
        /*005c*/ 	.word	0x00000000
        /*0060*/ 	.short	0x0005
        /*0062*/ 	.short	0x0028
        /*0064*/ 	.byte	0x00, 0xf5, 0x21, 0x00


	//----- nvinfo : EIATTR_KPARAM_INFO
	.align		4
.L_10685:
        /*0068*/ 	.byte	0x04, 0x17
        /*006a*/ 	.short	(.L_10687 - .L_10686)
.L_10686:
        /*006c*/ 	.word	0x00000000
        /*0070*/ 	.short	0x0004
        /*0072*/ 	.short	0x0020
        /*0074*/ 	.byte	0x00, 0xf5, 0x21, 0x00


	//----- nvinfo : EIATTR_KPARAM_INFO
	.align		4
.L_10687:
        /*0078*/ 	.byte	0x04, 0x17
        /*007a*/ 	.short	(.L_10689 - .L_10688)
.L_10688:
        /*007c*/ 	.word	0x00000000
        /*0080*/ 	.short	0x0003
        /*0082*/ 	.short	0x0018
        /*0084*/ 	.byte	0x00, 0xf0, 0x11, 0x00


	//----- nvinfo : EIATTR_KPARAM_INFO
	.align		4
.L_10689:
        /*0088*/ 	.byte	0x04, 0x17
        /*008a*/ 	.short	(.L_10691 - .L_10690)
.L_10690:
        /*008c*/ 	.word	0x00000000
        /*0090*/ 	.short	0x0002
        /*0092*/ 	.short	0x0010
        /*0094*/ 	.byte	0x00, 0xf5, 0x21, 0x00


	//----- nvinfo : EIATTR_KPARAM_INFO
	.align		4
.L_10691:
        /*0098*/ 	.byte	0x04, 0x17
        /*009a*/ 	.short	(.L_10693 - .L_10692)
.L_10692:
        /*009c*/ 	.word	0x00000000
        /*00a0*/ 	.short	0x0001
        /*00a2*/ 	.short	0x0008
        /*00a4*/ 	.byte	0x00, 0xf5, 0x21, 0x00


	//----- nvinfo : EIATTR_KPARAM_INFO
	.align		4
.L_10693:
        /*00a8*/ 	.byte	0x04, 0x17
        /*00aa*/ 	.short	(.L_10695 - .L_10694)
.L_10694:
        /*00ac*/ 	.word	0x00000000
        /*00b0*/ 	.short	0x0000
        /*00b2*/ 	.short	0x0000
        /*00b4*/ 	.byte	0x00, 0xf5, 0x21, 0x00


	//----- nvinfo : EIATTR_SPARSE_MMA_MASK
	.align		4
.L_10695:
        /*00b8*/ 	.byte	0x03, 0x50
        /*00ba*/ 	.short	0x0000


	//----- nvinfo : EIATTR_MAXREG_COUNT
	.align		4
        /*00bc*/ 	.byte	0x03, 0x1b
        /*00be*/ 	.short	0x00ff


	//----- nvinfo : EIATTR_MERCURY_ISA_VERSION
	.align		4
        /*00c0*/ 	.byte	0x03, 0x5f
        /*00c2*/ 	.short	0x0101


	//----- nvinfo : EIATTR_COOP_GROUP_MASK_REGIDS
	.align		4
        /*00c4*/ 	.byte	0x04, 0x29
        /*00c6*/ 	.short	(.L_10697 - .L_10696)


	//   ....[0]....
.L_10696:
        /*00c8*/ 	.word	0xffffffff


	//   ....[1]....
        /*00cc*/ 	.word	0xffffffff


	//   ....[2]....
        /*00d0*/ 	.word	0xffffffff


	//   ....[3]....
        /*00d4*/ 	.word	0xffffffff


	//   ....[4]....
        /*00d8*/ 	.word	0xffffffff


	//   ....[5]....
        /*00dc*/ 	.word	0xffffffff


	//   ....[6]....
        /*00e0*/ 	.word	0xffffffff


	//   ....[7]....
        /*00e4*/ 	.word	0xffffffff


	//   ....[8]....
        /*00e8*/ 	.word	0xffffffff


	//   ....[9]....
        /*00ec*/ 	.word	0xffffffff


	//   ....[10]....
        /*00f0*/ 	.word	0xffffffff


	//   ....[11]....
        /*00f4*/ 	.word	0xffffffff


	//   ....[12]....
        /*00f8*/ 	.word	0xffffffff


	//   ....[13]....
        /*00fc*/ 	.word	0xffffffff


	//   ....[14]....
        /*0100*/ 	.word	0xffffffff


	//   ....[15]....
        /*0104*/ 	.word	0xffffffff


	//   ....[16]....
        /*0108*/ 	.word	0xffffffff


	//   ....[17]....
        /*010c*/ 	.word	0xffffffff


	//   ....[18]....
        /*0110*/ 	.word	0xffffffff


	//   ....[19]....
        /*0114*/ 	.word	0xffffffff


	//   ....[20]....
        /*0118*/ 	.word	0xffffffff


	//   ....[21]....
        /*011c*/ 	.word	0xffffffff


	//   ....[22]....
        /*0120*/ 	.word	0xffffffff


	//   ....[23]....
        /*0124*/ 	.word	0xffffffff


	//   ....[24]....
        /*0128*/ 	.word	0xffffffff


	//----- nvinfo : EIATTR_COOP_GROUP_INSTR_OFFSETS
	.align		4
.L_10697:
        /*012c*/ 	.byte	0x04, 0x28
        /*012e*/ 	.short	(.L_10699 - .L_10698)


	//   ....[0]....
.L_10698:
        /*0130*/ 	.word	0x00000270


	//   ....[1]....
        /*0134*/ 	.word	0x000002a0


	//   ....[2]....
        /*0138*/ 	.word	0x000002e0


	//   ....[3]....
        /*013c*/ 	.word	0x00000300


	//   ....[4]....
        /*0140*/ 	.word	0x00000320


	//   ....[5]....
        /*0144*/ 	.word	0x000007d0


	//   ....[6]....
        /*0148*/ 	.word	0x000007f0


	//   ....[7]....
        /*014c*/ 	.word	0x00000810


	//   ....[8]....
        /*0150*/ 	.word	0x00000830


	//   ....[9]....
        /*0154*/ 	.word	0x00000850


	//   ....[10]....
        /*0158*/ 	.word	0x00001490


	//   ....[11]....
        /*015c*/ 	.word	0x000014e0


	//   ....[12]....
        /*0160*/ 	.word	0x00001550


	//   ....[13]....
        /*0164*/ 	.word	0x00001560


	//   ....[14]....
        /*0168*/ 	.word	0x00001760


	//   ....[15]....
        /*016c*/ 	.word	0x00001780


	//   ....[16]....
        /*0170*/ 	.word	0x000017b0


	//   ....[17]....
        /*0174*/ 	.word	0x00001810


	//   ....[18]....
        /*0178*/ 	.word	0x00001850


	//   ....[19]....
        /*017c*/ 	.word	0x00001860


	//   ....[20]....
        /*0180*/ 	.word	0x00001880


	//   ....[21]....
        /*0184*/ 	.word	0x000018e0


	//   ....[22]....
        /*0188*/ 	.word	0x00001910


	//   ....[23]....
        /*018c*/ 	.word	0x00001920


	//   ....[24]....
        /*0190*/ 	.word	0x00001950


	//----- nvinfo : EIATTR_VRC_CTA_INIT_COUNT
	.align		4
.L_10699:
        /*0194*/ 	.byte	0x02, 0x4a
	.zero		1
	.zero		1


	//----- nvinfo : EIATTR_EXIT_INSTR_OFFSETS
	.align		4
        /*0198*/ 	.byte	0x04, 0x1c
        /*019a*/ 	.short	(.L_10701 - .L_10700)


	//   ....[0]....
.L_10700:
        /*019c*/ 	.word	0x00000080


	//   ....[1]....
        /*01a0*/ 	.word	0x00001ee0


	//   ....[2]....
        /*01a4*/ 	.word	0x00001f20


	//   ....[3]....
        /*01a8*/ 	.word	0x00002380


	//   ....[4]....
        /*01ac*/ 	.word	0x000025a0


	//   ....[5]....
        /*01b0*/ 	.word	0x00002700


	//   ....[6]....
        /*01b4*/ 	.word	0x000027d0


	//----- nvinfo : EIATTR_MAX_THREADS
	.align		4
.L_10701:
        /*01b8*/ 	.byte	0x04, 0x05
        /*01ba*/ 	.short	(.L_10703 - .L_10702)
.L_10702:
        /*01bc*/ 	.word	0x00000080
        /*01c0*/ 	.word	0x00000001
        /*01c4*/ 	.word	0x00000001


	//----- nvinfo : EIATTR_CRS_STACK_SIZE
	.align		4
.L_10703:
        /*01c8*/ 	.byte	0x04, 0x1e
        /*01ca*/ 	.short	(.L_10705 - .L_10704)
.L_10704:
        /*01cc*/ 	.word	0x00000000


	//----- nvinfo : EIATTR_CBANK_PARAM_SIZE
	.align		4
.L_10705:
        /*01d0*/ 	.byte	0x03, 0x19
        /*01d2*/ 	.short	0x0048


	//----- nvinfo : EIATTR_PARAM_CBANK
	.align		4
        /*01d4*/ 	.byte	0x04, 0x0a
        /*01d6*/ 	.short	(.L_10707 - .L_10706)
	.align		4
.L_10706:
        /*01d8*/ 	.word	index@(.nv.constant0._ZN4vllm3moe10topkGatingILi18ELi576ELi4ELi8ELi32EjfLNS0_11ScoringFuncE0EEEvPKT5_PKbPfiPT4_PiiiibPKf)
        /*01dc*/ 	.short	0x0380
        /*01de*/ 	.short	0x0048


	//----- nvinfo : EIATTR_SW_WAR
	.align		4
.L_10707:
        /*01e0*/ 	.byte	0x04, 0x36
        /*01e2*/ 	.short	(.L_10709 - .L_10708)
.L_10708:
        /*01e4*/ 	.word	0x00000008
.L_10709:


//--------------------- .nv.info._ZN4vllm3moe10topkGatingILi14ELi448ELi4ELi8ELi32EjfLNS0_11ScoringFuncE0EEEvPKT5_PKbPfiPT4_PiiiibPKf --------------------------
	.section	.nv.info._ZN4vllm3moe10topkGatingILi14ELi448ELi4ELi8ELi32EjfLNS0_11ScoringFuncE0EEEvPKT5_PKbPfiPT4_PiiiibPKf,"",@"SHT_CUDA_INFO"
	.sectionflags	@""
	.align	4


	//----- nvinfo : EIATTR_CUDA_API_VERSION
	.align		4
        /*0000*/ 	.byte	0x04, 0x37
        /*0002*/ 	.short	(.L_10711 - .L_10710)
.L_10710:
        /*0004*/ 	.word	0x00000082


	//----- nvinfo : EIATTR_KPARAM_INFO
	.align		4
.L_10711:
        /*0008*/ 	.byte	0x04, 0x17
        /*000a*/ 	.short	(.L_10713 - .L_10712)
.L_10712:
        /*000c*/ 	.word	0x00000000
        /*0010*/ 	.short	0x000a
        /*0012*/ 	.short	0x0040
        /*0014*/ 	.byte	0x00, 0xf5, 0x21, 0x00


	//----- nvinfo : EIATTR_KPARAM_INFO
	.align		4
.L_10713:
        /*0018*/ 	.byte	0x04, 0x17
        /*001a*/ 	.short	(.L_10715 - .L_10714)
.L_10714:
        /*001c*/ 	.word	0x00000000
        /*0020*/ 	.short	0x0009
        /*0022*/ 	.short	0x003c
        /*0024*/ 	.byte	0x00, 0xf0, 0x05, 0x00


	//----- nvinfo : EIATTR_KPARAM_INFO
	.align		4
.L_10715:
        /*0028*/ 	.byte	0x04, 0x17
        /*002a*/ 	.short	(.L_10717 - .L_10716)
.L_10716:
        /*002c*/ 	.word	0x00000000
        /*0030*/ 	.short	0x0008
        /*0032*/ 	.short	0x0038
        /*0034*/ 	.byte	0x00, 0xf0, 0x11, 0x00


	//----- nvinfo : EIATTR_KPARAM_INFO
	.align		4
.L_10717:
        /*0038*/ 	.byte	0x04, 0x17
        /*003a*/ 	.short	(.L_10719 - .L_10718)
.L_10718:
        /*003c*/ 	.word	0x00000000
        /*0040*/ 	.short	0x0007
        /*0042*/ 	.short	0x0034
        /*0044*/ 	.byte	0x00, 0xf0, 0x11, 0x00


	//----- nvinfo : EIATTR_KPARAM_INFO
	.align		4
.L_10719:
        /*0048*/ 	.byte	0x04, 0x17
        /*004a*/ 	.short	(.L_10721 - .L_10720)
.L_10720:
        /*004c*/ 	.word	0x00000000
        /*0050*/ 	.short	0x0006
        /*0052*/ 	.short	0x0030
        /*0054*/ 	.byte	0x00, 0xf0, 0x11, 0x00


	//----- nvinfo : EIATTR_KPARAM_INFO
	.align		4
.L_10721:
        /*0058*/ 	.byte	0x04, 0x17
        /*005a*/ 	.short	(.L_10723 - .L_10722)
.L_10722:
        /*005c*/ 	.word	0x00000000
        /*0060*/ 	.short	0x0005
        /*0062*/ 	.short	0x0028
        /*0064*/ 	.byte	0x00, 0xf5, 0x21, 0x00


	//----- nvinfo : EIATTR_KPARAM_INFO
	.align		4
.L_10723:
        /*0068*/ 	.byte	0x04, 0x17
        /*006a*/ 	.short	(.L_10725 - .L_10724)
.L_10724:
        /*006c*/ 	.word	0x00000000
        /*0070*/ 	.short	0x0004
        /*0072*/ 	.short	0x0020
        /*0074*/ 	.byte	0x00, 0xf5, 0x21, 0x00


	//----- nvinfo : EIATTR_KPARAM_INFO
	.align		4
.L_10725:
        /*0078*/ 	.byte	0x04, 0x17
        /*007a*/ 	.short	(.L_10727 - .L_10726)
.L_10726:
        /*007c*/ 	.word	0x00000000
        /*0080*/ 	.short	0x0003
        /*0082*/ 	.short	0x0018
        /*0084*/ 	.byte	0x00, 0xf0, 0x11, 0x00


	//----- nvinfo : EIATTR_KPARAM_INFO
	.align		4
.L_10727:
        /*0088*/ 	.byte	0x04, 0x17
        /*008a*/ 	.short	(.L_10729 - .L_10728)
.L_10728:
        /*008c*/ 	.word	0x00000000
        /*0090*/ 	.short	0x0002
        /*0092*/ 	.short	0x0010
        /*0094*/ 	.byte	0x00, 0xf5, 0x21, 0x00


	//----- nvinfo : EIATTR_KPARAM_INFO
	.align		4
.L_10729:
        /*0098*/ 	.byte	0x04, 0x17
        /*009a*/ 	.short	(.L_10731 - .L_10730)
.L_10730:
        /*009c*/ 	.word	0x00000000
        /*00a0*/ 	.short	0x0001
        /*00a2*/ 	.short	0x0008
        /*00a4*/ 	.byte	0x00, 0xf5, 0x21, 0x00


	//----- nvinfo : EIATTR_KPARAM_INFO
	.align		4
.L_10731:
        /*00a8*/ 	.byte	0x04, 0x17
        /*00aa*/ 	.short	(.L_10733 - .L_10732)
.L_10732:
        /*00ac*/ 	.word	0x00000000
        /*00b0*/ 	.short	0x0000
        /*00b2*/ 	.short	0x0000
        /*00b4*/ 	.byte	0x00, 0xf5, 0x21, 0x00


	//----- nvinfo : EIATTR_SPARSE_MMA_MASK
	.align		4
.L_10733:
        /*00b8*/ 	.byte	0x03, 0x50
        /*00ba*/ 	.short	0x0000


	//----- nvinfo : EIATTR_MAXREG_COUNT
	.align		4
        /*00bc*/ 	.byte	0x03, 0x1b
        /*00be*/ 	.short	0x00ff


	//----- nvinfo : EIATTR_MERCURY_ISA_VERSION
	.align		4
        /*00c0*/ 	.byte	0x03, 0x5f
        /*00c2*/ 	.short	0x0101


	//----- nvinfo : EIATTR_COOP_GROUP_MASK_REGIDS
	.align		4
        /*00c4*/ 	.byte	0x04, 0x29
        /*00c6*/ 	.short	(.L_10735 - .L_10734)


	//   ....[0]....
.L_10734:
        /*00c8*/ 	.word	0xffffffff


	//   ....[1]....
        /*00cc*/ 	.word	0xffffffff


	//   ....[2]....
        /*00d0*/ 	.word	0xffffffff


	//   ....[3]....
        /*00d4*/ 	.word	0xffffffff


	//   ....[4]....
        /*00d8*/ 	.word	0xffffffff


	//   ....[5]....
        /*00dc*/ 	.word	0xffffffff


	//   ....[6]....
        /*00e0*/ 	.word	0xffffffff


	//   ....[7]....
        /*00e4*/ 	.word	0xffffffff


	//   ....[8]....
        /*00e8*/ 	.word	0xffffffff


	//   ....[9]....
        /*00ec*/ 	.word	0xffffffff


	//   ....[10]....
        /*00f0*/ 	.word	0xffffffff


	//   ....[11]....
        /*00f4*/ 	.word	0xffffffff


	//   ....[12]....
        /*00f8*/ 	.word	0xffffffff


	//   ....[13]....
        /*00fc*/ 	.word	0xffffffff


	//   ....[14]....
        /*0100*/ 	.word	0xffffffff


	//   ....[15]....
        /*0104*/ 	.word	0xffffffff


	//   ....[16]....
        /*0108*/ 	.word	0xffffffff


	//   ....[17]....
        /*010c*/ 	.word	0xffffffff


	//   ....[18]....
        /*0110*/ 	.word	0xffffffff


	//   ....[19]....
        /*0114*/ 	.word	0xffffffff


	//   ....[20]....
        /*0118*/ 	.word	0xffffffff


	//   ....[21]....
        /*011c*/ 	.word	0xffffffff


	//   ....[22]....
        /*0120*/ 	.word	0xffffffff


	//   ....[23]....
        /*0124*/ 	.word	0xffffffff


	//   ....[24]....
        /*0128*/ 	.word	0xffffffff


	//----- nvinfo : EIATTR_COOP_GROUP_INSTR_OFFSETS
	.align		4
.L_10735:
        /*012c*/ 	.byte	0x04, 0x28
        /*012e*/ 	.short	(.L_10737 - .L_10736)


	//   ....[0]....
.L_10736:
        /*0130*/ 	.word	0x00000230


	//   ....[1]....
        /*0134*/ 	.word	0x00000260


	//   ....[2]....
        /*0138*/ 	.word	0x000002a0


	//   ....[3]....
        /*013c*/ 	.word	0x000002c0


	//   ....[4]....
        /*0140*/ 	.word	0x000002f0


	//   ....[5]....
        /*0144*/ 	.word	0x00000690


	//   ....[6]....
        /*0148*/ 	.word	0x000006b0


	//   ....[7]....
        /*014c*/ 	.word	0x000006d0


	//   ....[8]....
        /*0150*/ 	.word	0x000006f0


	//   ....[9]....
        /*0154*/ 	.word	0x00000710


	//   ....[10]....
        /*0158*/ 	.word	0x000010b0


	//   ....[11]....
        /*015c*/ 	.word	0x00001120


	//   ....[12]....
        /*0160*/ 	.word	0x00001190


	//   ....[13]....
        /*0164*/ 	.word	0x000011a0


	//   ....[14]....
        /*0168*/ 	.word	0x00001320


	//   ....[15]....
        /*016c*/ 	.word	0x00001340


	//   ....[16]....
        /*0170*/ 	.word	0x00001370


	//   ....[17]....
        /*0174*/ 	.word	0x000013d0


	//   ....[18]....
        /*0178*/ 	.word	0x00001410


	//   ....[19]....
        /*017c*/ 	.word	0x00001420


	//   ....[20]....
        /*0180*/ 	.word	0x00001440


	//   ....[21]....
        /*0184*/ 	.word	0x000014a0


	//   ....[22]....
        /*0188*/ 	.word	0x000014d0


	//   ....[23]....
        /*018c*/ 	.word	0x000014e0


	//   ....[24]....
        /*0190*/ 	.word	0x00001510


	//----- nvinfo : EIATTR_VRC_CTA_INIT_COUNT
	.align		4
.L_10737:
        /*0194*/ 	.byte	0x02, 0x4a
	.zero		1
	.zero		1


	//----- nvinfo : EIATTR_EXIT_INSTR_OFFSETS
	.align		4
        /*0198*/ 	.byte	0x04, 0x1c
        /*019a*/ 	.short	(.L_10739 - .L_10738)


	//   ....[0]....
.L_10738:
        /*019c*/ 	.word	0x00000080


	//   ....[1]....
        /*01a0*/ 	.word	0x00001a60


	//   ....[2]....
        /*01a4*/ 	.word	0x00001a80


	//   ....[3]....
        /*01a8*/ 	.word	0x00001ef0


	//   ....[4]....
        /*01ac*/ 	.word	0x00002110


	//   ....[5]....
        /*01b0*/ 	.word	0x00002270


	//   ....[6]....
        /*01b4*/ 	.word	0x00002340


	//----- nvinfo : EIATTR_MAX_THREADS
	.align		4
.L_10739:
        /*01b8*/ 	.byte	0x04, 0x05
        /*01ba*/ 	.short	(.L_10741 - .L_10740)
.L_10740:
        /*01bc*/ 	.word	0x00000080
        /*01c0*/ 	.word	0x00000001
        /*01c4*/ 	.word	0x00000001


	//----- nvinfo : EIATTR_CRS_STACK_SIZE
	.align		4
.L_10741:
        /*01c8*/ 	.byte	0x04, 0x1e
        /*01ca*/ 	.short	(.L_10743 - .L_10742)
.L_10742:
        /*01cc*/ 	.word	0x00000000


	//----- nvinfo : EIATTR_CBANK_PARAM_SIZE
	.align		4
.L_10743:
        /*01d0*/ 	.byte	0x03, 0x19
        /*01d2*/ 	.short	0x0048


	//----- nvinfo : EIATTR_PARAM_CBANK
	.align		4
        /*01d4*/ 	.byte	0x04, 0x0a
        /*01d6*/ 	.short	(.L_10745 - .L_10744)
	.align		4
.L_10744:
        /*01d8*/ 	.word	index@(.nv.constant0._ZN4vllm3moe10topkGatingILi14ELi448ELi4ELi8ELi32EjfLNS0_11ScoringFuncE0EEEvPKT5_PKbPfiPT4_PiiiibPKf)
        /*01dc*/ 	.short	0x0380
        /*01de*/ 	.short	0x0048


	//----- nvinfo : EIATTR_SW_WAR
	.align		4
.L_10745:
        /*01e0*/ 	.byte	0x04, 0x36
        /*01e2*/ 	.short	(.L_10747 - .L_10746)
.L_10746:
        /*01e4*/ 	.word	0x00000008
.L_10747:


//--------------------- .nv.info._ZN4vllm3moe10topkGatingILi12ELi384ELi4ELi8ELi32EjfLNS0_11ScoringFuncE0EEEvPKT5_PKbPfiPT4_PiiiibPKf --------------------------
	.section	.nv.info._ZN4vllm3moe10topkGatingILi12ELi384ELi4ELi8ELi32EjfLNS0_11ScoringFuncE0EEEvPKT5_PKbPfiPT4_PiiiibPKf,"",@"SHT_CUDA_INFO"
	.sectionflags	@""
	.align	4


	//----- nvinfo : EIATTR_CUDA_API_VERSION
	.align		4
        /*0000*/ 	.byte	0x04, 0x37
        /*0002*/ 	.short	(.L_10749 - .L_10748)
.L_10748:
        /*0004*/ 	.word	0x00000082


	//----- nvinfo : EIATTR_KPARAM_INFO
	.align		4
.L_10749:
        /*0008*/ 	.byte	0x04, 0x17
        /*000a*/ 	.short	(.L_10751 - .L_10750)
.L_10750:
        /*000c*/ 	.word	0x00000000
        /*0010*/ 	.short	0x000a
        /*0012*/ 	.short	0x0040
        /*0014*/ 	.byte	0x00, 0xf5, 0x21, 0x00


	//----- nvinfo : EIATTR_KPARAM_INFO
	.align		4
.L_10751:
        /*0018*/ 	.byte	0x04, 0x17
        /*001a*/ 	.short	(.L_10753 - .L_10752)
.L_10752:
        /*001c*/ 	.word	0x00000000
        /*0020*/ 	.short	0x0009
        /*0022*/ 	.short	0x003c
        /*0024*/ 	.byte	0x00, 0xf0, 0x05, 0x00


	//----- nvinfo : EIATTR_KPARAM_INFO
	.align		4
.L_10753:
        /*0028*/ 	.byte	0x04, 0x17
        /*002a*/ 	.short	(.L_10755 - .L_10754)
.L_10754:
        /*002c*/ 	.word	0x00000000
        /*0030*/ 	.short	0x0008
        /*0032*/ 	.short	0x0038
        /*0034*/ 	.byte	0x00, 0xf0, 0x11, 0x00


	//----- nvinfo : EIATTR_KPARAM_INFO
	.align		4
.L_10755:
        /*0038*/ 	.byte	0x04, 0x17
        /*003a*/ 	.short	(.L_10757 - .L_10756)
.L_10756:
        /*003c*/ 	.word	0x00000000
        /*0040*/ 	.short	0x0007
        /*0042*/ 	.short	0x0034
        /*0044*/ 	.byte	0x00, 0xf0, 0x11, 0x00


	//----- nvinfo : EIATTR_KPARAM_INFO
	.align		4
.L_10757:
        /*0048*/ 	.byte	0x04, 0x17
        /*004a*/ 	.short	(.L_10759 - .L_10758)
.L_10758:
        /*004c*/ 	.word	0x00000000
        /*0050*/ 	.short	0x0006
        /*0052*/ 	.short	0x0030
        /*0054*/ 	.byte	0x00, 0xf0, 0x11, 0x00


	//----- nvinfo : EIATTR_KPARAM_INFO
	.align		4
.L_10759:
        /*0058*/ 	.byte	0x04, 0x17
        /*005a*/ 	.short	(.L_10761 - .L_10760)
.L_10760:
        /*005c*/ 	.word	0x00000000
        /*0060*/ 	.short	0x0005
        /*0062*/ 	.short	0x0028
        /*0064*/ 	.byte	0x00, 0xf5, 0x21, 0x00


	//----- nvinfo : EIATTR_KPARAM_INFO
	.align		4
.L_10761:
        /*0068*/ 	.byte	0x04, 0x17
        /*006a*/ 	.short	(.L_10763 - .L_10762)
.L_10762:
        /*006c*/ 	.word	0x00000000
        /*0070*/ 	.short	0x0004
        /*0072*/ 	.short	0x0020
        /*0074*/ 	.byte	0x00, 0xf5, 0x21, 0x00


	//----- nvinfo : EIATTR_KPARAM_INFO
	.align		4
.L_10763:
        /*0078*/ 	.byte	0x04, 0x17
        /*007a*/ 	.short	(.L_10765 - .L_10764)
.L_10764:
        /*007c*/ 	.word	0x00000000
        /*0080*/ 	.short	0x0003
        /*0082*/ 	.short	0x0018
        /*0084*/ 	.byte	0x00, 0xf0, 0x11, 0x00


	//----- nvinfo : EIATTR_KPARAM_INFO
	.align		4
.L_10765:
        /*0088*/ 	.byte	0x04, 0x17
        /*008a*/ 	.short	(.L_10767 - .L_10766)
.L_10766:
        /*008c*/ 	.word	0x00000000
        /*0090*/ 	.short	0x0002
        /*0092*/ 	.short	0x0010
        /*0094*/ 	.byte	0x00, 0xf5, 0x21, 0x00


	//----- nvinfo : EIATTR_KPARAM_INFO
	.align		4
.L_10767:
        /*0098*/ 	.byte	0x04, 0x17
        /*009a*/ 	.short	(.L_10769 - .L_10768)
.L_10768:
        /*009c*/ 	.word	0x00000000
        /*00a0*/ 	.short	0x0001
        /*00a2*/ 	.short	0x0008
        /*00a4*/ 	.byte	0x00, 0xf5, 0x21, 0x00


	//----- nvinfo : EIATTR_KPARAM_INFO
	.align		4
.L_10769:
        /*00a8*/ 	.byte	0x04, 0x17
        /*00aa*/ 	.short	(.L_10771 - .L_10770)
.L_10770:
        /*00ac*/ 	.word	0x00000000
        /*00b0*/ 	.short	0x0000
        /*00b2*/ 	.short	0x0000
        /*00b4*/ 	.byte	0x00, 0xf5, 0x21, 0x00


	//----- nvinfo : EIATTR_SPARSE_MMA_MASK
	.align		4
.L_10771:
        /*00b8*/ 	.byte	0x03, 0x50
        /*00ba*/ 	.short	0x0000


	//----- nvinfo : EIATTR_MAXREG_COUNT
	.align		4
        /*00bc*/ 	.byte	0x03, 0x1b
        /*00be*/ 	.short	0x00ff


	//----- nvinfo : EIATTR_MERCURY_ISA_VERSION
	.align		4
        /*00c0*/ 	.byte	0x03, 0x5f
        /*00c2*/ 	.short	0x0101


	//----- nvinfo : EIATTR_COOP_GROUP_MASK_REGIDS
	.align		4
        /*00c4*/ 	.byte	0x04, 0x29
        /*00c6*/ 	.short	(.L_10773 - .L_10772)


	//   ....[0]....
.L_10772:
        /*00c8*/ 	.word	0xffffffff


	//   ....[1]....
        /*00cc*/ 	.word	0xffffffff


	//   ....[2]....
        /*00d0*/ 	.word	0xffffffff


	//   ....[3]....
        /*00d4*/ 	.word	0xffffffff


	//   ....[4]....
        /*00d8*/ 	.word	0xffffffff


	//   ....[5]....
        /*00dc*/ 	.word	0xffffffff


	//   ....[6]....
        /*00e0*/ 	.word	0xffffffff


	//   ....[7]....
        /*00e4*/ 	.word	0xffffffff


	//   ....[8]....
        /*00e8*/ 	.word	0xffffffff


	//   ....[9]....
        /*00ec*/ 	.word	0xffffffff


	//   ....[10]....
        /*00f0*/ 	.word	0xffffffff


	//   ....[11]....
        /*00f4*/ 	.word	0xffffffff


	//   ....[12]....
        /*00f8*/ 	.word	0xffffffff


	//   ....[13]....
        /*00fc*/ 	.word	0xffffffff


	//   ....[14]....
        /*0100*/ 	.word	0xffffffff


	//   ....[15]....
        /*0104*/ 	.word	0xffffffff


	//   ....[16]....
        /*0108*/ 	.word	0xffffffff


	//   ....[17]....
        /*010c*/ 	.word	0xffffffff


	//   ....[18]....
        /*0110*/ 	.word	0xffffffff


	//   ....[19]....
        /*0114*/ 	.word	0xffffffff


	//   ....[20]....
        /*0118*/ 	.word	0xffffffff


	//   ....[21]....
        /*011c*/ 	.word	0xffffffff


	//   ....[22]....
        /*0120*/ 	.word	0xffffffff


	//   ....[23]....
        /*0124*/ 	.word	0xffffffff


	//   ....[24]....
        /*0128*/ 	.word	0xffffffff


	//----- nvinfo : EIATTR_COOP_GROUP_INSTR_OFFSETS
	.align		4
.L_10773:
        /*012c*/ 	.byte	0x04, 0x28
        /*012e*/ 	.short	(.L_10775 - .L_10774)


	//   ....[0]....
.L_10774:
        /*0130*/ 	.word	0x00000210


	//   ....[1]....
        /*0134*/ 	.word	0x00000230


	//   ....[2]....
        /*0138*/ 	.word	0x00000260


	//   ....[3]....
        /*013c*/ 	.word	0x000002a0


	//   ....[4]....
        /*0140*/ 	.word	0x000002f0


	//   ....[5]....
        /*0144*/ 	.word	0x00000620


	//   ....[6]....
        /*0148*/ 	.word	0x00000640


	//   ....[7]....
        /*014c*/ 	.word	0x00000660


	//   ....[8]....
        /*0150*/ 	.word	0x00000680


	//   ....[9]....
        /*0154*/ 	.word	0x000006a0


	//   ....[10]....
        /*0158*/ 	.word	0x00000f20


	//   ....[11]....
        /*015c*/ 	.word	0x00000f60


	//   ....[12]....
        /*0160*/ 	.word	0x00000fe0


	//   ....[13]....
        /*0164*/ 	.word	0x00001030


	//   ....[14]....
        /*0168*/ 	.word	0x00001110


	//   ....[15]....
        /*016c*/ 	.word	0x00001150


	//   ....[16]....
        /*0170*/ 	.word	0x00001160


	//   ....[17]....
        /*0174*/ 	.word	0x00001190


	//   ....[18]....
        /*0178*/ 	.word	0x00001200


	//   ....[19]....
        /*017c*/ 	.word	0x00001220


	//   ....[20]....
        /*0180*/ 	.word	0x00001230


	//   ....[21]....
        /*0184*/ 	.word	0x00001270


	//   ....[22]....
        /*0188*/ 	.word	0x000012d0


	//   ....[23]....
        /*018c*/ 	.word	0x000012f0


	//   ....[24]....
        /*0190*/ 	.word	0x00001300


	//----- nvinfo : EIATTR_VRC_CTA_INIT_COUNT
	.align		4
.L_10775:
        /*0194*/ 	.byte	0x02, 0x4a
	.zero		1
	.zero		1


	//----- nvinfo : EIATTR_EXIT_INSTR_OFFSETS
	.align		4
        /*0198*/ 	.byte	0x04, 0x1c
        /*019a*/ 	.short	(.L_10777 - .L_10776)


	//   ....[0]....
.L_10776:
        /*019c*/ 	.word	0x00000080


	//   ....[1]....
        /*01a0*/ 	.word	0x00001810


	//   ....[2]....
        /*01a4*/ 	.word	0x00001830


	//   ....[3]....
        /*01a8*/ 	.word	0x00001ca0


	//   ....[4]....
        /*01ac*/ 	.word	0x00001ec0


	//   ....[5]....
        /*01b0*/ 	.word	0x00002020


	//   ....[6]....
        /*01b4*/ 	.word	0x000020f0


	//----- nvinfo : EIATTR_MAX_THREADS
	.align		4
.L_10777:
        /*01b8*/ 	.byte	0x04, 0x05
        /*01ba*/ 	.short	(.L_10779 - .L_10778)
.L_10778:
        /*01bc*/ 	.word	0x00000080
        /*01c0*/ 	.word	0x00000001
        /*01c4*/ 	.word	0x00000001


	//----- nvinfo : EIATTR_CRS_STACK_SIZE
	.align		4
.L_10779:
        /*01c8*/ 	.byte	0x04, 0x1e
        /*01ca*/ 	.short	(.L_10781 - .L_10780)
.L_10780:
        /*01cc*/ 	.word	0x00000000


	//----- nvinfo : EIATTR_CBANK_PARAM_SIZE
	.align		4
.L_10781:
        /*01d0*/ 	.byte	0x03, 0x19
        /*01d2*/ 	.short	0x0048


	//----- nvinfo : EIATTR_PARAM_CBANK
	.align		4
        /*01d4*/ 	.byte	0x04, 0x0a
        /*01d6*/ 	.short	(.L_10783 - .L_10782)
	.align		4
.L_10782:
        /*01d8*/ 	.word	index@(.nv.constant0._ZN4vllm3moe10topkGatingILi12ELi384ELi4ELi8ELi32EjfLNS0_11ScoringFuncE0EEEvPKT5_PKbPfiPT4_PiiiibPKf)
        /*01dc*/ 	.short	0x0380
        /*01de*/ 	.short	0x0048


	//----- nvinfo : EIATTR_SW_WAR
	.align		4
.L_10783:
        /*01e0*/ 	.byte	0x04, 0x36
        /*01e2*/ 	.short	(.L_10785 - .L_10784)
.L_10784:
        /*01e4*/ 	.word	0x00000008
.L_10785:


//--------------------- .nv.info._ZN4vllm3moe10topkGatingILi10ELi320ELi4ELi8ELi32EjfLNS0_11ScoringFuncE0EEEvPKT5_PKbPfiPT4_PiiiibPKf --------------------------
	.section	.nv.info._ZN4vllm3moe10topkGatingILi10ELi320ELi4ELi8ELi32EjfLNS0_11ScoringFuncE0EEEvPKT5_PKbPfiPT4_PiiiibPKf,"",@"SHT_CUDA_INFO"
	.sectionflags	@""
	.align	4


	//----- nvinfo : EIATTR_CUDA_API_VERSION
	.align		4
        /*0000*/ 	.byte	0x04, 0x37
        /*0002*/ 	.short	(.L_10787 - .L_10786)
.L_10786:
        /*0004*/ 	.word	0x00000082


	//----- nvinfo : EIATTR_KPARAM_INFO
	.align		4
.L_10787:
        /*0008*/ 	.byte	0x04, 0x17
        /*000a*/ 	.short	(.L_10789 - .L_10788)
.L_10788:
        /*000c*/ 	.word	0x00000000
        /*0010*/ 	.short	0x000a
        /*0012*/ 	.short	0x0040
        /*0014*/ 	.byte	0x00, 0xf5, 0x21, 0x00


	//----- nvinfo : EIATTR_KPARAM_INFO
	.align		4
.L_10789:
        /*0018*/ 	.byte	0x04, 0x17
        /*001a*/ 	.short	(.L_10791 - .L_10790)
.L_10790:
        /*001c*/ 	.word	0x00000000
        /*0020*/ 	.short	0x0009
        /*0022*/ 	.short	0x003c
        /*0024*/ 	.byte	0x00, 0xf0, 0x05, 0x00


	//----- nvinfo : EIATTR_KPARAM_INFO
	.align		4
.L_10791:
        /*0028*/ 	.byte	0x04, 0x17
        /*002a*/ 	.short	(.L_10793 - .L_10792)
.L_10792:
        /*002c*/ 	.word	0x00000000
        /*0030*/ 	.short	0x0008
        /*0032*/ 	.short	0x0038
        /*0034*/ 	.byte	0x00, 0xf0, 0x11, 0x00


	//----- nvinfo : EIATTR_KPARAM_INFO
	.align		4
.L_10793:
        /*0038*/ 	.byte	0x04, 0x17
        /*003a*/ 	.short	(.L_10795 - .L_10794)
.L_10794:
        /*003c*/ 	.word	0x00000000
        /*0040*/ 	.short	0x0007
        /*0042*/ 	.short	0x0034
        /*0044*/ 	.byte	0x00, 0xf0, 0x11, 0x00


	//----- nvinfo : EIATTR_KPARAM_INFO
	.align		4
.L_10795:
        /*0048*/ 	.byte	0x04, 0x17
        /*004a*/ 	.short	(.L_10797 - .L_10796)
.L_10796:
        /*004c*/ 	.word	0x00000000
        /*0050*/ 	.short	0x0006
        /*0052*/ 	.short	0x0030
        /*0054*/ 	.byte	0x00, 0xf0, 0x11, 0x00


	//----- nvinfo : EIATTR_KPARAM_INFO
	.align		4
.L_10797:
        /*0058*/ 	.byte	0x04, 0x17
        /*005a*/ 	.short	(.L_10799 - .L_10798)
.L_10798:
        /*005c*/ 	.word	0x00000000
        /*0060*/ 	.short	0x0005
        /*0062*/ 	.short	0x0028
        /*0064*/ 	.byte	0x00, 0xf5, 0x21, 0x00


	//----- nvinfo : EIATTR_KPARAM_INFO
	.align		4
.L_10799:
        /*0068*/ 	.byte	0x04, 0x17
        /*006a*/ 	.short	(.L_10801 - .L_10800)
.L_10800:
        /*006c*/ 	.word	0x00000000
        /*0070*/ 	.short	0x0004
        /*0072*/ 	.short	0x0020
        /*0074*/ 	.byte	0x00, 0xf5, 0x21, 0x00


	//----- nvinfo : EIATTR_KPARAM_INFO
	.align		4
.L_10801:
        /*0078*/ 	.byte	0x04, 0x17
        /*007a*/ 	.short	(.L_10803 - .L_10802)
.L_10802:
        /*007c*/ 	.word	0x00000000
        /*0080*/ 	.short	0x0003
        /*0082*/ 	.short	0x0018
        /*0084*/ 	.byte	0x00, 0xf0, 0x11, 0x00


	//----- nvinfo : EIATTR_KPARAM_INFO
	.align		4
.L_10803:
        /*0088*/ 	.byte	0x04, 0x17
        /*008a*/ 	.short	(.L_10805 - .L_10804)
.L_10804:
        /*008c*/ 	.word	0x00000000
        /*0090*/ 	.short	0x0002
        /*0092*/ 	.short	0x0010
        /*0094*/ 	.byte	0x00, 0xf5, 0x21, 0x00


	//----- nvinfo : EIATTR_KPARAM_INFO
	.align		4
.L_10805:
        /*0098*/ 	.byte	0x04, 0x17
        /*009a*/ 	.short	(.L_10807 - .L_10806)
.L_10806:
        /*009c*/ 	.word	0x00000000
        /*00a0*/ 	.short	0x0001
        /*00a2*/ 	.short	0x0008
        /*00a4*/ 	.byte	0x00, 0xf5, 0x21, 0x00


	//----- nvinfo : EIATTR_KPARAM_INFO
	.align		4
.L_10807:
        /*00a8*/ 	.byte	0x04, 0x17
        /*00aa*/ 	.short	(.L_10809 - .L_10808)
.L_10808:
        /*00ac*/ 	.word	0x00000000
        /*00b0*/ 	.short	0x0000
        /*00b2*/ 	.short	0x0000
        /*00b4*/ 	.byte	0x00, 0xf5, 0x21, 0x00


	//----- nvinfo : EIATTR_SPARSE_MMA_MASK
	.align		4
.L_10809:
        /*00b8*/ 	.byte	0x03, 0x50
        /*00ba*/ 	.short	0x0000


	//----- nvinfo : EIATTR_MAXREG_COUNT
	.align		4
        /*00bc*/ 	.byte	0x03, 0x1b
        /*00be*/ 	.short	0x00ff


	//----- nvinfo : EIATTR_MERCURY_ISA_VERSION
	.align		4
        /*00c0*/ 	.byte	0x03, 0x5f
        /*00c2*/ 	.short	0x0101


	//----- nvinfo : EIATTR_COOP_GROUP_MASK_REGIDS
	.align		4
        /*00c4*/ 	.byte	0x04, 0x29
        /*00c6*/ 	.short	(.L_10811 - .L_10810)


	//   ....[0]....
.L_10810:
        /*00c8*/ 	.word	0xffffffff


	//   ....[1]....
        /*00cc*/ 	.word	0xffffffff


	//   ....[2]....
        /*00d0*/ 	.word	0xffffffff


	//   ....[3]....
        /*00d4*/ 	.word	0xffffffff


	//   ....[4]....
        /*00d8*/ 	.word	0xffffffff


	//   ....[5]....
        /*00dc*/ 	.word	0xffffffff


	//   ....[6]....
        /*00e0*/ 	.word	0xffffffff


	//   ....[7]....
        /*00e4*/ 	.word	0xffffffff


	//   ....[8]....
        /*00e8*/ 	.word	0xffffffff


	//   ....[9]....
        /*00ec*/ 	.word	0xffffffff


	//   ....[10]....
        /*00f0*/ 	.word	0xffffffff


	//   ....[11]....
        /*00f4*/ 	.word	0xffffffff


	//   ....[12]....
        /*00f8*/ 	.word	0xffffffff


	//   ....[13]....
        /*00fc*/ 	.word	0xffffffff


	//   ....[14]....
        /*0100*/ 	.word	0xffffffff


	//   ....[15]....
        /*0104*/ 	.word	0xffffffff


	//   ....[16]....
        /*0108*/ 	.word	0xffffffff


	//   ....[17]....
        /*010c*/ 	.word	0xffffffff


	//   ....[18]....
        /*0110*/ 	.word	0xffffffff


	//   ....[19]....
        /*0114*/ 	.word	0xffffffff


	//   ....[20]....
        /*0118*/ 	.word	0xffffffff


	//   ....[21]....
        /*011c*/ 	.word	0xffffffff


	//   ....[22]....
        /*0120*/ 	.word	0xffffffff


	//   ....[23]....
        /*0124*/ 	.word	0xffffffff


	//   ....[24]....
        /*0128*/ 	.word	0xffffffff


	//----- nvinfo : EIATTR_COOP_GROUP_INSTR_OFFSETS
	.align		4
.L_10811:
        /*012c*/ 	.byte	0x04, 0x28
        /*012e*/ 	.short	(.L_10813 - .L_10812)


	//   ....[0]....
.L_10812:
        /*0130*/ 	.word	0x00000220


	//   ....[1]....
        /*0134*/ 	.word	0x00000240


	//   ....[2]....
        /*0138*/ 	.word	0x00000260


	//   ....[3]....
        /*013c*/ 	.word	0x00000290


	//   ....[4]....
        /*0140*/ 	.word	0x000002b0


	//   ....[5]....
        /*0144*/ 	.word	0x00000550


	//   ....[6]....
        /*0148*/ 	.word	0x00000570


	//   ....[7]....
        /*014c*/ 	.word	0x00000590


	//   ....[8]....
        /*0150*/ 	.word	0x000005b0


	//   ....[9]....
        /*0154*/ 	.word	0x000005d0


	//   ....[10]....
        /*0158*/ 	.word	0x00000d50


	//   ....[11]....
        /*015c*/ 	.word	0x00000d80


	//   ....[12]....
        /*0160*/ 	.word	0x00000df0


	//   ....[13]....
        /*0164*/ 	.word	0x00000e00


	//   ....[14]....
        /*0168*/ 	.word	0x00000f20


	//   ....[15]....
        /*016c*/ 	.word	0x00000f40


	//   ....[16]....
        /*0170*/ 	.word	0x00000f70


	//   ....[17]....
        /*0174*/ 	.word	0x00000fd0


	//   ....[18]....
        /*0178*/ 	.word	0x00001010


	//   ....[19]....
        /*017c*/ 	.word	0x00001020


	//   ....[20]....
        /*0180*/ 	.word	0x00001040


	//   ....[21]....
        /*0184*/ 	.word	0x000010a0


	//   ....[22]....
        /*0188*/ 	.word	0x000010d0


	//   ....[23]....
        /*018c*/ 	.word	0x000010e0


	//   ....[24]....
        /*0190*/ 	.word	0x00001110


	//----- nvinfo : EIATTR_VRC_CTA_INIT_COUNT
	.align		4
.L_10813:
        /*0194*/ 	.byte	0x02, 0x4a
	.zero		1
	.zero		1


	//----- nvinfo : EIATTR_EXIT_INSTR_OFFSETS
	.align		4
        /*0198*/ 	.byte	0x04, 0x1c
        /*019a*/ 	.short	(.L_10815 - .L_10814)


	//   ....[0]....
.L_10814:
        /*019c*/ 	.word	0x00000080


	//   ....[1]....
        /*01a0*/ 	.word	0x000015e0


	//   ....[2]....
        /*01a4*/ 	.word	0x00001600


	//   ....[3]....
        /*01a8*/ 	.word	0x00001a70


	//   ....[4]....
        /*01ac*/ 	.word	0x00001c90


	//   ....[5]....
        /*01b0*/ 	.word	0x00001df0


	//   ....[6]....
        /*01b4*/ 	.word	0x00001ec0


	//----- nvinfo : EIATTR_MAX_THREADS
	.align		4
.L_10815:
        /*01b8*/ 	.byte	0x04, 0x05
        /*01ba*/ 	.short	(.L_10817 - .L_10816)
.L_10816:
        /*01bc*/ 	.word	0x00000080
        /*01c0*/ 	.word	0x00000001
        /*01c4*/ 	.word	0x00000001


	//----- nvinfo : EIATTR_CRS_STACK_SIZE
	.align		4
.L_10817:
        /*01c8*/ 	.byte	0x04, 0x1e
        /*01ca*/ 	.short	(.L_10819 - .L_10818)
.L_10818:
        /*01cc*/ 	.word	0x00000000


	//----- nvinfo : EIATTR_CBANK_PARAM_SIZE
	.align		4
.L_10819:
        /*01d0*/ 	.byte	0x03, 0x19
        /*01d2*/ 	.short	0x0048


	//----- nvinfo : EIATTR_PARAM_CBANK
	.align		4
        /*01d4*/ 	.byte	0x04, 0x0a
        /*01d6*/ 	.short	(.L_10821 - .L_10820)
	.align		4
.L_10820:
        /*01d8*/ 	.word	index@(.nv.constant0._ZN4vllm3moe10topkGatingILi10ELi320ELi4ELi8ELi32EjfLNS0_11ScoringFuncE0EEEvPKT5_PKbPfiPT4_PiiiibPKf)
        /*01dc*/ 	.short	0x0380
        /*01de*/ 	.short	0x0048


	//----- nvinfo : EIATTR_SW_WAR
	.align		4
.L_10821:
        /*01e0*/ 	.byte	0x04, 0x36
        /*01e2*/ 	.short	(.L_10823 - .L_10822)
.L_10822:
        /*01e4*/ 	.word	0x00000008
.L_10823:


//--------------------- .nv.info._ZN4vllm3moe10topkGatingILi6ELi192ELi4ELi8ELi32EjfLNS0_11ScoringFuncE0EEEvPKT5_PKbPfiPT4_PiiiibPKf --------------------------
	.section	.nv.info._ZN4vllm3moe10topkGatingILi6ELi192ELi4ELi8ELi32EjfLNS0_11ScoringFuncE0EEEvPKT5_PKbPfiPT4_PiiiibPKf,"",@"SHT_CUDA_INFO"
	.sectionflags	@""
	.align	4


	//----- nvinfo : EIATTR_CUDA_API_VERSION
	.align		4
        /*0000*/ 	.byte	0x04, 0x37
        /*0002*/ 	.short	(.L_10825 - .L_10824)
.L_10824:
        /*0004*/ 	.word	0x00000082


	//----- nvinfo : EIATTR_KPARAM_INFO
	.align		4
.L_10825:
        /*0008*/ 	.byte	0x04, 0x17
        /*000a*/ 	.short	(.L_10827 - .L_10826)
.L_10826:
        /*000c*/ 	.word	0x00000000
        /*0010*/ 	.short	0x000a
        /*0012*/ 	.short	0x0040
        /*0014*/ 	.byte	0x00, 0xf5, 0x21, 0x00


	//----- nvinfo : EIATTR_KPARAM_INFO
	.align		4
.L_10827:
        /*0018*/ 	.byte	0x04, 0x17
        /*001a*/ 	.short	(.L_10829 - .L_10828)
.L_10828:
        /*001c*/ 	.word	0x00000000
        /*0020*/ 	.short	0x0009
        /*0022*/ 	.short	0x003c
        /*0024*/ 	.byte	0x00, 0xf0, 0x05, 0x00


	//----- nvinfo : EIATTR_KPARAM_INFO
	.align		4
.L_10829:
        /*0028*/ 	.byte	0x04, 0x17
        /*002a*/ 	.short	(.L_10831 - .L_10830)
.L_10830:
        /*002c*/ 	.word	0x00000000
        /*0030*/ 	.short	0x0008
        /*0032*/ 	.short	0x0038
        /*0034*/ 	.byte	0x00, 0xf0, 0x11, 0x00


	//----- nvinfo : EIATTR_KPARAM_INFO
	.align		4
.L_10831:
        /*0038*/ 	.byte	0x04, 0x17
        /*003a*/ 	.short	(.L_10833 - .L_10832)
.L_10832:
        /*003c*/ 	.word	0x00000000
        /*0040*/ 	.short	0x0007
        /*0042*/ 	.short	0x0034
        /*0044*/ 	.byte	0x00, 0xf0, 0x11, 0x00


	//----- nvinfo : EIATTR_KPARAM_INFO
	.align		4
.L_10833:
        /*0048*/ 	.byte	0x04, 0x17
        /*004a*/ 	.short	(.L_10835 - .L_10834)
.L_10834:
        /*004c*/ 	.word	0x00000000
        /*0050*/ 	.short	0x0006
        /*0052*/ 	.short	0x0030
        /*0054*/ 	.byte	0x00, 0xf0, 0x11, 0x00


	//----- nvinfo : EIATTR_KPARAM_INFO
	.align		4
.L_10835:
        /*0058*/ 	.byte	0x04, 0x17
        /*005a*/ 	.short	(.L_10837 - .L_10836)
.L_10836:
        /*005c*/ 	.word	0x00000000
        /*0060*/ 	.short	0x0005
        /*0062*/ 	.short	0x0028
        /*0064*/ 	.byte	0x00, 0xf5, 0x21, 0x00


	//----- nvinfo : EIATTR_KPARAM_INFO
	.align		4
.L_10837:
        /*0068*/ 	.byte	0x04, 0x17
        /*006a*/ 	.short	(.L_10839 - .L_10838)
.L_10838:
        /*006c*/ 	.word	0x00000000
        /*0070*/ 	.short	0x0004
        /*0072*/ 	.short	0x0020
        /*0074*/ 	.byte	0x00, 0xf5, 0x21, 0x00


	//----- nvinfo : EIATTR_KPARAM_INFO
	.align		4
.L_10839:
        /*0078*/ 	.byte	0x04, 0x17
        /*007a*/ 	.short	(.L_10841 - .L_10840)
.L_10840:
        /*007c*/ 	.word	0x00000000
        /*0080*/ 	.short	0x0003
        /*0082*/ 	.short	0x0018
        /*0084*/ 	.byte	0x00, 0xf0, 0x11, 0x00


	//----- nvinfo : EIATTR_KPARAM_INFO
	.align		4
.L_10841:
        /*0088*/ 	.byte	0x04, 0x17
        /*008a*/ 	.short	(.L_10843 - .L_10842)
.L_10842:
        /*008c*/ 	.word	0x00000000
        /*0090*/ 	.short	0x0002
        /*0092*/ 	.short	0x0010
        /*0094*/ 	.byte	0x00, 0xf5, 0x21, 0x00


	//----- nvinfo : EIATTR_KPARAM_INFO
	.align		4
.L_10843:
        /*0098*/ 	.byte	0x04, 0x17
        /*009a*/ 	.short	(.L_10845 - .L_10844)
.L_10844:
        /*009c*/ 	.word	0x00000000
        /*00a0*/ 	.short	0x0001
        /*00a2*/ 	.short	0x0008
        /*00a4*/ 	.byte	0x00, 0xf5, 0x21, 0x00


	//----- nvinfo : EIATTR_KPARAM_INFO
	.align		4
.L_10845:
        /*00a8*/ 	.byte	0x04, 0x17
        /*00aa*/ 	.short	(.L_10847 - .L_10846)
.L_10846:
        /*00ac*/ 	.word	0x00000000
        /*00b0*/ 	.short	0x0000
        /*00b2*/ 	.short	0x0000
        /*00b4*/ 	.byte	0x00, 0xf5, 0x21, 0x00


	//----- nvinfo : EIATTR_SPARSE_MMA_MASK
	.align		4
.L_10847:
        /*00b8*/ 	.byte	0x03, 0x50
        /*00ba*/ 	.short	0x0000


	//----- nvinfo : EIATTR_MAXREG_COUNT
	.align		4
        /*00bc*/ 	.byte	0x03, 0x1b
        /*00be*/ 	.short	0x00ff


	//----- nvinfo : EIATTR_MERCURY_ISA_VERSION
	.align		4
        /*00c0*/ 	.byte	0x03, 0x5f
        /*00c2*/ 	.short	0x0101


	//----- nvinfo : EIATTR_COOP_GROUP_MASK_REGIDS
	.align		4
        /*00c4*/ 	.byte	0x04, 0x29
        /*00c6*/ 	.short	(.L_10849 - .L_10848)


	//   ....[0]....
.L_10848:
        /*00c8*/ 	.word	0xffffffff


	//   ....[1]....
        /*00cc*/ 	.word	0xffffffff


	//   ....[2]....
        /*00d0*/ 	.word	0xffffffff


	//   ....[3]....
        /*00d4*/ 	.word	0xffffffff


	//   ....[4]....
        /*00d8*/ 	.word	0xffffffff


	//   ....[5]....
        /*00dc*/ 	.word	0xffffffff


	//   ....[6]....
        /*00e0*/ 	.word	0xffffffff


	//   ....[7]....
        /*00e4*/ 	.word	0xffffffff


	//   ....[8]....
        /*00e8*/ 	.word	0xffffffff


	//   ....[9]....
        /*00ec*/ 	.word	0xffffffff


	//   ....[10]....
        /*00f0*/ 	.word	0xffffffff


	//   ....[11]....
        /*00f4*/ 	.word	0xffffffff


	//   ....[12]....
        /*00f8*/ 	.word	0xffffffff


	//   ....[13]....
        /*00fc*/ 	.word	0xffffffff


	//   ....[14]....
        /*0100*/ 	.word	0xffffffff


	//   ....[15]....
        /*0104*/ 	.word	0xffffffff


	//   ....[16]....
        /*0108*/ 	.word	0xffffffff


	//   ....[17]....
        /*010c*/ 	.word	0xffffffff


	//   ....[18]....
        /*0110*/ 	.word	0xffffffff


	//   ....[19]....
        /*0114*/ 	.word	0xffffffff


	//   ....[20]....
        /*0118*/ 	.word	0xffffffff


	//   ....[21]....
        /*011c*/ 	.word	0xffffffff


	//   ....[22]....
        /*0120*/ 	.word	0xffffffff


	//   ....[23]....
        /*0124*/ 	.word	0xffffffff


	//   ....[24]....
        /*0128*/ 	.word	0xffffffff


	//----- nvinfo : EIATTR_COOP_GROUP_INSTR_OFFSETS
	.align		4
.L_10849:
        /*012c*/ 	.byte	0x04, 0x28
        /*012e*/ 	.short	(.L_10851 - .L_10850)


	//   ....[0]....
.L_10850:
        /*0130*/ 	.word	0x00000270


	//   ....[1]....
        /*0134*/ 	.word	0x000002a0


	//   ....[2]....
        /*0138*/ 	.word	0x000002d0


	//   ....[3]....
        /*013c*/ 	.word	0x00000300


	//   ....[4]....
        /*0140*/ 	.word	0x00000320


	//   ....[5]....
        /*0144*/ 	.word	0x000004c0


	//   ....[6]....
        /*0148*/ 	.word	0x000004e0


	//   ....[7]....
        /*014c*/ 	.word	0x00000500


	//   ....[8]....
        /*0150*/ 	.word	0x00000520


	//   ....[9]....
        /*0154*/ 	.word	0x00000540


	//   ....[10]....
        /*0158*/ 	.word	0x00000950


	//   ....[11]....
        /*015c*/ 	.word	0x00000990


	//   ....[12]....
        /*0160*/ 	.word	0x00000a10


	//   ....[13]....
        /*0164*/ 	.word	0x00000a30


	//   ....[14]....
        /*0168*/ 	.word	0x00000a90


	//   ....[15]....
        /*016c*/ 	.word	0x00000b00


	//   ....[16]....
        /*0170*/ 	.word	0x00000b20


	//   ....[17]....
        /*0174*/ 	.word	0x00000b30


	//   ....[18]....
        /*0178*/ 	.word	0x00000b60


	//   ....[19]....
        /*017c*/ 	.word	0x00000bc0


	//   ....[20]....
        /*0180*/ 	.word	0x00000be0


	//   ....[21]....
        /*0184*/ 	.word	0x00000bf0


	//   ....[22]....
        /*0188*/ 	.word	0x00000c60


	//   ....[23]....
        /*018c*/ 	.word	0x00000c80


	//   ....[24]....
        /*0190*/ 	.word	0x00000c90


	//----- nvinfo : EIATTR_VRC_CTA_INIT_COUNT
	.align		4
.L_10851:
        /*0194*/ 	.byte	0x02, 0x4a
	.zero		1
	.zero		1


	//----- nvinfo : EIATTR_EXIT_INSTR_OFFSETS
	.align		4
        /*0198*/ 	.byte	0x04, 0x1c
        /*019a*/ 	.short	(.L_10853 - .L_10852)


	//   ....[0]....
.L_10852:
        /*019c*/ 	.word	0x00000080


	//   ....[1]....
        /*01a0*/ 	.word	0x000010e0


	//   ....[2]....
        /*01a4*/ 	.word	0x00001100


	//   ....[3]....
        /*01a8*/ 	.word	0x00001570


	//   ....[4]....
        /*01ac*/ 	.word	0x00001790


	//   ....[5]....
        /*01b0*/ 	.word	0x000018f0


	//   ....[6]....
        /*01b4*/ 	.word	0x000019c0


	//----- nvinfo : EIATTR_MAX_THREADS
	.align		4
.L_10853:
        /*01b8*/ 	.byte	0x04, 0x05
        /*01ba*/ 	.short	(.L_10855 - .L_10854)
.L_10854:
        /*01bc*/ 	.word	0x00000080
        /*01c0*/ 	.word	0x00000001
        /*01c4*/ 	.word	0x00000001


	//----- nvinfo : EIATTR_CRS_STACK_SIZE
	.align		4
.L_10855:
        /*01c8*/ 	.byte	0x04, 0x1e
        /*01ca*/ 	.short	(.L_10857 - .L_10856)
.L_10856:
        /*01cc*/ 	.word	0x00000000


	//----- nvinfo : EIATTR_CBANK_PARAM_SIZE
	.align		4
.L_10857:
        /*01d0*/ 	.byte	0x03, 0x19
        /*01d2*/ 	.short	0x0048


	//----- nvinfo : EIATTR_PARAM_CBANK
	.align		4
        /*01d4*/ 	.byte	0x04, 0x0a
        /*01d6*/ 	.short	(.L_10859 - .L_10858)
	.align		4
.L_10858:
        /*01d8*/ 	.word	index@(.nv.constant0._ZN4vllm3moe10topkGatingILi6ELi192ELi4ELi8ELi32EjfLNS0_11ScoringFuncE0EEEvPKT5_PKbPfiPT4_PiiiibPKf)
        /*01dc*/ 	.short	0x0380
        /*01de*/ 	.short	0x0048


	//----- nvinfo : EIATTR_SW_WAR
	.align		4
.L_10859:
        /*01e0*/ 	.byte	0x04, 0x36
        /*01e2*/ 	.short	(.L_10861 - .L_10860)
.L_10860:
        /*01e4*/ 	.word	0x00000008
.L_10861:


//--------------------- .nv.info._ZN4vllm3moe10topkGatingILi16ELi512ELi4ELi16ELi32EjfLNS0_11ScoringFuncE0EEEvPKT5_PKbPfiPT4_PiiiibPKf --------------------------
	.section	.nv.info._ZN4vllm3moe10topkGatingILi16ELi512ELi4ELi16ELi32EjfLNS0_11ScoringFuncE0EEEvPKT5_PKbPfiPT4_PiiiibPKf,"",@"SHT_CUDA_INFO"
	.sectionflags	@""
	.align	4


	//----- nvinfo : EIATTR_CUDA_API_VERSION
	.align		4
        /*0000*/ 	.byte	0x04, 0x37
        /*0002*/ 	.short	(.L_10863 - .L_10862)
.L_10862:
        /*0004*/ 	.word	0x00000082


	//----- nvinfo : EIATTR_KPARAM_INFO
	.align		4
.L_10863:
        /*0008*/ 	.byte	0x04, 0x17
        /*000a*/ 	.short	(.L_10865 - .L_10864)
.L_10864:
        /*000c*/ 	.word	0x00000000
        /*0010*/ 	.short	0x000a
        /*0012*/ 	.short	0x0040
        /*0014*/ 	.byte	0x00, 0xf5, 0x21, 0x00


	//----- nvinfo : EIATTR_KPARAM_INFO
	.align		4
.L_10865:
        /*0018*/ 	.byte	0x04, 0x17
        /*001a*/ 	.short	(.L_10867 - .L_10866)
.L_10866:
        /*001c*/ 	.word	0x00000000
        /*0020*/ 	.short	0x0009
        /*0022*/ 	.short	0x003c
        /*0024*/ 	.byte	0x00, 0xf0, 0x05, 0x00


	//----- nvinfo : EIATTR_KPARAM_INFO
	.align		4
.L_10867:
        /*0028*/ 	.byte	0x04, 0x17
        /*002a*/ 	.short	(.L_10869 - .L_10868)
.L_10868:
        /*002c*/ 	.word	0x00000000
        /*0030*/ 	.short	0x0008
        /*0032*/ 	.short	0x0038
        /*0034*/ 	.byte	0x00, 0xf0, 0x11, 0x00


	//----- nvinfo : EIATTR_KPARAM_INFO
	.align		4
.L_10869:
        /*0038*/ 	.byte	0x04, 0x17
        /*003a*/ 	.short	(.L_10871 - .L_10870)
.L_10870:
        /*003c*/ 	.word	0x00000000
        /*0040*/ 	.short	0x0007
        /*0042*/ 	.short	0x0034
        /*0044*/ 	.byte	0x00, 0xf0, 0x11, 0x00


	//----- nvinfo : EIATTR_KPARAM_INFO
	.align		4
.L_10871:
        /*0048*/ 	.byte	0x04, 0x17
        /*004a*/ 	.short	(.L_10873 - .L_10872)
.L_10872:
        /*004c*/ 	.word	0x00000000
        /*0050*/ 	.short	0x0006
        /*0052*/ 	.short	0x0030
        /*0054*/ 	.byte	0x00, 0xf0, 0x11, 0x00


	//----- nvinfo : EIATTR_KPARAM_INFO
	.align		4
.L_10873:
        /*0058*/ 	.byte	0x04, 0x17
        /*005a*/ 	.short	(.L_10875 - .L_10874)
.L_10874:
        /*005c*/ 	.word	0x00000000
        /*0060*/ 	.short	0x0005
        /*0062*/ 	.short	0x0028
        /*0064*/ 	.byte	0x00, 0xf5, 0x21, 0x00


	//----- nvinfo : EIATTR_KPARAM_INFO
	.align		4
.L_10875:
        /*0068*/ 	.byte	0x04, 0x17
        /*006a*/ 	.short	(.L_10877 - .L_10876)
.L_10876:
        /*006c*/ 	.word	0x00000000
        /*0070*/ 	.short	0x0004
        /*0072*/ 	.short	0x0020
        /*0074*/ 	.byte	0x00, 0xf5, 0x21, 0x00


	//----- nvinfo : EIATTR_KPARAM_INFO
	.align		4
.L_10877:
        /*0078*/ 	.byte	0x04, 0x17
        /*007a*/ 	.short	(.L_10879 - .L_10878)
.L_10878:
        /*007c*/ 	.word	0x00000000
        /*0080*/ 	.short	0x0003
        /*0082*/ 	.short	0x0018
        /*0084*/ 	.byte	0x00, 0xf0, 0x11, 0x00


	//----- nvinfo : EIATTR_KPARAM_INFO
	.align		4
.L_10879:
        /*0088*/ 	.byte	0x04, 0x17
        /*008a*/ 	.short	(.L_10881 - .L_10880)
.L_10880:
        /*008c*/ 	.word	0x00000000
        /*0090*/ 	.short	0x0002
        /*0092*/ 	.short	0x0010
        /*0094*/ 	.byte	0x00, 0xf5, 0x21, 0x00


	//----- nvinfo : EIATTR_KPARAM_INFO
	.align		4
.L_10881:
        /*0098*/ 	.byte	0x04, 0x17
        /*009a*/ 	.short	(.L_10883 - .L_10882)
.L_10882:
        /*009c*/ 	.word	0x00000000
        /*00a0*/ 	.short	0x0001
        /*00a2*/ 	.short	0x0008
        /*00a4*/ 	.byte	0x00, 0xf5, 0x21, 0x00


	//----- nvinfo : EIATTR_KPARAM_INFO
	.align		4
.L_10883:
        /*00a8*/ 	.byte	0x04, 0x17
        /*00aa*/ 	.short	(.L_10885 - .L_10884)
.L_10884:
        /*00ac*/ 	.word	0x00000000
        /*00b0*/ 	.short	0x0000
        /*00b2*/ 	.short	0x0000
        /*00b4*/ 	.byte	0x00, 0xf5, 0x21, 0x00


	//----- nvinfo : EIATTR_SPARSE_MMA_MASK
	.align		4
.L_10885:
        /*00b8*/ 	.byte	0x03, 0x50
        /*00ba*/ 	.short	0x0000


	//----- nvinfo : EIATTR_MAXREG_COUNT
	.align		4
        /*00bc*/ 	.byte	0x03, 0x1b
        /*00be*/ 	.short	0x00ff


	//----- nvinfo : EIATTR_MERCURY_ISA_VERSION
	.align		4
        /*00c0*/ 	.byte	0x03, 0x5f
        /*00c2*/ 	.short	0x0101


	//----- nvinfo : EIATTR_COOP_GROUP_MASK_REGIDS
	.align		4
        /*00c4*/ 	.byte	0x04, 0x29
        /*00c6*/ 	.short	(.L_10887 - .L_10886)


	//   ....[0]....
.L_10886:
        /*00c8*/ 	.word	0xffffffff


	//   ....[1]....
        /*00cc*/ 	.word	0xffffffff


	//   ....[2]....
        /*00d0*/ 	.word	0xffffffff


	//   ....[3]....
        /*00d4*/ 	.word	0xffffffff


	//   ....[4]....
        /*00d8*/ 	.word	0xffffffff


	//   ....[5]....
        /*00dc*/ 	.word	0xffffffff


	//   ....[6]....
        /*00e0*/ 	.word	0xffffffff


	//   ....[7]....
        /*00e4*/ 	.word	0xffffffff


	//   ....[8]....
        /*00e8*/ 	.word	0xffffffff


	//   ....[9]....
        /*00ec*/ 	.word	0xffffffff


	//   ....[10]....
        /*00f0*/ 	.word	0xffffffff


	//   ....[11]....
        /*00f4*/ 	.word	0xffffffff


	//   ....[12]....
        /*00f8*/ 	.word	0xffffffff


	//   ....[13]....
        /*00fc*/ 	.word	0xffffffff


	//   ....[14]....
        /*0100*/ 	.word	0xffffffff


	//   ....[15]....
        /*0104*/ 	.word	0xffffffff


	//   ....[16]....
        /*0108*/ 	.word	0xffffffff


	//   ....[17]....
        /*010c*/ 	.word	0xffffffff


	//   ....[18]....
        /*0110*/ 	.word	0xffffffff


	//   ....[19]....
        /*0114*/ 	.word	0xffffffff


	//   ....[20]....
        /*0118*/ 	.word	0xffffffff


	//   ....[21]....
        /*011c*/ 	.word	0xffffffff


	//   ....[22]....
        /*0120*/ 	.word	0xffffffff


	//   ....[23]....
        /*0124*/ 	.word	0xffffffff


	//   ....[24]....
        /*0128*/ 	.word	0xffffffff


	//----- nvinfo : EIATTR_COOP_GROUP_INSTR_OFFSETS
	.align		4
.L_10887:
        /*012c*/ 	.byte	0x04, 0x28
        /*012e*/ 	.short	(.L_10889 - .L_10888)


	//   ....[0]....
.L_10888:
        /*0130*/ 	.word	0x00000220


	//   ....[1]....
        /*0134*/ 	.word	0x00000240


	//   ....[2]....
        /*0138*/ 	.word	0x00000260


	//   ....[3]....
        /*013c*/ 	.word	0x00000280


	//   ....[4]....
        /*0140*/ 	.word	0x000002c0


	//   ....[5]....
        /*0144*/ 	.word	0x000006f0


	//   ....[6]....
        /*0148*/ 	.word	0x00000710


	//   ....[7]....
        /*014c*/ 	.word	0x00000730


	//   ....[8]....
        /*0150*/ 	.word	0x00000750


	//   ....[9]....
        /*0154*/ 	.word	0x00000770


	//   ....[10]....
        /*0158*/ 	.word	0x00001260


	//   ....[11]....
        /*015c*/ 	.word	0x000012a0


	//   ....[12]....
        /*0160*/ 	.word	0x00001360


	//   ....[13]....
        /*0164*/ 	.word	0x000013e0


	//   ....[14]....
        /*0168*/ 	.word	0x00001500


	//   ....[15]....
        /*016c*/ 	.word	0x00001510


	//   ....[16]....
        /*0170*/ 	.word	0x00001520


	//   ....[17]....
        /*0174*/ 	.word	0x00001560


	//   ....[18]....
        /*0178*/ 	.word	0x000015c0


	//   ....[19]....
        /*017c*/ 	.word	0x000015e0


	//   ....[20]....
        /*0180*/ 	.word	0x000015f0


	//   ....[21]....
        /*0184*/ 	.word	0x00001630


	//   ....[22]....
        /*0188*/ 	.word	0x00001680


	//   ....[23]....
        /*018c*/ 	.word	0x00001690


	//   ....[24]....
        /*0190*/ 	.word	0x000016c0


	//----- nvinfo : EIATTR_VRC_CTA_INIT_COUNT
	.align		4
.L_10889:
        /*0194*/ 	.byte	0x02, 0x4a
	.zero		1
	.zero		1


	//----- nvinfo : EIATTR_EXIT_INSTR_OFFSETS
	.align		4
        /*0198*/ 	.byte	0x04, 0x1c
        /*019a*/ 	.short	(.L_10891 - .L_10890)


	//   ....[0]....
.L_10890:
        /*019c*/ 	.word	0x00000080


	//   ....[1]....
        /*01a0*/ 	.word	0x00001c50


	//   ....[2]....
        /*01a4*/ 	.word	0x00001c70


	//   ....[3]....
        /*01a8*/ 	.word	0x000020e0


	//   ....[4]....
        /*01ac*/ 	.word	0x00002300


	//   ....[5]....
        /*01b0*/ 	.word	0x00002460


	//   ....[6]....
        /*01b4*/ 	.word	0x00002530


	//----- nvinfo : EIATTR_MAX_THREADS
	.align		4
.L_10891:
        /*01b8*/ 	.byte	0x04, 0x05
        /*01ba*/ 	.short	(.L_10893 - .L_10892)
.L_10892:
        /*01bc*/ 	.word	0x00000080
        /*01c0*/ 	.word	0x00000001
        /*01c4*/ 	.word	0x00000001


	//----- nvinfo : EIATTR_CRS_STACK_SIZE
	.align		4
.L_10893:
        /*01c8*/ 	.byte	0x04, 0x1e
        /*01ca*/ 	.short	(.L_10895 - .L_10894)
.L_10894:
        /*01cc*/ 	.word	0x00000000


	//----- nvinfo : EIATTR_CBANK_PARAM_SIZE
	.align		4
.L_10895:
        /*01d0*/ 	.byte	0x03, 0x19
        /*01d2*/ 	.short	0x0048


	//----- nvinfo : EIATTR_PARAM_CBANK
	.align		4
        /*01d4*/ 	.byte	0x04, 0x0a
        /*01d6*/ 	.short	(.L_10897 - .L_10896)
	.align		4
.L_10896:
        /*01d8*/ 	.word	index@(.nv.constant0._ZN4vllm3moe10topkGatingILi16ELi512ELi4ELi16ELi32EjfLNS0_11ScoringFuncE0EEEvPKT5_PKbPfiPT4_PiiiibPKf)
        /*01dc*/ 	.short	0x0380
        /*01de*/ 	.short	0x0048


	//----- nvinfo : EIATTR_SW_WAR
	.align		4
.L_10897:
        /*01e0*/ 	.byte	0x04, 0x36
        /*01e2*/ 	.short	(.L_10899 - .L_10898)
.L_10898:
        /*01e4*/ 	.word	0x00000008
.L_10899:


//--------------------- .nv.info._ZN4vllm3moe10topkGatingILi8ELi256ELi4ELi16ELi32EjfLNS0_11ScoringFuncE0EEEvPKT5_PKbPfiPT4_PiiiibPKf --------------------------
	.section	.nv.info._ZN4vllm3moe10topkGatingILi8ELi256ELi4ELi16ELi32EjfLNS0_11ScoringFuncE0EEEvPKT5_PKbPfiPT4_PiiiibPKf,"",@"SHT_CUDA_INFO"
	.sectionflags	@""
	.align	4


	//----- nvinfo : EIATTR_CUDA_API_VERSION
	.align		4
        /*0000*/ 	.byte	0x04, 0x37
        /*0002*/ 	.short	(.L_10901 - .L_10900)
.L_10900:
        /*0004*/ 	.word	0x00000082


	//----- nvinfo : EIATTR_KPARAM_INFO
	.align		4
.L_10901:
        /*0008*/ 	.byte	0x04, 0x17
        /*000a*/ 	.short	(.L_10903 - .L_10902)
.L_10902:
        /*000c*/ 	.word	0x00000000
        /*0010*/ 	.short	0x000a
        /*0012*/ 	.short	0x0040
        /*0014*/ 	.byte	0x00, 0xf5, 0x21, 0x00


	//----- nvinfo : EIATTR_KPARAM_INFO
	.align		4
.L_10903:
        /*0018*/ 	.byte	0x04, 0x17
        /*001a*/ 	.short	(.L_10905 - .L_10904)
.L_10904:
        /*001c*/ 	.word	0x00000000
        /*0020*/ 	.short	0x0009
        /*0022*/ 	.short	0x003c
        /*0024*/ 	.byte	0x00, 0xf0, 0x05, 0x00


	//----- nvinfo : EIATTR_KPARAM_INFO
	.align		4
.L_10905:
        /*0028*/ 	.byte	0x04, 0x17
        /*002a*/ 	.short	(.L_10907 - .L_10906)
.L_10906:
        /*002c*/ 	.word	0x00000000
        /*0030*/ 	.short	0x0008
        /*0032*/ 	.short	0x0038
        /*0034*/ 	.byte	0x00, 0xf0, 0x11, 0x00


	//----- nvinfo : EIATTR_KPARAM_INFO
	.align		4
.L_10907:
        /*0038*/ 	.byte	0x04, 0x17
        /*003a*/ 	.short	(.L_10909 - .L_10908)
.L_10908:
        /*003c*/ 	.word	0x00000000
        /*0040*/ 	.short	0x0007
        /*0042*/ 	.short	0x0034
        /*0044*/ 	.byte	0x00, 0xf0, 0x11, 0x00


	//----- nvinfo : EIATTR_KPARAM_INFO
	.align		4
.L_10909:
        /*0048*/ 	.byte	0x04, 0x17
        /*004a*/ 	.short	(.L_10911 - .L_10910)
.L_10910:
        /*004c*/ 	.word	0x00000000
        /*0050*/ 	.short	0x0006
        /*0052*/ 	.short	0x0030
        /*0054*/ 	.byte	0x00, 0xf0, 0x11, 0x00


	//----- nvinfo : EIATTR_KPARAM_INFO
	.align		4
.L_10911:
        /*0058*/ 	.byte	0x04, 0x17
        /*005a*/ 	.short	(.L_10913 - .L_10912)
.L_10912:
        /*005c*/ 	.word	0x00000000
        /*0060*/ 	.short	0x0005
        /*0062*/ 	.short	0x0028
        /*0064*/ 	.byte	0x00, 0xf5, 0x21, 0x00


	//----- nvinfo : EIATTR_KPARAM_INFO
	.align		4
.L_10913:
        /*0068*/ 	.byte	0x04, 0x17
        /*006a*/ 	.short	(.L_10915 - .L_10914)
.L_10914:
        /*006c*/ 	.word	0x00000000
        /*0070*/ 	.short	0x0004
        /*0072*/ 	.short	0x0020
        /*0074*/ 	.byte	0x00, 0xf5, 0x21, 0x00


	//----- nvinfo : EIATTR_KPARAM_INFO
	.align		4
.L_10915:
        /*0078*/ 	.byte	0x04, 0x17
        /*007a*/ 	.short	(.L_10917 - .L_10916)
.L_10916:
        /*007c*/ 	.word	0x00000000
        /*0080*/ 	.short	0x0003
        /*0082*/ 	.short	0x0018
        /*0084*/ 	.byte	0x00, 0xf0, 0x11, 0x00


	//----- nvinfo : EIATTR_KPARAM_INFO
	.align		4
.L_10917:
        /*0088*/ 	.byte	0x04, 0x17
        /*008a*/ 	.short	(.L_10919 - .L_10918)
.L_10918:
        /*008c*/ 	.word	0x00000000
        /*0090*/ 	.short	0x0002
        /*0092*/ 	.short	0x0010
        /*0094*/ 	.byte	0x00, 0xf5, 0x21, 0x00


	//----- nvinfo : EIATTR_KPARAM_INFO
	.align		4
.L_10919:
        /*0098*/ 	.byte	0x04, 0x17
        /*009a*/ 	.short	(.L_10921 - .L_10920)
.L_10920:
        /*009c*/ 	.word	0x00000000
        /*00a0*/ 	.short	0x0001
        /*00a2*/ 	.short	0x0008
        /*00a4*/ 	.byte	0x00, 0xf5, 0x21, 0x00


	//----- nvinfo : EIATTR_KPARAM_INFO
	.align		4
.L_10921:
        /*00a8*/ 	.byte	0x04, 0x17
        /*00aa*/ 	.short	(.L_10923 - .L_10922)
.L_10922:
        /*00ac*/ 	.word	0x00000000
        /*00b0*/ 	.short	0x0000
        /*00b2*/ 	.short	0x0000
        /*00b4*/ 	.byte	0x00, 0xf5, 0x21, 0x00


	//----- nvinfo : EIATTR_SPARSE_MMA_MASK
	.align		4
.L_10923:
        /*00b8*/ 	.byte	0x03, 0x50
        /*00ba*/ 	.short	0x0000


	//----- nvinfo : EIATTR_MAXREG_COUNT
	.align		4
        /*00bc*/ 	.byte	0x03, 0x1b
        /*00be*/ 	.short	0x00ff


	//----- nvinfo : EIATTR_MERCURY_ISA_VERSION
	.align		4
        /*00c0*/ 	.byte	0x03, 0x5f
        /*00c2*/ 	.short	0x0101


	//----- nvinfo : EIATTR_COOP_GROUP_MASK_REGIDS
	.align		4
        /*00c4*/ 	.byte	0x04, 0x29
        /*00c6*/ 	.short	(.L_10925 - .L_10924)


	//   ....[0]....
.L_10924:
        /*00c8*/ 	.word	0xffffffff


	//   ....[1]....
        /*00cc*/ 	.word	0xffffffff


	//   ....[2]....
        /*00d0*/ 	.word	0xffffffff


	//   ....[3]....
        /*00d4*/ 	.word	0xffffffff


	//   ....[4]....
        /*00d8*/ 	.word	0xffffffff


	//   ....[5]....
        /*00dc*/ 	.word	0xffffffff


	//   ....[6]....
        /*00e0*/ 	.word	0xffffffff


	//   ....[7]....
        /*00e4*/ 	.word	0xffffffff


	//   ....[8]....
        /*00e8*/ 	.word	0xffffffff


	//   ....[9]....
        /*00ec*/ 	.word	0xffffffff


	//   ....[10]....
        /*00f0*/ 	.word	0xffffffff


	//   ....[11]....
        /*00f4*/ 	.word	0xffffffff


	//   ....[12]....
        /*00f8*/ 	.word	0xffffffff


	//   ....[13]....
        /*00fc*/ 	.word	0xffffffff


	//   ....[14]....
        /*0100*/ 	.word	0xffffffff


	//   ....[15]....
        /*0104*/ 	.word	0xffffffff


	//   ....[16]....
        /*0108*/ 	.word	0xffffffff


	//   ....[17]....
        /*010c*/ 	.word	0xffffffff


	//   ....[18]....
        /*0110*/ 	.word	0xffffffff


	//   ....[19]....
        /*0114*/ 	.word	0xffffffff


	//   ....[20]....
        /*0118*/ 	.word	0xffffffff


	//   ....[21]....
        /*011c*/ 	.word	0xffffffff


	//   ....[22]....
        /*0120*/ 	.word	0xffffffff


	//   ....[23]....
        /*0124*/ 	.word	0xffffffff


	//   ....[24]....
        /*0128*/ 	.word	0xffffffff


	//----- nvinfo : EIATTR_COOP_GROUP_INSTR_OFFSETS
	.align		4
.L_10925:
        /*012c*/ 	.byte	0x04, 0x28
        /*012e*/ 	.short	(.L_10927 - .L_10926)


	//   ....[0]....
.L_10926:
        /*0130*/ 	.word	0x00000220


	//   ....[1]....
        /*0134*/ 	.word	0x00000250


	//   ....[2]....
        /*0138*/ 	.word	0x00000270


	//   ....[3]....
        /*013c*/ 	.word	0x00000300


	//   ....[4]....
        /*0140*/ 	.word	0x00000340


	//   ....[5]....
        /*0144*/ 	.word	0x00000560


	//   ....[6]....
        /*0148*/ 	.word	0x00000580


	//   ....[7]....
        /*014c*/ 	.word	0x000005a0


	//   ....[8]....
        /*0150*/ 	.word	0x000005c0


	//   ....[9]....
        /*0154*/ 	.word	0x000005e0


	//   ....[10]....
        /*0158*/ 	.word	0x00000b20


	//   ....[11]....
        /*015c*/ 	.word	0x00000b60


	//   ....[12]....
        /*0160*/ 	.word	0x00000b90


	//   ....[13]....
        /*0164*/ 	.word	0x00000c00


	//   ....[14]....
        /*0168*/ 	.word	0x00000c20


	//   ....[15]....
        /*016c*/ 	.word	0x00000c70


	//   ....[16]....
        /*0170*/ 	.word	0x00000c90


	//   ....[17]....
        /*0174*/ 	.word	0x00000cb0


	//   ....[18]....
        /*0178*/ 	.word	0x00000d10


	//   ....[19]....
        /*017c*/ 	.word	0x00000d30


	//   ....[20]....
        /*0180*/ 	.word	0x00000d50


	//   ....[21]....
        /*0184*/ 	.word	0x00000dc0


	//   ....[22]....
        /*0188*/ 	.word	0x00000dd0


	//   ....[23]....
        /*018c*/ 	.word	0x00000e10


	//   ....[24]....
        /*0190*/ 	.word	0x00000e30


	//----- nvinfo : EIATTR_VRC_CTA_INIT_COUNT
	.align		4
.L_10927:
        /*0194*/ 	.byte	0x02, 0x4a
	.zero		1
	.zero		1


	//----- nvinfo : EIATTR_EXIT_INSTR_OFFSETS
	.align		4
        /*0198*/ 	.byte	0x04, 0x1c
        /*019a*/ 	.short	(.L_10929 - .L_10928)


	//   ....[0]....
.L_10928:
        /*019c*/ 	.word	0x00000080


	//   ....[1]....
        /*01a0*/ 	.word	0x000012a0


	//   ....[2]....
        /*01a4*/ 	.word	0x000012c0


	//   ....[3]....
        /*01a8*/ 	.word	0x00001730


	//   ....[4]....
        /*01ac*/ 	.word	0x00001950


	//   ....[5]....
        /*01b0*/ 	.word	0x00001ab0


	//   ....[6]....
        /*01b4*/ 	.word	0x00001b80


	//----- nvinfo : EIATTR_MAX_THREADS
	.align		4
.L_10929:
        /*01b8*/ 	.byte	0x04, 0x05
        /*01ba*/ 	.short	(.L_10931 - .L_10930)
.L_10930:
        /*01bc*/ 	.word	0x00000080
        /*01c0*/ 	.word	0x00000001
        /*01c4*/ 	.word	0x00000001


	//----- nvinfo : EIATTR_CRS_STACK_SIZE
	.align		4
.L_10931:
        /*01c8*/ 	.byte	0x04, 0x1e
        /*01ca*/ 	.short	(.L_10933 - .L_10932)
.L_10932:
        /*01cc*/ 	.word	0x00000000


	//----- nvinfo : EIATTR_CBANK_PARAM_SIZE
	.align		4
.L_10933:
        /*01d0*/ 	.byte	0x03, 0x19
        /*01d2*/ 	.short	0x0048


	//----- nvinfo : EIATTR_PARAM_CBANK
	.align		4
        /*01d4*/ 	.byte	0x04, 0x0a
        /*01d6*/ 	.short	(.L_10935 - .L_10934)
	.align		4
.L_10934:
        /*01d8*/ 	.word	index@(.nv.constant0._ZN4vllm3moe10topkGatingILi8ELi256ELi4ELi16ELi32EjfLNS0_11ScoringFuncE0EEEvPKT5_PKbPfiPT4_PiiiibPKf)
        /*01dc*/ 	.short	0x0380
        /*01de*/ 	.short	0x0048


	//----- nvinfo : EIATTR_SW_WAR
	.align		4
.L_10935:
        /*01e0*/ 	.byte	0x04, 0x36
        /*01e2*/ 	.short	(.L_10937 - .L_10936)
.L_10936:
        /*01e4*/ 	.word	0x00000008
.L_10937:


//--------------------- .nv.info._ZN4vllm3moe10topkGatingILi4ELi128ELi4ELi16ELi32EjfLNS0_11ScoringFuncE0EEEvPKT5_PKbPfiPT4_PiiiibPKf --------------------------
	.section	.nv.info._ZN4vllm3moe10topkGatingILi4ELi128ELi4ELi16ELi32EjfLNS0_11ScoringFuncE0EEEvPKT5_PKbPfiPT4_PiiiibPKf,"",@"SHT_CUDA_INFO"
	.sectionflags	@""
	.align	4


	//----- nvinfo : EIATTR_CUDA_API_VERSION
	.align		4
        /*0000*/ 	.byte	0x04, 0x37
        /*0002*/ 	.short	(.L_10939 - .L_10938)
.L_10938:
        /*0004*/ 	.word	0x00000082


	//----- nvinfo : EIATTR_KPARAM_INFO
	.align		4
.L_10939:
        /*0008*/ 	.byte	0x04, 0x17
        /*000a*/ 	.short	(.L_10941 - .L_10940)
.L_10940:
        /*000c*/ 	.word	0x00000000
        /*0010*/ 	.short	0x000a
        /*0012*/ 	.short	0x0040
        /*0014*/ 	.byte	0x00, 0xf5, 0x21, 0x00


	//----- nvinfo : EIATTR_KPARAM_INFO
	.align		4
.L_10941:
        /*0018*/ 	.byte	0x04, 0x17
        /*001a*/ 	.short	(.L_10943 - .L_10942)
.L_10942:
        /*001c*/ 	.word	0x00000000
        /*0020*/ 	.short	0x0009
        /*0022*/ 	.short	0x003c
        /*0024*/ 	.byte	0x00, 0xf0, 0x05, 0x00


	//----- nvinfo : EIATTR_KPARAM_INFO
	.align		4
.L_10943:
        /*0028*/ 	.byte	0x04, 0x17
        /*002a*/ 	.short	(.L_10945 - .L_10944)
.L_10944:
        /*002c*/ 	.word	0x00000000
        /*0030*/ 	.short	0x0008
        /*0032*/ 	.short	0x0038
        /*0034*/ 	.byte	0x00, 0xf0, 0x11, 0x00


	//----- nvinfo : EIATTR_KPARAM_INFO
	.align		4
.L_10945:
        /*0038*/ 	.byte	0x04, 0x17
        /*003a*/ 	.short	(.L_10947 - .L_10946)
.L_10946:
        /*003c*/ 	.word	0x00000000
        /*0040*/ 	.short	0x0007
        /*0042*/ 	.short	0x0034
        /*0044*/ 	.byte	0x00, 0xf0, 0x11, 0x00


	//----- nvinfo : EIATTR_KPARAM_INFO
	.align		4
.L_10947:
        /*0048*/ 	.byte	0x04, 0x17
        /*004a*/ 	.short	(.L_10949 - .L_10948)
.L_10948:
        /*004c*/ 	.word	0x00000000
        /*0050*/ 	.short	0x0006
        /*0052*/ 	.short	0x0030
        /*0054*/ 	.byte	0x00, 0xf0, 0x11, 0x00


	//----- nvinfo : EIATTR_KPARAM_INFO
	.align		4
.L_10949:
        /*0058*/ 	.byte	0x04, 0x17
        /*005a*/ 	.short	(.L_10951 - .L_10950)
.L_10950:
        /*005c*/ 	.word	0x00000000
        /*0060*/ 	.short	0x0005
        /*0062*/ 	.short	0x0028
        /*0064*/ 	.byte	0x00, 0xf5, 0x21, 0x00


	//----- nvinfo : EIATTR_KPARAM_INFO
	.align		4
.L_10951:
        /*0068*/ 	.byte	0x04, 0x17
        /*006a*/ 	.short	(.L_10953 - .L_10952)
.L_10952:
        /*006c*/ 	.word	0x00000000
        /*0070*/ 	.short	0x0004
        /*0072*/ 	.short	0x0020
        /*0074*/ 	.byte	0x00, 0xf5, 0x21, 0x00


	//----- nvinfo : EIATTR_KPARAM_INFO
	.align		4
.L_10953:
        /*0078*/ 	.byte	0x04, 0x17
        /*007a*/ 	.short	(.L_10955 - .L_10954)
.L_10954:
        /*007c*/ 	.word	0x00000000
        /*0080*/ 	.short	0x0003
        /*0082*/ 	.short	0x0018
        /*0084*/ 	.byte	0x00, 0xf0, 0x11, 0x00


	//----- nvinfo : EIATTR_KPARAM_INFO
	.align		4
.L_10955:
        /*0088*/ 	.byte	0x04, 0x17
        /*008a*/ 	.short	(.L_10957 - .L_10956)
.L_10956:
        /*008c*/ 	.word	0x00000000
        /*0090*/ 	.short	0x0002
        /*0092*/ 	.short	0x0010
        /*0094*/ 	.byte	0x00, 0xf5, 0x21, 0x00


	//----- nvinfo : EIATTR_KPARAM_INFO
	.align		4
.L_10957:
        /*0098*/ 	.byte	0x04, 0x17
        /*009a*/ 	.short	(.L_10959 - .L_10958)
.L_10958:
        /*009c*/ 	.word	0x00000000
        /*00a0*/ 	.short	0x0001
        /*00a2*/ 	.short	0x0008
        /*00a4*/ 	.byte	0x00, 0xf5, 0x21, 0x00


	//----- nvinfo : EIATTR_KPARAM_INFO
	.align		4
.L_10959:
        /*00a8*/ 	.byte	0x04, 0x17
        /*00aa*/ 	.short	(.L_10961 - .L_10960)
.L_10960:
        /*00ac*/ 	.word	0x00000000
        /*00b0*/ 	.short	0x0000
        /*00b2*/ 	.short	0x0000
        /*00b4*/ 	.byte	0x00, 0xf5, 0x21, 0x00


	//----- nvinfo : EIATTR_SPARSE_MMA_MASK
	.align		4
.L_10961:
        /*00b8*/ 	.byte	0x03, 0x50
        /*00ba*/ 	.short	0x0000


	//----- nvinfo : EIATTR_MAXREG_COUNT
	.align		4
        /*00bc*/ 	.byte	0x03, 0x1b
        /*00be*/ 	.short	0x00ff


	//----- nvinfo : EIATTR_MERCURY_ISA_VERSION
	.align		4
        /*00c0*/ 	.byte	0x03, 0x5f
        /*00c2*/ 	.short	0x0101


	//----- nvinfo : EIATTR_COOP_GROUP_MASK_REGIDS
	.align		4
        /*00c4*/ 	.byte	0x04, 0x29
        /*00c6*/ 	.short	(.L_10963 - .L_10962)


	//   ....[0]....
.L_10962:
        /*00c8*/ 	.word	0xffffffff


	//   ....[1]....
        /*00cc*/ 	.word	0xffffffff


	//   ....[2]....
        /*00d0*/ 	.word	0xffffffff


	//   ....[3]....
        /*00d4*/ 	.word	0xffffffff


	//   ....[4]....
        /*00d8*/ 	.word	0xffffffff


	//   ....[5]....
        /*00dc*/ 	.word	0xffffffff


	//   ....[6]....
        /*00e0*/ 	.word	0xffffffff


	//   ....[7]....
        /*00e4*/ 	.word	0xffffffff


	//   ....[8]....
        /*00e8*/ 	.word	0xffffffff


	//   ....[9]....
        /*00ec*/ 	.word	0xffffffff


	//   ....[10]....
        /*00f0*/ 	.word	0xffffffff


	//   ....[11]....
        /*00f4*/ 	.word	0xffffffff


	//   ....[12]....
        /*00f8*/ 	.word	0xffffffff


	//   ....[13]....
        /*00fc*/ 	.word	0xffffffff


	//   ....[14]....
        /*0100*/ 	.word	0xffffffff


	//   ....[15]....
        /*0104*/ 	.word	0xffffffff


	//   ....[16]....
        /*0108*/ 	.word	0xffffffff


	//   ....[17]....
        /*010c*/ 	.word	0xffffffff


	//   ....[18]....
        /*0110*/ 	.word	0xffffffff


	//   ....[19]....
        /*0114*/ 	.word	0xffffffff


	//   ....[20]....
        /*0118*/ 	.word	0xffffffff


	//   ....[21]....
        /*011c*/ 	.word	0xffffffff


	//   ....[22]....
        /*0120*/ 	.word	0xffffffff


	//   ....[23]....
        /*0124*/ 	.word	0xffffffff


	//   ....[24]....
        /*0128*/ 	.word	0xffffffff


	//----- nvinfo : EIATTR_COOP_GROUP_INSTR_OFFSETS
	.align		4
.L_10963:
        /*012c*/ 	.byte	0x04, 0x28
        /*012e*/ 	.short	(.L_10965 - .L_10964)


	//   ....[0]....
.L_10964:
        /*0130*/ 	.word	0x000001e0


	//   ....[1]....
        /*0134*/ 	.word	0x00000210


	//   ....[2]....
        /*0138*/ 	.word	0x00000230


	//   ....[3]....
        /*013c*/ 	.word	0x000002b0


	//   ....[4]....
        /*0140*/ 	.word	0x000002d0


	//   ....[5]....
        /*0144*/ 	.word	0x000003f0


	//   ....[6]....
        /*0148*/ 	.word	0x00000410


	//   ....[7]....
        /*014c*/ 	.word	0x00000430


	//   ....[8]....
        /*0150*/ 	.word	0x00000450


	//   ....[9]....
        /*0154*/ 	.word	0x00000470


	//   ....[10]....
        /*0158*/ 	.word	0x00000780


	//   ....[11]....
        /*015c*/ 	.word	0x000007a0


	//   ....[12]....
        /*0160*/ 	.word	0x00000810


	//   ....[13]....
        /*0164*/ 	.word	0x00000840


	//   ....[14]....
        /*0168*/ 	.word	0x00000860


	//   ....[15]....
        /*016c*/ 	.word	0x000008e0


	//   ....[16]....
        /*0170*/ 	.word	0x000008f0


	//   ....[17]....
        /*0174*/ 	.word	0x00000900


	//   ....[18]....
        /*0178*/ 	.word	0x00000980


	//   ....[19]....
        /*017c*/ 	.word	0x000009a0


	//   ....[20]....
        /*0180*/ 	.word	0x000009b0


	//   ....[21]....
        /*0184*/ 	.word	0x000009e0


	//   ....[22]....
        /*0188*/ 	.word	0x00000a40


	//   ....[23]....
        /*018c*/ 	.word	0x00000a60


	//   ....[24]....
        /*0190*/ 	.word	0x00000a70


	//----- nvinfo : EIATTR_VRC_CTA_INIT_COUNT
	.align		4
.L_10965:
        /*0194*/ 	.byte	0x02, 0x4a
	.zero		1
	.zero		1


	//----- nvinfo : EIATTR_EXIT_INSTR_OFFSETS
	.align		4
        /*0198*/ 	.byte	0x04, 0x1c
        /*019a*/ 	.short	(.L_10967 - .L_10966)


	//   ....[0]....
.L_10966:
        /*019c*/ 	.word	0x00000080


	//   ....[1]....
        /*01a0*/ 	.word	0x00000e70


	//   ....[2]....
        /*01a4*/ 	.word	0x00000e90


	//   ....[3]....
        /*01a8*/ 	.word	0x00001300


	//   ....[4]....
        /*01ac*/ 	.word	0x00001520


	//   ....[5]....
        /*01b0*/ 	.word	0x00001680


	//   ....[6]....
        /*01b4*/ 	.word	0x00001750


	//----- nvinfo : EIATTR_MAX_THREADS
	.align		4
.L_10967:
        /*01b8*/ 	.byte	0x04, 0x05
        /*01ba*/ 	.short	(.L_10969 - .L_10968)
.L_10968:
        /*01bc*/ 	.word	0x00000080
        /*01c0*/ 	.word	0x00000001
        /*01c4*/ 	.word	0x00000001


	//----- nvinfo : EIATTR_CRS_STACK_SIZE
	.align		4
.L_10969:
        /*01c8*/ 	.byte	0x04, 0x1e
        /*01ca*/ 	.short	(.L_10971 - .L_10970)
.L_10970:
        /*01cc*/ 	.word	0x00000000


	//----- nvinfo : EIATTR_CBANK_PARAM_SIZE
	.align		4
.L_10971:
        /*01d0*/ 	.byte	0x03, 0x19
        /*01d2*/ 	.short	0x0048


	//----- nvinfo : EIATTR_PARAM_CBANK
	.align		4
        /*01d4*/ 	.byte	0x04, 0x0a
        /*01d6*/ 	.short	(.L_10973 - .L_10972)
	.align		4
.L_10972:
        /*01d8*/ 	.word	index@(.nv.constant0._ZN4vllm3moe10topkGatingILi4ELi128ELi4ELi16ELi32EjfLNS0_11ScoringFuncE0EEEvPKT5_PKbPfiPT4_PiiiibPKf)
        /*01dc*/ 	.short	0x0380
        /*01de*/ 	.short	0x0048


	//----- nvinfo : EIATTR_SW_WAR
	.align		4
.L_10973:
        /*01e0*/ 	.byte	0x04, 0x36
        /*01e2*/ 	.short	(.L_10975 - .L_10974)
.L_10974:
        /*01e4*/ 	.word	0x00000008
.L_10975:


//--------------------- .nv.info._ZN4vllm3moe10topkGatingILi4ELi64ELi4ELi16ELi32EjfLNS0_11ScoringFuncE0EEEvPKT5_PKbPfiPT4_PiiiibPKf --------------------------
	.section	.nv.info._ZN4vllm3moe10topkGatingILi4ELi64ELi4ELi16ELi32EjfLNS0_11ScoringFuncE0EEEvPKT5_PKbPfiPT4_PiiiibPKf,"",@"SHT_CUDA_INFO"
	.sectionflags	@""
	.align	4


	//----- nvinfo : EIATTR_CUDA_API_VERSION
	.align		4
        /*0000*/ 	.byte	0x04, 0x37
        /*0002*/ 	.short	(.L_10977 - .L_10976)
.L_10976:
        /*0004*/ 	.word	0x00000082


	//----- nvinfo : EIATTR_KPARAM_INFO
	.align		4
.L_10977:
        /*0008*/ 	.byte	0x04, 0x17
        /*000a*/ 	.short	(.L_10979 - .L_10978)
.L_10978:
        /*000c*/ 	.word	0x00000000
        /*0010*/ 	.short	0x000a
        /*0012*/ 	.short	0x0040
        /*0014*/ 	.byte	0x00, 0xf5, 0x21, 0x00


	//----- nvinfo : EIATTR_KPARAM_INFO
	.align		4
.L_10979:
        /*0018*/ 	.byte	0x04, 0x17
        /*001a*/ 	.short	(.L_10981 - .L_10980)
.L_10980:
        /*001c*/ 	.word	0x00000000
        /*0020*/ 	.short	0x0009
        /*0022*/ 	.short	0x003c
        /*0024*/ 	.byte	0x00, 0xf0, 0x05, 0x00


	//----- nvinfo : EIATTR_KPARAM_INFO
	.align		4
.L_10981:
        /*0028*/ 	.byte	0x04, 0x17
        /*002a*/ 	.short	(.L_10983 - .L_10982)
.L_10982:
        /*002c*/ 	.word	0x00000000
        /*0030*/ 	.short	0x0008
        /*0032*/ 	.short	0x0038
        /*0034*/ 	.byte	0x00, 0xf0, 0x11, 0x00


	//----- nvinfo : EIATTR_KPARAM_INFO
	.align		4
.L_10983:
        /*0038*/ 	.byte	0x04, 0x17
        /*003a*/ 	.short	(.L_10985 - .L_10984)
.L_10984:
        /*003c*/ 	.word	0x00000000
        /*0040*/ 	.short	0x0007
        /*0042*/ 	.short	0x0034
        /*0044*/ 	.byte	0x00, 0xf0, 0x11, 0x00


	//----- nvinfo : EIATTR_KPARAM_INFO
	.align		4
.L_10985:
        /*0048*/ 	.byte	0x04, 0x17
        /*004a*/ 	.short	(.L_10987 - .L_10986)
.L_10986:
        /*004c*/ 	.word	0x00000000
        /*0050*/ 	.short	0x0006
        /*0052*/ 	.short	0x0030
        /*0054*/ 	.byte	0x00, 0xf0, 0x11, 0x00


	//----- nvinfo : EIATTR_KPARAM_INFO
	.align		4
.L_10987:
        /*0058*/ 	.byte	0x04, 0x17
        /*005a*/ 	.short	(.L_10989 - .L_10988)
.L_10988:
        /*005c*/ 	.word	0x00000000
        /*0060*/ 	.short	0x0005
        /*0062*/ 	.short	0x0028
        /*0064*/ 	.byte	0x00, 0xf5, 0x21, 0x00


	//----- nvinfo : EIATTR_KPARAM_INFO
	.align		4
.L_10989:
        /*0068*/ 	.byte	0x04, 0x17
        /*006a*/ 	.short	(.L_10991 - .L_10990)
.L_10990:
        /*006c*/ 	.word	0x00000000
        /*0070*/ 	.short	0x0004
        /*0072*/ 	.short	0x0020
        /*0074*/ 	.byte	0x00, 0xf5, 0x21, 0x00


	//----- nvinfo : EIATTR_KPARAM_INFO
	.align		4
.L_10991:
        /*0078*/ 	.byte	0x04, 0x17
        /*007a*/ 	.short	(.L_10993 - .L_10992)
.L_10992:
        /*007c*/ 	.word	0x00000000
        /*0080*/ 	.short	0x0003
        /*0082*/ 	.short	0x0018
        /*0084*/ 	.byte	0x00, 0xf0, 0x11, 0x00


	//----- nvinfo : EIATTR_KPARAM_INFO
	.align		4
.L_10993:
        /*0088*/ 	.byte	0x04, 0x17
        /*008a*/ 	.short	(.L_10995 - .L_10994)
.L_10994:
        /*008c*/ 	.word	0x00000000
        /*0090*/ 	.short	0x0002
        /*0092*/ 	.short	0x0010
        /*0094*/ 	.byte	0x00, 0xf5, 0x21, 0x00


	//----- nvinfo : EIATTR_KPARAM_INFO
	.align		4
.L_10995:
        /*0098*/ 	.byte	0x04, 0x17
        /*009a*/ 	.short	(.L_10997 - .L_10996)
.L_10996:
        /*009c*/ 	.word	0x00000000
        /*00a0*/ 	.short	0x0001
        /*00a2*/ 	.short	0x0008
        /*00a4*/ 	.byte	0x00, 0xf5, 0x21, 0x00


	//----- nvinfo : EIATTR_KPARAM_INFO
	.align		4
.L_10997:
        /*00a8*/ 	.byte	0x04, 0x17
        /*00aa*/ 	.short	(.L_10999 - .L_10998)
.L_10998:
        /*00ac*/ 	.word	0x00000000
        /*00b0*/ 	.short	0x0000
        /*00b2*/ 	.short	0x0000
        /*00b4*/ 	.byte	0x00, 0xf5, 0x21, 0x00


	//----- nvinfo : EIATTR_SPARSE_MMA_MASK
	.align		4
.L_10999:
        /*00b8*/ 	.byte	0x03, 0x50
        /*00ba*/ 	.short	0x0000


	//----- nvinfo : EIATTR_MAXREG_COUNT
	.align		4
        /*00bc*/ 	.byte	0x03, 0x1b
        /*00be*/ 	.short	0x00ff


	//----- nvinfo : EIATTR_MERCURY_ISA_VERSION
	.align		4
        /*00c0*/ 	.byte	0x03, 0x5f
        /*00c2*/ 	.short	0x0101


	//----- nvinfo : EIATTR_COOP_GROUP_MASK_REGIDS
	.align		4
        /*00c4*/ 	.byte	0x04, 0x29
        /*00c6*/ 	.short	(.L_11001 - .L_11000)


	//   ....[0]....
.L_11000:
        /*00c8*/ 	.word	0xffffffff


	//   ....[1]....
        /*00cc*/ 	.word	0xffffffff


	//   ....[2]....
        /*00d0*/ 	.word	0xffffffff


	//   ....[3]....
        /*00d4*/ 	.word	0xffffffff


	//   ....[4]....
        /*00d8*/ 	.word	0xffffffff


	//   ....[5]....
        /*00dc*/ 	.word	0xffffffff


	//   ....[6]....
        /*00e0*/ 	.word	0xffffffff


	//   ....[7]....
        /*00e4*/ 	.word	0xffffffff


	//   ....[8]....
        /*00e8*/ 	.word	0xffffffff


	//   ....[9]....
        /*00ec*/ 	.word	0xffffffff


	//   ....[10]....
        /*00f0*/ 	.word	0xffffffff


	//   ....[11]....
        /*00f4*/ 	.word	0xffffffff


	//   ....[12]....
        /*00f8*/ 	.word	0xffffffff


	//   ....[13]....
        /*00fc*/ 	.word	0xffffffff


	//   ....[14]....
        /*0100*/ 	.word	0xffffffff


	//   ....[15]....
        /*0104*/ 	.word	0xffffffff


	//   ....[16]....
        /*0108*/ 	.word	0xffffffff


	//   ....[17]....
        /*010c*/ 	.word	0xffffffff


	//   ....[18]....
        /*0110*/ 	.word	0xffffffff


	//   ....[19]....
        /*0114*/ 	.word	0xffffffff


	//----- nvinfo : EIATTR_COOP_GROUP_INSTR_OFFSETS
	.align		4
.L_11001:
        /*0118*/ 	.byte	0x04, 0x28
        /*011a*/ 	.short	(.L_11003 - .L_11002)


	//   ....[0]....
.L_11002:
        /*011c*/ 	.word	0x00000260


	//   ....[1]....
        /*0120*/ 	.word	0x00000280


	//   ....[2]....
        /*0124*/ 	.word	0x000002a0


	//   ....[3]....
        /*0128*/ 	.word	0x000002c0


	//   ....[4]....
        /*012c*/ 	.word	0x000003e0


	//   ....[5]....
        /*0130*/ 	.word	0x00000400


	//   ....[6]....
        /*0134*/ 	.word	0x00000420


	//   ....[7]....
        /*0138*/ 	.word	0x00000440


	//   ....[8]....
        /*013c*/ 	.word	0x00000750


	//   ....[9]....
        /*0140*/ 	.word	0x00000780


	//   ....[10]....
        /*0144*/ 	.word	0x000007f0


	//   ....[11]....
        /*0148*/ 	.word	0x00000810


	//   ....[12]....
        /*014c*/ 	.word	0x00000830


	//   ....[13]....
        /*0150*/ 	.word	0x000008b0


	//   ....[14]....
        /*0154*/ 	.word	0x000008d0


	//   ....[15]....
        /*0158*/ 	.word	0x000008e0


	//   ....[16]....
        /*015c*/ 	.word	0x00000910


	//   ....[17]....
        /*0160*/ 	.word	0x00000970


	//   ....[18]....
        /*0164*/ 	.word	0x00000990


	//   ....[19]....
        /*0168*/ 	.word	0x000009a0


	//----- nvinfo : EIATTR_VRC_CTA_INIT_COUNT
	.align		4
.L_11003:
        /*016c*/ 	.byte	0x02, 0x4a
	.zero		1
	.zero		1


	//----- nvinfo : EIATTR_EXIT_INSTR_OFFSETS
	.align		4
        /*0170*/ 	.byte	0x04, 0x1c
        /*0172*/ 	.short	(.L_11005 - .L_11004)


	//   ....[0]....
.L_11004:
        /*0174*/ 	.word	0x00000090


	//   ....[1]....
        /*0178*/ 	.word	0x00000da0


	//   ....[2]....
        /*017c*/ 	.word	0x00000dc0


	//   ....[3]....
        /*0180*/ 	.word	0x00001230


	//   ....[4]....
        /*0184*/ 	.word	0x00001450


	//   ....[5]....
        /*0188*/ 	.word	0x000015b0


	//   ....[6]....
        /*018c*/ 	.word	0x00001680


	//----- nvinfo : EIATTR_MAX_THREADS
	.align		4
.L_11005:
        /*0190*/ 	.byte	0x04, 0x05
        /*0192*/ 	.short	(.L_11007 - .L_11006)
.L_11006:
        /*0194*/ 	.word	0x00000080
        /*0198*/ 	.word	0x00000001
        /*019c*/ 	.word	0x00000001


	//----- nvinfo : EIATTR_CRS_STACK_SIZE
	.align		4
.L_11007:
        /*01a0*/ 	.byte	0x04, 0x1e
        /*01a2*/ 	.short	(.L_11009 - .L_11008)
.L_11008:
        /*01a4*/ 	.word	0x00000000


	//----- nvinfo : EIATTR_CBANK_PARAM_SIZE
	.align		4
.L_11009:
        /*01a8*/ 	.byte	0x03, 0x19
        /*01aa*/ 	.short	0x0048


	//----- nvinfo : EIATTR_PARAM_CBANK
	.align		4
        /*01ac*/ 	.byte	0x04, 0x0a
        /*01ae*/ 	.short	(.L_11011 - .L_11010)
	.align		4
.L_11010:
        /*01b0*/ 	.word	index@(.nv.constant0._ZN4vllm3moe10topkGatingILi4ELi64ELi4ELi16ELi32EjfLNS0_11ScoringFuncE0EEEvPKT5_PKbPfiPT4_PiiiibPKf)
        /*01b4*/ 	.short	0x0380
        /*01b6*/ 	.short	0x0048


	//----- nvinfo : EIATTR_SW_WAR
	.align		4
.L_11011:
        /*01b8*/ 	.byte	0x04, 0x36
        /*01ba*/ 	.short	(.L_11013 - .L_11012)
.L_11012:
        /*01bc*/ 	.word	0x00000008
.L_11013:


//--------------------- .nv.info._ZN4vllm3moe10topkGatingILi4ELi32ELi4ELi16ELi32EjfLNS0_11ScoringFuncE0EEEvPKT5_PKbPfiPT4_PiiiibPKf --------------------------
	.section	.nv.info._ZN4vllm3moe10topkGatingILi4ELi32ELi4ELi16ELi32EjfLNS0_11ScoringFuncE0EEEvPKT5_PKbPfiPT4_PiiiibPKf,"",@"SHT_CUDA_INFO"
	.sectionflags	@""
	.align	4


	//----- nvinfo : EIATTR_CUDA_API_VERSION
	.align		4
        /*0000*/ 	.byte	0x04, 0x37
        /*0002*/ 	.short	(.L_11015 - .L_11014)
.L_11014:
        /*0004*/ 	.word	0x00000082


	//----- nvinfo : EIATTR_KPARAM_INFO
	.align		4
.L_11015:
        /*0008*/ 	.byte	0x04, 0x17
        /*000a*/ 	.short	(.L_11017 - .L_11016)
.L_11016:
        /*000c*/ 	.word	0x00000000
        /*0010*/ 	.short	0x000a
        /*0012*/ 	.short	0x0040
        /*0014*/ 	.byte	0x00, 0xf5, 0x21, 0x00


	//----- nvinfo : EIATTR_KPARAM_INFO
	.align		4
.L_11017:
        /*0018*/ 	.byte	0x04, 0x17
        /*001a*/ 	.short	(.L_11019 - .L_11018)
.L_11018:
        /*001c*/ 	.word	0x00000000
        /*0020*/ 	.short	0x0009
        /*0022*/ 	.short	0x003c
        /*0024*/ 	.byte	0x00, 0xf0, 0x05, 0x00


	//----- nvinfo : EIATTR_KPARAM_INFO
	.align		4
.L_11019:
        /*0028*/ 	.byte	0x04, 0x17
        /*002a*/ 	.short	(.L_11021 - .L_11020)
.L_11020:
        /*002c*/ 	.word	0x00000000
        /*0030*/ 	.short	0x0008
        /*0032*/ 	.short	0x0038
        /*0034*/ 	.byte	0x00, 0xf0, 0x11, 0x00


	//----- nvinfo : EIATTR_KPARAM_INFO
	.align		4
.L_11021:
        /*0038*/ 	.byte	0x04, 0x17
        /*003a*/ 	.short	(.L_11023 - .L_11022)
.L_11022:
        /*003c*/ 	.word	0x00000000
        /*0040*/ 	.short	0x0007
        /*0042*/ 	.short	0x0034
        /*0044*/ 	.byte	0x00, 0xf0, 0x11, 0x00


	//----- nvinfo : EIATTR_KPARAM_INFO
	.align		4
.L_11023:
        /*0048*/ 	.byte	0x04, 0x17
        /*004a*/ 	.short	(.L_11025 - .L_11024)
.L_11024:
        /*004c*/ 	.word	0x00000000
        /*0050*/ 	.short	0x0006
        /*0052*/ 	.short	0x0030
        /*0054*/ 	.byte	0x00, 0xf0, 0x11, 0x00


	//----- nvinfo : EIATTR_KPARAM_INFO
	.align		4
.L_11025:
        /*0058*/ 	.byte	0x04, 0x17
        /*005a*/ 	.short	(.L_11027 - .L_11026)
.L_11026:
        /*005c*/ 	.word	0x00000000
        /*0060*/ 	.short	0x0005
        /*0062*/ 	.short	0x0028
        /*0064*/ 	.byte	0x00, 0xf5, 0x21, 0x00


	//----- nvinfo : EIATTR_KPARAM_INFO
	.align		4
.L_11027:
        /*0068*/ 	.byte	0x04, 0x17
        /*006a*/ 	.short	(.L_11029 - .L_11028)
.L_11028:
        /*006c*/ 	.word	0x00000000
        /*0070*/ 	.short	0x0004
        /*0072*/ 	.short	0x0020
        /*0074*/ 	.byte	0x00, 0xf5, 0x21, 0x00


	//----- nvinfo : EIATTR_KPARAM_INFO
	.align		4
.L_11029:
        /*0078*/ 	.byte	0x04, 0x17
        /*007a*/ 	.short	(.L_11031 - .L_11030)
.L_11030:
        /*007c*/ 	.word	0x00000000
        /*0080*/ 	.short	0x0003
        /*0082*/ 	.short	0x0018
        /*0084*/ 	.byte	0x00, 0xf0, 0x11, 0x00


	//----- nvinfo : EIATTR_KPARAM_INFO
	.align		4
.L_11031:
        /*0088*/ 	.byte	0x04, 0x17
        /*008a*/ 	.short	(.L_11033 - .L_11032)
.L_11032:
        /*008c*/ 	.word	0x00000000
        /*0090*/ 	.short	0x0002
        /*0092*/ 	.short	0x0010
        /*0094*/ 	.byte	0x00, 0xf5, 0x21, 0x00


	//----- nvinfo : EIATTR_KPARAM_INFO
	.align		4
.L_11033:
        /*0098*/ 	.byte	0x04, 0x17
        /*009a*/ 	.short	(.L_11035 - .L_11034)
.L_11034:
        /*009c*/ 	.word	0x00000000
        /*00a0*/ 	.short	0x0001
        /*00a2*/ 	.short	0x0008
        /*00a4*/ 	.byte	0x00, 0xf5, 0x21, 0x00


	//----- nvinfo : EIATTR_KPARAM_INFO
	.align		4
.L_11035:
        /*00a8*/ 	.byte	0x04, 0x17
        /*00aa*/ 	.short	(.L_11037 - .L_11036)
.L_11036:
        /*00ac*/ 	.word	0x00000000
        /*00b0*/ 	.short	0x0000
        /*00b2*/ 	.short	0x0000
        /*00b4*/ 	.byte	0x00, 0xf5, 0x21, 0x00


	//----- nvinfo : EIATTR_SPARSE_MMA_MASK
	.align		4
.L_11037:
        /*00b8*/ 	.byte	0x03, 0x50
        /*00ba*/ 	.short	0x0000


	//----- nvinfo : EIATTR_MAXREG_COUNT
	.align		4
        /*00bc*/ 	.byte	0x03, 0x1b
        /*00be*/ 	.short	0x00ff


	//----- nvinfo : EIATTR_MERCURY_ISA_VERSION
	.align		4
        /*00c0*/ 	.byte	0x03, 0x5f
        /*00c2*/ 	.short	0x0101


	//----- nvinfo : EIATTR_COOP_GROUP_MASK_REGIDS
	.align		4
        /*00c4*/ 	.byte	0x04, 0x29
        /*00c6*/ 	.short	(.L_11039 - .L_11038)


	//   ....[0]....
.L_11038:
        /*00c8*/ 	.word	0xffffffff


	//   ....[1]....
        /*00cc*/ 	.word	0xffffffff


	//   ....[2]....
        /*00d0*/ 	.word	0xffffffff


	//   ....[3]....
        /*00d4*/ 	.word	0xffffffff


	//   ....[4]....
        /*00d8*/ 	.word	0xffffffff


	//   ....[5]....
        /*00dc*/ 	.word	0xffffffff


	//   ....[6]....
        /*00e0*/ 	.word	0xffffffff


	//   ....[7]....
        /*00e4*/ 	.word	0xffffffff


	//   ....[8]....
        /*00e8*/ 	.word	0xffffffff


	//   ....[9]....
        /*00ec*/ 	.word	0xffffffff


	//   ....[10]....
        /*00f0*/ 	.word	0xffffffff


	//   ....[11]....
        /*00f4*/ 	.word	0xffffffff


	//   ....[12]....
        /*00f8*/ 	.word	0xffffffff


	//   ....[13]....
        /*00fc*/ 	.word	0xffffffff


	//   ....[14]....
        /*0100*/ 	.word	0xffffffff


	//----- nvinfo : EIATTR_COOP_GROUP_INSTR_OFFSETS
	.align		4
.L_11039:
        /*0104*/ 	.byte	0x04, 0x28
        /*0106*/ 	.short	(.L_11041 - .L_11040)


	//   ....[0]....
.L_11040:
        /*0108*/ 	.word	0x00000280


	//   ....[1]....
        /*010c*/ 	.word	0x000002a0


	//   ....[2]....
        /*0110*/ 	.word	0x000002e0


	//   ....[3]....
        /*0114*/ 	.word	0x00000400


	//   ....[4]....
        /*0118*/ 	.word	0x00000420


	//   ....[5]....
        /*011c*/ 	.word	0x00000440


	//   ....[6]....
        /*0120*/ 	.word	0x00000710


	//   ....[7]....
        /*0124*/ 	.word	0x00000740


	//   ....[8]....
        /*0128*/ 	.word	0x00000780


	//   ....[9]....
        /*012c*/ 	.word	0x000007f0


	//   ....[10]....
        /*0130*/ 	.word	0x00000810


	//   ....[11]....
        /*0134*/ 	.word	0x00000820


	//   ....[12]....
        /*0138*/ 	.word	0x00000890


	//   ....[13]....
        /*013c*/ 	.word	0x000008b0


	//   ....[14]....
        /*0140*/ 	.word	0x000008c0


	//----- nvinfo : EIATTR_VRC_CTA_INIT_COUNT
	.align		4
.L_11041:
        /*0144*/ 	.byte	0x02, 0x4a
	.zero		1
	.zero		1


	//----- nvinfo : EIATTR_EXIT_INSTR_OFFSETS
	.align		4
        /*0148*/ 	.byte	0x04, 0x1c
        /*014a*/ 	.short	(.L_11043 - .L_11042)


	//   ....[0]....
.L_11042:
        /*014c*/ 	.word	0x00000090


	//   ....[1]....
        /*0150*/ 	.word	0x00000cb0


	//   ....[2]....
        /*0154*/ 	.word	0x00000cd0


	//   ....[3]....
        /*0158*/ 	.word	0x00001140


	//   ....[4]....
        /*015c*/ 	.word	0x00001360


	//   ....[5]....
        /*0160*/ 	.word	0x000014c0


	//   ....[6]....
        /*0164*/ 	.word	0x00001590


	//----- nvinfo : EIATTR_MAX_THREADS
	.align		4
.L_11043:
        /*0168*/ 	.byte	0x04, 0x05
        /*016a*/ 	.short	(.L_11045 - .L_11044)
.L_11044:
        /*016c*/ 	.word	0x00000080
        /*0170*/ 	.word	0x00000001
        /*0174*/ 	.word	0x00000001


	//----- nvinfo : EIATTR_CRS_STACK_SIZE
	.align		4
.L_11045:
        /*0178*/ 	.byte	0x04, 0x1e
        /*017a*/ 	.short	(.L_11047 - .L_11046)
.L_11046:
        /*017c*/ 	.word	0x00000000


	//----- nvinfo : EIATTR_CBANK_PARAM_SIZE
	.align		4
.L_11047:
        /*0180*/ 	.byte	0x03, 0x19
        /*0182*/ 	.short	0x0048


	//----- nvinfo : EIATTR_PARAM_CBANK
	.align		4
        /*0184*/ 	.byte	0x04, 0x0a
        /*0186*/ 	.short	(.L_11049 - .L_11048)
	.align		4
.L_11048:
        /*0188*/ 	.word	index@(.nv.constant0._ZN4vllm3moe10topkGatingILi4ELi32ELi4ELi16ELi32EjfLNS0_11ScoringFuncE0EEEvPKT5_PKbPfiPT4_PiiiibPKf)
        /*018c*/ 	.short	0x0380
        /*018e*/ 	.short	0x0048


	//----- nvinfo : EIATTR_SW_WAR
	.align		4
.L_11049:
        /*0190*/ 	.byte	0x04, 0x36
        /*0192*/ 	.short	(.L_11051 - .L_11050)
.L_11050:
        /*0194*/ 	.word	0x00000008
.L_11051:


//--------------------- .nv.info._ZN4vllm3moe10topkGatingILi4ELi16ELi4ELi16ELi32EjfLNS0_11ScoringFuncE0EEEvPKT5_PKbPfiPT4_PiiiibPKf --------------------------
	.section	.nv.info._ZN4vllm3moe10topkGatingILi4ELi16ELi4ELi16ELi32EjfLNS0_11ScoringFuncE0EEEvPKT5_PKbPfiPT4_PiiiibPKf,"",@"SHT_CUDA_INFO"
	.sectionflags	@""
	.align	4


	//----- nvinfo : EIATTR_CUDA_API_VERSION
	.align		4
        /*0000*/ 	.byte	0x04, 0x37
        /*0002*/ 	.short	(.L_11053 - .L_11052)
.L_11052:
        /*0004*/ 	.word	0x00000082


	//----- nvinfo : EIATTR_KPARAM_INFO
	.align		4
.L_11053:
        /*0008*/ 	.byte	0x04, 0x17
        /*000a*/ 	.short	(.L_11055 - .L_11054)
.L_11054:
        /*000c*/ 	.word	0x00000000
        /*0010*/ 	.short	0x000a
        /*0012*/ 	.short	0x0040
        /*0014*/ 	.byte	0x00, 0xf5, 0x21, 0x00


	//----- nvinfo : EIATTR_KPARAM_INFO
	.align		4
.L_11055:
        /*0018*/ 	.byte	0x04, 0x17
        /*001a*/ 	.short	(.L_11057 - .L_11056)
.L_11056:
        /*001c*/ 	.word	0x00000000
        /*0020*/ 	.short	0x0009
        /*0022*/ 	.short	0x003c
        /*0024*/ 	.byte	0x00, 0xf0, 0x05, 0x00


	//----- nvinfo : EIATTR_KPARAM_INFO
	.align		4
.L_11057:
        /*0028*/ 	.byte	0x04, 0x17
        /*002a*/ 	.short	(.L_11059 - .L_11058)
.L_11058:
        /*002c*/ 	.word	0x00000000
        /*0030*/ 	.short	0x0008
        /*0032*/ 	.short	0x0038
        /*0034*/ 	.byte	0x00, 0xf0, 0x11, 0x00


	//----- nvinfo : EIATTR_KPARAM_INFO
	.align		4
.L_11059:
        /*0038*/ 	.byte	0x04, 0x17
        /*003a*/ 	.short	(.L_11061 - .L_11060)
.L_11060:
        /*003c*/ 	.word	0x00000000
        /*0040*/ 	.short	0x0007
        /*0042*/ 	.short	0x0034
        /*0044*/ 	.byte	0x00, 0xf0, 0x11, 0x00


	//----- nvinfo : EIATTR_KPARAM_INFO
	.align		4
.L_11061:
        /*0048*/ 	.byte	0x04, 0x17
        /*004a*/ 	.short	(.L_11063 - .L_11062)
.L_11062:
        /*004c*/ 	.word	0x00000000
        /*0050*/ 	.short	0x0006
        /*0052*/ 	.short	0x0030
        /*0054*/ 	.byte	0x00, 0xf0, 0x11, 0x00


	//----- nvinfo : EIATTR_KPARAM_INFO
	.align		4
.L_11063:
        /*0058*/ 	.byte	0x04, 0x17
        /*005a*/ 	.short	(.L_11065 - .L_11064)
.L_11064:
        /*005c*/ 	.word	0x00000000
        /*0060*/ 	.short	0x0005
        /*0062*/ 	.short	0x0028
        /*0064*/ 	.byte	0x00, 0xf5, 0x21, 0x00


	//----- nvinfo : EIATTR_KPARAM_INFO
	.align		4
.L_11065:
        /*0068*/ 	.byte	0x04, 0x17
        /*006a*/ 	.short	(.L_11067 - .L_11066)
.L_11066:
        /*006c*/ 	.word	0x00000000
        /*0070*/ 	.short	0x0004
        /*0072*/ 	.short	0x0020
        /*0074*/ 	.byte	0x00, 0xf5, 0x21, 0x00


	//----- nvinfo : EIATTR_KPARAM_INFO
	.align		4
.L_11067:
        /*0078*/ 	.byte	0x04, 0x17
        /*007a*/ 	.short	(.L_11069 - .L_11068)
.L_11068:
        /*007c*/ 	.word	0x00000000
        /*0080*/ 	.short	0x0003
        /*0082*/ 	.short	0x0018
        /*0084*/ 	.byte	0x00, 0xf0, 0x11, 0x00


	//----- nvinfo : EIATTR_KPARAM_INFO
	.align		4
.L_11069:
        /*0088*/ 	.byte	0x04, 0x17
        /*008a*/ 	.short	(.L_11071 - .L_11070)
.L_11070:
        /*008c*/ 	.word	0x00000000
        /*0090*/ 	.short	0x0002
        /*0092*/ 	.short	0x0010
        /*0094*/ 	.byte	0x00, 0xf5, 0x21, 0x00


	//----- nvinfo : EIATTR_KPARAM_INFO
	.align		4
.L_11071:
        /*0098*/ 	.byte	0x04, 0x17
        /*009a*/ 	.short	(.L_11073 - .L_11072)
.L_11072:
        /*009c*/ 	.word	0x00000000
        /*00a0*/ 	.short	0x0001
        /*00a2*/ 	.short	0x0008
        /*00a4*/ 	.byte	0x00, 0xf5, 0x21, 0x00


	//----- nvinfo : EIATTR_KPARAM_INFO
	.align		4
.L_11073:
        /*00a8*/ 	.byte	0x04, 0x17
        /*00aa*/ 	.short	(.L_11075 - .L_11074)
.L_11074:
        /*00ac*/ 	.word	0x00000000
        /*00b0*/ 	.short	0x0000
        /*00b2*/ 	.short	0x0000
        /*00b4*/ 	.byte	0x00, 0xf5, 0x21, 0x00


	//----- nvinfo : EIATTR_SPARSE_MMA_MASK
	.align		4
.L_11075:
        /*00b8*/ 	.byte	0x03, 0x50
        /*00ba*/ 	.short	0x0000


	//----- nvinfo : EIATTR_MAXREG_COUNT
	.align		4
        /*00bc*/ 	.byte	0x03, 0x1b
        /*00be*/ 	.short	0x00ff


	//----- nvinfo : EIATTR_MERCURY_ISA_VERSION
	.align		4
        /*00c0*/ 	.byte	0x03, 0x5f
        /*00c2*/ 	.short	0x0101


	//----- nvinfo : EIATTR_COOP_GROUP_MASK_REGIDS
	.align		4
        /*00c4*/ 	.byte	0x04, 0x29
        /*00c6*/ 	.short	(.L_11077 - .L_11076)


	//   ....[0]....
.L_11076:
        /*00c8*/ 	.word	0xffffffff


	//   ....[1]....
        /*00cc*/ 	.word	0xffffffff


	//   ....[2]....
        /*00d0*/ 	.word	0xffffffff


	//   ....[3]....
        /*00d4*/ 	.word	0xffffffff


	//   ....[4]....
        /*00d8*/ 	.word	0xffffffff


	//   ....[5]....
        /*00dc*/ 	.word	0xffffffff


	//   ....[6]....
        /*00e0*/ 	.word	0xffffffff


	//   ....[7]....
        /*00e4*/ 	.word	0xffffffff


	//   ....[8]....
        /*00e8*/ 	.word	0xffffffff


	//   ....[9]....
        /*00ec*/ 	.word	0xffffffff


	//----- nvinfo : EIATTR_COOP_GROUP_INSTR_OFFSETS
	.align		4
.L_11077:
        /*00f0*/ 	.byte	0x04, 0x28
        /*00f2*/ 	.short	(.L_11079 - .L_11078)


	//   ....[0]....
.L_11078:
        /*00f4*/ 	.word	0x00000280


	//   ....[1]....
        /*00f8*/ 	.word	0x000002a0


	//   ....[2]....
        /*00fc*/ 	.word	0x000003e0


	//   ....[3]....
        /*0100*/ 	.word	0x00000400


	//   ....[4]....
        /*0104*/ 	.word	0x000006c0


	//   ....[5]....
        /*0108*/ 	.word	0x00000700


	//   ....[6]....
        /*010c*/ 	.word	0x00000740


	//   ....[7]....
        /*0110*/ 	.word	0x000007b0


	//   ....[8]....
        /*0114*/ 	.word	0x000007d0


	//   ....[9]....
        /*0118*/ 	.word	0x000007e0


	//----- nvinfo : EIATTR_VRC_CTA_INIT_COUNT
	.align		4
.L_11079:
        /*011c*/ 	.byte	0x02, 0x4a
	.zero		1
	.zero		1


	//----- nvinfo : EIATTR_EXIT_INSTR_OFFSETS
	.align		4
        /*0120*/ 	.byte	0x04, 0x1c
        /*0122*/ 	.short	(.L_11081 - .L_11080)


	//   ....[0]....
.L_11080:
        /*0124*/ 	.word	0x00000090


	//   ....[1]....
        /*0128*/ 	.word	0x00000bd0


	//   ....[2]....
        /*012c*/ 	.word	0x00000bf0


	//   ....[3]....
        /*0130*/ 	.word	0x00001060


	//   ....[4]....
        /*0134*/ 	.word	0x00001280


	//   ....[5]....
        /*0138*/ 	.word	0x000013e0


	//   ....[6]....
        /*013c*/ 	.word	0x000014b0


	//----- nvinfo : EIATTR_MAX_THREADS
	.align		4
.L_11081:
        /*0140*/ 	.byte	0x04, 0x05
        /*0142*/ 	.short	(.L_11083 - .L_11082)
.L_11082:
        /*0144*/ 	.word	0x00000080
        /*0148*/ 	.word	0x00000001
        /*014c*/ 	.word	0x00000001


	//----- nvinfo : EIATTR_CRS_STACK_SIZE
	.align		4
.L_11083:
        /*0150*/ 	.byte	0x04, 0x1e
        /*0152*/ 	.short	(.L_11085 - .L_11084)
.L_11084:
        /*0154*/ 	.word	0x00000000


	//----- nvinfo : EIATTR_CBANK_PARAM_SIZE
	.align		4
.L_11085:
        /*0158*/ 	.byte	0x03, 0x19
        /*015a*/ 	.short	0x0048


	//----- nvinfo : EIATTR_PARAM_CBANK
	.align		4
        /*015c*/ 	.byte	0x04, 0x0a
        /*015e*/ 	.short	(.L_11087 - .L_11086)
	.align		4
.L_11086:
        /*0160*/ 	.word	index@(.nv.constant0._ZN4vllm3moe10topkGatingILi4ELi16ELi4ELi16ELi32EjfLNS0_11ScoringFuncE0EEEvPKT5_PKbPfiPT4_PiiiibPKf)
        /*0164*/ 	.short	0x0380
        /*0166*/ 	.short	0x0048


	//----- nvinfo : EIATTR_SW_WAR
	.align		4
.L_11087:
        /*0168*/ 	.byte	0x04, 0x36
        /*016a*/ 	.short	(.L_11089 - .L_11088)
.L_11088:
        /*016c*/ 	.word	0x00000008
.L_11089:


//--------------------- .nv.info._ZN4vllm3moe10topkGatingILi4ELi8ELi4ELi16ELi32EjfLNS0_11ScoringFuncE0EEEvPKT5_PKbPfiPT4_PiiiibPKf --------------------------
	.section	.nv.info._ZN4vllm3moe10topkGatingILi4ELi8ELi4ELi16ELi32EjfLNS0_11ScoringFuncE0EEEvPKT5_PKbPfiPT4_PiiiibPKf,"",@"SHT_CUDA_INFO"
	.sectionflags	@""
	.align	4


	//----- nvinfo : EIATTR_CUDA_API_VERSION
	.align		4
        /*0000*/ 	.byte	0x04, 0x37
        /*0002*/ 	.short	(.L_11091 - .L_11090)
.L_11090:
        /*0004*/ 	.word	0x00000082


	//----- nvinfo : EIATTR_KPARAM_INFO
	.align		4
.L_11091:
        /*0008*/ 	.byte	0x04, 0x17
        /*000a*/ 	.short	(.L_11093 - .L_11092)
.L_11092:
        /*000c*/ 	.word	0x00000000
        /*0010*/ 	.short	0x000a
        /*0012*/ 	.short	0x0040
        /*0014*/ 	.byte	0x00, 0xf5, 0x21, 0x00


	//----- nvinfo : EIATTR_KPARAM_INFO
	.align		4
.L_11093:
        /*0018*/ 	.byte	0x04, 0x17
        /*001a*/ 	.short	(.L_11095 - .L_11094)
.L_11094:
        /*001c*/ 	.word	0x00000000
        /*0020*/ 	.short	0x0009
        /*0022*/ 	.short	0x003c
        /*0024*/ 	.byte	0x00, 0xf0, 0x05, 0x00


	//----- nvinfo : EIATTR_KPARAM_INFO
	.align		4
.L_11095:
        /*0028*/ 	.byte	0x04, 0x17
        /*002a*/ 	.short	(.L_11097 - .L_11096)
.L_11096:
        /*002c*/ 	.word	0x00000000
        /*0030*/ 	.short	0x0008
        /*0032*/ 	.short	0x0038
        /*0034*/ 	.byte	0x00, 0xf0, 0x11, 0x00


	//----- nvinfo : EIATTR_KPARAM_INFO
	.align		4
.L_11097:
        /*0038*/ 	.byte	0x04, 0x17
        /*003a*/ 	.short	(.L_11099 - .L_11098)
.L_11098:
        /*003c*/ 	.word	0x00000000
        /*0040*/ 	.short	0x0007
        /*0042*/ 	.short	0x0034
        /*0044*/ 	.byte	0x00, 0xf0, 0x11, 0x00


	//----- nvinfo : EIATTR_KPARAM_INFO
	.align		4
.L_11099:
        /*0048*/ 	.byte	0x04, 0x17
        /*004a*/ 	.short	(.L_11101 - .L_11100)
.L_11100:
        /*004c*/ 	.word	0x00000000
        /*0050*/ 	.short	0x0006
        /*0052*/ 	.short	0x0030
        /*0054*/ 	.byte	0x00, 0xf0, 0x11, 0x00


	//----- nvinfo : EIATTR_KPARAM_INFO
	.align		4
.L_11101:
        /*0058*/ 	.byte	0x04, 0x17
        /*005a*/ 	.short	(.L_11103 - .L_11102)
.L_11102:
        /*005c*/ 	.word	0x00000000
        /*0060*/ 	.short	0x0005
        /*0062*/ 	.short	0x0028
        /*0064*/ 	.byte	0x00, 0xf5, 0x21, 0x00


	//----- nvinfo : EIATTR_KPARAM_INFO
	.align		4
.L_11103:
        /*0068*/ 	.byte	0x04, 0x17
        /*006a*/ 	.short	(.L_11105 - .L_11104)
.L_11104:
        /*006c*/ 	.word	0x00000000
        /*0070*/ 	.short	0x0004
        /*0072*/ 	.short	0x0020
        /*0074*/ 	.byte	0x00, 0xf5, 0x21, 0x00


	//----- nvinfo : EIATTR_KPARAM_INFO
	.align		4
.L_11105:
        /*0078*/ 	.byte	0x04, 0x17
        /*007a*/ 	.short	(.L_11107 - .L_11106)
.L_11106:
        /*007c*/ 	.word	0x00000000
        /*0080*/ 	.short	0x0003
        /*0082*/ 	.short	0x0018
        /*0084*/ 	.byte	0x00, 0xf0, 0x11, 0x00


	//----- nvinfo : EIATTR_KPARAM_INFO
	.align		4
.L_11107:
        /*0088*/ 	.byte	0x04, 0x17
        /*008a*/ 	.short	(.L_11109 - .L_11108)
.L_11108:
        /*008c*/ 	.word	0x00000000
        /*0090*/ 	.short	0x0002
        /*0092*/ 	.short	0x0010
        /*0094*/ 	.byte	0x00, 0xf5, 0x21, 0x00


	//----- nvinfo : EIATTR_KPARAM_INFO
	.align		4
.L_11109:
        /*0098*/ 	.byte	0x04, 0x17
        /*009a*/ 	.short	(.L_11111 - .L_11110)
.L_11110:
        /*009c*/ 	.word	0x00000000
        /*00a0*/ 	.short	0x0001
        /*00a2*/ 	.short	0x0008
        /*00a4*/ 	.byte	0x00, 0xf5, 0x21, 0x00


	//----- nvinfo : EIATTR_KPARAM_INFO
	.align		4
.L_11111:
        /*00a8*/ 	.byte	0x04, 0x17
        /*00aa*/ 	.short	(.L_11113 - .L_11112)
.L_11112:
        /*00ac*/ 	.word	0x00000000
        /*00b0*/ 	.short	0x0000
        /*00b2*/ 	.short	0x0000
        /*00b4*/ 	.byte	0x00, 0xf5, 0x21, 0x00


	//----- nvinfo : EIATTR_SPARSE_MMA_MASK
	.align		4
.L_11113:
        /*00b8*/ 	.byte	0x03, 0x50
        /*00ba*/ 	.short	0x0000


	//----- nvinfo : EIATTR_MAXREG_COUNT
	.align		4
        /*00bc*/ 	.byte	0x03, 0x1b
        /*00be*/ 	.short	0x00ff


	//----- nvinfo : EIATTR_MERCURY_ISA_VERSION
	.align		4
        /*00c0*/ 	.byte	0x03, 0x5f
        /*00c2*/ 	.short	0x0101


	//----- nvinfo : EIATTR_COOP_GROUP_MASK_REGIDS
	.align		4
        /*00c4*/ 	.byte	0x04, 0x29
        /*00c6*/ 	.short	(.L_11115 - .L_11114)


	//   ....[0]....
.L_11114:
        /*00c8*/ 	.word	0xffffffff


	//   ....[1]....
        /*00cc*/ 	.word	0xffffffff


	//   ....[2]....
        /*00d0*/ 	.word	0xffffffff


	//   ....[3]....
        /*00d4*/ 	.word	0xffffffff


	//   ....[4]....
        /*00d8*/ 	.word	0xffffffff


	//   ....[5]....
        /*00dc*/ 	.word	0xffffffff


	//   ....[6]....
        /*00e0*/ 	.word	0xffffffff


	//   ....[7]....
        /*00e4*/ 	.word	0xffffffff


	//   ....[8]....
        /*00e8*/ 	.word	0xffffffff


	//   ....[9]....
        /*00ec*/ 	.word	0xffffffff


	//   ....[10]....
        /*00f0*/ 	.word	0xffffffff


	//----- nvinfo : EIATTR_COOP_GROUP_INSTR_OFFSETS
	.align		4
.L_11115:
        /*00f4*/ 	.byte	0x04, 0x28
        /*00f6*/ 	.short	(.L_11117 - .L_11116)


	//   ....[0]....
.L_11116:
        /*00f8*/ 	.word	0x000002a0


	//   ....[1]....
        /*00fc*/ 	.word	0x000003e0


	//   ....[2]....
        /*0100*/ 	.word	0x00000770


	//   ....[3]....
        /*0104*/ 	.word	0x000007d0


	//   ....[4]....
        /*0108*/ 	.word	0x000007e0


	//   ....[5]....
        /*010c*/ 	.word	0x00000be0


	//   ....[6]....
        /*0110*/ 	.word	0x00000c40


	//   ....[7]....
        /*0114*/ 	.word	0x00000c50


	//   ....[8]....
        /*0118*/ 	.word	0x000011a0


	//   ....[9]....
        /*011c*/ 	.word	0x000011e0


	//   ....[10]....
        /*0120*/ 	.word	0x000011f0


	//----- nvinfo : EIATTR_VRC_CTA_INIT_COUNT
	.align		4
.L_11117:
        /*0124*/ 	.byte	0x02, 0x4a
	.zero		1
	.zero		1


	//----- nvinfo : EIATTR_EXIT_INSTR_OFFSETS
	.align		4
        /*0128*/ 	.byte	0x04, 0x1c
        /*012a*/ 	.short	(.L_11119 - .L_11118)


	//   ....[0]....
.L_11118:
        /*012c*/ 	.word	0x000000b0


	//   ....[1]....
        /*0130*/ 	.word	0x00001420


	//   ....[2]....
        /*0134*/ 	.word	0x00001440


	//   ....[3]....
        /*0138*/ 	.word	0x000018b0


	//   ....[4]....
        /*013c*/ 	.word	0x00001ad0


	//   ....[5]....
        /*0140*/ 	.word	0x00001c30


	//   ....[6]....
        /*0144*/ 	.word	0x00001d00


	//----- nvinfo : EIATTR_MAX_THREADS
	.align		4
.L_11119:
        /*0148*/ 	.byte	0x04, 0x05
        /*014a*/ 	.short	(.L_11121 - .L_11120)
.L_11120:
        /*014c*/ 	.word	0x00000080
        /*0150*/ 	.word	0x00000001
        /*0154*/ 	.word	0x00000001


	//----- nvinfo : EIATTR_CRS_STACK_SIZE
	.align		4
.L_11121:
        /*0158*/ 	.byte	0x04, 0x1e
        /*015a*/ 	.short	(.L_11123 - .L_11122)
.L_11122:
        /*015c*/ 	.word	0x00000000


	//----- nvinfo : EIATTR_CBANK_PARAM_SIZE
	.align		4
.L_11123:
        /*0160*/ 	.byte	0x03, 0x19
        /*0162*/ 	.short	0x0048


	//----- nvinfo : EIATTR_PARAM_CBANK
	.align		4
        /*0164*/ 	.byte	0x04, 0x0a
        /*0166*/ 	.short	(.L_11125 - .L_11124)
	.align		4
.L_11124:
        /*0168*/ 	.word	index@(.nv.constant0._ZN4vllm3moe10topkGatingILi4ELi8ELi4ELi16ELi32EjfLNS0_11ScoringFuncE0EEEvPKT5_PKbPfiPT4_PiiiibPKf)
        /*016c*/ 	.short	0x0380
        /*016e*/ 	.short	0x0048


	//----- nvinfo : EIATTR_SW_WAR
	.align		4
.L_11125:
        /*0170*/ 	.byte	0x04, 0x36
        /*0172*/ 	.short	(.L_11127 - .L_11126)
.L_11126:
        /*0174*/ 	.word	0x00000008
.L_11127:


//--------------------- .nv.info._ZN4vllm3moe10topkGatingILi4ELi4ELi4ELi16ELi32EjfLNS0_11ScoringFuncE0EEEvPKT5_PKbPfiPT4_PiiiibPKf --------------------------
	.section	.nv.info._ZN4vllm3moe10topkGatingILi4ELi4ELi4ELi16ELi32EjfLNS0_11ScoringFuncE0EEEvPKT5_PKbPfiPT4_PiiiibPKf,"",@"SHT_CUDA_INFO"
	.sectionflags	@""
	.align	4


	//----- nvinfo : EIATTR_CUDA_API_VERSION
	.align		4
        /*0000*/ 	.byte	0x04, 0x37
        /*0002*/ 	.short	(.L_11129 - .L_11128)
.L_11128:
        /*0004*/ 	.word	0x00000082


	//----- nvinfo : EIATTR_KPARAM_INFO
	.align		4
.L_11129:
        /*0008*/ 	.byte	0x04, 0x17
        /*000a*/ 	.short	(.L_11131 - .L_11130)
.L_11130:
        /*000c*/ 	.word	0x00000000
        /*0010*/ 	.short	0x000a
        /*0012*/ 	.short	0x0040
        /*0014*/ 	.byte	0x00, 0xf5, 0x21, 0x00


	//----- nvinfo : EIATTR_KPARAM_INFO
	.align		4
.L_11131:
        /*0018*/ 	.byte	0x04, 0x17
        /*001a*/ 	.short	(.L_11133 - .L_11132)
.L_11132:
        /*001c*/ 	.word	0x00000000
        /*0020*/ 	.short	0x0009
        /*0022*/ 	.short	0x003c
        /*0024*/ 	.byte	0x00, 0xf0, 0x05, 0x00


	//----- nvinfo : EIATTR_KPARAM_INFO
	.align		4
.L_11133:
        /*0028*/ 	.byte	0x04, 0x17
        /*002a*/ 	.short	(.L_11135 - .L_11134)
.L_11134:
        /*002c*/ 	.word	0x00000000
        /*0030*/ 	.short	0x0008
        /*0032*/ 	.short	0x0038
        /*0034*/ 	.byte	0x00, 0xf0, 0x11, 0x00


	//----- nvinfo : EIATTR_KPARAM_INFO
	.align		4
.L_11135:
        /*0038*/ 	.byte	0x04, 0x17
        /*003a*/ 	.short	(.L_11137 - .L_11136)
.L_11136:
        /*003c*/ 	.word	0x00000000
        /*0040*/ 	.short	0x0007
        /*0042*/ 	.short	0x0034
        /*0044*/ 	.byte	0x00, 0xf0, 0x11, 0x00


	//----- nvinfo : EIATTR_KPARAM_INFO
	.align		4
.L_11137:
        /*0048*/ 	.byte	0x04, 0x17
        /*004a*/ 	.short	(.L_11139 - .L_11138)
.L_11138:
        /*004c*/ 	.word	0x00000000
        /*0050*/ 	.short	0x0006
        /*0052*/ 	.short	0x0030
        /*0054*/ 	.byte	0x00, 0xf0, 0x11, 0x00


	//----- nvinfo : EIATTR_KPARAM_INFO
	.align		4
.L_11139:
        /*0058*/ 	.byte	0x04, 0x17
        /*005a*/ 	.short	(.L_11141 - .L_11140)
.L_11140:
        /*005c*/ 	.word	0x00000000
        /*0060*/ 	.short	0x0005
        /*0062*/ 	.short	0x0028
        /*0064*/ 	.byte	0x00, 0xf5, 0x21, 0x00


	//----- nvinfo : EIATTR_KPARAM_INFO
	.align		4
.L_11141:
        /*0068*/ 	.byte	0x04, 0x17
        /*006a*/ 	.short	(.L_11143 - .L_11142)
.L_11142:
        /*006c*/ 	.word	0x00000000
        /*0070*/ 	.short	0x0004
        /*0072*/ 	.short	0x0020
        /*0074*/ 	.byte	0x00, 0xf5, 0x21, 0x00


	//----- nvinfo : EIATTR_KPARAM_INFO
	.align		4
.L_11143:
        /*0078*/ 	.byte	0x04, 0x17
        /*007a*/ 	.short	(.L_11145 - .L_11144)
.L_11144:
        /*007c*/ 	.word	0x00000000
        /*0080*/ 	.short	0x0003
        /*0082*/ 	.short	0x0018
        /*0084*/ 	.byte	0x00, 0xf0, 0x11, 0x00


	//----- nvinfo : EIATTR_KPARAM_INFO
	.align		4
.L_11145:
        /*0088*/ 	.byte	0x04, 0x17
        /*008a*/ 	.short	(.L_11147 - .L_11146)
.L_11146:
        /*008c*/ 	.word	0x00000000
        /*0090*/ 	.short	0x0002
        /*0092*/ 	.short	0x0010
        /*0094*/ 	.byte	0x00, 0xf5, 0x21, 0x00


	//----- nvinfo : EIATTR_KPARAM_INFO
	.align		4
.L_11147:
        /*0098*/ 	.byte	0x04, 0x17
        /*009a*/ 	.short	(.L_11149 - .L_11148)
.L_11148:
        /*009c*/ 	.word	0x00000000
        /*00a0*/ 	.short	0x0001
        /*00a2*/ 	.short	0x0008
        /*00a4*/ 	.byte	0x00, 0xf5, 0x21, 0x00


	//----- nvinfo : EIATTR_KPARAM_INFO
	.align		4
.L_11149:
        /*00a8*/ 	.byte	0x04, 0x17
        /*00aa*/ 	.short	(.L_11151 - .L_11150)
.L_11150:
        /*00ac*/ 	.word	0x00000000
        /*00b0*/ 	.short	0x0000
        /*00b2*/ 	.short	0x0000
        /*00b4*/ 	.byte	0x00, 0xf5, 0x21, 0x00


	//----- nvinfo : EIATTR_SPARSE_MMA_MASK
	.align		4
.L_11151:
        /*00b8*/ 	.byte	0x03, 0x50
        /*00ba*/ 	.short	0x0000


	//----- nvinfo : EIATTR_MAXREG_COUNT
	.align		4
        /*00bc*/ 	.byte	0x03, 0x1b
        /*00be*/ 	.short	0x00ff


	//----- nvinfo : EIATTR_MERCURY_ISA_VERSION
	.align		4
        /*00c0*/ 	.byte	0x03, 0x5f
        /*00c2*/ 	.short	0x0101


	//----- nvinfo : EIATTR_VRC_CTA_INIT_COUNT
	.align		4
        /*00c4*/ 	.byte	0x02, 0x4a
	.zero		1
	.zero		1


	//----- nvinfo : EIATTR_EXIT_INSTR_OFFSETS
	.align		4
        /*00c8*/ 	.byte	0x04, 0x1c
        /*00ca*/ 	.short	(.L_11153 - .L_11152)


	//   ....[0]....
.L_11152:
        /*00cc*/ 	.word	0x00000080


	//   ....[1]....
        /*00d0*/ 	.word	0x000015d0


	//   ....[2]....
        /*00d4*/ 	.word	0x000015f0


	//   ....[3]....
        /*00d8*/ 	.word	0x00001a60


	//   ....[4]....
        /*00dc*/ 	.word	0x00001c80


	//   ....[5]....
        /*00e0*/ 	.word	0x00001de0


	//   ....[6]....
        /*00e4*/ 	.word	0x00001eb0


	//----- nvinfo : EIATTR_MAX_THREADS
	.align		4
.L_11153:
        /*00e8*/ 	.byte	0x04, 0x05
        /*00ea*/ 	.short	(.L_11155 - .L_11154)
.L_11154:
        /*00ec*/ 	.word	0x00000080
        /*00f0*/ 	.word	0x00000001
        /*00f4*/ 	.word	0x00000001


	//----- nvinfo : EIATTR_CBANK_PARAM_SIZE
	.align		4
.L_11155:
        /*00f8*/ 	.byte	0x03, 0x19
        /*00fa*/ 	.short	0x0048


	//----- nvinfo : EIATTR_PARAM_CBANK
	.align		4
        /*00fc*/ 	.byte	0x04, 0x0a
        /*00fe*/ 	.short	(.L_11157 - .L_11156)
	.align		4
.L_11156:
        /*0100*/ 	.word	index@(.nv.constant0._ZN4vllm3moe10topkGatingILi4ELi4ELi4ELi16ELi32EjfLNS0_11ScoringFuncE0EEEvPKT5_PKbPfiPT4_PiiiibPKf)
        /*0104*/ 	.short	0x0380
        /*0106*/ 	.short	0x0048


	//----- nvinfo : EIATTR_SW_WAR
	.align		4
.L_11157:
        /*0108*/ 	.byte	0x04, 0x36
        /*010a*/ 	.short	(.L_11159 - .L_11158)
.L_11158:
        /*010c*/ 	.word	0x00000008
.L_11159:


//--------------------- .nv.info._ZN4vllm3moe10topkGatingILi2ELi2ELi4ELi8ELi32EjfLNS0_11ScoringFuncE0EEEvPKT5_PKbPfiPT4_PiiiibPKf --------------------------
	.section	.nv.info._ZN4vllm3moe10topkGatingILi2ELi2ELi4ELi8ELi32EjfLNS0_11ScoringFuncE0EEEvPKT5_PKbPfiPT4_PiiiibPKf,"",@"SHT_CUDA_INFO"
	.sectionflags	@""
	.align	4


	//----- nvinfo : EIATTR_CUDA_API_VERSION
	.align		4
        /*0000*/ 	.byte	0x04, 0x37
        /*0002*/ 	.short	(.L_11161 - .L_11160)
.L_11160:
        /*0004*/ 	.word	0x00000082


	//----- nvinfo : EIATTR_KPARAM_INFO
	.align		4
.L_11161:
        /*0008*/ 	.byte	0x04, 0x17
        /*000a*/ 	.short	(.L_11163 - .L_11162)
.L_11162:
        /*000c*/ 	.word	0x00000000
        /*0010*/ 	.short	0x000a
        /*0012*/ 	.short	0x0040
        /*0014*/ 	.byte	0x00, 0xf5, 0x21, 0x00


	//----- nvinfo : EIATTR_KPARAM_INFO
	.align		4
.L_11163:
        /*0018*/ 	.byte	0x04, 0x17
        /*001a*/ 	.short	(.L_11165 - .L_11164)
.L_11164:
        /*001c*/ 	.word	0x00000000
        /*0020*/ 	.short	0x0009
        /*0022*/ 	.short	0x003c
        /*0024*/ 	.byte	0x00, 0xf0, 0x05, 0x00


	//----- nvinfo : EIATTR_KPARAM_INFO
	.align		4
.L_11165:
        /*0028*/ 	.byte	0x04, 0x17
        /*002a*/ 	.short	(.L_11167 - .L_11166)
.L_11166:
        /*002c*/ 	.word	0x00000000
        /*0030*/ 	.short	0x0008
        /*0032*/ 	.short	0x0038
        /*0034*/ 	.byte	0x00, 0xf0, 0x11, 0x00


	//----- nvinfo : EIATTR_KPARAM_INFO
	.align		4
.L_11167:
        /*0038*/ 	.byte	0x04, 0x17
        /*003a*/ 	.short	(.L_11169 - .L_11168)
.L_11168:
        /*003c*/ 	.word	0x00000000
        /*0040*/ 	.short	0x0007
        /*0042*/ 	.short	0x0034
        /*0044*/ 	.byte	0x00, 0xf0, 0x11, 0x00


	//----- nvinfo : EIATTR_KPARAM_INFO
	.align		4
.L_11169:
        /*0048*/ 	.byte	0x04, 0x17
        /*004a*/ 	.short	(.L_11171 - .L_11170)
.L_11170:
        /*004c*/ 	.word	0x00000000
        /*0050*/ 	.short	0x0006
        /*0052*/ 	.short	0x0030
        /*0054*/ 	.byte	0x00, 0xf0, 0x11, 0x00


	//----- nvinfo : EIATTR_KPARAM_INFO
	.align		4
.L_11171:
        /*0058*/ 	.byte	0x04, 0x17
        /*005a*/ 	.short	(.L_11173 - .L_11172)
.L_11172:
        /*005c*/ 	.word	0x00000000
        /*0060*/ 	.short	0x0005
        /*0062*/ 	.short	0x0028
        /*0064*/ 	.byte	0x00, 0xf5, 0x21, 0x00


	//----- nvinfo : EIATTR_KPARAM_INFO
	.align		4
.L_11173:
        /*0068*/ 	.byte	0x04, 0x17
        /*006a*/ 	.short	(.L_11175 - .L_11174)
.L_11174:
        /*006c*/ 	.word	0x00000000
        /*0070*/ 	.short	0x0004
        /*0072*/ 	.short	0x0020
        /*0074*/ 	.byte	0x00, 0xf5, 0x21, 0x00


	//----- nvinfo : EIATTR_KPARAM_INFO
	.align		4
.L_11175:
        /*0078*/ 	.byte	0x04, 0x17
        /*007a*/ 	.short	(.L_11177 - .L_11176)
.L_11176:
        /*007c*/ 	.word	0x00000000
        /*0080*/ 	.short	0x0003
        /*0082*/ 	.short	0x0018
        /*0084*/ 	.byte	0x00, 0xf0, 0x11, 0x00


	//----- nvinfo : EIATTR_KPARAM_INFO
	.align		4
.L_11177:
        /*0088*/ 	.byte	0x04, 0x17
        /*008a*/ 	.short	(.L_11179 - .L_11178)
.L_11178:
        /*008c*/ 	.word	0x00000000
        /*0090*/ 	.short	0x0002
        /*0092*/ 	.short	0x0010
        /*0094*/ 	.byte	0x00, 0xf5, 0x21, 0x00


	//----- nvinfo : EIATTR_KPARAM_INFO
	.align		4
.L_11179:
        /*0098*/ 	.byte	0x04, 0x17
        /*009a*/ 	.short	(.L_11181 - .L_11180)
.L_11180:
        /*009c*/ 	.word	0x00000000
        /*00a0*/ 	.short	0x0001
        /*00a2*/ 	.short	0x0008
        /*00a4*/ 	.byte	0x00, 0xf5, 0x21, 0x00


	//----- nvinfo : EIATTR_KPARAM_INFO
	.align		4
.L_11181:
        /*00a8*/ 	.byte	0x04, 0x17
        /*00aa*/ 	.short	(.L_11183 - .L_11182)
.L_11182:
        /*00ac*/ 	.word	0x00000000
        /*00b0*/ 	.short	0x0000
        /*00b2*/ 	.short	0x0000
        /*00b4*/ 	.byte	0x00, 0xf5, 0x21, 0x00


	//----- nvinfo : EIATTR_SPARSE_MMA_MASK
	.align		4
.L_11183:
        /*00b8*/ 	.byte	0x03, 0x50
        /*00ba*/ 	.short	0x0000


	//----- nvinfo : EIATTR_MAXREG_COUNT
	.align		4
        /*00bc*/ 	.byte	0x03, 0x1b
        /*00be*/ 	.short	0x00ff


	//----- nvinfo : EIATTR_MERCURY_ISA_VERSION
	.align		4
        /*00c0*/ 	.byte	0x03, 0x5f
        /*00c2*/ 	.short	0x0101


	//----- nvinfo : EIATTR_VRC_CTA_INIT_COUNT
	.align		4
        /*00c4*/ 	.byte	0x02, 0x4a
	.zero		1
	.zero		1


	//----- nvinfo : EIATTR_EXIT_INSTR_OFFSETS
	.align		4
        /*00c8*/ 	.byte	0x04, 0x1c
        /*00ca*/ 	.short	(.L_11185 - .L_11184)


	//   ....[0]....
.L_11184:
        /*00cc*/ 	.word	0x00000080


	//   ....[1]....
        /*00d0*/ 	.word	0x00001040


	//   ....[2]....
        /*00d4*/ 	.word	0x00001060


	//   ....[3]....
        /*00d8*/ 	.word	0x000014d0


	//   ....[4]....
        /*00dc*/ 	.word	0x000016f0


	//   ....[5]....
        /*00e0*/ 	.word	0x00001850


	//   ....[6]....
        /*00e4*/ 	.word	0x00001920


	//----- nvinfo : EIATTR_MAX_THREADS
	.align		4
.L_11185:
        /*00e8*/ 	.byte	0x04, 0x05
        /*00ea*/ 	.short	(.L_11187 - .L_11186)
.L_11186:
        /*00ec*/ 	.word	0x00000080
        /*00f0*/ 	.word	0x00000001
        /*00f4*/ 	.word	0x00000001


	//----- nvinfo : EIATTR_CBANK_PARAM_SIZE
	.align		4
.L_11187:
        /*00f8*/ 	.byte	0x03, 0x19
        /*00fa*/ 	.short	0x0048


	//----- nvinfo : EIATTR_PARAM_CBANK
	.align		4
        /*00fc*/ 	.byte	0x04, 0x0a
        /*00fe*/ 	.short	(.L_11189 - .L_11188)
	.align		4
.L_11188:
        /*0100*/ 	.word	index@(.nv.constant0._ZN4vllm3moe10topkGatingILi2ELi2ELi4ELi8ELi32EjfLNS0_11ScoringFuncE0EEEvPKT5_PKbPfiPT4_PiiiibPKf)
        /*0104*/ 	.short	0x0380
        /*0106*/ 	.short	0x0048


	//----- nvinfo : EIATTR_SW_WAR
	.align		4
.L_11189:
        /*0108*/ 	.byte	0x04, 0x36
        /*010a*/ 	.short	(.L_11191 - .L_11190)
.L_11190:
        /*010c*/ 	.word	0x00000008
.L_11191:


//--------------------- .nv.info._ZN4vllm3moe10topkGatingILi1ELi1ELi4ELi4ELi32EjfLNS0_11ScoringFuncE0EEEvPKT5_PKbPfiPT4_PiiiibPKf --------------------------
	.section	.nv.info._ZN4vllm3moe10topkGatingILi1ELi1ELi4ELi4ELi32EjfLNS0_11ScoringFuncE0EEEvPKT5_PKbPfiPT4_PiiiibPKf,"",@"SHT_CUDA_INFO"
	.sectionflags	@""
	.align	4


	//----- nvinfo : EIATTR_CUDA_API_VERSION
	.align		4
        /*0000*/ 	.byte	0x04, 0x37
        /*0002*/ 	.short	(.L_11193 - .L_11192)
.L_11192:
        /*0004*/ 	.word	0x00000082


	//----- nvinfo : EIATTR_KPARAM_INFO
	.align		4
.L_11193:
        /*0008*/ 	.byte	0x04, 0x17
        /*000a*/ 	.short	(.L_11195 - .L_11194)
.L_11194:
        /*000c*/ 	.word	0x00000000
        /*0010*/ 	.short	0x000a
        /*0012*/ 	.short	0x0040
        /*0014*/ 	.byte	0x00, 0xf5, 0x21, 0x00


	//----- nvinfo : EIATTR_KPARAM_INFO
	.align		4
.L_11195:
        /*0018*/ 	.byte	0x04, 0x17
        /*001a*/ 	.short	(.L_11197 - .L_11196)
.L_11196:
        /*001c*/ 	.word	0x00000000
        /*0020*/ 	.short	0x0009
        /*0022*/ 	.short	0x003c
        /*0024*/ 	.byte	0x00, 0xf0, 0x05, 0x00


	//----- nvinfo : EIATTR_KPARAM_INFO
	.align		4
.L_11197:
        /*0028*/ 	.byte	0x04, 0x17
        /*002a*/ 	.short	(.L_11199 - .L_11198)
.L_11198:
        /*002c*/ 	.word	0x00000000
        /*0030*/ 	.short	0x0008
        /*0032*/ 	.short	0x0038
        /*0034*/ 	.byte	0x00, 0xf0, 0x11, 0x00


	//----- nvinfo : EIATTR_KPARAM_INFO
	.align		4
.L_11199:
        /*0038*/ 	.byte	0x04, 0x17
        /*003a*/ 	.short	(.L_11201 - .L_11200)
.L_11200:
        /*003c*/ 	.word	0x00000000
        /*0040*/ 	.short	0x0007
        /*0042*/ 	.short	0x0034
        /*0044*/ 	.byte	0x00, 0xf0, 0x11, 0x00


	//----- nvinfo : EIATTR_KPARAM_INFO
	.align		4
.L_11201:
        /*0048*/ 	.byte	0x04, 0x17
        /*004a*/ 	.short	(.L_11203 - .L_11202)
.L_11202:
        /*004c*/ 	.word	0x00000000
        /*0050*/ 	.short	0x0006
        /*0052*/ 	.short	0x0030
        /*0054*/ 	.byte	0x00, 0xf0, 0x11, 0x00


	//----- nvinfo : EIATTR_KPARAM_INFO
	.align		4
.L_11203:
        /*0058*/ 	.byte	0x04, 0x17
        /*005a*/ 	.short	(.L_11205 - .L_11204)
.L_11204:
        /*005c*/ 	.word	0x00000000
        /*0060*/ 	.short	0x0005
        /*0062*/ 	.short	0x0028
        /*0064*/ 	.byte	0x00, 0xf5, 0x21, 0x00


	//----- nvinfo : EIATTR_KPARAM_INFO
	.align		4
.L_11205:
        /*0068*/ 	.byte	0x04, 0x17
        /*006a*/ 	.short	(.L_11207 - .L_11206)
.L_11206:
        /*006c*/ 	.word	0x00000000
        /*0070*/ 	.short	0x0004
        /*0072*/ 	.short	0x0020
        /*0074*/ 	.byte	0x00, 0xf5, 0x21, 0x00


	//----- nvinfo : EIATTR_KPARAM_INFO
	.align		4
.L_11207:
        /*0078*/ 	.byte	0x04, 0x17
        /*007a*/ 	.short	(.L_11209 - .L_11208)
.L_11208:
        /*007c*/ 	.word	0x00000000
        /*0080*/ 	.short	0x0003
        /*0082*/ 	.short	0x0018
        /*0084*/ 	.byte	0x00, 0xf0, 0x11, 0x00


	//----- nvinfo : EIATTR_KPARAM_INFO
	.align		4
.L_11209:
        /*0088*/ 	.byte	0x04, 0x17
        /*008a*/ 	.short	(.L_11211 - .L_11210)
.L_11210:
        /*008c*/ 	.word	0x00000000
        /*0090*/ 	.short	0x0002
        /*0092*/ 	.short	0x0010
        /*0094*/ 	.byte	0x00, 0xf5, 0x21, 0x00


	//----- nvinfo : EIATTR_KPARAM_INFO
	.align		4
.L_11211:
        /*0098*/ 	.byte	0x04, 0x17
        /*009a*/ 	.short	(.L_11213 - .L_11212)
.L_11212:
        /*009c*/ 	.word	0x00000000
        /*00a0*/ 	.short	0x0001
        /*00a2*/ 	.short	0x0008
        /*00a4*/ 	.byte	0x00, 0xf5, 0x21, 0x00


	//----- nvinfo : EIATTR_KPARAM_INFO
	.align		4
.L_11213:
        /*00a8*/ 	.byte	0x04, 0x17
        /*00aa*/ 	.short	(.L_11215 - .L_11214)
.L_11214:
        /*00ac*/ 	.word	0x00000000
        /*00b0*/ 	.short	0x0000
        /*00b2*/ 	.short	0x0000
        /*00b4*/ 	.byte	0x00, 0xf5, 0x21, 0x00


	//----- nvinfo : EIATTR_SPARSE_MMA_MASK
	.align		4
.L_11215:
        /*00b8*/ 	.byte	0x03, 0x50
        /*00ba*/ 	.short	0x0000


	//----- nvinfo : EIATTR_MAXREG_COUNT
	.align		4
        /*00bc*/ 	.byte	0x03, 0x1b
        /*00be*/ 	.short	0x00ff


	//----- nvinfo : EIATTR_MERCURY_ISA_VERSION
	.align		4
        /*00c0*/ 	.byte	0x03, 0x5f
        /*00c2*/ 	.short	0x0101


	//----- nvinfo : EIATTR_VRC_CTA_INIT_COUNT
	.align		4
        /*00c4*/ 	.byte	0x02, 0x4a
	.zero		1
	.zero		1


	//----- nvinfo : EIATTR_EXIT_INSTR_OFFSETS
	.align		4
        /*00c8*/ 	.byte	0x04, 0x1c
        /*00ca*/ 	.short	(.L_11217 - .L_11216)


	//   ....[0]....
.L_11216:
        /*00cc*/ 	.word	0x00000080


	//   ....[1]....
        /*00d0*/ 	.word	0x00000870


	//   ....[2]....
        /*00d4*/ 	.word	0x00000880


	//   ....[3]....
        /*00d8*/ 	.word	0x00000cf0


	//   ....[4]....
        /*00dc*/ 	.word	0x00000f10


	//   ....[5]....
        /*00e0*/ 	.word	0x00001070


	//   ....[6]....
        /*00e4*/ 	.word	0x00001140


	//----- nvinfo : EIATTR_MAX_THREADS
	.align		4
.L_11217:
        /*00e8*/ 	.byte	0x04, 0x05
        /*00ea*/ 	.short	(.L_11219 - .L_11218)
.L_11218:
        /*00ec*/ 	.word	0x00000080
        /*00f0*/ 	.word	0x00000001
        /*00f4*/ 	.word	0x00000001


	//----- nvinfo : EIATTR_CBANK_PARAM_SIZE
	.align		4
.L_11219:
        /*00f8*/ 	.byte	0x03, 0x19
        /*00fa*/ 	.short	0x0048


	//----- nvinfo : EIATTR_PARAM_CBANK
	.align		4
        /*00fc*/ 	.byte	0x04, 0x0a
        /*00fe*/ 	.short	(.L_11221 - .L_11220)
	.align		4
.L_11220:
        /*0100*/ 	.word	index@(.nv.constant0._ZN4vllm3moe10topkGatingILi1ELi1ELi4ELi4ELi32EjfLNS0_11ScoringFuncE0EEEvPKT5_PKbPfiPT4_PiiiibPKf)
        /*0104*/ 	.short	0x0380
        /*0106*/ 	.short	0x0048


	//----- nvinfo : EIATTR_SW_WAR
	.align		4
.L_11221:
        /*0108*/ 	.byte	0x04, 0x36
        /*010a*/ 	.short	(.L_11223 - .L_11222)
.L_11222:
        /*010c*/ 	.word	0x00000008
.L_11223:


//--------------------- .nv.info._ZN4vllm3moe7moeTopKILi256EiEEvPKfPKbPfPT0_PiiiiibS3_ --------------------------
	.section	.nv.info._ZN4vllm3moe7moeTopKILi256EiEEvPKfPKbPfPT0_PiiiiibS3_,"",@"SHT_CUDA_INFO"
	.sectionflags	@""
	.align	4


	//----- nvinfo : EIATTR_CUDA_API_VERSION
	.align		4
        /*0000*/ 	.byte	0x04, 0x37
        /*0002*/ 	.short	(.L_11225 - .L_11224)
.L_11224:
        /*0004*/ 	.word	0x00000082


	//----- nvinfo : EIATTR_KPARAM_INFO
	.align		4
.L_11225:
        /*0008*/ 	.byte	0x04, 0x17
        /*000a*/ 	.short	(.L_11227 - .L_11226)
.L_11226:
        /*000c*/ 	.word	0x00000000
        /*0010*/ 	.short	0x000a
        /*0012*/ 	.short	0x0040
        /*0014*/ 	.byte	0x00, 0xf5, 0x21, 0x00


	//----- nvinfo : EIATTR_KPARAM_INFO
	.align		4
.L_11227:
        /*0018*/ 	.byte	0x04, 0x17
        /*001a*/ 	.short	(.L_11229 - .L_11228)
.L_11228:
        /*001c*/ 	.word	0x00000000
        /*0020*/ 	.short	0x0009
        /*0022*/ 	.short	0x0038
        /*0024*/ 	.byte	0x00, 0xf0, 0x05, 0x00


	//----- nvinfo : EIATTR_KPARAM_INFO
	.align		4
.L_11229:
        /*0028*/ 	.byte	0x04, 0x17
        /*002a*/ 	.short	(.L_11231 - .L_11230)
.L_11230:
        /*002c*/ 	.word	0x00000000
        /*0030*/ 	.short	0x0008
        /*0032*/ 	.short	0x0034
        /*0034*/ 	.byte	0x00, 0xf0, 0x11, 0x00


	//----- nvinfo : EIATTR_KPARAM_INFO
	.align		4
.L_11231:
        /*0038*/ 	.byte	0x04, 0x17
        /*003a*/ 	.short	(.L_11233 - .L_11232)
.L_11232:
        /*003c*/ 	.word	0x00000000
        /*0040*/ 	.short	0x0007
        /*0042*/ 	.short	0x0030
        /*0044*/ 	.byte	0x00, 0xf0, 0x11, 0x00


	//----- nvinfo : EIATTR_KPARAM_INFO
	.align		4
.L_11233:
        /*0048*/ 	.byte	0x04, 0x17
        /*004a*/ 	.short	(.L_11235 - .L_11234)
.L_11234:
        /*004c*/ 	.word	0x00000000
        /*0050*/ 	.short	0x0006
        /*0052*/ 	.short	0x002c
        /*0054*/ 	.byte	0x00, 0xf0, 0x11, 0x00


	//----- nvinfo : EIATTR_KPARAM_INFO
	.align		4
.L_11235:
        /*0058*/ 	.byte	0x04, 0x17
        /*005a*/ 	.short	(.L_11237 - .L_11236)
.L_11236:
        /*005c*/ 	.word	0x00000000
        /*0060*/ 	.short	0x0005
        /*0062*/ 	.short	0x0028
        /*0064*/ 	.byte	0x00, 0xf0, 0x11, 0x00


	//----- nvinfo : EIATTR_KPARAM_INFO
	.align		4
.L_11237:
        /*0068*/ 	.byte	0x04, 0x17
        /*006a*/ 	.short	(.L_11239 - .L_11238)
.L_11238:
        /*006c*/ 	.word	0x00000000
        /*0070*/ 	.short	0x0004
        /*0072*/ 	.short	0x0020
        /*0074*/ 	.byte	0x00, 0xf5, 0x21, 0x00


	//----- nvinfo : EIATTR_KPARAM_INFO
	.align		4
.L_11239:
        /*0078*/ 	.byte	0x04, 0x17
        /*007a*/ 	.short	(.L_11241 - .L_11240)
.L_11240:
        /*007c*/ 	.word	0x00000000
        /*0080*/ 	.short	0x0003
        /*0082*/ 	.short	0x0018
        /*0084*/ 	.byte	0x00, 0xf5, 0x21, 0x00


	//----- nvinfo : EIATTR_KPARAM_INFO
	.align		4
.L_11241:
        /*0088*/ 	.byte	0x04, 0x17
        /*008a*/ 	.short	(.L_11243 - .L_11242)
.L_11242:
        /*008c*/ 	.word	0x00000000
        /*0090*/ 	.short	0x0002
        /*0092*/ 	.short	0x0010
        /*0094*/ 	.byte	0x00, 0xf5, 0x21, 0x00


	//----- nvinfo : EIATTR_KPARAM_INFO
	.align		4
.L_11243:
        /*0098*/ 	.byte	0x04, 0x17
        /*009a*/ 	.short	(.L_11245 - .L_11244)
.L_11244:
        /*009c*/ 	.word	0x00000000
        /*00a0*/ 	.short	0x0001
        /*00a2*/ 	.short	0x0008
        /*00a4*/ 	.byte	0x00, 0xf5, 0x21, 0x00


	//----- nvinfo : EIATTR_KPARAM_INFO
	.align		4
.L_11245:
        /*00a8*/ 	.byte	0x04, 0x17
        /*00aa*/ 	.short	(.L_11247 - .L_11246)
.L_11246:
        /*00ac*/ 	.word	0x00000000
        /*00b0*/ 	.short	0x0000
        /*00b2*/ 	.short	0x0000
        /*00b4*/ 	.byte	0x00, 0xf5, 0x21, 0x00


	//----- nvinfo : EIATTR_SPARSE_MMA_MASK
	.align		4
.L_11247:
        /*00b8*/ 	.byte	0x03, 0x50
        /*00ba*/ 	.short	0x0000


	//----- nvinfo : EIATTR_MAXREG_COUNT
	.align		4
        /*00bc*/ 	.byte	0x03, 0x1b
        /*00be*/ 	.short	0x00ff


	//----- nvinfo : EIATTR_NUM_BARRIERS
	.align		4
        /*00c0*/ 	.byte	0x02, 0x4c
        /*00c2*/ 	.byte	0x01
	.zero		1


	//----- nvinfo : EIATTR_EXTERNS
	.align		4
        /*00c4*/ 	.byte	0x04, 0x0f
        /*00c6*/ 	.short	(.L_11249 - .L_11248)


	//   ....[0]....
	.align		4
.L_11248:
        /*00c8*/ 	.word	index@(__assertfail)


	//----- nvinfo : EIATTR_MERCURY_ISA_VERSION
	.align		4
.L_11249:
        /*00cc*/ 	.byte	0x03, 0x5f
        /*00ce*/ 	.short	0x0101


	//----- nvinfo : EIATTR_COOP_GROUP_MASK_REGIDS
	.align		4
        /*00d0*/ 	.byte	0x04, 0x29
        /*00d2*/ 	.short	(.L_11251 - .L_11250)


	//   ....[0]....
.L_11250:
        /*00d4*/ 	.word	0xffffffff


	//   ....[1]....
        /*00d8*/ 	.word	0xffffffff


	//   ....[2]....
        /*00dc*/ 	.word	0xffffffff


	//   ....[3]....
        /*00e0*/ 	.word	0xffffffff


	//   ....[4]....
        /*00e4*/ 	.word	0xffffffff


	//   ....[5]....
        /*00e8*/ 	.word	0xffffffff


	//   ....[6]....
        /*00ec*/ 	.word	0xffffffff


	//   ....[7]....
        /*00f0*/ 	.word	0xffffffff


	//   ....[8]....
        /*00f4*/ 	.word	0xffffffff


	//   ....[9]....
        /*00f8*/ 	.word	0xffffffff


	//----- nvinfo : EIATTR_COOP_GROUP_INSTR_OFFSETS
	.align		4
.L_11251:
        /*00fc*/ 	.byte	0x04, 0x28
        /*00fe*/ 	.short	(.L_11253 - .L_11252)


	//   ....[0]....
.L_11252:
        /*0100*/ 	.word	0x00002c30


	//   ....[1]....
        /*0104*/ 	.word	0x00002c50


	//   ....[2]....
        /*0108*/ 	.word	0x00002d40


	//   ....[3]....
        /*010c*/ 	.word	0x00002d70


	//   ....[4]....
        /*0110*/ 	.word	0x00002e20


	//   ....[5]....
        /*0114*/ 	.word	0x00002e50


	//   ....[6]....
        /*0118*/ 	.word	0x00002f00


	//   ....[7]....
        /*011c*/ 	.word	0x00002f30


	//   ....[8]....
        /*0120*/ 	.word	0x00002fe0


	//   ....[9]....
        /*0124*/ 	.word	0x00003000


	//----- nvinfo : EIATTR_VRC_CTA_INIT_COUNT
	.align		4
.L_11253:
        /*0128*/ 	.byte	0x02, 0x4a
	.zero		1
	.zero		1


	//----- nvinfo : EIATTR_SYSCALL_OFFSETS
	.align		4
        /*012c*/ 	.byte	0x04, 0x46
        /*012e*/ 	.short	(.L_11255 - .L_11254)


	//   ....[0]....
.L_11254:
        /*0130*/ 	.word	0x00003670


	//----- nvinfo : EIATTR_EXIT_INSTR_OFFSETS
	.align		4
.L_11255:
        /*0134*/ 	.byte	0x04, 0x1c
        /*0136*/ 	.short	(.L_11257 - .L_11256)


	//   ....[0]....
.L_11256:
        /*0138*/ 	.word	0x00003840


	//   ....[1]....
        /*013c*/ 	.word	0x00003880


	//   ....[2]....
        /*0140*/ 	.word	0x00003d10


	//   ....[3]....
        /*0144*/ 	.word	0x00003f80


	//   ....[4]....
        /*0148*/ 	.word	0x00004130


	//   ....[5]....
        /*014c*/ 	.word	0x00004250


	//----- nvinfo : EIATTR_MAX_THREADS
	.align		4
.L_11257:
        /*0150*/ 	.byte	0x04, 0x05
        /*0152*/ 	.short	(.L_11259 - .L_11258)
.L_11258:
        /*0154*/ 	.word	0x00000100
        /*0158*/ 	.word	0x00000001
        /*015c*/ 	.word	0x00000001


	//----- nvinfo : EIATTR_CRS_STACK_SIZE
	.align		4
.L_11259:
        /*0160*/ 	.byte	0x04, 0x1e
        /*0162*/ 	.short	(.L_11261 - .L_11260)
.L_11260:
        /*0164*/ 	.word	0x00000000


	//----- nvinfo : EIATTR_CBANK_PARAM_SIZE
	.align		4
.L_11261:
        /*0168*/ 	.byte	0x03, 0x19
        /*016a*/ 	.short	0x0048


	//----- nvinfo : EIATTR_PARAM_CBANK
	.align		4
        /*016c*/ 	.byte	0x04, 0x0a
        /*016e*/ 	.short	(.L_11263 - .L_11262)
	.align		4
.L_11262:
        /*0170*/ 	.word	index@(.nv.constant0._ZN4vllm3moe7moeTopKILi256EiEEvPKfPKbPfPT0_PiiiiibS3_)
        /*0174*/ 	.short	0x0380
        /*0176*/ 	.short	0x0048


	//----- nvinfo : EIATTR_SW_WAR
	.align		4
.L_11263:
        /*0178*/ 	.byte	0x04, 0x36
        /*017a*/ 	.short	(.L_11265 - .L_11264)
.L_11264:
        /*017c*/ 	.word	0x00000008
.L_11265:


//--------------------- .nv.info._ZN4vllm3moe10moeSoftmaxILi256EfEEvPKT0_PKbPfi --------------------------
	.section	.nv.info._ZN4vllm3moe10moeSoftmaxILi256EfEEvPKT0_PKbPfi,"",@"SHT_CUDA_INFO"
	.sectionflags	@""
	.align	4


	//----- nvinfo : EIATTR_CUDA_API_VERSION
	.align		4
        /*0000*/ 	.byte	0x04, 0x37
        /*0002*/ 	.short	(.L_11267 - .L_11266)
.L_11266:
        /*0004*/ 	.word	0x00000082


	//----- nvinfo : EIATTR_KPARAM_INFO
	.align		4
.L_11267:
        /*0008*/ 	.byte	0x04, 0x17
        /*000a*/ 	.short	(.L_11269 - .L_11268)
.L_11268:
        /*000c*/ 	.word	0x00000000
        /*0010*/ 	.short	0x0003
        /*0012*/ 	.short	0x0018
        /*0014*/ 	.byte	0x00, 0xf0, 0x11, 0x00


	//----- nvinfo : EIATTR_KPARAM_INFO
	.align		4
.L_11269:
        /*0018*/ 	.byte	0x04, 0x17
        /*001a*/ 	.short	(.L_11271 - .L_11270)
.L_11270:
        /*001c*/ 	.word	0x00000000
        /*0020*/ 	.short	0x0002
        /*0022*/ 	.short	0x0010
        /*0024*/ 	.byte	0x00, 0xf5, 0x21, 0x00


	//----- nvinfo : EIATTR_KPARAM_INFO
	.align		4
.L_11271:
        /*0028*/ 	.byte	0x04, 0x17
        /*002a*/ 	.short	(.L_11273 - .L_11272)
.L_11272:
        /*002c*/ 	.word	0x00000000
        /*0030*/ 	.short	0x0001
        /*0032*/ 	.short	0x0008
        /*0034*/ 	.byte	0x00, 0xf5, 0x21, 0x00


	//----- nvinfo : EIATTR_KPARAM_INFO
	.align		4
.L_11273:
        /*0038*/ 	.byte	0x04, 0x17
        /*003a*/ 	.short	(.L_11275 - .L_11274)
.L_11274:
        /*003c*/ 	.word	0x00000000
        /*0040*/ 	.short	0x0000
        /*0042*/ 	.short	0x0000
        /*0044*/ 	.byte	0x00, 0xf5, 0x21, 0x00


	//----- nvinfo : EIATTR_SPARSE_MMA_MASK
	.align		4
.L_11275:
        /*0048*/ 	.byte	0x03, 0x50
        /*004a*/ 	.short	0x0000


	//----- nvinfo : EIATTR_MAXREG_COUNT
	.align		4
        /*004c*/ 	.byte	0x03, 0x1b
        /*004e*/ 	.short	0x00ff


	//----- nvinfo : EIATTR_NUM_BARRIERS
	.align		4
        /*0050*/ 	.byte	0x02, 0x4c
        /*0052*/ 	.byte	0x01
	.zero		1


	//----- nvinfo : EIATTR_MERCURY_ISA_VERSION
	.align		4
        /*0054*/ 	.byte	0x03, 0x5f
        /*0056*/ 	.short	0x0101


	//----- nvinfo : EIATTR_COOP_GROUP_MASK_REGIDS
	.align		4
        /*0058*/ 	.byte	0x04, 0x29
        /*005a*/ 	.short	(.L_11277 - .L_11276)


	//   ....[0]....
.L_11276:
        /*005c*/ 	.word	0xffffffff


	//   ....[1]....
        /*0060*/ 	.word	0xffffffff


	//   ....[2]....
        /*0064*/ 	.word	0xffffffff


	//   ....[3]....
        /*0068*/ 	.word	0xffffffff


	//   ....[4]....
        /*006c*/ 	.word	0xffffffff


	//   ....[5]....
        /*0070*/ 	.word	0xffffffff


	//   ....[6]....
        /*0074*/ 	.word	0xffffffff


	//   ....[7]....
        /*0078*/ 	.word	0xffffffff


	//   ....[8]....
        /*007c*/ 	.word	0xffffffff


	//   ....[9]....
        /*0080*/ 	.word	0xffffffff


	//----- nvinfo : EIATTR_COOP_GROUP_INSTR_OFFSETS
	.align		4
.L_11277:
        /*0084*/ 	.byte	0x04, 0x28
        /*0086*/ 	.short	(.L_11279 - .L_11278)


	//   ....[0]....
.L_11278:
        /*0088*/ 	.word	0x000007f0


	//   ....[1]....
        /*008c*/ 	.word	0x00000870


	//   ....[2]....
        /*0090*/ 	.word	0x000008b0


	//   ....[3]....
        /*0094*/ 	.word	0x000008f0


	//   ....[4]....
        /*0098*/ 	.word	0x00000930


	//   ....[5]....
        /*009c*/ 	.word	0x000017e0


	//   ....[6]....
        /*00a0*/ 	.word	0x00001830


	//   ....[7]....
        /*00a4*/ 	.word	0x00001850


	//   ....[8]....
        /*00a8*/ 	.word	0x00001870


	//   ....[9]....
        /*00ac*/ 	.word	0x00001890


	//----- nvinfo : EIATTR_VRC_CTA_INIT_COUNT
	.align		4
.L_11279:
        /*00b0*/ 	.byte	0x02, 0x4a
	.zero		1
	.zero		1


	//----- nvinfo : EIATTR_EXIT_INSTR_OFFSETS
	.align		4
        /*00b4*/ 	.byte	0x04, 0x1c
        /*00b6*/ 	.short	(.L_11281 - .L_11280)


	//   ....[0]....
.L_11280:
        /*00b8*/ 	.word	0x000000d0


	//   ....[1]....
        /*00bc*/ 	.word	0x000019c0


	//   ....[2]....
        /*00c0*/ 	.word	0x00001be0


	//   ....[3]....
        /*00c4*/ 	.word	0x00001f00


	//----- nvinfo : EIATTR_MAX_THREADS
	.align		4
.L_11281:
        /*00c8*/ 	.byte	0x04, 0x05
        /*00ca*/ 	.short	(.L_11283 - .L_11282)
.L_11282:
        /*00cc*/ 	.word	0x00000100
        /*00d0*/ 	.word	0x00000001
        /*00d4*/ 	.word	0x00000001


	//----- nvinfo : EIATTR_CRS_STACK_SIZE
	.align		4
.L_11283:
        /*00d8*/ 	.byte	0x04, 0x1e
        /*00da*/ 	.short	(.L_11285 - .L_11284)
.L_11284:
        /*00dc*/ 	.word	0x00000000


	//----- nvinfo : EIATTR_CBANK_PARAM_SIZE
	.align		4
.L_11285:
        /*00e0*/ 	.byte	0x03, 0x19
        /*00e2*/ 	.short	0x001c


	//----- nvinfo : EIATTR_PARAM_CBANK
	.align		4
        /*00e4*/ 	.byte	0x04, 0x0a
        /*00e6*/ 	.short	(.L_11287 - .L_11286)
	.align		4
.L_11286:
        /*00e8*/ 	.word	index@(.nv.constant0._ZN4vllm3moe10moeSoftmaxILi256EfEEvPKT0_PKbPfi)
        /*00ec*/ 	.short	0x0380
        /*00ee*/ 	.short	0x001c


	//----- nvinfo : EIATTR_SW_WAR
	.align		4
.L_11287:
        /*00f0*/ 	.byte	0x04, 0x36
        /*00f2*/ 	.short	(.L_11289 - .L_11288)
.L_11288:
        /*00f4*/ 	.word	0x00000008
.L_11289:


//--------------------- .nv.info._ZN4vllm3moe10topkGatingILi18ELi576ELi4ELi8ELi32EifLNS0_11ScoringFuncE0EEEvPKT5_PKbPfiPT4_PiiiibPKf --------------------------
	.section	.nv.info._ZN4vllm3moe10topkGatingILi18ELi576ELi4ELi8ELi32EifLNS0_11ScoringFuncE0EEEvPKT5_PKbPfiPT4_PiiiibPKf,"",@"SHT_CUDA_INFO"
	.sectionflags	@""
	.align	4


	//----- nvinfo : EIATTR_CUDA_API_VERSION
	.align		4
        /*0000*/ 	.byte	0x04, 0x37
        /*0002*/ 	.short	(.L_11291 - .L_11290)
.L_11290:
        /*0004*/ 	.word	0x00000082


	//----- nvinfo : EIATTR_KPARAM_INFO
	.align		4
.L_11291:
        /*0008*/ 	.byte	0x04, 0x17
        /*000a*/ 	.short	(.L_11293 - .L_11292)
.L_11292:
        /*000c*/ 	.word	0x00000000
        /*0010*/ 	.short	0x000a
        /*0012*/ 	.short	0x0040
        /*0014*/ 	.byte	0x00, 0xf5, 0x21, 0x00


	//----- nvinfo : EIATTR_KPARAM_INFO
	.align		4
.L_11293:
        /*0018*/ 	.byte	0x04, 0x17
        /*001a*/ 	.short	(.L_11295 - .L_11294)
.L_11294:
        /*001c*/ 	.word	0x00000000
        /*0020*/ 	.short	0x0009
        /*0022*/ 	.short	0x003c
        /*0024*/ 	.byte	0x00, 0xf0, 0x05, 0x00


	//----- nvinfo : EIATTR_KPARAM_INFO
	.align		4
.L_11295:
        /*0028*/ 	.byte	0x04, 0x17
        /*002a*/ 	.short	(.L_11297 - .L_11296)
.L_11296:
        /*002c*/ 	.word	0x00000000
        /*0030*/ 	.short	0x0008
        /*0032*/ 	.short	0x0038
        /*0034*/ 	.byte	0x00, 0xf0, 0x11, 0x00


	//----- nvinfo : EIATTR_KPARAM_INFO
	.align		4
.L_11297:
        /*0038*/ 	.byte	0x04, 0x17
        /*003a*/ 	.short	(.L_11299 - .L_11298)
.L_11298:
        /*003c*/ 	.word	0x00000000
        /*0040*/ 	.short	0x0007
        /*0042*/ 	.short	0x0034
        /*0044*/ 	.byte	0x00, 0xf0, 0x11, 0x00


	//----- nvinfo : EIATTR_KPARAM_INFO
	.align		4
.L_11299:
        /*0048*/ 	.byte	0x04, 0x17
        /*004a*/ 	.short	(.L_11301 - .L_11300)
.L_11300:
        /*004c*/ 	.word	0x00000000
        /*0050*/ 	.short	0x0006
        /*0052*/ 	.short	0x0030
        /*0054*/ 	.byte	0x00, 0xf0, 0x11, 0x00


	//----- nvinfo : EIATTR_KPARAM_INFO
	.align		4
.L_11301:
        /*0058*/ 	.byte	0x04, 0x17
        /*005a*/ 	.short	(.L_11303 - .L_11302)
.L_11302:
        /*005c*/ 	.word	0x00000000
        /*0060*/ 	.short	0x0005
        /*0062*/ 	.short	0x0028
        /*0064*/ 	.byte	0x00, 0xf5, 0x21, 0x00


	//----- nvinfo : EIATTR_KPARAM_INFO
	.align		4
.L_11303:
        /*0068*/ 	.byte	0x04, 0x17
        /*006a*/ 	.short	(.L_11305 - .L_11304)
.L_11304:
        /*006c*/ 	.word	0x00000000
        /*0070*/ 	.short	0x0004
        /*0072*/ 	.short	0x0020
        /*0074*/ 	.byte	0x00, 0xf5, 0x21, 0x00


	//----- nvinfo : EIATTR_KPARAM_INFO
	.align		4
.L_11305:
        /*0078*/ 	.byte	0x04, 0x17
        /*007a*/ 	.short	(.L_11307 - .L_11306)
.L_11306:
        /*007c*/ 	.word	0x00000000
        /*0080*/ 	.short	0x0003
        /*0082*/ 	.short	0x0018
        /*0084*/ 	.byte	0x00, 0xf0, 0x11, 0x00


	//----- nvinfo : EIATTR_KPARAM_INFO
	.align		4
.L_11307:
        /*0088*/ 	.byte	0x04, 0x17
        /*008a*/ 	.short	(.L_11309 - .L_11308)
.L_11308:
        /*008c*/ 	.word	0x00000000
        /*0090*/ 	.short	0x0002
        /*0092*/ 	.short	0x0010
        /*0094*/ 	.byte	0x00, 0xf5, 0x21, 0x00


	//----- nvinfo : EIATTR_KPARAM_INFO
	.align		4
.L_11309:
        /*0098*/ 	.byte	0x04, 0x17
        /*009a*/ 	.short	(.L_11311 - .L_11310)
.L_11310:
        /*009c*/ 	.word	0x00000000
        /*00a0*/ 	.short	0x0001
        /*00a2*/ 	.short	0x0008
        /*00a4*/ 	.byte	0x00, 0xf5, 0x21, 0x00


	//----- nvinfo : EIATTR_KPARAM_INFO
	.align		4
.L_11311:
        /*00a8*/ 	.byte	0x04, 0x17
        /*00aa*/ 	.short	(.L_11313 - .L_11312)
.L_11312:
        /*00ac*/ 	.word	0x00000000
        /*00b0*/ 	.short	0x0000
        /*00b2*/ 	.short	0x0000
        /*00b4*/ 	.byte	0x00, 0xf5, 0x21, 0x00


	//----- nvinfo : EIATTR_SPARSE_MMA_MASK
	.align		4
.L_11313:
        /*00b8*/ 	.byte	0x03, 0x50
        /*00ba*/ 	.short	0x0000


	//----- nvinfo : EIATTR_MAXREG_COUNT
	.align		4
        /*00bc*/ 	.byte	0x03, 0x1b
        /*00be*/ 	.short	0x00ff


	//----- nvinfo : EIATTR_MERCURY_ISA_VERSION
	.align		4
        /*00c0*/ 	.byte	0x03, 0x5f
        /*00c2*/ 	.short	0x0101


	//----- nvinfo : EIATTR_COOP_GROUP_MASK_REGIDS
	.align		4
        /*00c4*/ 	.byte	0x04, 0x29
        /*00c6*/ 	.short	(.L_11315 - .L_11314)


	//   ....[0]....
.L_11314:
        /*00c8*/ 	.word	0xffffffff


	//   ....[1]....
        /*00cc*/ 	.word	0xffffffff


	//   ....[2]....
        /*00d0*/ 	.word	0xffffffff


	//   ....[3]....
        /*00d4*/ 	.word	0xffffffff


	//   ....[4]....
        /*00d8*/ 	.word	0xffffffff


	//   ....[5]....
        /*00dc*/ 	.word	0xffffffff


	//   ....[6]....
        /*00e0*/ 	.word	0xffffffff


	//   ....[7]....
        /*00e4*/ 	.word	0xffffffff


	//   ....[8]....
        /*00e8*/ 	.word	0xffffffff


	//   ....[9]....
        /*00ec*/ 	.word	0xffffffff


	//   ....[10]....
        /*00f0*/ 	.word	0xffffffff


	//   ....[11]....
        /*00f4*/ 	.word	0xffffffff


	//   ....[12]....
        /*00f8*/ 	.word	0xffffffff


	//   ....[13]....
        /*00fc*/ 	.word	0xffffffff


	//   ....[14]....
        /*0100*/ 	.word	0xffffffff


	//   ....[15]....
        /*0104*/ 	.word	0xffffffff


	//   ....[16]....
        /*0108*/ 	.word	0xffffffff


	//   ....[17]....
        /*010c*/ 	.word	0xffffffff


	//   ....[18]....
        /*0110*/ 	.word	0xffffffff


	//   ....[19]....
        /*0114*/ 	.word	0xffffffff


	//   ....[20]....
        /*0118*/ 	.word	0xffffffff


	//   ....[21]....
        /*011c*/ 	.word	0xffffffff


	//   ....[22]....
        /*0120*/ 	.word	0xffffffff


	//   ....[23]....
        /*0124*/ 	.word	0xffffffff


	//   ....[24]....
        /*0128*/ 	.word	0xffffffff


	//----- nvinfo : EIATTR_COOP_GROUP_INSTR_OFFSETS
	.align		4
.L_11315:
        /*012c*/ 	.byte	0x04, 0x28
        /*012e*/ 	.short	(.L_11317 - .L_11316)


	//   ....[0]....
.L_11316:
        /*0130*/ 	.word	0x00000270


	//   ....[1]....
        /*0134*/ 	.word	0x000002a0


	//   ....[2]....
        /*0138*/ 	.word	0x000002e0


	//   ....[3]....
        /*013c*/ 	.word	0x00000300


	//   ....[4]....
        /*0140*/ 	.word	0x00000320


	//   ....[5]....
        /*0144*/ 	.word	0x000007d0


	//   ....[6]....
        /*0148*/ 	.word	0x000007f0


	//   ....[7]....
        /*014c*/ 	.word	0x00000810


	//   ....[8]....
        /*0150*/ 	.word	0x00000830


	//   ....[9]....
        /*0154*/ 	.word	0x00000850


	//   ....[10]....
        /*0158*/ 	.word	0x00001490


	//   ....[11]....
        /*015c*/ 	.word	0x000014e0


	//   ....[12]....
        /*0160*/ 	.word	0x00001550


	//   ....[13]....
        /*0164*/ 	.word	0x00001560


	//   ....[14]....
        /*0168*/ 	.word	0x00001760


	//   ....[15]....
        /*016c*/ 	.word	0x00001780


	//   ....[16]....
        /*0170*/ 	.word	0x000017b0


	//   ....[17]....
        /*0174*/ 	.word	0x00001810


	//   ....[18]....
        /*0178*/ 	.word	0x00001850


	//   ....[19]....
        /*017c*/ 	.word	0x00001860


	//   ....[20]....
        /*0180*/ 	.word	0x00001880


	//   ....[21]....
        /*0184*/ 	.word	0x000018e0


	//   ....[22]....
        /*0188*/ 	.word	0x00001910


	//   ....[23]....
        /*018c*/ 	.word	0x00001920


	//   ....[24]....
        /*0190*/ 	.word	0x00001950


	//----- nvinfo : EIATTR_VRC_CTA_INIT_COUNT
	.align		4
.L_11317:
        /*0194*/ 	.byte	0x02, 0x4a
	.zero		1
	.zero		1


	//----- nvinfo : EIATTR_EXIT_INSTR_OFFSETS
	.align		4
        /*0198*/ 	.byte	0x04, 0x1c
        /*019a*/ 	.short	(.L_11319 - .L_11318)


	//   ....[0]....
.L_11318:
        /*019c*/ 	.word	0x00000080


	//   ....[1]....
        /*01a0*/ 	.word	0x00001ee0


	//   ....[2]....
        /*01a4*/ 	.word	0x00001f20


	//   ....[3]....
        /*01a8*/ 	.word	0x00002380


	//   ....[4]....
        /*01ac*/ 	.word	0x000025a0


	//   ....[5]....
        /*01b0*/ 	.word	0x00002700


	//   ....[6]....
        /*01b4*/ 	.word	0x000027d0


	//----- nvinfo : EIATTR_MAX_THREADS
	.align		4
.L_11319:
        /*01b8*/ 	.byte	0x04, 0x05
        /*01ba*/ 	.short	(.L_11321 - .L_11320)
.L_11320:
        /*01bc*/ 	.word	0x00000080
        /*01c0*/ 	.word	0x00000001
        /*01c4*/ 	.word	0x00000001


	//----- nvinfo : EIATTR_CRS_STACK_SIZE
	.align		4
.L_11321:
        /*01c8*/ 	.byte	0x04, 0x1e
        /*01ca*/ 	.short	(.L_11323 - .L_11322)
.L_11322:
        /*01cc*/ 	.word	0x00000000


	//----- nvinfo : EIATTR_CBANK_PARAM_SIZE
	.align		4
.L_11323:
        /*01d0*/ 	.byte	0x03, 0x19
        /*01d2*/ 	.short	0x0048


	//----- nvinfo : EIATTR_PARAM_CBANK
	.align		4
        /*01d4*/ 	.byte	0x04, 0x0a
        /*01d6*/ 	.short	(.L_11325 - .L_11324)
	.align		4
.L_11324:
        /*01d8*/ 	.word	index@(.nv.constant0._ZN4vllm3moe10topkGatingILi18ELi576ELi4ELi8ELi32EifLNS0_11ScoringFuncE0EEEvPKT5_PKbPfiPT4_PiiiibPKf)
        /*01dc*/ 	.short	0x0380
        /*01de*/ 	.short	0x0048


	//----- nvinfo : EIATTR_SW_WAR
	.align		4
.L_11325:
        /*01e0*/ 	.byte	0x04, 0x36
        /*01e2*/ 	.short	(.L_11327 - .L_11326)
.L_11326:
        /*01e4*/ 	.word	0x00000008
.L_11327:


//--------------------- .nv.info._ZN4vllm3moe10topkGatingILi14ELi448ELi4ELi8ELi32EifLNS0_11ScoringFuncE0EEEvPKT5_PKbPfiPT4_PiiiibPKf --------------------------
	.section	.nv.info._ZN4vllm3moe10topkGatingILi14ELi448ELi4ELi8ELi32EifLNS0_11ScoringFuncE0EEEvPKT5_PKbPfiPT4_PiiiibPKf,"",@"SHT_CUDA_INFO"
	.sectionflags	@""
	.align	4


	//----- nvinfo : EIATTR_CUDA_API_VERSION
	.align		4
        /*0000*/ 	.byte	0x04, 0x37
        /*0002*/ 	.short	(.L_11329 - .L_11328)
.L_11328:
        /*0004*/ 	.word	0x00000082


	//----- nvinfo : EIATTR_KPARAM_INFO
	.align		4
.L_11329:
        /*0008*/ 	.byte	0x04, 0x17
        /*000a*/ 	.short	(.L_11331 - .L_11330)
.L_11330:
        /*000c*/ 	.word	0x00000000
        /*0010*/ 	.short	0x000a
        /*0012*/ 	.short	0x0040
        /*0014*/ 	.byte	0x00, 0xf5, 0x21, 0x00


	//----- nvinfo : EIATTR_KPARAM_INFO
	.align		4
.L_11331:
        /*0018*/ 	.byte	0x04, 0x17
        /*001a*/ 	.short	(.L_11333 - .L_11332)
.L_11332:
        /*001c*/ 	.word	0x00000000
        /*0020*/ 	.short	0x0009
        /*0022*/ 	.short	0x003c
        /*0024*/ 	.byte	0x00, 0xf0, 0x05, 0x00


	//----- nvinfo : EIATTR_KPARAM_INFO
	.align		4
.L_11333:
        /*0028*/ 	.byte	0x04, 0x17
        /*002a*/ 	.short	(.L_11335 - .L_11334)
.L_11334:
        /*002c*/ 	.word	0x00000000
        /*0030*/ 	.short	0x0008
        /*0032*/ 	.short	0x0038
        /*0034*/ 	.byte	0x00, 0xf0, 0x11, 0x00


	//----- nvinfo : EIATTR_KPARAM_INFO
	.align		4
.L_11335:
        /*0038*/ 	.byte	0x04, 0x17
        /*003a*/ 	.short	(.L_11337 - .L_11336)
.L_11336:
        /*003c*/ 	.word	0x00000000
        /*0040*/ 	.short	0x0007
        /*0042*/ 	.short	0x0034
        /*0044*/ 	.byte	0x00, 0xf0, 0x11, 0x00


	//----- nvinfo : EIATTR_KPARAM_INFO
	.align		4
.L_11337:
        /*0048*/ 	.byte	0x04, 0x17
        /*004a*/ 	.short	(.L_11339 - .L_11338)
.L_11338:
        /*004c*/ 	.word	0x00000000
        /*0050*/ 	.short	0x0006
        /*0052*/ 	.short	0x0030
        /*0054*/ 	.byte	0x00, 0xf0, 0x11, 0x00


	//----- nvinfo : EIATTR_KPARAM_INFO
	.align		4
.L_11339:
        /*0058*/ 	.byte	0x04, 0x17
        /*005a*/ 	.short	(.L_11341 - .L_11340)
.L_11340:
        /*005c*/ 	.word	0x00000000
        /*0060*/ 	.short	0x0005
        /*0062*/ 	.short	0x0028
        /*0064*/ 	.byte	0x00, 0xf5, 0x21, 0x00


	//----- nvinfo : EIATTR_KPARAM_INFO
	.align		4
.L_11341:
        /*0068*/ 	.byte	0x04, 0x17
        /*006a*/ 	.short	(.L_11343 - .L_11342)
.L_11342:
        /*006c*/ 	.word	0x00000000
        /*0070*/ 	.short	0x0004
        /*0072*/ 	.short	0x0020
        /*0074*/ 	.byte	0x00, 0xf5, 0x21, 0x00


	//----- nvinfo : EIATTR_KPARAM_INFO
	.align		4
.L_11343:
        /*0078*/ 	.byte	0x04, 0x17
        /*007a*/ 	.short	(.L_11345 - .L_11344)
.L_11344:
        /*007c*/ 	.word	0x00000000
        /*0080*/ 	.short	0x0003
        /*0082*/ 	.short	0x0018
        /*0084*/ 	.byte	0x00, 0xf0, 0x11, 0x00


	//----- nvinfo : EIATTR_KPARAM_INFO
	.align		4
.L_11345:
        /*0088*/ 	.byte	0x04, 0x17
        /*008a*/ 	.short	(.L_11347 - .L_11346)
.L_11346:
        /*008c*/ 	.word	0x00000000
        /*0090*/ 	.short	0x0002
        /*0092*/ 	.short	0x0010
        /*0094*/ 	.byte	0x00, 0xf5, 0x21, 0x00


	//----- nvinfo : EIATTR_KPARAM_INFO
	.align		4
.L_11347:
        /*0098*/ 	.byte	0x04, 0x17
        /*009a*/ 	.short	(.L_11349 - .L_11348)
.L_11348:
        /*009c*/ 	.word	0x00000000
        /*00a0*/ 	.short	0x0001
        /*00a2*/ 	.short	0x0008
        /*00a4*/ 	.byte	0x00, 0xf5, 0x21, 0x00


	//----- nvinfo : EIATTR_KPARAM_INFO
	.align		4
.L_11349:
        /*00a8*/ 	.byte	0x04, 0x17
        /*00aa*/ 	.short	(.L_11351 - .L_11350)
.L_11350:
        /*00ac*/ 	.word	0x00000000
        /*00b0*/ 	.short	0x0000
        /*00b2*/ 	.short	0x0000
        /*00b4*/ 	.byte	0x00, 0xf5, 0x21, 0x00


	//----- nvinfo : EIATTR_SPARSE_MMA_MASK
	.align		4
.L_11351:
        /*00b8*/ 	.byte	0x03, 0x50
        /*00ba*/ 	.short	0x0000


	//----- nvinfo : EIATTR_MAXREG_COUNT
	.align		4
        /*00bc*/ 	.byte	0x03, 0x1b
        /*00be*/ 	.short	0x00ff


	//----- nvinfo : EIATTR_MERCURY_ISA_VERSION
	.align		4
        /*00c0*/ 	.byte	0x03, 0x5f
        /*00c2*/ 	.short	0x0101


	//----- nvinfo : EIATTR_COOP_GROUP_MASK_REGIDS
	.align		4
        /*00c4*/ 	.byte	0x04, 0x29
        /*00c6*/ 	.short	(.L_11353 - .L_11352)


	//   ....[0]....
.L_11352:
        /*00c8*/ 	.word	0xffffffff


	//   ....[1]....
        /*00cc*/ 	.word	0xffffffff


	//   ....[2]....
        /*00d0*/ 	.word	0xffffffff


	//   ....[3]....
        /*00d4*/ 	.word	0xffffffff


	//   ....[4]....
        /*00d8*/ 	.word	0xffffffff


	//   ....[5]....
        /*00dc*/ 	.word	0xffffffff


	//   ....[6]....
        /*00e0*/ 	.word	0xffffffff


	//   ....[7]....
        /*00e4*/ 	.word	0xffffffff


	//   ....[8]....
        /*00e8*/ 	.word	0xffffffff


	//   ....[9]....
        /*00ec*/ 	.word	0xffffffff


	//   ....[10]....
        /*00f0*/ 	.word	0xffffffff


	//   ....[11]....
        /*00f4*/ 	.word	0xffffffff


	//   ....[12]....
        /*00f8*/ 	.word	0xffffffff


	//   ....[13]....
        /*00fc*/ 	.word	0xffffffff


	//   ....[14]....
        /*0100*/ 	.word	0xffffffff


	//   ....[15]....
        /*0104*/ 	.word	0xffffffff


	//   ....[16]....
        /*0108*/ 	.word	0xffffffff


	//   ....[17]....
        /*010c*/ 	.word	0xffffffff


	//   ....[18]....
        /*0110*/ 	.word	0xffffffff


	//   ....[19]....
        /*0114*/ 	.word	0xffffffff


	//   ....[20]....
        /*0118*/ 	.word	0xffffffff


	//   ....[21]....
        /*011c*/ 	.word	0xffffffff


	//   ....[22]....
        /*0120*/ 	.word	0xffffffff


	//   ....[23]....
        /*0124*/ 	.word	0xffffffff


	//   ....[24]....
        /*0128*/ 	.word	0xffffffff


	//----- nvinfo : EIATTR_COOP_GROUP_INSTR_OFFSETS
	.align		4
.L_11353:
        /*012c*/ 	.byte	0x04, 0x28
        /*012e*/ 	.short	(.L_11355 - .L_11354)


	//   ....[0]....
.L_11354:
        /*0130*/ 	.word	0x00000230


	//   ....[1]....
        /*0134*/ 	.word	0x00000260


	//   ....[2]....
        /*0138*/ 	.word	0x000002a0


	//   ....[3]....
        /*013c*/ 	.word	0x000002c0


	//   ....[4]....
        /*0140*/ 	.word	0x000002f0


	//   ....[5]....
        /*0144*/ 	.word	0x00000690


	//   ....[6]....
        /*0148*/ 	.word	0x000006b0


	//   ....[7]....
        /*014c*/ 	.word	0x000006d0


	//   ....[8]....
        /*0150*/ 	.word	0x000006f0


	//   ....[9]....
        /*0154*/ 	.word	0x00000710


	//   ....[10]....
        /*0158*/ 	.word	0x000010b0


	//   ....[11]....
        /*015c*/ 	.word	0x00001120


	//   ....[12]....
        /*0160*/ 	.word	0x00001190


	//   ....[13]....
        /*0164*/ 	.word	0x000011a0


	//   ....[14]....
        /*0168*/ 	.word	0x00001320


	//   ....[15]....
        /*016c*/ 	.word	0x00001340


	//   ....[16]....
        /*0170*/ 	.word	0x00001370


	//   ....[17]....
        /*0174*/ 	.word	0x000013d0


	//   ....[18]....
        /*0178*/ 	.word	0x00001410


	//   ....[19]....
        /*017c*/ 	.word	0x00001420


	//   ....[20]....
        /*0180*/ 	.word	0x00001440


	//   ....[21]....
        /*0184*/ 	.word	0x000014a0


	//   ....[22]....
        /*0188*/ 	.word	0x000014d0


	//   ....[23]....
        /*018c*/ 	.word	0x000014e0


	//   ....[24]....
        /*0190*/ 	.word	0x00001510


	//----- nvinfo : EIATTR_VRC_CTA_INIT_COUNT
	.align		4
.L_11355:
        /*0194*/ 	.byte	0x02, 0x4a
	.zero		1
	.zero		1


	//----- nvinfo : EIATTR_EXIT_INSTR_OFFSETS
	.align		4
        /*0198*/ 	.byte	0x04, 0x1c
        /*019a*/ 	.short	(.L_11357 - .L_11356)


	//   ....[0]....
.L_11356:
        /*019c*/ 	.word	0x00000080


	//   ....[1]....
        /*01a0*/ 	.word	0x00001a60


	//   ....[2]....
        /*01a4*/ 	.word	0x00001a80


	//   ....[3]....
        /*01a8*/ 	.word	0x00001ef0


	//   ....[4]....
        /*01ac*/ 	.word	0x00002110


	//   ....[5]....
        /*01b0*/ 	.word	0x00002270


	//   ....[6]....
        /*01b4*/ 	.word	0x00002340


	//----- nvinfo : EIATTR_MAX_THREADS
	.align		4
.L_11357:
        /*01b8*/ 	.byte	0x04, 0x05
        /*01ba*/ 	.short	(.L_11359 - .L_11358)
.L_11358:
        /*01bc*/ 	.word	0x00000080
        /*01c0*/ 	.word	0x00000001
        /*01c4*/ 	.word	0x00000001


	//----- nvinfo : EIATTR_CRS_STACK_SIZE
	.align		4
.L_11359:
        /*01c8*/ 	.byte	0x04, 0x1e
        /*01ca*/ 	.short	(.L_11361 - .L_11360)
.L_11360:
        /*01cc*/ 	.word	0x00000000


	//----- nvinfo : EIATTR_CBANK_PARAM_SIZE
	.align		4
.L_11361:
        /*01d0*/ 	.byte	0x03, 0x19
        /*01d2*/ 	.short	0x0048


	//----- nvinfo : EIATTR_PARAM_CBANK
	.align		4
        /*01d4*/ 	.byte	0x04, 0x0a
        /*01d6*/ 	.short	(.L_11363 - .L_11362)
	.align		4
.L_11362:
        /*01d8*/ 	.word	index@(.nv.constant0._ZN4vllm3moe10topkGatingILi14ELi448ELi4ELi8ELi32EifLNS0_11ScoringFuncE0EEEvPKT5_PKbPfiPT4_PiiiibPKf)
        /*01dc*/ 	.short	0x0380
        /*01de*/ 	.short	0x0048


	//----- nvinfo : EIATTR_SW_WAR
	.align		4
.L_11363:
        /*01e0*/ 	.byte	0x04, 0x36
        /*01e2*/ 	.short	(.L_11365 - .L_11364)
.L_11364:
        /*01e4*/ 	.word	0x00000008
.L_11365:


//--------------------- .nv.info._ZN4vllm3moe10topkGatingILi12ELi384ELi4ELi8ELi32EifLNS0_11ScoringFuncE0EEEvPKT5_PKbPfiPT4_PiiiibPKf --------------------------
	.section	.nv.info._ZN4vllm3moe10topkGatingILi12ELi384ELi4ELi8ELi32EifLNS0_11ScoringFuncE0EEEvPKT5_PKbPfiPT4_PiiiibPKf,"",@"SHT_CUDA_INFO"
	.sectionflags	@""
	.align	4


	//----- nvinfo : EIATTR_CUDA_API_VERSION
	.align		4
        /*0000*/ 	.byte	0x04, 0x37
        /*0002*/ 	.short	(.L_11367 - .L_11366)
.L_11366:
        /*0004*/ 	.word	0x00000082


	//----- nvinfo : EIATTR_KPARAM_INFO
	.align		4
.L_11367:
        /*0008*/ 	.byte	0x04, 0x17
        /*000a*/ 	.short	(.L_11369 - .L_11368)
.L_11368:
        /*000c*/ 	.word	0x00000000
        /*0010*/ 	.short	0x000a
        /*0012*/ 	.short	0x0040
        /*0014*/ 	.byte	0x00, 0xf5, 0x21, 0x00


	//----- nvinfo : EIATTR_KPARAM_INFO
	.align		4
.L_11369:
        /*0018*/ 	.byte	0x04, 0x17
        /*001a*/ 	.short	(.L_11371 - .L_11370)
.L_11370:
        /*001c*/ 	.word	0x00000000
        /*0020*/ 	.short	0x0009
        /*0022*/ 	.short	0x003c
        /*0024*/ 	.byte	0x00, 0xf0, 0x05, 0x00


	//----- nvinfo : EIATTR_KPARAM_INFO
	.align		4
.L_11371:
        /*0028*/ 	.byte	0x04, 0x17
        /*002a*/ 	.short	(.L_11373 - .L_11372)
.L_11372:
        /*002c*/ 	.word	0x00000000
        /*0030*/ 	.short	0x0008
        /*0032*/ 	.short	0x0038
        /*0034*/ 	.byte	0x00, 0xf0, 0x11, 0x00


	//----- nvinfo : EIATTR_KPARAM_INFO
	.align		4
.L_11373:
        /*0038*/ 	.byte	0x04, 0x17
        /*003a*/ 	.short	(.L_11375 - .L_11374)
.L_11374:
        /*003c*/ 	.word	0x00000000
        /*0040*/ 	.short	0x0007
        /*0042*/ 	.short	0x0034
        /*0044*/ 	.byte	0x00, 0xf0, 0x11, 0x00


	//----- nvinfo : EIATTR_KPARAM_INFO
	.align		4
.L_11375:
        /*0048*/ 	.byte	0x04, 0x17
        /*004a*/ 	.short	(.L_11377 - .L_11376)
.L_11376:
        /*004c*/ 	.word	0x00000000
        /*0050*/ 	.short	0x0006
        /*0052*/ 	.short	0x0030
        /*0054*/ 	.byte	0x00, 0xf0, 0x11, 0x00


	//----- nvinfo : EIATTR_KPARAM_INFO
	.align		4
.L_11377:
        /*0058*/ 	.byte	0x04, 0x17
        /*005a*/ 	.short	(.L_11379 - .L_11378)
.L_11378:
        /*005c*/ 	.word	0x00000000
        /*0060*/ 	.short	0x0005
        /*0062*/ 	.short	0x0028
        /*0064*/ 	.byte	0x00, 0xf5, 0x21, 0x00


	//----- nvinfo : EIATTR_KPARAM_INFO
	.align		4
.L_11379:
        /*0068*/ 	.byte	0x04, 0x17
        /*006a*/ 	.short	(.L_11381 - .L_11380)
.L_11380:
        /*006c*/ 	.word	0x00000000
        /*0070*/ 	.short	0x0004
        /*0072*/ 	.short	0x0020
        /*0074*/ 	.byte	0x00, 0xf5, 0x21, 0x00


	//----- nvinfo : EIATTR_KPARAM_INFO
	.align		4
.L_11381:
        /*0078*/ 	.byte	0x04, 0x17
        /*007a*/ 	.short	(.L_11383 - .L_11382)
.L_11382:
        /*007c*/ 	.word	0x00000000
        /*0080*/ 	.short	0x0003
        /*0082*/ 	.short	0x0018
        /*0084*/ 	.byte	0x00, 0xf0, 0x11, 0x00


	//----- nvinfo : EIATTR_KPARAM_INFO
	.align		4
.L_11383:
        /*0088*/ 	.byte	0x04, 0x17
        /*008a*/ 	.short	(.L_11385 - .L_11384)
.L_11384:
        /*008c*/ 	.word	0x00000000
        /*0090*/ 	.short	0x0002
        /*0092*/ 	.short	0x0010
        /*0094*/ 	.byte	0x00, 0xf5, 0x21, 0x00


	//----- nvinfo : EIATTR_KPARAM_INFO
	.align		4
.L_11385:
        /*0098*/ 	.byte	0x04, 0x17
        /*009a*/ 	.short	(.L_11387 - .L_11386)
.L_11386:
        /*009c*/ 	.word	0x00000000
        /*00a0*/ 	.short	0x0001
        /*00a2*/ 	.short	0x0008
        /*00a4*/ 	.byte	0x00, 0xf5, 0x21, 0x00


	//----- nvinfo : EIATTR_KPARAM_INFO
	.align		4
.L_11387:
        /*00a8*/ 	.byte	0x04, 0x17
        /*00aa*/ 	.short	(.L_11389 - .L_11388)
.L_11388:
        /*00ac*/ 	.word	0x00000000
        /*00b0*/ 	.short	0x0000
        /*00b2*/ 	.short	0x0000
        /*00b4*/ 	.byte	0x00, 0xf5, 0x21, 0x00


	//----- nvinfo : EIATTR_SPARSE_MMA_MASK
	.align		4
.L_11389:
        /*00b8*/ 	.byte	0x03, 0x50
        /*00ba*/ 	.short	0x0000


	//----- nvinfo : EIATTR_MAXREG_COUNT
	.align		4
        /*00bc*/ 	.byte	0x03, 0x1b
        /*00be*/ 	.short	0x00ff


	//----- nvinfo : EIATTR_MERCURY_ISA_VERSION
	.align		4
        /*00c0*/ 	.byte	0x03, 0x5f
        /*00c2*/ 	.short	0x0101


	//----- nvinfo : EIATTR_COOP_GROUP_MASK_REGIDS
	.align		4
        /*00c4*/ 	.byte	0x04, 0x29
        /*00c6*/ 	.short	(.L_11391 - .L_11390)


	//   ....[0]....
.L_11390:
        /*00c8*/ 	.word	0xffffffff


	//   ....[1]....
        /*00cc*/ 	.word	0xffffffff


	//   ....[2]....
        /*00d0*/ 	.word	0xffffffff


	//   ....[3]....
        /*00d4*/ 	.word	0xffffffff


	//   ....[4]....
        /*00d8*/ 	.word	0xffffffff


	//   ....[5]....
        /*00dc*/ 	.word	0xffffffff


	//   ....[6]....
        /*00e0*/ 	.word	0xffffffff


	//   ....[7]....
        /*00e4*/ 	.word	0xffffffff


	//   ....[8]....
        /*00e8*/ 	.word	0xffffffff


	//   ....[9]....
        /*00ec*/ 	.word	0xffffffff


	//   ....[10]....
        /*00f0*/ 	.word	0xffffffff


	//   ....[11]....
        /*00f4*/ 	.word	0xffffffff


	//   ....[12]....
        /*00f8*/ 	.word	0xffffffff


	//   ....[13]....
        /*00fc*/ 	.word	0xffffffff


	//   ....[14]....
        /*0100*/ 	.word	0xffffffff


	//   ....[15]....
        /*0104*/ 	.word	0xffffffff


	//   ....[16]....
        /*0108*/ 	.word	0xffffffff


	//   ....[17]....
        /*010c*/ 	.word	0xffffffff


	//   ....[18]....
        /*0110*/ 	.word	0xffffffff


	//   ....[19]....
        /*0114*/ 	.word	0xffffffff


	//   ....[20]....
        /*0118*/ 	.word	0xffffffff


	//   ....[21]....
        /*011c*/ 	.word	0xffffffff


	//   ....[22]....
        /*0120*/ 	.word	0xffffffff


	//   ....[23]....
        /*0124*/ 	.word	0xffffffff


	//   ....[24]....
        /*0128*/ 	.word	0xffffffff


	//----- nvinfo : EIATTR_COOP_GROUP_INSTR_OFFSETS
	.align		4
.L_11391:
        /*012c*/ 	.byte	0x04, 0x28
        /*012e*/ 	.short	(.L_11393 - .L_11392)


	//   ....[0]....
.L_11392:
        /*0130*/ 	.word	0x00000210


	//   ....[1]....
        /*0134*/ 	.word	0x00000230


	//   ....[2]....
        /*0138*/ 	.word	0x00000260


	//   ....[3]....
        /*013c*/ 	.word	0x000002a0


	//   ....[4]....
        /*0140*/ 	.word	0x000002f0


	//   ....[5]....
        /*0144*/ 	.word	0x00000620


	//   ....[6]....
        /*0148*/ 	.word	0x00000640


	//   ....[7]....
        /*014c*/ 	.word	0x00000660


	//   ....[8]....
        /*0150*/ 	.word	0x00000680


	//   ....[9]....
        /*0154*/ 	.word	0x000006a0


	//   ....[10]....
        /*0158*/ 	.word	0x00000f20


	//   ....[11]....
        /*015c*/ 	.word	0x00000f60


	//   ....[12]....
        /*0160*/ 	.word	0x00000fe0


	//   ....[13]....
        /*0164*/ 	.word	0x00001030


	//   ....[14]....
        /*0168*/ 	.word	0x00001110


	//   ....[15]....
        /*016c*/ 	.word	0x00001150


	//   ....[16]....
        /*0170*/ 	.word	0x00001160


	//   ....[17]....
        /*0174*/ 	.word	0x00001190


	//   ....[18]....
        /*0178*/ 	.word	0x00001200


	//   ....[19]....
        /*017c*/ 	.word	0x00001220


	//   ....[20]....
        /*0180*/ 	.word	0x00001230


	//   ....[21]....
        /*0184*/ 	.word	0x00001270


	//   ....[22]....
        /*0188*/ 	.word	0x000012d0


	//   ....[23]....
        /*018c*/ 	.word	0x000012f0


	//   ....[24]....
        /*0190*/ 	.word	0x00001300


	//----- nvinfo : EIATTR_VRC_CTA_INIT_COUNT
	.align		4
.L_11393:
        /*0194*/ 	.byte	0x02, 0x4a
	.zero		1
	.zero		1


	//----- nvinfo : EIATTR_EXIT_INSTR_OFFSETS
	.align		4
        /*0198*/ 	.byte	0x04, 0x1c
        /*019a*/ 	.short	(.L_11395 - .L_11394)


	//   ....[0]....
.L_11394:
        /*019c*/ 	.word	0x00000080


	//   ....[1]....
        /*01a0*/ 	.word	0x00001810


	//   ....[2]....
        /*01a4*/ 	.word	0x00001830


	//   ....[3]....
        /*01a8*/ 	.word	0x00001ca0


	//   ....[4]....
        /*01ac*/ 	.word	0x00001ec0


	//   ....[5]....
        /*01b0*/ 	.word	0x00002020


	//   ....[6]....
        /*01b4*/ 	.word	0x000020f0


	//----- nvinfo : EIATTR_MAX_THREADS
	.align		4
.L_11395:
        /*01b8*/ 	.byte	0x04, 0x05
        /*01ba*/ 	.short	(.L_11397 - .L_11396)
.L_11396:
        /*01bc*/ 	.word	0x00000080
        /*01c0*/ 	.word	0x00000001
        /*01c4*/ 	.word	0x00000001


	//----- nvinfo : EIATTR_CRS_STACK_SIZE
	.align		4
.L_11397:
        /*01c8*/ 	.byte	0x04, 0x1e
        /*01ca*/ 	.short	(.L_11399 - .L_11398)
.L_11398:
        /*01cc*/ 	.word	0x00000000


	//----- nvinfo : EIATTR_CBANK_PARAM_SIZE
	.align		4
.L_11399:
        /*01d0*/ 	.byte	0x03, 0x19
        /*01d2*/ 	.short	0x0048


	//----- nvinfo : EIATTR_PARAM_CBANK
	.align		4
        /*01d4*/ 	.byte	0x04, 0x0a
        /*01d6*/ 	.short	(.L_11401 - .L_11400)
	.align		4
.L_11400:
        /*01d8*/ 	.word	index@(.nv.constant0._ZN4vllm3moe10topkGatingILi12ELi384ELi4ELi8ELi32EifLNS0_11ScoringFuncE0EEEvPKT5_PKbPfiPT4_PiiiibPKf)
        /*01dc*/ 	.short	0x0380
        /*01de*/ 	.short	0x0048


	//----- nvinfo : EIATTR_SW_WAR
	.align		4
.L_11401:
        /*01e0*/ 	.byte	0x04, 0x36
        /*01e2*/ 	.short	(.L_11403 - .L_11402)
.L_11402:
        /*01e4*/ 	.word	0x00000008
.L_11403:


//--------------------- .nv.info._ZN4vllm3moe10topkGatingILi10ELi320ELi4ELi8ELi32EifLNS0_11ScoringFuncE0EEEvPKT5_PKbPfiPT4_PiiiibPKf --------------------------
	.section	.nv.info._ZN4vllm3moe10topkGatingILi10ELi320ELi4ELi8ELi32EifLNS0_11ScoringFuncE0EEEvPKT5_PKbPfiPT4_PiiiibPKf,"",@"SHT_CUDA_INFO"
	.sectionflags	@""
	.align	4


	//----- nvinfo : EIATTR_CUDA_API_VERSION
	.align		4
        /*0000*/ 	.byte	0x04, 0x37
        /*0002*/ 	.short	(.L_11405 - .L_11404)
.L_11404:
        /*0004*/ 	.word	0x00000082


	//----- nvinfo : EIATTR_KPARAM_INFO
	.align		4
.L_11405:
        /*0008*/ 	.byte	0x04, 0x17
        /*000a*/ 	.short	(.L_11407 - .L_11406)
.L_11406:
        /*000c*/ 	.word	0x00000000
        /*0010*/ 	.short	0x000a
        /*0012*/ 	.short	0x0040
        /*0014*/ 	.byte	0x00, 0xf5, 0x21, 0x00


	//----- nvinfo : EIATTR_KPARAM_INFO
	.align		4
.L_11407:
        /*0018*/ 	.byte	0x04, 0x17
        /*001a*/ 	.short	(.L_11409 - .L_11408)
.L_11408:
        /*001c*/ 	.word	0x00000000
        /*0020*/ 	.short	0x0009
        /*0022*/ 	.short	0x003c
        /*0024*/ 	.byte	0x00, 0xf0, 0x05, 0x00


	//----- nvinfo : EIATTR_KPARAM_INFO
	.align		4
.L_11409:
        /*0028*/ 	.byte	0x04, 0x17
        /*002a*/ 	.short	(.L_11411 - .L_11410)
.L_11410:
        /*002c*/ 	.word	0x00000000
        /*0030*/ 	.short	0x0008
        /*0032*/ 	.short	0x0038
        /*0034*/ 	.byte	0x00, 0xf0, 0x11, 0x00


	//----- nvinfo : EIATTR_KPARAM_INFO
	.align		4
.L_11411:
        /*0038*/ 	.byte	0x04, 0x17
        /*003a*/ 	.short	(.L_11413 - .L_11412)
.L_11412:
        /*003c*/ 	.word	0x00000000
        /*0040*/ 	.short	0x0007
        /*0042*/ 	.short	0x0034
        /*0044*/ 	.byte	0x00, 0xf0, 0x11, 0x00


	//----- nvinfo : EIATTR_KPARAM_INFO
	.align		4
.L_11413:
        /*0048*/ 	.byte	0x04, 0x17
        /*004a*/ 	.short	(.L_11415 - .L_11414)
.L_11414:
        /*004c*/ 	.word	0x00000000
        /*0050*/ 	.short	0x0006
        /*0052*/ 	.short	0x0030
        /*0054*/ 	.byte	0x00, 0xf0, 0x11, 0x00


	//----- nvinfo : EIATTR_KPARAM_INFO
	.align		4
.L_11415:
        /*0058*/ 	.byte	0x04, 0x17
        /*005a*/ 	.short	(.L_11417 - .L_11416)
.L_11416:
        /*005c*/ 	.word	0x00000000
        /*0060*/ 	.short	0x0005
        /*0062*/ 	.short	0x0028
        /*0064*/ 	.byte	0x00, 0xf5, 0x21, 0x00


	//----- nvinfo : EIATTR_KPARAM_INFO
	.align		4
.L_11417:
        /*0068*/ 	.byte	0x04, 0x17
        /*006a*/ 	.short	(.L_11419 - .L_11418)
.L_11418:
        /*006c*/ 	.word	0x00000000
        /*0070*/ 	.short	0x0004
        /*0072*/ 	.short	0x0020
        /*0074*/ 	.byte	0x00, 0xf5, 0x21, 0x00


	//----- nvinfo : EIATTR_KPARAM_INFO
	.align		4
.L_11419:
        /*0078*/ 	.byte	0x04, 0x17
        /*007a*/ 	.short	(.L_11421 - .L_11420)
.L_11420:
        /*007c*/ 	.word	0x00000000
        /*0080*/ 	.short	0x0003
        /*0082*/ 	.short	0x0018
        /*0084*/ 	.byte	0x00, 0xf0, 0x11, 0x00


	//----- nvinfo : EIATTR_KPARAM_INFO
	.align		4
.L_11421:
        /*0088*/ 	.byte	0x04, 0x17
        /*008a*/ 	.short	(.L_11423 - .L_11422)
.L_11422:
        /*008c*/ 	.word	0x00000000
        /*0090*/ 	.short	0x0002
        /*0092*/ 	.short	0x0010
        /*0094*/ 	.byte	0x00, 0xf5, 0x21, 0x00


	//----- nvinfo : EIATTR_KPARAM_INFO
	.align		4
.L_11423:
        /*0098*/ 	.byte	0x04, 0x17
        /*009a*/ 	.short	(.L_11425 - .L_11424)
.L_11424:
        /*009c*/ 	.word	0x00000000
        /*00a0*/ 	.short	0x0001
        /*00a2*/ 	.short	0x0008
        /*00a4*/ 	.byte	0x00, 0xf5, 0x21, 0x00


	//----- nvinfo : EIATTR_KPARAM_INFO
	.align		4
.L_11425:
        /*00a8*/ 	.byte	0x04, 0x17
        /*00aa*/ 	.short	(.L_11427 - .L_11426)
.L_11426:
        /*00ac*/ 	.word	0x00000000
        /*00b0*/ 	.short	0x0000
        /*00b2*/ 	.short	0x0000
        /*00b4*/ 	.byte	0x00, 0xf5, 0x21, 0x00


	//----- nvinfo : EIATTR_SPARSE_MMA_MASK
	.align		4
.L_11427:
        /*00b8*/ 	.byte	0x03, 0x50
        /*00ba*/ 	.short	0x0000


	//----- nvinfo : EIATTR_MAXREG_COUNT
	.align		4
        /*00bc*/ 	.byte	0x03, 0x1b
        /*00be*/ 	.short	0x00ff


	//----- nvinfo : EIATTR_MERCURY_ISA_VERSION
	.align		4
        /*00c0*/ 	.byte	0x03, 0x5f
        /*00c2*/ 	.short	0x0101


	//----- nvinfo : EIATTR_COOP_GROUP_MASK_REGIDS
	.align		4
        /*00c4*/ 	.byte	0x04, 0x29
        /*00c6*/ 	.short	(.L_11429 - .L_11428)


	//   ....[0]....
.L_11428:
        /*00c8*/ 	.word	0xffffffff


	//   ....[1]....
        /*00cc*/ 	.word	0xffffffff


	//   ....[2]....
        /*00d0*/ 	.word	0xffffffff


	//   ....[3]....
        /*00d4*/ 	.word	0xffffffff


	//   ....[4]....
        /*00d8*/ 	.word	0xffffffff


	//   ....[5]....
        /*00dc*/ 	.word	0xffffffff


	//   ....[6]....
        /*00e0*/ 	.word	0xffffffff


	//   ....[7]....
        /*00e4*/ 	.word	0xffffffff


	//   ....[8]....
        /*00e8*/ 	.word	0xffffffff


	//   ....[9]....
        /*00ec*/ 	.word	0xffffffff


	//   ....[10]....
        /*00f0*/ 	.word	0xffffffff


	//   ....[11]....
        /*00f4*/ 	.word	0xffffffff


	//   ....[12]....
        /*00f8*/ 	.word	0xffffffff


	//   ....[13]....
        /*00fc*/ 	.word	0xffffffff


	//   ....[14]....
        /*0100*/ 	.word	0xffffffff


	//   ....[15]....
        /*0104*/ 	.word	0xffffffff


	//   ....[16]....
        /*0108*/ 	.word	0xffffffff


	//   ....[17]....
        /*010c*/ 	.word	0xffffffff


	//   ....[18]....
        /*0110*/ 	.word	0xffffffff


	//   ....[19]....
        /*0114*/ 	.word	0xffffffff


	//   ....[20]....
        /*0118*/ 	.word	0xffffffff


	//   ....[21]....
        /*011c*/ 	.word	0xffffffff


	//   ....[22]....
        /*0120*/ 	.word	0xffffffff


	//   ....[23]....
        /*0124*/ 	.word	0xffffffff


	//   ....[24]....
        /*0128*/ 	.word	0xffffffff


	//----- nvinfo : EIATTR_COOP_GROUP_INSTR_OFFSETS
	.align		4
.L_11429:
        /*012c*/ 	.byte	0x04, 0x28
        /*012e*/ 	.short	(.L_11431 - .L_11430)


	//   ....[0]....
.L_11430:
        /*0130*/ 	.word	0x00000220


	//   ....[1]....
        /*0134*/ 	.word	0x00000240


	//   ....[2]....
        /*0138*/ 	.word	0x00000260


	//   ....[3]....
        /*013c*/ 	.word	0x00000290


	//   ....[4]....
        /*0140*/ 	.word	0x000002b0


	//   ....[5]....
        /*0144*/ 	.word	0x00000550


	//   ....[6]....
        /*0148*/ 	.word	0x00000570


	//   ....[7]....
        /*014c*/ 	.word	0x00000590


	//   ....[8]....
        /*0150*/ 	.word	0x000005b0


	//   ....[9]....
        /*0154*/ 	.word	0x000005d0


	//   ....[10]....
        /*0158*/ 	.word	0x00000d50


	//   ....[11]....
        /*015c*/ 	.word	0x00000d80


	//   ....[12]....
        /*0160*/ 	.word	0x00000df0


	//   ....[13]....
        /*0164*/ 	.word	0x00000e00


	//   ....[14]....
        /*0168*/ 	.word	0x00000f20


	//   ....[15]....
        /*016c*/ 	.word	0x00000f40


	//   ....[16]....
        /*0170*/ 	.word	0x00000f70


	//   ....[17]....
        /*0174*/ 	.word	0x00000fd0


	//   ....[18]....
        /*0178*/ 	.word	0x00001010


	//   ....[19]....
        /*017c*/ 	.word	0x00001020


	//   ....[20]....
        /*0180*/ 	.word	0x00001040


	//   ....[21]....
        /*0184*/ 	.word	0x000010a0


	//   ....[22]....
        /*0188*/ 	.word	0x000010d0


	//   ....[23]....
        /*018c*/ 	.word	0x000010e0


	//   ....[24]....
        /*0190*/ 	.word	0x00001110


	//----- nvinfo : EIATTR_VRC_CTA_INIT_COUNT
	.align		4
.L_11431:
        /*0194*/ 	.byte	0x02, 0x4a
	.zero		1
	.zero		1


	//----- nvinfo : EIATTR_EXIT_INSTR_OFFSETS
	.align		4
        /*0198*/ 	.byte	0x04, 0x1c
        /*019a*/ 	.short	(.L_11433 - .L_11432)


	//   ....[0]....
.L_11432:
        /*019c*/ 	.word	0x00000080


	//   ....[1]....
        /*01a0*/ 	.word	0x000015e0


	//   ....[2]....
        /*01a4*/ 	.word	0x00001600


	//   ....[3]....
        /*01a8*/ 	.word	0x00001a70


	//   ....[4]....
        /*01ac*/ 	.word	0x00001c90


	//   ....[5]....
        /*01b0*/ 	.word	0x00001df0


	//   ....[6]....
        /*01b4*/ 	.word	0x00001ec0


	//----- nvinfo : EIATTR_MAX_THREADS
	.align		4
.L_11433:
        /*01b8*/ 	.byte	0x04, 0x05
        /*01ba*/ 	.short	(.L_11435 - .L_11434)
.L_11434:
        /*01bc*/ 	.word	0x00000080
        /*01c0*/ 	.word	0x00000001
        /*01c4*/ 	.word	0x00000001


	//----- nvinfo : EIATTR_CRS_STACK_SIZE
	.align		4
.L_11435:
        /*01c8*/ 	.byte	0x04, 0x1e
        /*01ca*/ 	.short	(.L_11437 - .L_11436)
.L_11436:
        /*01cc*/ 	.word	0x00000000


	//----- nvinfo : EIATTR_CBANK_PARAM_SIZE
	.align		4
.L_11437:
        /*01d0*/ 	.byte	0x03, 0x19
        /*01d2*/ 	.short	0x0048


	//----- nvinfo : EIATTR_PARAM_CBANK
	.align		4
        /*01d4*/ 	.byte	0x04, 0x0a
        /*01d6*/ 	.short	(.L_11439 - .L_11438)
	.align		4
.L_11438:
        /*01d8*/ 	.word	index@(.nv.constant0._ZN4vllm3moe10topkGatingILi10ELi320ELi4ELi8ELi32EifLNS0_11ScoringFuncE0EEEvPKT5_PKbPfiPT4_PiiiibPKf)
        /*01dc*/ 	.short	0x0380
        /*01de*/ 	.short	0x0048


	//----- nvinfo : EIATTR_SW_WAR
	.align		4
.L_11439:
        /*01e0*/ 	.byte	0x04, 0x36
        /*01e2*/ 	.short	(.L_11441 - .L_11440)
.L_11440:
        /*01e4*/ 	.word	0x00000008
.L_11441:


//--------------------- .nv.info._ZN4vllm3moe10topkGatingILi6ELi192ELi4ELi8ELi32EifLNS0_11ScoringFuncE0EEEvPKT5_PKbPfiPT4_PiiiibPKf --------------------------
	.section	.nv.info._ZN4vllm3moe10topkGatingILi6ELi192ELi4ELi8ELi32EifLNS0_11ScoringFuncE0EEEvPKT5_PKbPfiPT4_PiiiibPKf,"",@"SHT_CUDA_INFO"
	.sectionflags	@""
	.align	4


	//----- nvinfo : EIATTR_CUDA_API_VERSION
	.align		4
        /*0000*/ 	.byte	0x04, 0x37
        /*0002*/ 	.short	(.L_11443 - .L_11442)
.L_11442:
        /*0004*/ 	.word	0x00000082


	//----- nvinfo : EIATTR_KPARAM_INFO
	.align		4
.L_11443:
        /*0008*/ 	.byte	0x04, 0x17
        /*000a*/ 	.short	(.L_11445 - .L_11444)
.L_11444:
        /*000c*/ 	.word	0x00000000
        /*0010*/ 	.short	0x000a
        /*0012*/ 	.short	0x0040
        /*0014*/ 	.byte	0x00, 0xf5, 0x21, 0x00


	//----- nvinfo : EIATTR_KPARAM_INFO
	.align		4
.L_11445:
        /*0018*/ 	.byte	0x04, 0x17
        /*001a*/ 	.short	(.L_11447 - .L_11446)
.L_11446:
        /*001c*/ 	.word	0x00000000
        /*0020*/ 	.short	0x0009
        /*0022*/ 	.short	0x003c
        /*0024*/ 	.byte	0x00, 0xf0, 0x05, 0x00


	//----- nvinfo : EIATTR_KPARAM_INFO
	.align		4
.L_11447:
        /*0028*/ 	.byte	0x04, 0x17
        /*002a*/ 	.short	(.L_11449 - .L_11448)
.L_11448:
        /*002c*/ 	.word	0x00000000
        /*0030*/ 	.short	0x0008
        /*0032*/ 	.short	0x0038
        /*0034*/ 	.byte	0x00, 0xf0, 0x11, 0x00


	//----- nvinfo : EIATTR_KPARAM_INFO
	.align		4
.L_11449:
        /*0038*/ 	.byte	0x04, 0x17
        /*003a*/ 	.short	(.L_11451 - .L_11450)
.L_11450:
        /*003c*/ 	.word	0x00000000
        /*0040*/ 	.short	0x0007
        /*0042*/ 	.short	0x0034
        /*0044*/ 	.byte	0x00, 0xf0, 0x11, 0x00


	//----- nvinfo : EIATTR_KPARAM_INFO
	.align		4
.L_11451:
        /*0048*/ 	.byte	0x04, 0x17
        /*004a*/ 	.short	(.L_11453 - .L_11452)
.L_11452:
        /*004c*/ 	.word	0x00000000
        /*0050*/ 	.short	0x0006
        /*0052*/ 	.short	0x0030
        /*0054*/ 	.byte	0x00, 0xf0, 0x11, 0x00


	//----- nvinfo : EIATTR_KPARAM_INFO
	.align		4
.L_11453:
        /*0058*/ 	.byte	0x04, 0x17
        /*005a*/ 	.short	(.L_11455 - .L_11454)
.L_11454:
        /*005c*/ 	.word	0x00000000
        /*0060*/ 	.short	0x0005
        /*0062*/ 	.short	0x0028
        /*0064*/ 	.byte	0x00, 0xf5, 0x21, 0x00


	//----- nvinfo : EIATTR_KPARAM_INFO
	.align		4
.L_11455:
        /*0068*/ 	.byte	0x04, 0x17
        /*006a*/ 	.short	(.L_11457 - .L_11456)
.L_11456:
        /*006c*/ 	.word	0x00000000
        /*0070*/ 	.short	0x0004
        /*0072*/ 	.short	0x0020
        /*0074*/ 	.byte	0x00, 0xf5, 0x21, 0x00


	//----- nvinfo : EIATTR_KPARAM_INFO
	.align		4
.L_11457:
        /*0078*/ 	.byte	0x04, 0x17
        /*007a*/ 	.short	(.L_11459 - .L_11458)
.L_11458:
        /*007c*/ 	.word	0x00000000
        /*0080*/ 	.short	0x0003
        /*0082*/ 	.short	0x0018
        /*0084*/ 	.byte	0x00, 0xf0, 0x11, 0x00


	//----- nvinfo : EIATTR_KPARAM_INFO
	.align		4
.L_11459:
        /*0088*/ 	.byte	0x04, 0x17
        /*008a*/ 	.short	(.L_11461 - .L_11460)
.L_11460:
        /*008c*/ 	.word	0x00000000
        /*0090*/ 	.short	0x0002
        /*0092*/ 	.short	0x0010
        /*0094*/ 	.byte	0x00, 0xf5, 0x21, 0x00


	//----- nvinfo : EIATTR_KPARAM_INFO
	.align		4
.L_11461:
        /*0098*/ 	.byte	0x04, 0x17
        /*009a*/ 	.short	(.L_11463 - .L_11462)
.L_11462:
        /*009c*/ 	.word	0x00000000
        /*00a0*/ 	.short	0x0001
        /*00a2*/ 	.short	0x0008
        /*00a4*/ 	.byte	0x00, 0xf5, 0x21, 0x00


	//----- nvinfo : EIATTR_KPARAM_INFO
	.align		4
.L_11463:
        /*00a8*/ 	.byte	0x04, 0x17
        /*00aa*/ 	.short	(.L_11465 - .L_11464)
.L_11464:
        /*00ac*/ 	.word	0x00000000
        /*00b0*/ 	.short	0x0000
        /*00b2*/ 	.short	0x0000
        /*00b4*/ 	.byte	0x00, 0xf5, 0x21, 0x00


	//----- nvinfo : EIATTR_SPARSE_MMA_MASK
	.align		4
.L_11465:
        /*00b8*/ 	.byte	0x03, 0x50
        /*00ba*/ 	.short	0x0000


	//----- nvinfo : EIATTR_MAXREG_COUNT
	.align		4
        /*00bc*/ 	.byte	0x03, 0x1b
        /*00be*/ 	.short	0x00ff


	//----- nvinfo : EIATTR_MERCURY_ISA_VERSION
	.align		4
        /*00c0*/ 	.byte	0x03, 0x5f
        /*00c2*/ 	.short	0x0101


	//----- nvinfo : EIATTR_COOP_GROUP_MASK_REGIDS
	.align		4
        /*00c4*/ 	.byte	0x04, 0x29
        /*00c6*/ 	.short	(.L_11467 - .L_11466)


	//   ....[0]....
.L_11466:
        /*00c8*/ 	.word	0xffffffff


	//   ....[1]....
        /*00cc*/ 	.word	0xffffffff


	//   ....[2]....
        /*00d0*/ 	.word	0xffffffff


	//   ....[3]....
        /*00d4*/ 	.word	0xffffffff


	//   ....[4]....
        /*00d8*/ 	.word	0xffffffff


	//   ....[5]....
        /*00dc*/ 	.word	0xffffffff


	//   ....[6]....
        /*00e0*/ 	.word	0xffffffff


	//   ....[7]....
        /*00e4*/ 	.word	0xffffffff


	//   ....[8]....
        /*00e8*/ 	.word	0xffffffff


	//   ....[9]....
        /*00ec*/ 	.word	0xffffffff


	//   ....[10]....
        /*00f0*/ 	.word	0xffffffff


	//   ....[11]....
        /*00f4*/ 	.word	0xffffffff


	//   ....[12]....
        /*00f8*/ 	.word	0xffffffff


	//   ....[13]....
        /*00fc*/ 	.word	0xffffffff


	//   ....[14]....
        /*0100*/ 	.word	0xffffffff


	//   ....[15]....
        /*0104*/ 	.word	0xffffffff


	//   ....[16]....
        /*0108*/ 	.word	0xffffffff


	//   ....[17]....
        /*010c*/ 	.word	0xffffffff


	//   ....[18]....
        /*0110*/ 	.word	0xffffffff


	//   ....[19]....
        /*0114*/ 	.word	0xffffffff


	//   ....[20]....
        /*0118*/ 	.word	0xffffffff


	//   ....[21]....
        /*011c*/ 	.word	0xffffffff


	//   ....[22]....
        /*0120*/ 	.word	0xffffffff


	//   ....[23]....
        /*0124*/ 	.word	0xffffffff


	//   ....[24]....
        /*0128*/ 	.word	0xffffffff


	//----- nvinfo : EIATTR_COOP_GROUP_INSTR_OFFSETS
	.align		4
.L_11467:
        /*012c*/ 	.byte	0x04, 0x28
        /*012e*/ 	.short	(.L_11469 - .L_11468)


	//   ....[0]....
.L_11468:
        /*0130*/ 	.word	0x00000270


	//   ....[1]....
        /*0134*/ 	.word	0x000002a0


	//   ....[2]....
        /*0138*/ 	.word	0x000002d0


	//   ....[3]....
        /*013c*/ 	.word	0x00000300


	//   ....[4]....
        /*0140*/ 	.word	0x00000320


	//   ....[5]....
        /*0144*/ 	.word	0x000004c0


	//   ....[6]....
        /*0148*/ 	.word	0x000004e0


	//   ....[7]....
        /*014c*/ 	.word	0x00000500


	//   ....[8]....
        /*0150*/ 	.word	0x00000520


	//   ....[9]....
        /*0154*/ 	.word	0x00000540


	//   ....[10]....
        /*0158*/ 	.word	0x00000950


	//   ....[11]....
        /*015c*/ 	.word	0x00000990


	//   ....[12]....
        /*0160*/ 	.word	0x00000a10


	//   ....[13]....
        /*0164*/ 	.word	0x00000a30


	//   ....[14]....
        /*0168*/ 	.word	0x00000a90


	//   ....[15]....
        /*016c*/ 	.word	0x00000b00


	//   ....[16]....
        /*0170*/ 	.word	0x00000b20


	//   ....[17]....
        /*0174*/ 	.word	0x00000b30


	//   ....[18]....
        /*0178*/ 	.word	0x00000b60


	//   ....[19]....
        /*017c*/ 	.word	0x00000bc0


	//   ....[20]....
        /*0180*/ 	.word	0x00000be0


	//   ....[21]....
        /*0184*/ 	.word	0x00000bf0


	//   ....[22]....
        /*0188*/ 	.word	0x00000c60


	//   ....[23]....
        /*018c*/ 	.word	0x00000c80


	//   ....[24]....
        /*0190*/ 	.word	0x00000c90


	//----- nvinfo : EIATTR_VRC_CTA_INIT_COUNT
	.align		4
.L_11469:
        /*0194*/ 	.byte	0x02, 0x4a
	.zero		1
	.zero		1


	//----- nvinfo : EIATTR_EXIT_INSTR_OFFSETS
	.align		4
        /*0198*/ 	.byte	0x04, 0x1c
        /*019a*/ 	.short	(.L_11471 - .L_11470)


	//   ....[0]....
.L_11470:
        /*019c*/ 	.word	0x00000080


	//   ....[1]....
        /*01a0*/ 	.word	0x000010e0


	//   ....[2]....
        /*01a4*/ 	.word	0x00001100


	//   ....[3]....
        /*01a8*/ 	.word	0x00001570


	//   ....[4]....
        /*01ac*/ 	.word	0x00001790


	//   ....[5]....
        /*01b0*/ 	.word	0x000018f0


	//   ....[6]....
        /*01b4*/ 	.word	0x000019c0


	//----- nvinfo : EIATTR_MAX_THREADS
	.align		4
.L_11471:
        /*01b8*/ 	.byte	0x04, 0x05
        /*01ba*/ 	.short	(.L_11473 - .L_11472)
.L_11472:
        /*01bc*/ 	.word	0x00000080
        /*01c0*/ 	.word	0x00000001
        /*01c4*/ 	.word	0x00000001


	//----- nvinfo : EIATTR_CRS_STACK_SIZE
	.align		4
.L_11473:
        /*01c8*/ 	.byte	0x04, 0x1e
        /*01ca*/ 	.short	(.L_11475 - .L_11474)
.L_11474:
        /*01cc*/ 	.word	0x00000000


	//----- nvinfo : EIATTR_CBANK_PARAM_SIZE
	.align		4
.L_11475:
        /*01d0*/ 	.byte	0x03, 0x19
        /*01d2*/ 	.short	0x0048


	//----- nvinfo : EIATTR_PARAM_CBANK
	.align		4
        /*01d4*/ 	.byte	0x04, 0x0a
        /*01d6*/ 	.short	(.L_11477 - .L_11476)
	.align		4
.L_11476:
        /*01d8*/ 	.word	index@(.nv.constant0._ZN4vllm3moe10topkGatingILi6ELi192ELi4ELi8ELi32EifLNS0_11ScoringFuncE0EEEvPKT5_PKbPfiPT4_PiiiibPKf)
        /*01dc*/ 	.short	0x0380
        /*01de*/ 	.short	0x0048


	//----- nvinfo : EIATTR_SW_WAR
	.align		4
.L_11477:
        /*01e0*/ 	.byte	0x04, 0x36
        /*01e2*/ 	.short	(.L_11479 - .L_11478)
.L_11478:
        /*01e4*/ 	.word	0x00000008
.L_11479:


//--------------------- .nv.info._ZN4vllm3moe10topkGatingILi16ELi512ELi4ELi16ELi32EifLNS0_11ScoringFuncE0EEEvPKT5_PKbPfiPT4_PiiiibPKf --------------------------
	.section	.nv.info._ZN4vllm3moe10topkGatingILi16ELi512ELi4ELi16ELi32EifLNS0_11ScoringFuncE0EEEvPKT5_PKbPfiPT4_PiiiibPKf,"",@"SHT_CUDA_INFO"
	.sectionflags	@""
	.align	4


	//----- nvinfo : EIATTR_CUDA_API_VERSION
	.align		4
        /*0000*/ 	.byte	0x04, 0x37
        /*0002*/ 	.short	(.L_11481 - .L_11480)
.L_11480:
        /*0004*/ 	.word	0x00000082


	//----- nvinfo : EIATTR_KPARAM_INFO
	.align		4
.L_11481:
        /*0008*/ 	.byte	0x04, 0x17
        /*000a*/ 	.short	(.L_11483 - .L_11482)
.L_11482:
        /*000c*/ 	.word	0x00000000
        /*0010*/ 	.short	0x000a
        /*0012*/ 	.short	0x0040
        /*0014*/ 	.byte	0x00, 0xf5, 0x21, 0x00


	//----- nvinfo : EIATTR_KPARAM_INFO
	.align		4
.L_11483:
        /*0018*/ 	.byte	0x04, 0x17
        /*001a*/ 	.short	(.L_11485 - .L_11484)
.L_11484:
        /*001c*/ 	.word	0x00000000
        /*0020*/ 	.short	0x0009
        /*0022*/ 	.short	0x003c
        /*0024*/ 	.byte	0x00, 0xf0, 0x05, 0x00


	//----- nvinfo : EIATTR_KPARAM_INFO
	.align		4
.L_11485:
        /*0028*/ 	.byte	0x04, 0x17
        /*002a*/ 	.short	(.L_11487 - .L_11486)
.L_11486:
        /*002c*/ 	.word	0x00000000
        /*0030*/ 	.short	0x0008
        /*0032*/ 	.short	0x0038
        /*0034*/ 	.byte	0x00, 0xf0, 0x11, 0x00


	//----- nvinfo : EIATTR_KPARAM_INFO
	.align		4
.L_11487:
        /*0038*/ 	.byte	0x04, 0x17
        /*003a*/ 	.short	(.L_11489 - .L_11488)
.L_11488:
        /*003c*/ 	.word	0x00000000
        /*0040*/ 	.short	0x0007
        /*0042*/ 	.short	0x0034
        /*0044*/ 	.byte	0x00, 0xf0, 0x11, 0x00


	//----- nvinfo : EIATTR_KPARAM_INFO
	.align		4
.L_11489:
        /*0048*/ 	.byte	0x04, 0x17
        /*004a*/ 	.short	(.L_11491 - .L_11490)
.L_11490:
        /*004c*/ 	.word	0x00000000
        /*0050*/ 	.short	0x0006
        /*0052*/ 	.short	0x0030
        /*0054*/ 	.byte	0x00, 0xf0, 0x11, 0x00


	//----- nvinfo : EIATTR_KPARAM_INFO
	.align		4
.L_11491:
        /*0058*/ 	.byte	0x04, 0x17
        /*005a*/ 	.short	(.L_11493 - .L_11492)
.L_11492:
        /*005c*/ 	.word	0x00000000
        /*0060*/ 	.short	0x0005
        /*0062*/ 	.short	0x0028
        /*0064*/ 	.byte	0x00, 0xf5, 0x21, 0x00


	//----- nvinfo : EIATTR_KPARAM_INFO
	.align		4
.L_11493:
        /*0068*/ 	.byte	0x04, 0x17
        /*006a*/ 	.short	(.L_11495 - .L_11494)
.L_11494:
        /*006c*/ 	.word	0x00000000
        /*0070*/ 	.short	0x0004
        /*0072*/ 	.short	0x0020
        /*0074*/ 	.byte	0x00, 0xf5, 0x21, 0x00


	//----- nvinfo : EIATTR_KPARAM_INFO
	.align		4
.L_11495:
        /*0078*/ 	.byte	0x04, 0x17
        /*007a*/ 	.short	(.L_11497 - .L_11496)
.L_11496:
        /*007c*/ 	.word	0x00000000
        /*0080*/ 	.short	0x0003
        /*0082*/ 	.short	0x0018
        /*0084*/ 	.byte	0x00, 0xf0, 0x11, 0x00


	//----- nvinfo : EIATTR_KPARAM_INFO
	.align		4
.L_11497:
        /*0088*/ 	.byte	0x04, 0x17
        /*008a*/ 	.short	(.L_11499 - .L_11498)
.L_11498:
        /*008c*/ 	.word	0x00000000
        /*0090*/ 	.short	0x0002
        /*0092*/ 	.short	0x0010
        /*0094*/ 	.byte	0x00, 0xf5, 0x21, 0x00


	//----- nvinfo : EIATTR_KPARAM_INFO
	.align		4
.L_11499:
        /*0098*/ 	.byte	0x04, 0x17
        /*009a*/ 	.short	(.L_11501 - .L_11500)
.L_11500:
        /*009c*/ 	.word	0x00000000
        /*00a0*/ 	.short	0x0001
        /*00a2*/ 	.short	0x0008
        /*00a4*/ 	.byte	0x00, 0xf5, 0x21, 0x00


	//----- nvinfo : EIATTR_KPARAM_INFO
	.align		4
.L_11501:
        /*00a8*/ 	.byte	0x04, 0x17
        /*00aa*/ 	.short	(.L_11503 - .L_11502)
.L_11502:
        /*00ac*/ 	.word	0x00000000
        /*00b0*/ 	.short	0x0000
        /*00b2*/ 	.short	0x0000
        /*00b4*/ 	.byte	0x00, 0xf5, 0x21, 0x00


	//----- nvinfo : EIATTR_SPARSE_MMA_MASK
	.align		4
.L_11503:
        /*00b8*/ 	.byte	0x03, 0x50
        /*00ba*/ 	.short	0x0000


	//----- nvinfo : EIATTR_MAXREG_COUNT
	.align		4
        /*00bc*/ 	.byte	0x03, 0x1b
        /*00be*/ 	.short	0x00ff


	//----- nvinfo : EIATTR_MERCURY_ISA_VERSION
	.align		4
        /*00c0*/ 	.byte	0x03, 0x5f
        /*00c2*/ 	.short	0x0101


	//----- nvinfo : EIATTR_COOP_GROUP_MASK_REGIDS
	.align		4
        /*00c4*/ 	.byte	0x04, 0x29
        /*00c6*/ 	.short	(.L_11505 - .L_11504)


	//   ....[0]....
.L_11504:
        /*00c8*/ 	.word	0xffffffff


	//   ....[1]....
        /*00cc*/ 	.word	0xffffffff


	//   ....[2]....
        /*00d0*/ 	.word	0xffffffff


	//   ....[3]....
        /*00d4*/ 	.word	0xffffffff


	//   ....[4]....
        /*00d8*/ 	.word	0xffffffff


	//   ....[5]....
        /*00dc*/ 	.word	0xffffffff


	//   ....[6]....
        /*00e0*/ 	.word	0xffffffff


	//   ....[7]....
        /*00e4*/ 	.word	0xffffffff


	//   ....[8]....
        /*00e8*/ 	.word	0xffffffff


	//   ....[9]....
        /*00ec*/ 	.word	0xffffffff


	//   ....[10]....
        /*00f0*/ 	.word	0xffffffff


	//   ....[11]....
        /*00f4*/ 	.word	0xffffffff


	//   ....[12]....
        /*00f8*/ 	.word	0xffffffff


	//   ....[13]....
        /*00fc*/ 	.word	0xffffffff


	//   ....[14]....
        /*0100*/ 	.word	0xffffffff


	//   ....[15]....
        /*0104*/ 	.word	0xffffffff


	//   ....[16]....
        /*0108*/ 	.word	0xffffffff


	//   ....[17]....
        /*010c*/ 	.word	0xffffffff


	//   ....[18]....
        /*0110*/ 	.word	0xffffffff


	//   ....[19]....
        /*0114*/ 	.word	0xffffffff


	//   ....[20]....
        /*0118*/ 	.word	0xffffffff


	//   ....[21]....
        /*011c*/ 	.word	0xffffffff


	//   ....[22]....
        /*0120*/ 	.word	0xffffffff


	//   ....[23]....
        /*0124*/ 	.word	0xffffffff


	//   ....[24]....
        /*0128*/ 	.word	0xffffffff


	//----- nvinfo : EIATTR_COOP_GROUP_INSTR_OFFSETS
	.align		4
.L_11505:
        /*012c*/ 	.byte	0x04, 0x28
        /*012e*/ 	.short	(.L_11507 - .L_11506)


	//   ....[0]....
.L_11506:
        /*0130*/ 	.word	0x00000220


	//   ....[1]....
        /*0134*/ 	.word	0x00000240


	//   ....[2]....
        /*0138*/ 	.word	0x00000260


	//   ....[3]....
        /*013c*/ 	.word	0x00000280


	//   ....[4]....
        /*0140*/ 	.word	0x000002c0


	//   ....[5]....
        /*0144*/ 	.word	0x000006f0


	//   ....[6]....
        /*0148*/ 	.word	0x00000710


	//   ....[7]....
        /*014c*/ 	.word	0x00000730


	//   ....[8]....
        /*0150*/ 	.word	0x00000750


	//   ....[9]....
        /*0154*/ 	.word	0x00000770


	//   ....[10]....
        /*0158*/ 	.word	0x00001260


	//   ....[11]....
        /*015c*/ 	.word	0x000012a0


	//   ....[12]....
        /*0160*/ 	.word	0x00001360


	//   ....[13]....
        /*0164*/ 	.word	0x000013e0


	//   ....[14]....
        /*0168*/ 	.word	0x00001500


	//   ....[15]....
        /*016c*/ 	.word	0x00001510


	//   ....[16]....
        /*0170*/ 	.word	0x00001520


	//   ....[17]....
        /*0174*/ 	.word	0x00001560


	//   ....[18]....
        /*0178*/ 	.word	0x000015c0


	//   ....[19]....
        /*017c*/ 	.word	0x000015e0


	//   ....[20]....
        /*0180*/ 	.word	0x000015f0


	//   ....[21]....
        /*0184*/ 	.word	0x00001630


	//   ....[22]....
        /*0188*/ 	.word	0x00001680


	//   ....[23]....
        /*018c*/ 	.word	0x00001690


	//   ....[24]....
        /*0190*/ 	.word	0x000016c0


	//----- nvinfo : EIATTR_VRC_CTA_INIT_COUNT
	.align		4
.L_11507:
        /*0194*/ 	.byte	0x02, 0x4a
	.zero		1
	.zero		1


	//----- nvinfo : EIATTR_EXIT_INSTR_OFFSETS
	.align		4
        /*0198*/ 	.byte	0x04, 0x1c
        /*019a*/ 	.short	(.L_11509 - .L_11508)


	//   ....[0]....
.L_11508:
        /*019c*/ 	.word	0x00000080


	//   ....[1]....
        /*01a0*/ 	.word	0x00001c50


	//   ....[2]....
        /*01a4*/ 	.word	0x00001c70


	//   ....[3]....
        /*01a8*/ 	.word	0x000020e0


	//   ....[4]....
        /*01ac*/ 	.word	0x00002300


	//   ....[5]....
        /*01b0*/ 	.word	0x00002460


	//   ....[6]....
        /*01b4*/ 	.word	0x00002530


	//----- nvinfo : EIATTR_MAX_THREADS
	.align		4
.L_11509:
        /*01b8*/ 	.byte	0x04, 0x05
        /*01ba*/ 	.short	(.L_11511 - .L_11510)
.L_11510:
        /*01bc*/ 	.word	0x00000080
        /*01c0*/ 	.word	0x00000001
        /*01c4*/ 	.word	0x00000001


	//----- nvinfo : EIATTR_CRS_STACK_SIZE
	.align		4
.L_11511:
        /*01c8*/ 	.byte	0x04, 0x1e
        /*01ca*/ 	.short	(.L_11513 - .L_11512)
.L_11512:
        /*01cc*/ 	.word	0x00000000


	//----- nvinfo : EIATTR_CBANK_PARAM_SIZE
	.align		4
.L_11513:
        /*01d0*/ 	.byte	0x03, 0x19
        /*01d2*/ 	.short	0x0048


	//----- nvinfo : EIATTR_PARAM_CBANK
	.align		4
        /*01d4*/ 	.byte	0x04, 0x0a
        /*01d6*/ 	.short	(.L_11515 - .L_11514)
	.align		4
.L_11514:
        /*01d8*/ 	.word	index@(.nv.constant0._ZN4vllm3moe10topkGatingILi16ELi512ELi4ELi16ELi32EifLNS0_11ScoringFuncE0EEEvPKT5_PKbPfiPT4_PiiiibPKf)
        /*01dc*/ 	.short	0x0380
        /*01de*/ 	.short	0x0048


	//----- nvinfo : EIATTR_SW_WAR
	.align		4
.L_11515:
        /*01e0*/ 	.byte	0x04, 0x36
        /*01e2*/ 	.short	(.L_11517 - .L_11516)
.L_11516:
        /*01e4*/ 	.word	0x00000008
.L_11517:


//--------------------- .nv.info._ZN4vllm3moe10topkGatingILi8ELi256ELi4ELi16ELi32EifLNS0_11ScoringFuncE0EEEvPKT5_PKbPfiPT4_PiiiibPKf --------------------------
	.section	.nv.info._ZN4vllm3moe10topkGatingILi8ELi256ELi4ELi16ELi32EifLNS0_11ScoringFuncE0EEEvPKT5_PKbPfiPT4_PiiiibPKf,"",@"SHT_CUDA_INFO"
	.sectionflags	@""
	.align	4


	//----- nvinfo : EIATTR_CUDA_API_VERSION
	.align		4
        /*0000*/ 	.byte	0x04, 0x37
        /*0002*/ 	.short	(.L_11519 - .L_11518)
.L_11518:
        /*0004*/ 	.word	0x00000082


	//----- nvinfo : EIATTR_KPARAM_INFO
	.align		4
.L_11519:
        /*0008*/ 	.byte	0x04, 0x17
        /*000a*/ 	.short	(.L_11521 - .L_11520)
.L_11520:
        /*000c*/ 	.word	0x00000000
        /*0010*/ 	.short	0x000a
        /*0012*/ 	.short	0x0040
        /*0014*/ 	.byte	0x00, 0xf5, 0x21, 0x00


	//----- nvinfo : EIATTR_KPARAM_INFO
	.align		4
.L_11521:
        /*0018*/ 	.byte	0x04, 0x17
        /*001a*/ 	.short	(.L_11523 - .L_11522)
.L_11522:
        /*001c*/ 	.word	0x00000000
        /*0020*/ 	.short	0x0009
        /*0022*/ 	.short	0x003c
        /*0024*/ 	.byte	0x00, 0xf0, 0x05, 0x00


	//----- nvinfo : EIATTR_KPARAM_INFO
	.align		4
.L_11523:
        /*0028*/ 	.byte	0x04, 0x17
        /*002a*/ 	.short	(.L_11525 - .L_11524)
.L_11524:
        /*002c*/ 	.word	0x00000000
        /*0030*/ 	.short	0x0008
        /*0032*/ 	.short	0x0038
        /*0034*/ 	.byte	0x00, 0xf0, 0x11, 0x00


	//----- nvinfo : EIATTR_KPARAM_INFO
	.align		4
.L_11525:
        /*0038*/ 	.byte	0x04, 0x17
        /*003a*/ 	.short	(.L_11527 - .L_11526)
.L_11526:
        /*003c*/ 	.word	0x00000000
        /*0040*/ 	.short	0x0007
        /*0042*/ 	.short	0x0034
        /*0044*/ 	.byte	0x00, 0xf0, 0x11, 0x00


	//----- nvinfo : EIATTR_KPARAM_INFO
	.align		4
.L_11527:
        /*0048*/ 	.byte	0x04, 0x17
        /*004a*/ 	.short	(.L_11529 - .L_11528)
.L_11528:
        /*004c*/ 	.word	0x00000000
        /*0050*/ 	.short	0x0006
        /*0052*/ 	.short	0x0030
        /*0054*/ 	.byte	0x00, 0xf0, 0x11, 0x00


	//----- nvinfo : EIATTR_KPARAM_INFO
	.align		4
.L_11529:
        /*0058*/ 	.byte	0x04, 0x17
        /*005a*/ 	.short	(.L_11531 - .L_11530)
.L_11530:
        /*005c*/ 	.word	0x00000000
        /*0060*/ 	.short	0x0005
        /*0062*/ 	.short	0x0028
        /*0064*/ 	.byte	0x00, 0xf5, 0x21, 0x00


	//----- nvinfo : EIATTR_KPARAM_INFO
	.align		4
.L_11531:
        /*0068*/ 	.byte	0x04, 0x17
        /*006a*/ 	.short	(.L_11533 - .L_11532)
.L_11532:
        /*006c*/ 	.word	0x00000000
        /*0070*/ 	.short	0x0004
        /*0072*/ 	.short	0x0020
        /*0074*/ 	.byte	0x00, 0xf5, 0x21, 0x00


	//----- nvinfo : EIATTR_KPARAM_INFO
	.align		4
.L_11533:
        /*0078*/ 	.byte	0x04, 0x17
        /*007a*/ 	.short	(.L_11535 - .L_11534)
.L_11534:
        /*007c*/ 	.word	0x00000000
        /*0080*/ 	.short	0x0003
        /*0082*/ 	.short	0x0018
        /*0084*/ 	.byte	0x00, 0xf0, 0x11, 0x00


	//----- nvinfo : EIATTR_KPARAM_INFO
	.align		4
.L_11535:
        /*0088*/ 	.byte	0x04, 0x17
        /*008a*/ 	.short	(.L_11537 - .L_11536)
.L_11536:
        /*008c*/ 	.word	0x00000000
        /*0090*/ 	.short	0x0002
        /*0092*/ 	.short	0x0010
        /*0094*/ 	.byte	0x00, 0xf5, 0x21, 0x00


	//----- nvinfo : EIATTR_KPARAM_INFO
	.align		4
.L_11537:
        /*0098*/ 	.byte	0x04, 0x17
        /*009a*/ 	.short	(.L_11539 - .L_11538)
.L_11538:
        /*009c*/ 	.word	0x00000000
        /*00a0*/ 	.short	0x0001
        /*00a2*/ 	.short	0x0008
        /*00a4*/ 	.byte	0x00, 0xf5, 0x21, 0x00


	//----- nvinfo : EIATTR_KPARAM_INFO
	.align		4
.L_11539:
        /*00a8*/ 	.byte	0x04, 0x17
        /*00aa*/ 	.short	(.L_11541 - .L_11540)
.L_11540:
        /*00ac*/ 	.word	0x00000000
        /*00b0*/ 	.short	0x0000
        /*00b2*/ 	.short	0x0000
        /*00b4*/ 	.byte	0x00, 0xf5, 0x21, 0x00


	//----- nvinfo : EIATTR_SPARSE_MMA_MASK
	.align		4
.L_11541:
        /*00b8*/ 	.byte	0x03, 0x50
        /*00ba*/ 	.short	0x0000


	//----- nvinfo : EIATTR_MAXREG_COUNT
	.align		4
        /*00bc*/ 	.byte	0x03, 0x1b
        /*00be*/ 	.short	0x00ff


	//----- nvinfo : EIATTR_MERCURY_ISA_VERSION
	.align		4
        /*00c0*/ 	.byte	0x03, 0x5f
        /*00c2*/ 	.short	0x0101


	//----- nvinfo : EIATTR_COOP_GROUP_MASK_REGIDS
	.align		4
        /*00c4*/ 	.byte	0x04, 0x29
        /*00c6*/ 	.short	(.L_11543 - .L_11542)


	//   ....[0]....
.L_11542:
        /*00c8*/ 	.word	0xffffffff


	//   ....[1]....
        /*00cc*/ 	.word	0xffffffff


	//   ....[2]....
        /*00d0*/ 	.word	0xffffffff


	//   ....[3]....
        /*00d4*/ 	.word	0xffffffff


	//   ....[4]....
        /*00d8*/ 	.word	0xffffffff


	//   ....[5]....
        /*00dc*/ 	.word	0xffffffff


	//   ....[6]....
        /*00e0*/ 	.word	0xffffffff


	//   ....[7]....
        /*00e4*/ 	.word	0xffffffff


	//   ....[8]....
        /*00e8*/ 	.word	0xffffffff


	//   ....[9]....
        /*00ec*/ 	.word	0xffffffff


	//   ....[10]....
        /*00f0*/ 	.word	0xffffffff


	//   ....[11]....
        /*00f4*/ 	.word	0xffffffff


	//   ....[12]....
        /*00f8*/ 	.word	0xffffffff


	//   ....[13]....
        /*00fc*/ 	.word	0xffffffff


	//   ....[14]....
        /*0100*/ 	.word	0xffffffff


	//   ....[15]....
        /*0104*/ 	.word	0xffffffff


	//   ....[16]....
        /*0108*/ 	.word	0xffffffff


	//   ....[17]....
        /*010c*/ 	.word	0xffffffff


	//   ....[18]....
        /*0110*/ 	.word	0xffffffff


	//   ....[19]....
        /*0114*/ 	.word	0xffffffff


	//   ....[20]....
        /*0118*/ 	.word	0xffffffff


	//   ....[21]....
        /*011c*/ 	.word	0xffffffff


	//   ....[22]....
        /*0120*/ 	.word	0xffffffff


	//   ....[23]....
        /*0124*/ 	.word	0xffffffff


	//   ....[24]....
        /*0128*/ 	.word	0xffffffff


	//----- nvinfo : EIATTR_COOP_GROUP_INSTR_OFFSETS
	.align		4
.L_11543:
        /*012c*/ 	.byte	0x04, 0x28
        /*012e*/ 	.short	(.L_11545 - .L_11544)


	//   ....[0]....
.L_11544:
        /*0130*/ 	.word	0x00000220


	//   ....[1]....
        /*0134*/ 	.word	0x00000250


	//   ....[2]....
        /*0138*/ 	.word	0x00000270


	//   ....[3]....
        /*013c*/ 	.word	0x00000300


	//   ....[4]....
        /*0140*/ 	.word	0x00000340


	//   ....[5]....
        /*0144*/ 	.word	0x00000560


	//   ....[6]....
        /*0148*/ 	.word	0x00000580


	//   ....[7]....
        /*014c*/ 	.word	0x000005a0


	//   ....[8]....
        /*0150*/ 	.word	0x000005c0


	//   ....[9]....
        /*0154*/ 	.word	0x000005e0


	//   ....[10]....
        /*0158*/ 	.word	0x00000b20


	//   ....[11]....
        /*015c*/ 	.word	0x00000b60


	//   ....[12]....
        /*0160*/ 	.word	0x00000b90


	//   ....[13]....
        /*0164*/ 	.word	0x00000c00


	//   ....[14]....
        /*0168*/ 	.word	0x00000c20


	//   ....[15]....
        /*016c*/ 	.word	0x00000c70


	//   ....[16]....
        /*0170*/ 	.word	0x00000c90


	//   ....[17]....
        /*0174*/ 	.word	0x00000cb0


	//   ....[18]....
        /*0178*/ 	.word	0x00000d10


	//   ....[19]....
        /*017c*/ 	.word	0x00000d30


	//   ....[20]....
        /*0180*/ 	.word	0x00000d50


	//   ....[21]....
        /*0184*/ 	.word	0x00000dc0


	//   ....[22]....
        /*0188*/ 	.word	0x00000dd0


	//   ....[23]....
        /*018c*/ 	.word	0x00000e10


	//   ....[24]....
        /*0190*/ 	.word	0x00000e30


	//----- nvinfo : EIATTR_VRC_CTA_INIT_COUNT
	.align		4
.L_11545:
        /*0194*/ 	.byte	0x02, 0x4a
	.zero		1
	.zero		1


	//----- nvinfo : EIATTR_EXIT_INSTR_OFFSETS
	.align		4
        /*0198*/ 	.byte	0x04, 0x1c
        /*019a*/ 	.short	(.L_11547 - .L_11546)


	//   ....[0]....
.L_11546:
        /*019c*/ 	.word	0x00000080


	//   ....[1]....
        /*01a0*/ 	.word	0x000012a0


	//   ....[2]....
        /*01a4*/ 	.word	0x000012c0


	//   ....[3]....
        /*01a8*/ 	.word	0x00001730


	//   ....[4]....
        /*01ac*/ 	.word	0x00001950


	//   ....[5]....
        /*01b0*/ 	.word	0x00001ab0


	//   ....[6]....
        /*01b4*/ 	.word	0x00001b80


	//----- nvinfo : EIATTR_MAX_THREADS
	.align		4
.L_11547:
        /*01b8*/ 	.byte	0x04, 0x05
        /*01ba*/ 	.short	(.L_11549 - .L_11548)
.L_11548:
        /*01bc*/ 	.word	0x00000080
        /*01c0*/ 	.word	0x00000001
        /*01c4*/ 	.word	0x00000001


	//----- nvinfo : EIATTR_CRS_STACK_SIZE
	.align		4
.L_11549:
        /*01c8*/ 	.byte	0x04, 0x1e
        /*01ca*/ 	.short	(.L_11551 - .L_11550)
.L_11550:
        /*01cc*/ 	.word	0x00000000


	//----- nvinfo : EIATTR_CBANK_PARAM_SIZE
	.align		4
.L_11551:
        /*01d0*/ 	.byte	0x03, 0x19
        /*01d2*/ 	.short	0x0048


	//----- nvinfo : EIATTR_PARAM_CBANK
	.align		4
        /*01d4*/ 	.byte	0x04, 0x0a
        /*01d6*/ 	.short	(.L_11553 - .L_11552)
	.align		4
.L_11552:
        /*01d8*/ 	.word	index@(.nv.constant0._ZN4vllm3moe10topkGatingILi8ELi256ELi4ELi16ELi32EifLNS0_11ScoringFuncE0EEEvPKT5_PKbPfiPT4_PiiiibPKf)
        /*01dc*/ 	.short	0x0380
        /*01de*/ 	.short	0x0048


	//----- nvinfo : EIATTR_SW_WAR
	.align		4
.L_11553:
        /*01e0*/ 	.byte	0x04, 0x36
        /*01e2*/ 	.short	(.L_11555 - .L_11554)
.L_11554:
        /*01e4*/ 	.word	0x00000008
.L_11555:


//--------------------- .nv.info._ZN4vllm3moe10topkGatingILi4ELi128ELi4ELi16ELi32EifLNS0_11ScoringFuncE0EEEvPKT5_PKbPfiPT4_PiiiibPKf --------------------------
	.section	.nv.info._ZN4vllm3moe10topkGatingILi4ELi128ELi4ELi16ELi32EifLNS0_11ScoringFuncE0EEEvPKT5_PKbPfiPT4_PiiiibPKf,"",@"SHT_CUDA_INFO"
	.sectionflags	@""
	.align	4


	//----- nvinfo : EIATTR_CUDA_API_VERSION
	.align		4
        /*0000*/ 	.byte	0x04, 0x37
        /*0002*/ 	.short	(.L_11557 - .L_11556)
.L_11556:
        /*0004*/ 	.word	0x00000082


	//----- nvinfo : EIATTR_KPARAM_INFO
	.align		4
.L_11557:
        /*0008*/ 	.byte	0x04, 0x17
        /*000a*/ 	.short	(.L_11559 - .L_11558)
.L_11558:
        /*000c*/ 	.word	0x00000000
        /*0010*/ 	.short	0x000a
        /*0012*/ 	.short	0x0040
        /*0014*/ 	.byte	0x00, 0xf5, 0x21, 0x00


	//----- nvinfo : EIATTR_KPARAM_INFO
	.align		4
.L_11559:
        /*0018*/ 	.byte	0x04, 0x17
        /*001a*/ 	.short	(.L_11561 - .L_11560)
.L_11560:
        /*001c*/ 	.word	0x00000000
        /*0020*/ 	.short	0x0009
        /*0022*/ 	.short	0x003c
        /*0024*/ 	.byte	0x00, 0xf0, 0x05, 0x00


	//----- nvinfo : EIATTR_KPARAM_INFO
	.align		4
.L_11561:
        /*0028*/ 	.byte	0x04, 0x17
        /*002a*/ 	.short	(.L_11563 - .L_11562)
.L_11562:
        /*002c*/ 	.word	0x00000000
        /*0030*/ 	.short	0x0008
        /*0032*/ 	.short	0x0038
        /*0034*/ 	.byte	0x00, 0xf0, 0x11, 0x00


	//----- nvinfo : EIATTR_KPARAM_INFO
	.align		4
.L_11563:
        /*0038*/ 	.byte	0x04, 0x17
        /*003a*/ 	.short	(.L_11565 - .L_11564)
.L_11564:
        /*003c*/ 	.word	0x00000000
        /*0040*/ 	.short	0x0007
        /*0042*/ 	.short	0x0034
        /*0044*/ 	.byte	0x00, 0xf0, 0x11, 0x00


	//----- nvinfo : EIATTR_KPARAM_INFO
	.align		4
.L_11565:
        /*0048*/ 	.byte	0x04, 0x17
        /*004a*/ 	.short	(.L_11567 - .L_11566)
.L_11566:
        /*004c*/ 	.word	0x00000000
        /*0050*/ 	.short	0x0006
        /*0052*/ 	.short	0x0030
        /*0054*/ 	.byte	0x00, 0xf0, 0x11, 0x00


	//----- nvinfo : EIATTR_KPARAM_INFO
	.align		4
.L_11567:
        /*0058*/ 	.byte	0x04, 0x17
        /*005a*/ 	.short	(.L_11569 - .L_11568)
.L_11568:
        /*005c*/ 	.word	0x00000000
        /*0060*/ 	.short	0x0005
        /*0062*/ 	.short	0x0028
        /*0064*/ 	.byte	0x00, 0xf5, 0x21, 0x00


	//----- nvinfo : EIATTR_KPARAM_INFO
	.align		4
.L_11569:
        /*0068*/ 	.byte	0x04, 0x17
        /*006a*/ 	.short	(.L_11571 - .L_11570)
.L_11570:
        /*006c*/ 	.word	0x00000000
        /*0070*/ 	.short	0x0004
        /*0072*/ 	.short	0x0020
        /*0074*/ 	.byte	0x00, 0xf5, 0x21, 0x00


	//----- nvinfo : EIATTR_KPARAM_INFO
	.align		4
.L_11571:
        /*0078*/ 	.byte	0x04, 0x17
        /*007a*/ 	.short	(.L_11573 - .L_11572)
.L_11572:
        /*007c*/ 	.word	0x00000000
        /*0080*/ 	.short	0x0003
        /*0082*/ 	.short	0x0018
        /*0084*/ 	.byte	0x00, 0xf0, 0x11, 0x00


	//----- nvinfo : EIATTR_KPARAM_INFO
	.align		4
.L_11573:
        /*0088*/ 	.byte	0x04, 0x17
        /*008a*/ 	.short	(.L_11575 - .L_11574)
.L_11574:
        /*008c*/ 	.word	0x00000000
        /*0090*/ 	.short	0x0002
        /*0092*/ 	.short	0x0010
        /*0094*/ 	.byte	0x00, 0xf5, 0x21, 0x00


	//----- nvinfo : EIATTR_KPARAM_INFO
	.align		4
.L_11575:
        /*0098*/ 	.byte	0x04, 0x17
        /*009a*/ 	.short	(.L_11577 - .L_11576)
.L_11576:
        /*009c*/ 	.word	0x00000000
        /*00a0*/ 	.short	0x0001
        /*00a2*/ 	.short	0x0008
        /*00a4*/ 	.byte	0x00, 0xf5, 0x21, 0x00


	//----- nvinfo : EIATTR_KPARAM_INFO
	.align		4
.L_11577:
        /*00a8*/ 	.byte	0x04, 0x17
        /*00aa*/ 	.short	(.L_11579 - .L_11578)
.L_11578:
        /*00ac*/ 	.word	0x00000000
        /*00b0*/ 	.short	0x0000
        /*00b2*/ 	.short	0x0000
        /*00b4*/ 	.byte	0x00, 0xf5, 0x21, 0x00


	//----- nvinfo : EIATTR_SPARSE_MMA_MASK
	.align		4
.L_11579:
        /*00b8*/ 	.byte	0x03, 0x50
        /*00ba*/ 	.short	0x0000


	//----- nvinfo : EIATTR_MAXREG_COUNT
	.align		4
        /*00bc*/ 	.byte	0x03, 0x1b
        /*00be*/ 	.short	0x00ff


	//----- nvinfo : EIATTR_MERCURY_ISA_VERSION
	.align		4
        /*00c0*/ 	.byte	0x03, 0x5f
        /*00c2*/ 	.short	0x0101


	//----- nvinfo : EIATTR_COOP_GROUP_MASK_REGIDS
	.align		4
        /*00c4*/ 	.byte	0x04, 0x29
        /*00c6*/ 	.short	(.L_11581 - .L_11580)


	//   ....[0]....
.L_11580:
        /*00c8*/ 	.word	0xffffffff


	//   ....[1]....
        /*00cc*/ 	.word	0xffffffff


	//   ....[2]....
        /*00d0*/ 	.word	0xffffffff


	//   ....[3]....
        /*00d4*/ 	.word	0xffffffff


	//   ....[4]....
        /*00d8*/ 	.word	0xffffffff


	//   ....[5]....
        /*00dc*/ 	.word	0xffffffff


	//   ....[6]....
        /*00e0*/ 	.word	0xffffffff


	//   ....[7]....
        /*00e4*/ 	.word	0xffffffff


	//   ....[8]....
        /*00e8*/ 	.word	0xffffffff


	//   ....[9]....
        /*00ec*/ 	.word	0xffffffff


	//   ....[10]....
        /*00f0*/ 	.word	0xffffffff


	//   ....[11]....
        /*00f4*/ 	.word	0xffffffff


	//   ....[12]....
        /*00f8*/ 	.word	0xffffffff


	//   ....[13]....
        /*00fc*/ 	.word	0xffffffff


	//   ....[14]....
        /*0100*/ 	.word	0xffffffff


	//   ....[15]....
        /*0104*/ 	.word	0xffffffff


	//   ....[16]....
        /*0108*/ 	.word	0xffffffff


	//   ....[17]....
        /*010c*/ 	.word	0xffffffff


	//   ....[18]....
        /*0110*/ 	.word	0xffffffff


	//   ....[19]....
        /*0114*/ 	.word	0xffffffff


	//   ....[20]....
        /*0118*/ 	.word	0xffffffff


	//   ....[21]....
        /*011c*/ 	.word	0xffffffff


	//   ....[22]....
        /*0120*/ 	.word	0xffffffff


	//   ....[23]....
        /*0124*/ 	.word	0xffffffff


	//   ....[24]....
        /*0128*/ 	.word	0xffffffff


	//----- nvinfo : EIATTR_COOP_GROUP_INSTR_OFFSETS
	.align		4
.L_11581:
        /*012c*/ 	.byte	0x04, 0x28
        /*012e*/ 	.short	(.L_11583 - .L_11582)


	//   ....[0]....
.L_11582:
        /*0130*/ 	.word	0x000001e0


	//   ....[1]....
        /*0134*/ 	.word	0x00000210


	//   ....[2]....
        /*0138*/ 	.word	0x00000230


	//   ....[3]....
        /*013c*/ 	.word	0x000002b0


	//   ....[4]....
        /*0140*/ 	.word	0x000002d0


	//   ....[5]....
        /*0144*/ 	.word	0x000003f0


	//   ....[6]....
        /*0148*/ 	.word	0x00000410


	//   ....[7]....
        /*014c*/ 	.word	0x00000430


	//   ....[8]....
        /*0150*/ 	.word	0x00000450


	//   ....[9]....
        /*0154*/ 	.word	0x00000470


	//   ....[10]....
        /*0158*/ 	.word	0x00000780


	//   ....[11]....
        /*015c*/ 	.word	0x000007a0


	//   ....[12]....
        /*0160*/ 	.word	0x00000810


	//   ....[13]....
        /*0164*/ 	.word	0x00000840


	//   ....[14]....
        /*0168*/ 	.word	0x00000860


	//   ....[15]....
        /*016c*/ 	.word	0x000008e0


	//   ....[16]....
        /*0170*/ 	.word	0x000008f0


	//   ....[17]....
        /*0174*/ 	.word	0x00000900


	//   ....[18]....
        /*0178*/ 	.word	0x00000980


	//   ....[19]....
        /*017c*/ 	.word	0x000009a0


	//   ....[20]....
        /*0180*/ 	.word	0x000009b0


	//   ....[21]....
        /*0184*/ 	.word	0x000009e0


	//   ....[22]....
        /*0188*/ 	.word	0x00000a40


	//   ....[23]....
        /*018c*/ 	.word	0x00000a60


	//   ....[24]....
        /*0190*/ 	.word	0x00000a70


	//----- nvinfo : EIATTR_VRC_CTA_INIT_COUNT
	.align		4
.L_11583:
        /*0194*/ 	.byte	0x02, 0x4a
	.zero		1
	.zero		1


	//----- nvinfo : EIATTR_EXIT_INSTR_OFFSETS
	.align		4
        /*0198*/ 	.byte	0x04, 0x1c
        /*019a*/ 	.short	(.L_11585 - .L_11584)


	//   ....[0]....
.L_11584:
        /*019c*/ 	.word	0x00000080


	//   ....[1]....
        /*01a0*/ 	.word	0x00000e70


	//   ....[2]....
        /*01a4*/ 	.word	0x00000e90


	//   ....[3]....
        /*01a8*/ 	.word	0x00001300


	//   ....[4]....
        /*01ac*/ 	.word	0x00001520


	//   ....[5]....
        /*01b0*/ 	.word	0x00001680


	//   ....[6]....
        /*01b4*/ 	.word	0x00001750


	//----- nvinfo : EIATTR_MAX_THREADS
	.align		4
.L_11585:
        /*01b8*/ 	.byte	0x04, 0x05
        /*01ba*/ 	.short	(.L_11587 - .L_11586)
.L_11586:
        /*01bc*/ 	.word	0x00000080
        /*01c0*/ 	.word	0x00000001
        /*01c4*/ 	.word	0x00000001


	//----- nvinfo : EIATTR_CRS_STACK_SIZE
	.align		4
.L_11587:
        /*01c8*/ 	.byte	0x04, 0x1e
        /*01ca*/ 	.short	(.L_11589 - .L_11588)
.L_11588:
        /*01cc*/ 	.word	0x00000000


	//----- nvinfo : EIATTR_CBANK_PARAM_SIZE
	.align		4
.L_11589:
        /*01d0*/ 	.byte	0x03, 0x19
        /*01d2*/ 	.short	0x0048


	//----- nvinfo : EIATTR_PARAM_CBANK
	.align		4
        /*01d4*/ 	.byte	0x04, 0x0a
        /*01d6*/ 	.short	(.L_11591 - .L_11590)
	.align		4
.L_11590:
        /*01d8*/ 	.word	index@(.nv.constant0._ZN4vllm3moe10topkGatingILi4ELi128ELi4ELi16ELi32EifLNS0_11ScoringFuncE0EEEvPKT5_PKbPfiPT4_PiiiibPKf)
        /*01dc*/ 	.short	0x0380
        /*01de*/ 	.short	0x0048


	//----- nvinfo : EIATTR_SW_WAR
	.align		4
.L_11591:
        /*01e0*/ 	.byte	0x04, 0x36
        /*01e2*/ 	.short	(.L_11593 - .L_11592)
.L_11592:
        /*01e4*/ 	.word	0x00000008
.L_11593:


//--------------------- .nv.info._ZN4vllm3moe10topkGatingILi4ELi64ELi4ELi16ELi32EifLNS0_11ScoringFuncE0EEEvPKT5_PKbPfiPT4_PiiiibPKf --------------------------
	.section	.nv.info._ZN4vllm3moe10topkGatingILi4ELi64ELi4ELi16ELi32EifLNS0_11ScoringFuncE0EEEvPKT5_PKbPfiPT4_PiiiibPKf,"",@"SHT_CUDA_INFO"
	.sectionflags	@""
	.align	4


	//----- nvinfo : EIATTR_CUDA_API_VERSION
	.align		4
        /*0000*/ 	.byte	0x04, 0x37
        /*0002*/ 	.short	(.L_11595 - .L_11594)
.L_11594:
        /*0004*/ 	.word	0x00000082


	//----- nvinfo : EIATTR_KPARAM_INFO
	.align		4
.L_11595:
        /*0008*/ 	.byte	0x04, 0x17
        /*000a*/ 	.short	(.L_11597 - .L_11596)
.L_11596:
        /*000c*/ 	.word	0x00000000
        /*0010*/ 	.short	0x000a
        /*0012*/ 	.short	0x0040
        /*0014*/ 	.byte	0x00, 0xf5, 0x21, 0x00


	//----- nvinfo : EIATTR_KPARAM_INFO
	.align		4
.L_11597:
        /*0018*/ 	.byte	0x04, 0x17
        /*001a*/ 	.short	(.L_11599 - .L_11598)
.L_11598:
        /*001c*/ 	.word	0x00000000
        /*0020*/ 	.short	0x0009
        /*0022*/ 	.short	0x003c
        /*0024*/ 	.byte	0x00, 0xf0, 0x05, 0x00


	//----- nvinfo : EIATTR_KPARAM_INFO
	.align		4
.L_11599:
        /*0028*/ 	.byte	0x04, 0x17
        /*002a*/ 	.short	(.L_11601 - .L_11600)
.L_11600:
        /*002c*/ 	.word	0x00000000
        /*0030*/ 	.short	0x0008
        /*0032*/ 	.short	0x0038
        /*0034*/ 	.byte	0x00, 0xf0, 0x11, 0x00


	//----- nvinfo : EIATTR_KPARAM_INFO
	.align		4
.L_11601:
        /*0038*/ 	.byte	0x04, 0x17
        /*003a*/ 	.short	(.L_11603 - .L_11602)
.L_11602:
        /*003c*/ 	.word	0x00000000
        /*0040*/ 	.short	0x0007
        /*0042*/ 	.short	0x0034
        /*0044*/ 	.byte	0x00, 0xf0, 0x11, 0x00


	//----- nvinfo : EIATTR_KPARAM_INFO
	.align		4
.L_11603:
        /*0048*/ 	.byte	0x04, 0x17
        /*004a*/ 	.short	(.L_11605 - .L_11604)
.L_11604:
        /*004c*/ 	.word	0x00000000
        /*0050*/ 	.short	0x0006
        /*0052*/ 	.short	0x0030
        /*0054*/ 	.byte	0x00, 0xf0, 0x11, 0x00


	//----- nvinfo : EIATTR_KPARAM_INFO
	.align		4
.L_11605:
        /*0058*/ 	.byte	0x04, 0x17
        /*005a*/ 	.short	(.L_11607 - .L_11606)
.L_11606:
        /*005c*/ 	.word	0x00000000
        /*0060*/ 	.short	0x0005
        /*0062*/ 	.short	0x0028
        /*0064*/ 	.byte	0x00, 0xf5, 0x21, 0x00


	//----- nvinfo : EIATTR_KPARAM_INFO
	.align		4
.L_11607:
        /*0068*/ 	.byte	0x04, 0x17
        /*006a*/ 	.short	(.L_11609 - .L_11608)
.L_11608:
        /*006c*/ 	.word	0x00000000
        /*0070*/ 	.short	0x0004
        /*0072*/ 	.short	0x0020
        /*0074*/ 	.byte	0x00, 0xf5, 0x21, 0x00


	//----- nvinfo : EIATTR_KPARAM_INFO
	.align		4
.L_11609:
        /*0078*/ 	.byte	0x04, 0x17
        /*007a*/ 	.short	(.L_11611 - .L_11610)
.L_11610:
        /*007c*/ 	.word	0x00000000
        /*0080*/ 	.short	0x0003
        /*0082*/ 	.short	0x0018
        /*0084*/ 	.byte	0x00, 0xf0, 0x11, 0x00


	//----- nvinfo : EIATTR_KPARAM_INFO
	.align		4
.L_11611:
        /*0088*/ 	.byte	0x04, 0x17
        /*008a*/ 	.short	(.L_11613 - .L_11612)
.L_11612:
        /*008c*/ 	.word	0x00000000
        /*0090*/ 	.short	0x0002
        /*0092*/ 	.short	0x0010
        /*0094*/ 	.byte	0x00, 0xf5, 0x21, 0x00


	//----- nvinfo : EIATTR_KPARAM_INFO
	.align		4
.L_11613:
        /*0098*/ 	.byte	0x04, 0x17
        /*009a*/ 	.short	(.L_11615 - .L_11614)
.L_11614:
        /*009c*/ 	.word	0x00000000
        /*00a0*/ 	.short	0x0001
        /*00a2*/ 	.short	0x0008
        /*00a4*/ 	.byte	0x00, 0xf5, 0x21, 0x00


	//----- nvinfo : EIATTR_KPARAM_INFO
	.align		4
.L_11615:
        /*00a8*/ 	.byte	0x04, 0x17
        /*00aa*/ 	.short	(.L_11617 - .L_11616)
.L_11616:
        /*00ac*/ 	.word	0x00000000
        /*00b0*/ 	.short	0x0000
        /*00b2*/ 	.short	0x0000
        /*00b4*/ 	.byte	0x00, 0xf5, 0x21, 0x00


	//----- nvinfo : EIATTR_SPARSE_MMA_MASK
	.align		4
.L_11617:
        /*00b8*/ 	.byte	0x03, 0x50
        /*00ba*/ 	.short	0x0000


	//----- nvinfo : EIATTR_MAXREG_COUNT
	.align		4
        /*00bc*/ 	.byte	0x03, 0x1b
        /*00be*/ 	.short	0x00ff


	//----- nvinfo : EIATTR_MERCURY_ISA_VERSION
	.align		4
        /*00c0*/ 	.byte	0x03, 0x5f
        /*00c2*/ 	.short	0x0101


	//----- nvinfo : EIATTR_COOP_GROUP_MASK_REGIDS
	.align		4
        /*00c4*/ 	.byte	0x04, 0x29
        /*00c6*/ 	.short	(.L_11619 - .L_11618)


	//   ....[0]....
.L_11618:
        /*00c8*/ 	.word	0xffffffff


	//   ....[1]....
        /*00cc*/ 	.word	0xffffffff


	//   ....[2]....
        /*00d0*/ 	.word	0xffffffff


	//   ....[3]....
        /*00d4*/ 	.word	0xffffffff


	//   ....[4]....
        /*00d8*/ 	.word	0xffffffff


	//   ....[5]....
        /*00dc*/ 	.word	0xffffffff


	//   ....[6]....
        /*00e0*/ 	.word	0xffffffff


	//   ....[7]....
        /*00e4*/ 	.word	0xffffffff


	//   ....[8]....
        /*00e8*/ 	.word	0xffffffff


	//   ....[9]....
        /*00ec*/ 	.word	0xffffffff


	//   ....[10]....
        /*00f0*/ 	.word	0xffffffff


	//   ....[11]....
        /*00f4*/ 	.word	0xffffffff


	//   ....[12]....
        /*00f8*/ 	.word	0xffffffff


	//   ....[13]....
        /*00fc*/ 	.word	0xffffffff


	//   ....[14]....
        /*0100*/ 	.word	0xffffffff


	//   ....[15]....
        /*0104*/ 	.word	0xffffffff


	//   ....[16]....
        /*0108*/ 	.word	0xffffffff


	//   ....[17]....
        /*010c*/ 	.word	0xffffffff


	//   ....[18]....
        /*0110*/ 	.word	0xffffffff


	//   ....[19]....
        /*0114*/ 	.word	0xffffffff


	//----- nvinfo : EIATTR_COOP_GROUP_INSTR_OFFSETS
	.align		4
.L_11619:
        /*0118*/ 	.byte	0x04, 0x28
        /*011a*/ 	.short	(.L_11621 - .L_11620)


	//   ....[0]....
.L_11620:
        /*011c*/ 	.word	0x00000260


	//   ....[1]....
        /*0120*/ 	.word	0x00000280


	//   ....[2]....
        /*0124*/ 	.word	0x000002a0


	//   ....[3]....
        /*0128*/ 	.word	0x000002c0


	//   ....[4]....
        /*012c*/ 	.word	0x000003e0


	//   ....[5]....
        /*0130*/ 	.word	0x00000400


	//   ....[6]....
        /*0134*/ 	.word	0x00000420


	//   ....[7]....
        /*0138*/ 	.word	0x00000440


	//   ....[8]....
        /*013c*/ 	.word	0x00000750


	//   ....[9]....
        /*0140*/ 	.word	0x00000780


	//   ....[10]....
        /*0144*/ 	.word	0x000007f0


	//   ....[11]....
        /*0148*/ 	.word	0x00000810


	//   ....[12]....
        /*014c*/ 	.word	0x00000830


	//   ....[13]....
        /*0150*/ 	.word	0x000008b0


	//   ....[14]....
        /*0154*/ 	.word	0x000008d0


	//   ....[15]....
        /*0158*/ 	.word	0x000008e0


	//   ....[16]....
        /*015c*/ 	.word	0x00000910


	//   ....[17]....
        /*0160*/ 	.word	0x00000970


	//   ....[18]....
        /*0164*/ 	.word	0x00000990


	//   ....[19]....
        /*0168*/ 	.word	0x000009a0


	//----- nvinfo : EIATTR_VRC_CTA_INIT_COUNT
	.align		4
.L_11621:
        /*016c*/ 	.byte	0x02, 0x4a
	.zero		1
	.zero		1


	//----- nvinfo : EIATTR_EXIT_INSTR_OFFSETS
	.align		4
        /*0170*/ 	.byte	0x04, 0x1c
        /*0172*/ 	.short	(.L_11623 - .L_11622)


	//   ....[0]....
.L_11622:
        /*0174*/ 	.word	0x00000090


	//   ....[1]....
        /*0178*/ 	.word	0x00000da0


	//   ....[2]....
        /*017c*/ 	.word	0x00000dc0


	//   ....[3]....
        /*0180*/ 	.word	0x00001230


	//   ....[4]....
        /*0184*/ 	.word	0x00001450


	//   ....[5]....
        /*0188*/ 	.word	0x000015b0


	//   ....[6]....
        /*018c*/ 	.word	0x00001680


	//----- nvinfo : EIATTR_MAX_THREADS
	.align		4
.L_11623:
        /*0190*/ 	.byte	0x04, 0x05
        /*0192*/ 	.short	(.L_11625 - .L_11624)
.L_11624:
        /*0194*/ 	.word	0x00000080
        /*0198*/ 	.word	0x00000001
        /*019c*/ 	.word	0x00000001


	//----- nvinfo : EIATTR_CRS_STACK_SIZE
	.align		4
.L_11625:
        /*01a0*/ 	.byte	0x04, 0x1e
        /*01a2*/ 	.short	(.L_11627 - .L_11626)
.L_11626:
        /*01a4*/ 	.word	0x00000000


	//----- nvinfo : EIATTR_CBANK_PARAM_SIZE
	.align		4
.L_11627:
        /*01a8*/ 	.byte	0x03, 0x19
        /*01aa*/ 	.short	0x0048


	//----- nvinfo : EIATTR_PARAM_CBANK
	.align		4
        /*01ac*/ 	.byte	0x04, 0x0a
        /*01ae*/ 	.short	(.L_11629 - .L_11628)
	.align		4
.L_11628:
        /*01b0*/ 	.word	index@(.nv.constant0._ZN4vllm3moe10topkGatingILi4ELi64ELi4ELi16ELi32EifLNS0_11ScoringFuncE0EEEvPKT5_PKbPfiPT4_PiiiibPKf)
        /*01b4*/ 	.short	0x0380
        /*01b6*/ 	.short	0x0048


	//----- nvinfo : EIATTR_SW_WAR
	.align		4
.L_11629:
        /*01b8*/ 	.byte	0x04, 0x36
        /*01ba*/ 	.short	(.L_11631 - .L_11630)
.L_11630:
        /*01bc*/ 	.word	0x00000008
.L_11631:


//--------------------- .nv.info._ZN4vllm3moe10topkGatingILi4ELi32ELi4ELi16ELi32EifLNS0_11ScoringFuncE0EEEvPKT5_PKbPfiPT4_PiiiibPKf --------------------------
	.section	.nv.info._ZN4vllm3moe10topkGatingILi4ELi32ELi4ELi16ELi32EifLNS0_11ScoringFuncE0EEEvPKT5_PKbPfiPT4_PiiiibPKf,"",@"SHT_CUDA_INFO"
	.sectionflags	@""
	.align	4


	//----- nvinfo : EIATTR_CUDA_API_VERSION
	.align		4
        /*0000*/ 	.byte	0x04, 0x37
        /*0002*/ 	.short	(.L_11633 - .L_11632)
.L_11632:
        /*0004*/ 	.word	0x00000082


	//----- nvinfo : EIATTR_KPARAM_INFO
	.align		4
.L_11633:
        /*0008*/ 	.byte	0x04, 0x17
        /*000a*/ 	.short	(.L_11635 - .L_11634)
.L_11634:
        /*000c*/ 	.word	0x00000000
        /*0010*/ 	.short	0x000a
        /*0012*/ 	.short	0x0040
        /*0014*/ 	.byte	0x00, 0xf5, 0x21, 0x00


	//----- nvinfo : EIATTR_KPARAM_INFO
	.align		4
.L_11635:
        /*0018*/ 	.byte	0x04, 0x17
        /*001a*/ 	.short	(.L_11637 - .L_11636)
.L_11636:
        /*001c*/ 	.word	0x00000000
        /*0020*/ 	.short	0x0009
        /*0022*/ 	.short	0x003c
        /*0024*/ 	.byte	0x00, 0xf0, 0x05, 0x00


	//----- nvinfo : EIATTR_KPARAM_INFO
	.align		4
.L_11637:
        /*0028*/ 	.byte	0x04, 0x17
        /*002a*/ 	.short	(.L_11639 - .L_11638)
.L_11638:
        /*002c*/ 	.word	0x00000000
        /*0030*/ 	.short	0x0008
        /*0032*/ 	.short	0x0038
        /*0034*/ 	.byte	0x00, 0xf0, 0x11, 0x00


	//----- nvinfo : EIATTR_KPARAM_INFO
	.align		4
.L_11639:
        /*0038*/ 	.byte	0x04, 0x17
        /*003a*/ 	.short	(.L_11641 - .L_11640)
.L_11640:
        /*003c*/ 	.word	0x00000000
        /*0040*/ 	.short	0x0007
        /*0042*/ 	.short	0x0034
        /*0044*/ 	.byte	0x00, 0xf0, 0x11, 0x00


	//----- nvinfo : EIATTR_KPARAM_INFO
	.align		4
.L_11641:
        /*0048*/ 	.byte	0x04, 0x17
        /*004a*/ 	.short	(.L_11643 - .L_11642)
.L_11642:
        /*004c*/ 	.word	0x00000000
        /*0050*/ 	.short	0x0006
        /*0052*/ 	.short	0x0030
        /*0054*/ 	.byte	0x00, 0xf0, 0x11, 0x00


	//----- nvinfo : EIATTR_KPARAM_INFO
	.align		4
.L_11643:
        /*0058*/ 	.byte	0x04, 0x17
        /*005a*/ 	.short	(.L_11645 - .L_11644)
.L_11644:
        /*005c*/ 	.word	0x00000000
        /*0060*/ 	.short	0x0005
        /*0062*/ 	.short	0x0028
        /*0064*/ 	.byte	0x00, 0xf5, 0x21, 0x00


	//----- nvinfo : EIATTR_KPARAM_INFO
	.align		4
.L_11645:
        /*0068*/ 	.byte	0x04, 0x17
        /*006a*/ 	.short	(.L_11647 - .L_11646)
.L_11646:
        /*006c*/ 	.word	0x00000000
        /*0070*/ 	.short	0x0004
        /*0072*/ 	.short	0x0020
        /*0074*/ 	.byte	0x00, 0xf5, 0x21, 0x00


	//----- nvinfo : EIATTR_KPARAM_INFO
	.align		4
.L_11647:
        /*0078*/ 	.byte	0x04, 0x17
        /*007a*/ 	.short	(.L_11649 - .L_11648)
.L_11648:
        /*007c*/ 	.word	0x00000000
        /*0080*/ 	.short	0x0003
        /*0082*/ 	.short	0x0018
        /*0084*/ 	.byte	0x00, 0xf0, 0x11, 0x00


	//----- nvinfo : EIATTR_KPARAM_INFO
	.align		4
.L_11649:
        /*0088*/ 	.byte	0x04, 0x17
        /*008a*/ 	.short	(.L_11651 - .L_11650)
.L_11650:
        /*008c*/ 	.word	0x00000000
        /*0090*/ 	.short	0x0002
        /*0092*/ 	.short	0x0010
        /*0094*/ 	.byte	0x00, 0xf5, 0x21, 0x00


	//----- nvinfo : EIATTR_KPARAM_INFO
	.align		4
.L_11651:
        /*0098*/ 	.byte	0x04, 0x17
        /*009a*/ 	.short	(.L_11653 - .L_11652)
.L_11652:
        /*009c*/ 	.word	0x00000000
        /*00a0*/ 	.short	0x0001
        /*00a2*/ 	.short	0x0008
        /*00a4*/ 	.byte	0x00, 0xf5, 0x21, 0x00


	//----- nvinfo : EIATTR_KPARAM_INFO
	.align		4
.L_11653:
        /*00a8*/ 	.byte	0x04, 0x17
        /*00aa*/ 	.short	(.L_11655 - .L_11654)
.L_11654:
        /*00ac*/ 	.word	0x00000000
        /*00b0*/ 	.short	0x0000
        /*00b2*/ 	.short	0x0000
        /*00b4*/ 	.byte	0x00, 0xf5, 0x21, 0x00


	//----- nvinfo : EIATTR_SPARSE_MMA_MASK
	.align		4
.L_11655:
        /*00b8*/ 	.byte	0x03, 0x50
        /*00ba*/ 	.short	0x0000


	//----- nvinfo : EIATTR_MAXREG_COUNT
	.align		4
        /*00bc*/ 	.byte	0x03, 0x1b
        /*00be*/ 	.short	0x00ff


	//----- nvinfo : EIATTR_MERCURY_ISA_VERSION
	.align		4
        /*00c0*/ 	.byte	0x03, 0x5f
        /*00c2*/ 	.short	0x0101


	//----- nvinfo : EIATTR_COOP_GROUP_MASK_REGIDS
	.align		4
        /*00c4*/ 	.byte	0x04, 0x29
        /*00c6*/ 	.short	(.L_11657 - .L_11656)


	//   ....[0]....
.L_11656:
        /*00c8*/ 	.word	0xffffffff


	//   ....[1]....
        /*00cc*/ 	.word	0xffffffff


	//   ....[2]....
        /*00d0*/ 	.word	0xffffffff


	//   ....[3]....
        /*00d4*/ 	.word	0xffffffff


	//   ....[4]....
        /*00d8*/ 	.word	0xffffffff


	//   ....[5]....
        /*00dc*/ 	.word	0xffffffff


	//   ....[6]....
        /*00e0*/ 	.word	0xffffffff


	//   ....[7]....
        /*00e4*/ 	.word	0xffffffff


	//   ....[8]....
        /*00e8*/ 	.word	0xffffffff


	//   ....[9]....
        /*00ec*/ 	.word	0xffffffff


	//   ....[10]....
        /*00f0*/ 	.word	0xffffffff


	//   ....[11]....
        /*00f4*/ 	.word	0xffffffff


	//   ....[12]....
        /*00f8*/ 	.word	0xffffffff


	//   ....[13]....
        /*00fc*/ 	.word	0xffffffff


	//   ....[14]....
        /*0100*/ 	.word	0xffffffff


	//----- nvinfo : EIATTR_COOP_GROUP_INSTR_OFFSETS
	.align		4
.L_11657:
        /*0104*/ 	.byte	0x04, 0x28
        /*0106*/ 	.short	(.L_11659 - .L_11658)


	//   ....[0]....
.L_11658:
        /*0108*/ 	.word	0x00000280


	//   ....[1]....
        /*010c*/ 	.word	0x000002a0


	//   ....[2]....
        /*0110*/ 	.word	0x000002e0


	//   ....[3]....
        /*0114*/ 	.word	0x00000400


	//   ....[4]....
        /*0118*/ 	.word	0x00000420


	//   ....[5]....
        /*011c*/ 	.word	0x00000440


	//   ....[6]....
        /*0120*/ 	.word	0x00000710


	//   ....[7]....
        /*0124*/ 	.word	0x00000740


	//   ....[8]....
        /*0128*/ 	.word	0x00000780


	//   ....[9]....
        /*012c*/ 	.word	0x000007f0


	//   ....[10]....
        /*0130*/ 	.word	0x00000810


	//   ....[11]....
        /*0134*/ 	.word	0x00000820


	//   ....[12]....
        /*0138*/ 	.word	0x00000890


	//   ....[13]....
        /*013c*/ 	.word	0x000008b0


	//   ....[14]....
        /*0140*/ 	.word	0x000008c0


	//----- nvinfo : EIATTR_VRC_CTA_INIT_COUNT
	.align		4
.L_11659:
        /*0144*/ 	.byte	0x02, 0x4a
	.zero		1
	.zero		1


	//----- nvinfo : EIATTR_EXIT_INSTR_OFFSETS
	.align		4
        /*0148*/ 	.byte	0x04, 0x1c
        /*014a*/ 	.short	(.L_11661 - .L_11660)


	//   ....[0]....
.L_11660:
        /*014c*/ 	.word	0x00000090


	//   ....[1]....
        /*0150*/ 	.word	0x00000cb0


	//   ....[2]....
        /*0154*/ 	.word	0x00000cd0


	//   ....[3]....
        /*0158*/ 	.word	0x00001140


	//   ....[4]....
        /*015c*/ 	.word	0x00001360


	//   ....[5]....
        /*0160*/ 	.word	0x000014c0


	//   ....[6]....
        /*0164*/ 	.word	0x00001590


	//----- nvinfo : EIATTR_MAX_THREADS
	.align		4
.L_11661:
        /*0168*/ 	.byte	0x04, 0x05
        /*016a*/ 	.short	(.L_11663 - .L_11662)
.L_11662:
        /*016c*/ 	.word	0x00000080
        /*0170*/ 	.word	0x00000001
        /*0174*/ 	.word	0x00000001


	//----- nvinfo : EIATTR_CRS_STACK_SIZE
	.align		4
.L_11663:
        /*0178*/ 	.byte	0x04, 0x1e
        /*017a*/ 	.short	(.L_11665 - .L_11664)
.L_11664:
        /*017c*/ 	.word	0x00000000


	//----- nvinfo : EIATTR_CBANK_PARAM_SIZE
	.align		4
.L_11665:
        /*0180*/ 	.byte	0x03, 0x19
        /*0182*/ 	.short	0x0048


	//----- nvinfo : EIATTR_PARAM_CBANK
	.align		4
        /*0184*/ 	.byte	0x04, 0x0a
        /*0186*/ 	.short	(.L_11667 - .L_11666)
	.align		4
.L_11666:
        /*0188*/ 	.word	index@(.nv.constant0._ZN4vllm3moe10topkGatingILi4ELi32ELi4ELi16ELi32EifLNS0_11ScoringFuncE0EEEvPKT5_PKbPfiPT4_PiiiibPKf)
        /*018c*/ 	.short	0x0380
        /*018e*/ 	.short	0x0048


	//----- nvinfo : EIATTR_SW_WAR
	.align		4
.L_11667:
        /*0190*/ 	.byte	0x04, 0x36
        /*0192*/ 	.short	(.L_11669 - .L_11668)
.L_11668:
        /*0194*/ 	.word	0x00000008
.L_11669:


//--------------------- .nv.info._ZN4vllm3moe10topkGatingILi4ELi16ELi4ELi16ELi32EifLNS0_11ScoringFuncE0EEEvPKT5_PKbPfiPT4_PiiiibPKf --------------------------
	.section	.nv.info._ZN4vllm3moe10topkGatingILi4ELi16ELi4ELi16ELi32EifLNS0_11ScoringFuncE0EEEvPKT5_PKbPfiPT4_PiiiibPKf,"",@"SHT_CUDA_INFO"
	.sectionflags	@""
	.align	4


	//----- nvinfo : EIATTR_CUDA_API_VERSION
	.align		4
        /*0000*/ 	.byte	0x04, 0x37
        /*0002*/ 	.short	(.L_11671 - .L_11670)
.L_11670:
        /*0004*/ 	.word	0x00000082


	//----- nvinfo : EIATTR_KPARAM_INFO
	.align		4
.L_11671:
        /*0008*/ 	.byte	0x04, 0x17
        /*000a*/ 	.short	(.L_11673 - .L_11672)
.L_11672:
        /*000c*/ 	.word	0x00000000
        /*0010*/ 	.short	0x000a
        /*0012*/ 	.short	0x0040
        /*0014*/ 	.byte	0x00, 0xf5, 0x21, 0x00


	//----- nvinfo : EIATTR_KPARAM_INFO
	.align		4
.L_11673:
        /*0018*/ 	.byte	0x04, 0x17
        /*001a*/ 	.short	(.L_11675 - .L_11674)
.L_11674:
        /*001c*/ 	.word	0x00000000
        /*0020*/ 	.short	0x0009
        /*0022*/ 	.short	0x003c
        /*0024*/ 	.byte	0x00, 0xf0, 0x05, 0x00


	//----- nvinfo : EIATTR_KPARAM_INFO
	.align		4
.L_11675:
        /*0028*/ 	.byte	0x04, 0x17
        /*002a*/ 	.short	(.L_11677 - .L_11676)
.L_11676:
        /*002c*/ 	.word	0x00000000
        /*0030*/ 	.short	0x0008
        /*0032*/ 	.short	0x0038
        /*0034*/ 	.byte	0x00, 0xf0, 0x11, 0x00


	//----- nvinfo : EIATTR_KPARAM_INFO
	.align		4
.L_11677:
        /*0038*/ 	.byte	0x04, 0x17
        /*003a*/ 	.short	(.L_11679 - .L_11678)
.L_11678:
        /*003c*/ 	.word	0x00000000
        /*0040*/ 	.short	0x0007
        /*0042*/ 	.short	0x0034
        /*0044*/ 	.byte	0x00, 0xf0, 0x11, 0x00


	//----- nvinfo : EIATTR_KPARAM_INFO
	.align		4
.L_11679:
        /*0048*/ 	.byte	0x04, 0x17
        /*004a*/ 	.short	(.L_11681 - .L_11680)
.L_11680:
        /*004c*/ 	.word	0x00000000
        /*0050*/ 	.short	0x0006
        /*0052*/ 	.short	0x0030
        /*0054*/ 	.byte	0x00, 0xf0, 0x11, 0x00


	//----- nvinfo : EIATTR_KPARAM_INFO
	.align		4
.L_11681:
        /*0058*/ 	.byte	0x04, 0x17
        /*005a*/ 	.short	(.L_11683 - .L_11682)
.L_11682:
        /*005c*/ 	.word	0x00000000
        /*0060*/ 	.short	0x0005
        /*0062*/ 	.short	0x0028
        /*0064*/ 	.byte	0x00, 0xf5, 0x21, 0x00


	//----- nvinfo : EIATTR_KPARAM_INFO
	.align		4
.L_11683:
        /*0068*/ 	.byte	0x04, 0x17
        /*006a*/ 	.short	(.L_11685 - .L_11684)
.L_11684:
        /*006c*/ 	.word	0x00000000
        /*0070*/ 	.short	0x0004
        /*0072*/ 	.short	0x0020
        /*0074*/ 	.byte	0x00, 0xf5, 0x21, 0x00


	//----- nvinfo : EIATTR_KPARAM_INFO
	.align		4
.L_11685:
        /*0078*/ 	.byte	0x04, 0x17
        /*007a*/ 	.short	(.L_11687 - .L_11686)
.L_11686:
        /*007c*/ 	.word	0x00000000
        /*0080*/ 	.short	0x0003
        /*0082*/ 	.short	0x0018
        /*0084*/ 	.byte	0x00, 0xf0, 0x11, 0x00


	//----- nvinfo : EIATTR_KPARAM_INFO
	.align		4
.L_11687:
        /*0088*/ 	.byte	0x04, 0x17
        /*008a*/ 	.short	(.L_11689 - .L_11688)
.L_11688:
        /*008c*/ 	.word	0x00000000
        /*0090*/ 	.short	0x0002
        /*0092*/ 	.short	0x0010
        /*0094*/ 	.byte	0x00, 0xf5, 0x21, 0x00


	//----- nvinfo : EIATTR_KPARAM_INFO
	.align		4
.L_11689:
        /*0098*/ 	.byte	0x04, 0x17
        /*009a*/ 	.short	(.L_11691 - .L_11690)
.L_11690:
        /*009c*/ 	.word	0x00000000
        /*00a0*/ 	.short	0x0001
        /*00a2*/ 	.short	0x0008
        /*00a4*/ 	.byte	0x00, 0xf5, 0x21, 0x00


	//----- nvinfo : EIATTR_KPARAM_INFO
	.align		4
.L_11691:
        /*00a8*/ 	.byte	0x04, 0x17
        /*00aa*/ 	.short	(.L_11693 - .L_11692)
.L_11692:
        /*00ac*/ 	.word	0x00000000
        /*00b0*/ 	.short	0x0000
        /*00b2*/ 	.short	0x0000
        /*00b4*/ 	.byte	0x00, 0xf5, 0x21, 0x00


	//----- nvinfo : EIATTR_SPARSE_MMA_MASK
	.align		4
.L_11693:
        /*00b8*/ 	.byte	0x03, 0x50
        /*00ba*/ 	.short	0x0000


	//----- nvinfo : EIATTR_MAXREG_COUNT
	.align		4
        /*00bc*/ 	.byte	0x03, 0x1b
        /*00be*/ 	.short	0x00ff


	//----- nvinfo : EIATTR_MERCURY_ISA_VERSION
	.align		4
        /*00c0*/ 	.byte	0x03, 0x5f
        /*00c2*/ 	.short	0x0101


	//----- nvinfo : EIATTR_COOP_GROUP_MASK_REGIDS
	.align		4
        /*00c4*/ 	.byte	0x04, 0x29
        /*00c6*/ 	.short	(.L_11695 - .L_11694)


	//   ....[0]....
.L_11694:
        /*00c8*/ 	.word	0xffffffff


	//   ....[1]....
        /*00cc*/ 	.word	0xffffffff


	//   ....[2]....
        /*00d0*/ 	.word	0xffffffff


	//   ....[3]....
        /*00d4*/ 	.word	0xffffffff


	//   ....[4]....
        /*00d8*/ 	.word	0xffffffff


	//   ....[5]....
        /*00dc*/ 	.word	0xffffffff


	//   ....[6]....
        /*00e0*/ 	.word	0xffffffff


	//   ....[7]....
        /*00e4*/ 	.word	0xffffffff


	//   ....[8]....
        /*00e8*/ 	.word	0xffffffff


	//   ....[9]....
        /*00ec*/ 	.word	0xffffffff


	//----- nvinfo : EIATTR_COOP_GROUP_INSTR_OFFSETS
	.align		4
.L_11695:
        /*00f0*/ 	.byte	0x04, 0x28
        /*00f2*/ 	.short	(.L_11697 - .L_11696)


	//   ....[0]....
.L_11696:
        /*00f4*/ 	.word	0x00000280


	//   ....[1]....
        /*00f8*/ 	.word	0x000002a0


	//   ....[2]....
        /*00fc*/ 	.word	0x000003e0


	//   ....[3]....
        /*0100*/ 	.word	0x00000400


	//   ....[4]....
        /*0104*/ 	.word	0x000006c0


	//   ....[5]....
        /*0108*/ 	.word	0x00000700


	//   ....[6]....
        /*010c*/ 	.word	0x00000740


	//   ....[7]....
        /*0110*/ 	.word	0x000007b0


	//   ....[8]....
        /*0114*/ 	.word	0x000007d0


	//   ....[9]....
        /*0118*/ 	.word	0x000007e0


	//----- nvinfo : EIATTR_VRC_CTA_INIT_COUNT
	.align		4
.L_11697:
        /*011c*/ 	.byte	0x02, 0x4a
	.zero		1
	.zero		1


	//----- nvinfo : EIATTR_EXIT_INSTR_OFFSETS
	.align		4
        /*0120*/ 	.byte	0x04, 0x1c
        /*0122*/ 	.short	(.L_11699 - .L_11698)


	//   ....[0]....
.L_11698:
        /*0124*/ 	.word	0x00000090


	//   ....[1]....
        /*0128*/ 	.word	0x00000bd0


	//   ....[2]....
        /*012c*/ 	.word	0x00000bf0


	//   ....[3]....
        /*0130*/ 	.word	0x00001060


	//   ....[4]....
        /*0134*/ 	.word	0x00001280


	//   ....[5]....
        /*0138*/ 	.word	0x000013e0


	//   ....[6]....
        /*013c*/ 	.word	0x000014b0


	//----- nvinfo : EIATTR_MAX_THREADS
	.align		4
.L_11699:
        /*0140*/ 	.byte	0x04, 0x05
        /*0142*/ 	.short	(.L_11701 - .L_11700)
.L_11700:
        /*0144*/ 	.word	0x00000080
        /*0148*/ 	.word	0x00000001
        /*014c*/ 	.word	0x00000001


	//----- nvinfo : EIATTR_CRS_STACK_SIZE
	.align		4
.L_11701:
        /*0150*/ 	.byte	0x04, 0x1e
        /*0152*/ 	.short	(.L_11703 - .L_11702)
.L_11702:
        /*0154*/ 	.word	0x00000000


	//----- nvinfo : EIATTR_CBANK_PARAM_SIZE
	.align		4
.L_11703:
        /*0158*/ 	.byte	0x03, 0x19
        /*015a*/ 	.short	0x0048


	//----- nvinfo : EIATTR_PARAM_CBANK
	.align		4
        /*015c*/ 	.byte	0x04, 0x0a
        /*015e*/ 	.short	(.L_11705 - .L_11704)
	.align		4
.L_11704:
        /*0160*/ 	.word	index@(.nv.constant0._ZN4vllm3moe10topkGatingILi4ELi16ELi4ELi16ELi32EifLNS0_11ScoringFuncE0EEEvPKT5_PKbPfiPT4_PiiiibPKf)
        /*0164*/ 	.short	0x0380
        /*0166*/ 	.short	0x0048


	//----- nvinfo : EIATTR_SW_WAR
	.align		4
.L_11705:
        /*0168*/ 	.byte	0x04, 0x36
        /*016a*/ 	.short	(.L_11707 - .L_11706)
.L_11706:
        /*016c*/ 	.word	0x00000008
.L_11707:


//--------------------- .nv.info._ZN4vllm3moe10topkGatingILi4ELi8ELi4ELi16ELi32EifLNS0_11ScoringFuncE0EEEvPKT5_PKbPfiPT4_PiiiibPKf --------------------------
	.section	.nv.info._ZN4vllm3moe10topkGatingILi4ELi8ELi4ELi16ELi32EifLNS0_11ScoringFuncE0EEEvPKT5_PKbPfiPT4_PiiiibPKf,"",@"SHT_CUDA_INFO"
	.sectionflags	@""
	.align	4


	//----- nvinfo : EIATTR_CUDA_API_VERSION
	.align		4
        /*0000*/ 	.byte	0x04, 0x37
        /*0002*/ 	.short	(.L_11709 - .L_11708)
.L_11708:
        /*0004*/ 	.word	0x00000082


	//----- nvinfo : EIATTR_KPARAM_INFO
	.align		4
.L_11709:
        /*0008*/ 	.byte	0x04, 0x17
        /*000a*/ 	.short	(.L_11711 - .L_11710)
.L_11710:
        /*000c*/ 	.word	0x00000000
        /*0010*/ 	.short	0x000a
        /*0012*/ 	.short	0x0040
        /*0014*/ 	.byte	0x00, 0xf5, 0x21, 0x00


	//----- nvinfo : EIATTR_KPARAM_INFO
	.align		4
.L_11711:
        /*0018*/ 	.byte	0x04, 0x17
        /*001a*/ 	.short	(.L_11713 - .L_11712)
.L_11712:
        /*001c*/ 	.word	0x00000000
        /*0020*/ 	.short	0x0009
        /*0022*/ 	.short	0x003c
        /*0024*/ 	.byte	0x00, 0xf0, 0x05, 0x00


	//----- nvinfo : EIATTR_KPARAM_INFO
	.align		4
.L_11713:
        /*0028*/ 	.byte	0x04, 0x17
        /*002a*/ 	.short	(.L_11715 - .L_11714)
.L_11714:
        /*002c*/ 	.word	0x00000000
        /*0030*/ 	.short	0x0008
        /*0032*/ 	.short	0x0038
        /*0034*/ 	.byte	0x00, 0xf0, 0x11, 0x00


	//----- nvinfo : EIATTR_KPARAM_INFO
	.align		4
.L_11715:
        /*0038*/ 	.byte	0x04, 0x17
        /*003a*/ 	.short	(.L_11717 - .L_11716)
.L_11716:
        /*003c*/ 	.word	0x00000000
        /*0040*/ 	.short	0x0007
        /*0042*/ 	.short	0x0034
        /*0044*/ 	.byte	0x00, 0xf0, 0x11, 0x00


	//----- nvinfo : EIATTR_KPARAM_INFO
	.align		4
.L_11717:
        /*0048*/ 	.byte	0x04, 0x17
        /*004a*/ 	.short	(.L_11719 - .L_11718)
.L_11718:
        /*004c*/ 	.word	0x00000000
        /*0050*/ 	.short	0x0006
        /*0052*/ 	.short	0x0030
        /*0054*/ 	.byte	0x00, 0xf0, 0x11, 0x00


	//----- nvinfo : EIATTR_KPARAM_INFO
	.align		4
.L_11719:
        /*0058*/ 	.byte	0x04, 0x17
        /*005a*/ 	.short	(.L_11721 - .L_11720)
.L_11720:
        /*005c*/ 	.word	0x00000000
        /*0060*/ 	.short	0x0005
        /*0062*/ 	.short	0x0028
        /*0064*/ 	.byte	0x00, 0xf5, 0x21, 0x00


	//----- nvinfo : EIATTR_KPARAM_INFO
	.align		4
.L_11721:
        /*0068*/ 	.byte	0x04, 0x17
        /*006a*/ 	.short	(.L_11723 - .L_11722)
.L_11722:
        /*006c*/ 	.word	0x00000000
        /*0070*/ 	.short	0x0004
        /*0072*/ 	.short	0x0020
        /*0074*/ 	.byte	0x00, 0xf5, 0x21, 0x00


	//----- nvinfo : EIATTR_KPARAM_INFO
	.align		4
.L_11723:
        /*0078*/ 	.byte	0x04, 0x17
        /*007a*/ 	.short	(.L_11725 - .L_11724)
.L_11724:
        /*007c*/ 	.word	0x00000000
        /*0080*/ 	.short	0x0003
        /*0082*/ 	.short	0x0018
        /*0084*/ 	.byte	0x00, 0xf0, 0x11, 0x00


	//----- nvinfo : EIATTR_KPARAM_INFO
	.align		4
.L_11725:
        /*0088*/ 	.byte	0x04, 0x17
        /*008a*/ 	.short	(.L_11727 - .L_11726)
.L_11726:
        /*008c*/ 	.word	0x00000000
        /*0090*/ 	.short	0x0002
        /*0092*/ 	.short	0x0010
        /*0094*/ 	.byte	0x00, 0xf5, 0x21, 0x00


	//----- nvinfo : EIATTR_KPARAM_INFO
	.align		4
.L_11727:
        /*0098*/ 	.byte	0x04, 0x17
        /*009a*/ 	.short	(.L_11729 - .L_11728)
.L_11728:
        /*009c*/ 	.word	0x00000000
        /*00a0*/ 	.short	0x0001
        /*00a2*/ 	.short	0x0008
        /*00a4*/ 	.byte	0x00, 0xf5, 0x21, 0x00


	//----- nvinfo : EIATTR_KPARAM_INFO
	.align		4
.L_11729:
        /*00a8*/ 	.byte	0x04, 0x17
        /*00aa*/ 	.short	(.L_11731 - .L_11730)
.L_11730:
        /*00ac*/ 	.word	0x00000000
        /*00b0*/ 	.short	0x0000
        /*00b2*/ 	.short	0x0000
        /*00b4*/ 	.byte	0x00, 0xf5, 0x21, 0x00


	//----- nvinfo : EIATTR_SPARSE_MMA_MASK
	.align		4
.L_11731:
        /*00b8*/ 	.byte	0x03, 0x50
        /*00ba*/ 	.short	0x0000


	//----- nvinfo : EIATTR_MAXREG_COUNT
	.align		4
        /*00bc*/ 	.byte	0x03, 0x1b
        /*00be*/ 	.short	0x00ff


	//----- nvinfo : EIATTR_MERCURY_ISA_VERSION
	.align		4
        /*00c0*/ 	.byte	0x03, 0x5f
        /*00c2*/ 	.short	0x0101


	//----- nvinfo : EIATTR_COOP_GROUP_MASK_REGIDS
	.align		4
        /*00c4*/ 	.byte	0x04, 0x29
        /*00c6*/ 	.short	(.L_11733 - .L_11732)


	//   ....[0]....
.L_11732:
        /*00c8*/ 	.word	0xffffffff


	//   ....[1]....
        /*00cc*/ 	.word	0xffffffff


	//   ....[2]....
        /*00d0*/ 	.word	0xffffffff


	//   ....[3]....
        /*00d4*/ 	.word	0xffffffff


	//   ....[4]....
        /*00d8*/ 	.word	0xffffffff


	//   ....[5]....
        /*00dc*/ 	.word	0xffffffff


	//   ....[6]....
        /*00e0*/ 	.word	0xffffffff


	//   ....[7]....
        /*00e4*/ 	.word	0xffffffff


	//   ....[8]....
        /*00e8*/ 	.word	0xffffffff


	//   ....[9]....
        /*00ec*/ 	.word	0xffffffff


	//   ....[10]....
        /*00f0*/ 	.word	0xffffffff


	//----- nvinfo : EIATTR_COOP_GROUP_INSTR_OFFSETS
	.align		4
.L_11733:
        /*00f4*/ 	.byte	0x04, 0x28
        /*00f6*/ 	.short	(.L_11735 - .L_11734)


	//   ....[0]....
.L_11734:
        /*00f8*/ 	.word	0x000002a0


	//   ....[1]....
        /*00fc*/ 	.word	0x000003e0


	//   ....[2]....
        /*0100*/ 	.word	0x00000770


	//   ....[3]....
        /*0104*/ 	.word	0x000007d0


	//   ....[4]....
        /*0108*/ 	.word	0x000007e0


	//   ....[5]....
        /*010c*/ 	.word	0x00000be0


	//   ....[6]....
        /*0110*/ 	.word	0x00000c40


	//   ....[7]....
        /*0114*/ 	.word	0x00000c50


	//   ....[8]....
        /*0118*/ 	.word	0x000011a0


	//   ....[9]....
        /*011c*/ 	.word	0x000011e0


	//   ....[10]....
        /*0120*/ 	.word	0x000011f0


	//----- nvinfo : EIATTR_VRC_CTA_INIT_COUNT
	.align		4
.L_11735:
        /*0124*/ 	.byte	0x02, 0x4a
	.zero		1
	.zero		1


	//----- nvinfo : EIATTR_EXIT_INSTR_OFFSETS
	.align		4
        /*0128*/ 	.byte	0x04, 0x1c
        /*012a*/ 	.short	(.L_11737 - .L_11736)


	//   ....[0]....
.L_11736:
        /*012c*/ 	.word	0x000000b0


	//   ....[1]....
        /*0130*/ 	.word	0x00001420


	//   ....[2]....
        /*0134*/ 	.word	0x00001440


	//   ....[3]....
        /*0138*/ 	.word	0x000018b0


	//   ....[4]....
        /*013c*/ 	.word	0x00001ad0


	//   ....[5]....
        /*0140*/ 	.word	0x00001c30


	//   ....[6]....
        /*0144*/ 	.word	0x00001d00


	//----- nvinfo : EIATTR_MAX_THREADS
	.align		4
.L_11737:
        /*0148*/ 	.byte	0x04, 0x05
        /*014a*/ 	.short	(.L_11739 - .L_11738)
.L_11738:
        /*014c*/ 	.word	0x00000080
        /*0150*/ 	.word	0x00000001
        /*0154*/ 	.word	0x00000001


	//----- nvinfo : EIATTR_CRS_STACK_SIZE
	.align		4
.L_11739:
        /*0158*/ 	.byte	0x04, 0x1e
        /*015a*/ 	.short	(.L_11741 - .L_11740)
.L_11740:
        /*015c*/ 	.word	0x00000000


	//----- nvinfo : EIATTR_CBANK_PARAM_SIZE
	.align		4
.L_11741:
        /*0160*/ 	.byte	0x03, 0x19
        /*0162*/ 	.short	0x0048


	//----- nvinfo : EIATTR_PARAM_CBANK
	.align		4
        /*0164*/ 	.byte	0x04, 0x0a
        /*0166*/ 	.short	(.L_11743 - .L_11742)
	.align		4
.L_11742:
        /*0168*/ 	.word	index@(.nv.constant0._ZN4vllm3moe10topkGatingILi4ELi8ELi4ELi16ELi32EifLNS0_11ScoringFuncE0EEEvPKT5_PKbPfiPT4_PiiiibPKf)
        /*016c*/ 	.short	0x0380
        /*016e*/ 	.short	0x0048


	//----- nvinfo : EIATTR_SW_WAR
	.align		4
.L_11743:
        /*0170*/ 	.byte	0x04, 0x36
        /*0172*/ 	.short	(.L_11745 - .L_11744)
.L_11744:
        /*0174*/ 	.word	0x00000008
.L_11745:


//--------------------- .nv.info._ZN4vllm3moe10topkGatingILi4ELi4ELi4ELi16ELi32EifLNS0_11ScoringFuncE0EEEvPKT5_PKbPfiPT4_PiiiibPKf --------------------------
	.section	.nv.info._ZN4vllm3moe10topkGatingILi4ELi4ELi4ELi16ELi32EifLNS0_11ScoringFuncE0EEEvPKT5_PKbPfiPT4_PiiiibPKf,"",@"SHT_CUDA_INFO"
	.sectionflags	@""
	.align	4


	//----- nvinfo : EIATTR_CUDA_API_VERSION
	.align		4
        /*0000*/ 	.byte	0x04, 0x37
        /*0002*/ 	.short	(.L_11747 - .L_11746)
.L_11746:
        /*0004*/ 	.word	0x00000082


	//----- nvinfo : EIATTR_KPARAM_INFO
	.align		4
.L_11747:
        /*0008*/ 	.byte	0x04, 0x17
        /*000a*/ 	.short	(.L_11749 - .L_11748)
.L_11748:
        /*000c*/ 	.word	0x00000000
        /*0010*/ 	.short	0x000a
        /*0012*/ 	.short	0x0040
        /*0014*/ 	.byte	0x00, 0xf5, 0x21, 0x00


	//----- nvinfo : EIATTR_KPARAM_INFO
	.align		4
.L_11749:
        /*0018*/ 	.byte	0x04, 0x17
        /*001a*/ 	.short	(.L_11751 - .L_11750)
.L_11750:
        /*001c*/ 	.word	0x00000000
        /*0020*/ 	.short	0x0009
        /*0022*/ 	.short	0x003c
        /*0024*/ 	.byte	0x00, 0xf0, 0x05, 0x00


	//----- nvinfo : EIATTR_KPARAM_INFO
	.align		4
.L_11751:
        /*0028*/ 	.byte	0x04, 0x17
        /*002a*/ 	.short	(.L_11753 - .L_11752)
.L_11752:
        /*002c*/ 	.word	0x00000000
        /*0030*/ 	.short	0x0008
        /*0032*/ 	.short	0x0038
        /*0034*/ 	.byte	0x00, 0xf0, 0x11, 0x00


	//----- nvinfo : EIATTR_KPARAM_INFO
	.align		4
.L_11753:
        /*0038*/ 	.byte	0x04, 0x17
        /*003a*/ 	.short	(.L_11755 - .L_11754)
.L_11754:
        /*003c*/ 	.word	0x00000000
        /*0040*/ 	.short	0x0007
        /*0042*/ 	.short	0x0034
        /*0044*/ 	.byte	0x00, 0xf0, 0x11, 0x00


	//----- nvinfo : EIATTR_KPARAM_INFO
	.align		4
.L_11755:
        /*0048*/ 	.byte	0x04, 0x17
        /*004a*/ 	.short	(.L_11757 - .L_11756)
.L_11756:
        /*004c*/ 	.word	0x00000000
        /*0050*/ 	.short	0x0006
        /*0052*/ 	.short	0x0030
        /*0054*/ 	.byte	0x00, 0xf0, 0x11, 0x00


	//----- nvinfo : EIATTR_KPARAM_INFO
	.align		4
.L_11757:
        /*0058*/ 	.byte	0x04, 0x17
        /*005a*/ 	.short	(.L_11759 - .L_11758)
.L_11758:
        /*005c*/ 	.word	0x00000000
        /*0060*/ 	.short	0x0005
        /*0062*/ 	.short	0x0028
        /*0064*/ 	.byte	0x00, 0xf5, 0x21, 0x00


	//----- nvinfo : EIATTR_KPARAM_INFO
	.align		4
.L_11759:
        /*0068*/ 	.byte	0x04, 0x17
        /*006a*/ 	.short	(.L_11761 - .L_11760)
.L_11760:
        /*006c*/ 	.word	0x00000000
        /*0070*/ 	.short	0x0004
        /*0072*/ 	.short	0x0020
        /*0074*/ 	.byte	0x00, 0xf5, 0x21, 0x00


	//----- nvinfo : EIATTR_KPARAM_INFO
	.align		4
.L_11761:
        /*0078*/ 	.byte	0x04, 0x17
        /*007a*/ 	.short	(.L_11763 - .L_11762)
.L_11762:
        /*007c*/ 	.word	0x00000000
        /*0080*/ 	.short	0x0003
        /*0082*/ 	.short	0x0018
        /*0084*/ 	.byte	0x00, 0xf0, 0x11, 0x00


	//----- nvinfo : EIATTR_KPARAM_INFO
	.align		4
.L_11763:
        /*0088*/ 	.byte	0x04, 0x17
        /*008a*/ 	.short	(.L_11765 - .L_11764)
.L_11764:
        /*008c*/ 	.word	0x00000000
        /*0090*/ 	.short	0x0002
        /*0092*/ 	.short	0x0010
        /*0094*/ 	.byte	0x00, 0xf5, 0x21, 0x00


	//----- nvinfo : EIATTR_KPARAM_INFO
	.align		4
.L_11765:
        /*0098*/ 	.byte	0x04, 0x17
        /*009a*/ 	.short	(.L_11767 - .L_11766)
.L_11766:
        /*009c*/ 	.word	0x00000000
        /*00a0*/ 	.short	0x0001
        /*00a2*/ 	.short	0x0008
        /*00a4*/ 	.byte	0x00, 0xf5, 0x21, 0x00


	//----- nvinfo : EIATTR_KPARAM_INFO
	.align		4
.L_11767:
        /*00a8*/ 	.byte	0x04, 0x17
        /*00aa*/ 	.short	(.L_11769 - .L_11768)
.L_11768:
        /*00ac*/ 	.word	0x00000000
        /*00b0*/ 	.short	0x0000
        /*00b2*/ 	.short	0x0000
        /*00b4*/ 	.byte	0x00, 0xf5, 0x21, 0x00


	//----- nvinfo : EIATTR_SPARSE_MMA_MASK
	.align		4
.L_11769:
        /*00b8*/ 	.byte	0x03, 0x50
        /*00ba*/ 	.short	0x0000


	//----- nvinfo : EIATTR_MAXREG_COUNT
	.align		4
        /*00bc*/ 	.byte	0x03, 0x1b
        /*00be*/ 	.short	0x00ff


	//----- nvinfo : EIATTR_MERCURY_ISA_VERSION
	.align		4
        /*00c0*/ 	.byte	0x03, 0x5f
        /*00c2*/ 	.short	0x0101


	//----- nvinfo : EIATTR_VRC_CTA_INIT_COUNT
	.align		4
        /*00c4*/ 	.byte	0x02, 0x4a
	.zero		1
	.zero		1


	//----- nvinfo : EIATTR_EXIT_INSTR_OFFSETS
	.align		4
        /*00c8*/ 	.byte	0x04, 0x1c
        /*00ca*/ 	.short	(.L_11771 - .L_11770)


	//   ....[0]....
.L_11770:
        /*00cc*/ 	.word	0x00000080


	//   ....[1]....
        /*00d0*/ 	.word	0x000015d0


	//   ....[2]....
        /*00d4*/ 	.word	0x000015f0


	//   ....[3]....
        /*00d8*/ 	.word	0x00001a60


	//   ....[4]....
        /*00dc*/ 	.word	0x00001c80


	//   ....[5]....
        /*00e0*/ 	.word	0x00001de0


	//   ....[6]....
        /*00e4*/ 	.word	0x00001eb0


	//----- nvinfo : EIATTR_MAX_THREADS
	.align		4
.L_11771:
        /*00e8*/ 	.byte	0x04, 0x05
        /*00ea*/ 	.short	(.L_11773 - .L_11772)
.L_11772:
        /*00ec*/ 	.word	0x00000080
        /*00f0*/ 	.word	0x00000001
        /*00f4*/ 	.word	0x00000001


	//----- nvinfo : EIATTR_CBANK_PARAM_SIZE
	.align		4
.L_11773:
        /*00f8*/ 	.byte	0x03, 0x19
        /*00fa*/ 	.short	0x0048


	//----- nvinfo : EIATTR_PARAM_CBANK
	.align		4
        /*00fc*/ 	.byte	0x04, 0x0a
        /*00fe*/ 	.short	(.L_11775 - .L_11774)
	.align		4
.L_11774:
        /*0100*/ 	.word	index@(.nv.constant0._ZN4vllm3moe10topkGatingILi4ELi4ELi4ELi16ELi32EifLNS0_11ScoringFuncE0EEEvPKT5_PKbPfiPT4_PiiiibPKf)
        /*0104*/ 	.short	0x0380
        /*0106*/ 	.short	0x0048


	//----- nvinfo : EIATTR_SW_WAR
	.align		4
.L_11775:
        /*0108*/ 	.byte	0x04, 0x36
        /*010a*/ 	.short	(.L_11777 - .L_11776)
.L_11776:
        /*010c*/ 	.word	0x00000008
.L_11777:


//--------------------- .nv.info._ZN4vllm3moe10topkGatingILi2ELi2ELi4ELi8ELi32EifLNS0_11ScoringFuncE0EEEvPKT5_PKbPfiPT4_PiiiibPKf --------------------------
	.section	.nv.info._ZN4vllm3moe10topkGatingILi2ELi2ELi4ELi8ELi32EifLNS0_11ScoringFuncE0EEEvPKT5_PKbPfiPT4_PiiiibPKf,"",@"SHT_CUDA_INFO"
	.sectionflags	@""
	.align	4


	//----- nvinfo : EIATTR_CUDA_API_VERSION
	.align		4
        /*0000*/ 	.byte	0x04, 0x37
        /*0002*/ 	.short	(.L_11779 - .L_11778)
.L_11778:
        /*0004*/ 	.word	0x00000082


	//----- nvinfo : EIATTR_KPARAM_INFO
	.align		4
.L_11779:
        /*0008*/ 	.byte	0x04, 0x17
        /*000a*/ 	.short	(.L_11781 - .L_11780)
.L_11780:
        /*000c*/ 	.word	0x00000000
        /*0010*/ 	.short	0x000a
        /*0012*/ 	.short	0x0040
        /*0014*/ 	.byte	0x00, 0xf5, 0x21, 0x00


	//----- nvinfo : EIATTR_KPARAM_INFO
	.align		4
.L_11781:
        /*0018*/ 	.byte	0x04, 0x17
        /*001a*/ 	.short	(.L_11783 - .L_11782)
.L_11782:
        /*001c*/ 	.word	0x00000000
        /*0020*/ 	.short	0x0009
        /*0022*/ 	.short	0x003c
        /*0024*/ 	.byte	0x00, 0xf0, 0x05, 0x00


	//----- nvinfo : EIATTR_KPARAM_INFO
	.align		4
.L_11783:
        /*0028*/ 	.byte	0x04, 0x17
        /*002a*/ 	.short	(.L_11785 - .L_11784)
.L_11784:
        /*002c*/ 	.word	0x00000000
        /*0030*/ 	.short	0x0008
        /*0032*/ 	.short	0x0038
        /*0034*/ 	.byte	0x00, 0xf0, 0x11, 0x00


	//----- nvinfo : EIATTR_KPARAM_INFO
	.align		4
.L_11785:
        /*0038*/ 	.byte	0x04, 0x17
        /*003a*/ 	.short	(.L_11787 - .L_11786)
.L_11786:
        /*003c*/ 	.word	0x00000000
        /*0040*/ 	.short	0x0007
        /*0042*/ 	.short	0x0034
        /*0044*/ 	.byte	0x00, 0xf0, 0x11, 0x00


	//----- nvinfo : EIATTR_KPARAM_INFO
	.align		4
.L_11787:
        /*0048*/ 	.byte	0x04, 0x17
        /*004a*/ 	.short	(.L_11789 - .L_11788)
.L_11788:
        /*004c*/ 	.word	0x00000000
        /*0050*/ 	.short	0x0006
        /*0052*/ 	.short	0x0030
        /*0054*/ 	.byte	0x00, 0xf0, 0x11, 0x00


	//----- nvinfo : EIATTR_KPARAM_INFO
	.align		4
.L_11789:
        /*0058*/ 	.byte	0x04, 0x17
        /*005a*/ 	.short	(.L_11791 - .L_11790)
.L_11790:
        /*005c*/ 	.word	0x00000000
        /*0060*/ 	.short	0x0005
        /*0062*/ 	.short	0x0028
        /*0064*/ 	.byte	0x00, 0xf5, 0x21, 0x00


	//----- nvinfo : EIATTR_KPARAM_INFO
	.align		4
.L_11791:
        /*0068*/ 	.byte	0x04, 0x17
        /*006a*/ 	.short	(.L_11793 - .L_11792)
.L_11792:
        /*006c*/ 	.word	0x00000000
        /*0070*/ 	.short	0x0004
        /*0072*/ 	.short	0x0020
        /*0074*/ 	.byte	0x00, 0xf5, 0x21, 0x00


	//----- nvinfo : EIATTR_KPARAM_INFO
	.align		4
.L_11793:
        /*0078*/ 	.byte	0x04, 0x17
        /*007a*/ 	.short	(.L_11795 - .L_11794)
.L_11794:
        /*007c*/ 	.word	0x00000000
        /*0080*/ 	.short	0x0003
        /*0082*/ 	.short	0x0018
        /*0084*/ 	.byte	0x00, 0xf0, 0x11, 0x00


	//----- nvinfo : EIATTR_KPARAM_INFO
	.align		4
.L_11795:
        /*0088*/ 	.byte	0x04, 0x17
        /*008a*/ 	.short	(.L_11797 - .L_11796)
.L_11796:
        /*008c*/ 	.word	0x00000000
        /*0090*/ 	.short	0x0002
        /*0092*/ 	.short	0x0010
        /*0094*/ 	.byte	0x00, 0xf5, 0x21, 0x00


	//----- nvinfo : EIATTR_KPARAM_INFO
	.align		4
.L_11797:
        /*0098*/ 	.byte	0x04, 0x17
        /*009a*/ 	.short	(.L_11799 - .L_11798)
.L_11798:
        /*009c*/ 	.word	0x00000000
        /*00a0*/ 	.short	0x0001
        /*00a2*/ 	.short	0x0008
        /*00a4*/ 	.byte	0x00, 0xf5, 0x21, 0x00


	//----- nvinfo : EIATTR_KPARAM_INFO
	.align		4
.L_11799:
        /*00a8*/ 	.byte	0x04, 0x17
        /*00aa*/ 	.short	(.L_11801 - .L_11800)
.L_11800:
        /*00ac*/ 	.word	0x00000000
        /*00b0*/ 	.short	0x0000
        /*00b2*/ 	.short	0x0000
        /*00b4*/ 	.byte	0x00, 0xf5, 0x21, 0x00


	//----- nvinfo : EIATTR_SPARSE_MMA_MASK
	.align		4
.L_11801:
        /*00b8*/ 	.byte	0x03, 0x50
        /*00ba*/ 	.short	0x0000


	//----- nvinfo : EIATTR_MAXREG_COUNT
	.align		4
        /*00bc*/ 	.byte	0x03, 0x1b
        /*00be*/ 	.short	0x00ff


	//----- nvinfo : EIATTR_MERCURY_ISA_VERSION
	.align		4
        /*00c0*/ 	.byte	0x03, 0x5f
        /*00c2*/ 	.short	0x0101


	//----- nvinfo : EIATTR_VRC_CTA_INIT_COUNT
	.align		4
        /*00c4*/ 	.byte	0x02, 0x4a
	.zero		1
	.zero		1


	//----- nvinfo : EIATTR_EXIT_INSTR_OFFSETS
	.align		4
        /*00c8*/ 	.byte	0x04, 0x1c
        /*00ca*/ 	.short	(.L_11803 - .L_11802)


	//   ....[0]....
.L_11802:
        /*00cc*/ 	.word	0x00000080


	//   ....[1]....
        /*00d0*/ 	.word	0x00001040


	//   ....[2]....
        /*00d4*/ 	.word	0x00001060


	//   ....[3]....
        /*00d8*/ 	.word	0x000014d0


	//   ....[4]....
        /*00dc*/ 	.word	0x000016f0


	//   ....[5]....
        /*00e0*/ 	.word	0x00001850


	//   ....[6]....
        /*00e4*/ 	.word	0x00001920


	//----- nvinfo : EIATTR_MAX_THREADS
	.align		4
.L_11803:
        /*00e8*/ 	.byte	0x04, 0x05
        /*00ea*/ 	.short	(.L_11805 - .L_11804)
.L_11804:
        /*00ec*/ 	.word	0x00000080
        /*00f0*/ 	.word	0x00000001
        /*00f4*/ 	.word	0x00000001


	//----- nvinfo : EIATTR_CBANK_PARAM_SIZE
	.align		4
.L_11805:
        /*00f8*/ 	.byte	0x03, 0x19
        /*00fa*/ 	.short	0x0048


	//----- nvinfo : EIATTR_PARAM_CBANK
	.align		4
        /*00fc*/ 	.byte	0x04, 0x0a
        /*00fe*/ 	.short	(.L_11807 - .L_11806)
	.align		4
.L_11806:
        /*0100*/ 	.word	index@(.nv.constant0._ZN4vllm3moe10topkGatingILi2ELi2ELi4ELi8ELi32EifLNS0_11ScoringFuncE0EEEvPKT5_PKbPfiPT4_PiiiibPKf)
        /*0104*/ 	.short	0x0380
        /*0106*/ 	.short	0x0048


	//----- nvinfo : EIATTR_SW_WAR
	.align		4
.L_11807:
        /*0108*/ 	.byte	0x04, 0x36
        /*010a*/ 	.short	(.L_11809 - .L_11808)
.L_11808:
        /*010c*/ 	.word	0x00000008
.L_11809:


//--------------------- .nv.info._ZN4vllm3moe10topkGatingILi1ELi1ELi4ELi4ELi32EifLNS0_11ScoringFuncE0EEEvPKT5_PKbPfiPT4_PiiiibPKf --------------------------
	.section	.nv.info._ZN4vllm3moe10topkGatingILi1ELi1ELi4ELi4ELi32EifLNS0_11ScoringFuncE0EEEvPKT5_PKbPfiPT4_PiiiibPKf,"",@"SHT_CUDA_INFO"
	.sectionflags	@""
	.align	4


	//----- nvinfo : EIATTR_CUDA_API_VERSION
	.align		4
        /*0000*/ 	.byte	0x04, 0x37
        /*0002*/ 	.short	(.L_11811 - .L_11810)
.L_11810:
        /*0004*/ 	.word	0x00000082


	//----- nvinfo : EIATTR_KPARAM_INFO
	.align		4
.L_11811:
        /*0008*/ 	.byte	0x04, 0x17
        /*000a*/ 	.short	(.L_11813 - .L_11812)
.L_11812:
        /*000c*/ 	.word	0x00000000
        /*0010*/ 	.short	0x000a
        /*0012*/ 	.short	0x0040
        /*0014*/ 	.byte	0x00, 0xf5, 0x21, 0x00


	//----- nvinfo : EIATTR_KPARAM_INFO
	.align		4
.L_11813:
        /*0018*/ 	.byte	0x04, 0x17
        /*001a*/ 	.short	(.L_11815 - .L_11814)
.L_11814:
        /*001c*/ 	.word	0x00000000
        /*0020*/ 	.short	0x0009
        /*0022*/ 	.short	0x003c
        /*0024*/ 	.byte	0x00, 0xf0, 0x05, 0x00


	//----- nvinfo : EIATTR_KPARAM_INFO
	.align		4
.L_11815:
        /*0028*/ 	.byte	0x04, 0x17
        /*002a*/ 	.short	(.L_11817 - .L_11816)
.L_11816:
        /*002c*/ 	.word	0x00000000
        /*0030*/ 	.short	0x0008
        /*0032*/ 	.short	0x0038
        /*0034*/ 	.byte	0x00, 0xf0, 0x11, 0x00


	//----- nvinfo : EIATTR_KPARAM_INFO
	.align		4
.L_11817:
        /*0038*/ 	.byte	0x04, 0x17
        /*003a*/ 	.short	(.L_11819 - .L_11818)
.L_11818:
        /*003c*/ 	.word	0x00000000
        /*0040*/ 	.short	0x0007
        /*0042*/ 	.short	0x0034
        /*0044*/ 	.byte	0x00, 0xf0, 0x11, 0x00


	//----- nvinfo : EIATTR_KPARAM_INFO
	.align		4
.L_11819:
        /*0048*/ 	.byte	0x04, 0x17
        /*004a*/ 	.short	(.L_11821 - .L_11820)
.L_11820:
        /*004c*/ 	.word	0x00000000
        /*0050*/ 	.short	0x0006
        /*0052*/ 	.short	0x0030
        /*0054*/ 	.byte	0x00, 0xf0, 0x11, 0x00


	//----- nvinfo : EIATTR_KPARAM_INFO
	.align		4
.L_11821:
        /*0058*/ 	.byte	0x04, 0x17
        /*005a*/ 	.short	(.L_11823 - .L_11822)
.L_11822:
        /*005c*/ 	.word	0x00000000
        /*0060*/ 	.short	0x0005
        /*0062*/ 	.short	0x0028
        /*0064*/ 	.byte	0x00, 0xf5, 0x21, 0x00


	//----- nvinfo : EIATTR_KPARAM_INFO
	.align		4
.L_11823:
        /*0068*/ 	.byte	0x04, 0x17
        /*006a*/ 	.short	(.L_11825 - .L_11824)
.L_11824:
        /*006c*/ 	.word	0x00000000
        /*0070*/ 	.short	0x0004
        /*0072*/ 	.short	0x0020
        /*0074*/ 	.byte	0x00, 0xf5, 0x21, 0x00


	//----- nvinfo : EIATTR_KPARAM_INFO
	.align		4
.L_11825:
        /*0078*/ 	.byte	0x04, 0x17
        /*007a*/ 	.short	(.L_11827 - .L_11826)
.L_11826:
        /*007c*/ 	.word	0x00000000
        /*0080*/ 	.short	0x0003
        /*0082*/ 	.short	0x0018
        /*0084*/ 	.byte	0x00, 0xf0, 0x11, 0x00


	//----- nvinfo : EIATTR_KPARAM_INFO
	.align		4
.L_11827:
        /*0088*/ 	.byte	0x04, 0x17
        /*008a*/ 	.short	(.L_11829 - .L_11828)
.L_11828:
        /*008c*/ 	.word	0x00000000
        /*0090*/ 	.short	0x0002
        /*0092*/ 	.short	0x0010
        /*0094*/ 	.byte	0x00, 0xf5, 0x21, 0x00


	//----- nvinfo : EIATTR_KPARAM_INFO
	.align		4
.L_11829:
        /*0098*/ 	.byte	0x04, 0x17
        /*009a*/ 	.short	(.L_11831 - .L_11830)
.L_11830:
        /*009c*/ 	.word	0x00000000
        /*00a0*/ 	.short	0x0001
        /*00a2*/ 	.short	0x0008
        /*00a4*/ 	.byte	0x00, 0xf5, 0x21, 0x00


	//----- nvinfo : EIATTR_KPARAM_INFO
	.align		4
.L_11831:
        /*00a8*/ 	.byte	0x04, 0x17
        /*00aa*/ 	.short	(.L_11833 - .L_11832)
.L_11832:
        /*00ac*/ 	.word	0x00000000
        /*00b0*/ 	.short	0x0000
        /*00b2*/ 	.short	0x0000
        /*00b4*/ 	.byte	0x00, 0xf5, 0x21, 0x00


	//----- nvinfo : EIATTR_SPARSE_MMA_MASK
	.align		4
.L_11833:
        /*00b8*/ 	.byte	0x03, 0x50
        /*00ba*/ 	.short	0x0000


	//----- nvinfo : EIATTR_MAXREG_COUNT
	.align		4
        /*00bc*/ 	.byte	0x03, 0x1b
        /*00be*/ 	.short	0x00ff


	//----- nvinfo : EIATTR_MERCURY_ISA_VERSION
	.align		4
        /*00c0*/ 	.byte	0x03, 0x5f
        /*00c2*/ 	.short	0x0101


	//----- nvinfo : EIATTR_VRC_CTA_INIT_COUNT
	.align		4
        /*00c4*/ 	.byte	0x02, 0x4a
	.zero		1
	.zero		1


	//----- nvinfo : EIATTR_EXIT_INSTR_OFFSETS
	.align		4
        /*00c8*/ 	.byte	0x04, 0x1c
        /*00ca*/ 	.short	(.L_11835 - .L_11834)


	//   ....[0]....
.L_11834:
        /*00cc*/ 	.word	0x00000080


	//   ....[1]....
        /*00d0*/ 	.word	0x00000870


	//   ....[2]....
        /*00d4*/ 	.word	0x00000880


	//   ....[3]....
        /*00d8*/ 	.word	0x00000cf0


	//   ....[4]....
        /*00dc*/ 	.word	0x00000f10


	//   ....[5]....
        /*00e0*/ 	.word	0x00001070


	//   ....[6]....
        /*00e4*/ 	.word	0x00001140


	//----- nvinfo : EIATTR_MAX_THREADS
	.align		4
.L_11835:
        /*00e8*/ 	.byte	0x04, 0x05
        /*00ea*/ 	.short	(.L_11837 - .L_11836)
.L_11836:
        /*00ec*/ 	.word	0x00000080
        /*00f0*/ 	.word	0x00000001
        /*00f4*/ 	.word	0x00000001


	//----- nvinfo : EIATTR_CBANK_PARAM_SIZE
	.align		4
.L_11837:
        /*00f8*/ 	.byte	0x03, 0x19
        /*00fa*/ 	.short	0x0048


	//----- nvinfo : EIATTR_PARAM_CBANK
	.align		4
        /*00fc*/ 	.byte	0x04, 0x0a
        /*00fe*/ 	.short	(.L_11839 - .L_11838)
	.align		4
.L_11838:
        /*0100*/ 	.word	index@(.nv.constant0._ZN4vllm3moe10topkGatingILi1ELi1ELi4ELi4ELi32EifLNS0_11ScoringFuncE0EEEvPKT5_PKbPfiPT4_PiiiibPKf)
        /*0104*/ 	.short	0x0380
        /*0106*/ 	.short	0x0048


	//----- nvinfo : EIATTR_SW_WAR
	.align		4
.L_11839:
        /*0108*/ 	.byte	0x04, 0x36
        /*010a*/ 	.short	(.L_11841 - .L_11840)
.L_11840:
        /*010c*/ 	.word	0x00000008
.L_11841:


//--------------------- .nv.info._ZN3cub18CUB_300001_SM_10006detail11EmptyKernelIvEEvv --------------------------
	.section	.nv.info._ZN3cub18CUB_300001_SM_10006detail11EmptyKernelIvEEvv,"",@"SHT_CUDA_INFO"
	.sectionflags	@""
	.align	4


	//----- nvinfo : EIATTR_CUDA_API_VERSION
	.align		4
        /*0000*/ 	.byte	0x04, 0x37
        /*0002*/ 	.short	(.L_11843 - .L_11842)
.L_11842:
        /*0004*/ 	.word	0x00000082


	//----- nvinfo : EIATTR_SPARSE_MMA_MASK
	.align		4
.L_11843:
        /*0008*/ 	.byte	0x03, 0x50
        /*000a*/ 	.short	0x0000


	//----- nvinfo : EIATTR_MAXREG_COUNT
	.align		4
        /*000c*/ 	.byte	0x03, 0x1b
        /*000e*/ 	.short	0x00ff


	//----- nvinfo : EIATTR_MERCURY_ISA_VERSION
	.align		4
        /*0010*/ 	.byte	0x03, 0x5f
        /*0012*/ 	.short	0x0101


	//----- nvinfo : EIATTR_VRC_CTA_INIT_COUNT
	.align		4
        /*0014*/ 	.byte	0x02, 0x4a
	.zero		1
	.zero		1


	//----- nvinfo : EIATTR_EXIT_INSTR_OFFSETS
	.align		4
        /*0018*/ 	.byte	0x04, 0x1c
        /*001a*/ 	.short	(.L_11845 - .L_11844)


	//   ....[0]....
.L_11844:
        /*001c*/ 	.word	0x00000010


	//----- nvinfo : EIATTR_SW_WAR
	.align		4
.L_11845:
        /*0020*/ 	.byte	0x04, 0x36
        /*0022*/ 	.short	(.L_11847 - .L_11846)
.L_11846:
        /*0024*/ 	.word	0x00000008
.L_11847:


//--------------------- .nv.callgraph             --------------------------
	.section	.nv.callgraph,"",@"SHT_CUDA_CALLGRAPH"
	.align	4
	.sectionentsize	8
	.align		4
        /*0000*/ 	.word	0x00000000
	.align		4
        /*0004*/ 	.word	0xffffffff
	.align		4
        /*0008*/ 	.word	index@(_ZN4vllm3moe7moeTopKILi256ElEEvPKfPKbPfPT0_PiiiiibS3_)
	.align		4
        /*000c*/ 	.word	index@(__assertfail)
	.align		4
        /*0010*/ 	.word	index@(_ZN4vllm3moe7moeTopKILi256EiEEvPKfPKbPfPT0_PiiiiibS3_)
	.align		4
        /*0014*/ 	.word	index@(__assertfail)
	.align		4
        /*0018*/ 	.word	0x00000000
	.align		4
        /*001c*/ 	.word	0xfffffffe
	.align		4
        /*0020*/ 	.word	0x00000000
	.align		4
        /*0024*/ 	.word	0xfffffffd
	.align		4
        /*0028*/ 	.word	0x00000000
	.align		4
        /*002c*/ 	.word	0xfffffffc


//--------------------- .nv.constant4             --------------------------
	.section	.nv.constant4,"a",@progbits
	.align	8
	.align		8
.nv.constant4:
        /*0000*/ 	.dword	__unnamed_1
	.align		8
        /*0008*/ 	.dword	__unnamed_2
	.align		8
        /*0010*/ 	.dword	_ZN54_INTERNAL_6828cbcd_23_topk_softmax_kernels_cu_20f1dc724cuda3std3__45__cpo5beginE
	.align		8
        /*0018*/ 	.dword	_ZN54_INTERNAL_6828cbcd_23_topk_softmax_kernels_cu_20f1dc724cuda3std3__45__cpo3endE
	.align		8
        /*0020*/ 	.dword	_ZN54_INTERNAL_6828cbcd_23_topk_softmax_kernels_cu_20f1dc724cuda3std3__45__cpo6cbeginE
	.align		8
        /*0028*/ 	.dword	_ZN54_INTERNAL_6828cbcd_23_topk_softmax_kernels_cu_20f1dc724cuda3std3__45__cpo4cendE
	.align		8
        /*0030*/ 	.dword	_ZN54_INTERNAL_6828cbcd_23_topk_softmax_kernels_cu_20f1dc724cuda3std3__45__cpo6rbeginE
	.align		8
        /*0038*/ 	.dword	_ZN54_INTERNAL_6828cbcd_23_topk_softmax_kernels_cu_20f1dc724cuda3std3__45__cpo4rendE
	.align		8
        /*0040*/ 	.dword	_ZN54_INTERNAL_6828cbcd_23_topk_softmax_kernels_cu_20f1dc724cuda3std3__45__cpo7crbeginE
	.align		8
        /*0048*/ 	.dword	_ZN54_INTERNAL_6828cbcd_23_topk_softmax_kernels_cu_20f1dc724cuda3std3__45__cpo5crendE
	.align		8
        /*0050*/ 	.dword	_ZN54_INTERNAL_6828cbcd_23_topk_softmax_kernels_cu_20f1dc724cuda3std3__456_GLOBAL__N__6828cbcd_23_topk_softmax_kernels_cu_20f1dc726ignoreE
	.align		8
        /*0058*/ 	.dword	_ZN54_INTERNAL_6828cbcd_23_topk_softmax_kernels_cu_20f1dc724cuda3std3__419piecewise_constructE
	.align		8
        /*0060*/ 	.dword	_ZN54_INTERNAL_6828cbcd_23_topk_softmax_kernels_cu_20f1dc724cuda3std3__48in_placeE
	.align		8
        /*0068*/ 	.dword	_ZN54_INTERNAL_6828cbcd_23_topk_softmax_kernels_cu_20f1dc724cuda3std3__420unreachable_sentinelE
	.align		8
        /*0070*/ 	.dword	_ZN54_INTERNAL_6828cbcd_23_topk_softmax_kernels_cu_20f1dc724cuda3std3__47nulloptE
	.align		8
        /*0078*/ 	.dword	_ZN54_INTERNAL_6828cbcd_23_topk_softmax_kernels_cu_20f1dc724cuda3std3__48unexpectE
	.align		8
        /*0080*/ 	.dword	_ZN54_INTERNAL_6828cbcd_23_topk_softmax_kernels_cu_20f1dc724cuda3std6ranges3__45__cpo4swapE
	.align		8
        /*0088*/ 	.dword	_ZN54_INTERNAL_6828cbcd_23_topk_softmax_kernels_cu_20f1dc724cuda3std6ranges3__45__cpo9iter_moveE
	.align		8
        /*0090*/ 	.dword	_ZN54_INTERNAL_6828cbcd_23_topk_softmax_kernels_cu_20f1dc724cuda3std6ranges3__45__cpo5beginE
	.align		8
        /*0098*/ 	.dword	_ZN54_INTERNAL_6828cbcd_23_topk_softmax_kernels_cu_20f1dc724cuda3std6ranges3__45__cpo3endE
	.align		8
        /*00a0*/ 	.dword	_ZN54_INTERNAL_6828cbcd_23_topk_softmax_kernels_cu_20f1dc724cuda3std6ranges3__45__cpo6cbeginE
	.align		8
        /*00a8*/ 	.dword	_ZN54_INTERNAL_6828cbcd_23_topk_softmax_kernels_cu_20f1dc724cuda3std6ranges3__45__cpo4cendE
	.align		8
        /*00b0*/ 	.dword	_ZN54_INTERNAL_6828cbcd_23_topk_softmax_kernels_cu_20f1dc724cuda3std6ranges3__45__cpo7advanceE
	.align		8
        /*00b8*/ 	.dword	_ZN54_INTERNAL_6828cbcd_23_topk_softmax_kernels_cu_20f1dc724cuda3std6ranges3__45__cpo9iter_swapE
	.align		8
        /*00c0*/ 	.dword	_ZN54_INTERNAL_6828cbcd_23_topk_softmax_kernels_cu_20f1dc724cuda3std6ranges3__45__cpo4nextE
	.align		8
        /*00c8*/ 	.dword	_ZN54_INTERNAL_6828cbcd_23_topk_softmax_kernels_cu_20f1dc724cuda3std6ranges3__45__cpo4prevE
	.align		8
        /*00d0*/ 	.dword	_ZN54_INTERNAL_6828cbcd_23_topk_softmax_kernels_cu_20f1dc724cuda3std6ranges3__45__cpo4dataE
	.align		8
        /*00d8*/ 	.dword	_ZN54_INTERNAL_6828cbcd_23_topk_softmax_kernels_cu_20f1dc724cuda3std6ranges3__45__cpo5cdataE
	.align		8
        /*00e0*/ 	.dword	_ZN54_INTERNAL_6828cbcd_23_topk_softmax_kernels_cu_20f1dc724cuda3std6ranges3__45__cpo4sizeE
	.align		8
        /*00e8*/ 	.dword	_ZN54_INTERNAL_6828cbcd_23_topk_softmax_kernels_cu_20f1dc724cuda3std6ranges3__45__cpo5ssizeE
	.align		8
        /*00f0*/ 	.dword	_ZN54_INTERNAL_6828cbcd_23_topk_softmax_kernels_cu_20f1dc724cuda3std6ranges3__45__cpo8distanceE
	.align		8
        /*00f8*/ 	.dword	_ZN54_INTERNAL_6828cbcd_23_topk_softmax_kernels_cu_20f1dc726thrust24THRUST_300001_SM_1000_NS6system6detail10sequential3seqE
	.align		8
        /*0100*/ 	.dword	_ZN54_INTERNAL_6828cbcd_23_topk_softmax_kernels_cu_20f1dc726thrust24THRUST_300001_SM_1000_NS12placeholders2_1E
	.align		8
        /*0108*/ 	.dword	_ZN54_INTERNAL_6828cbcd_23_topk_softmax_kernels_cu_20f1dc726thrust24THRUST_300001_SM_1000_NS12placeholders2_2E
	.align		8
        /*0110*/ 	.dword	_ZN54_INTERNAL_6828cbcd_23_topk_softmax_kernels_cu_20f1dc726thrust24THRUST_300001_SM_1000_NS12placeholders2_3E
	.align		8
        /*0118*/ 	.dword	_ZN54_INTERNAL_6828cbcd_23_topk_softmax_kernels_cu_20f1dc726thrust24THRUST_300001_SM_1000_NS12placeholders2_4E
	.align		8
        /*0120*/ 	.dword	_ZN54_INTERNAL_6828cbcd_23_topk_softmax_kernels_cu_20f1dc726thrust24THRUST_300001_SM_1000_NS12placeholders2_5E
	.align		8
        /*0128*/ 	.dword	_ZN54_INTERNAL_6828cbcd_23_topk_softmax_kernels_cu_20f1dc726thrust24THRUST_300001_SM_1000_NS12placeholders2_6E
	.align		8
        /*0130*/ 	.dword	_ZN54_INTERNAL_6828cbcd_23_topk_softmax_kernels_cu_20f1dc726thrust24THRUST_300001_SM_1000_NS12placeholders2_7E
	.align		8
        /*0138*/ 	.dword	_ZN54_INTERNAL_6828cbcd_23_topk_softmax_kernels_cu_20f1dc726thrust24THRUST_300001_SM_1000_NS12placeholders2_8E
	.align		8
        /*0140*/ 	.dword	_ZN54_INTERNAL_6828cbcd_23_topk_softmax_kernels_cu_20f1dc726thrust24THRUST_300001_SM_1000_NS12placeholders2_9E
	.align		8
        /*0148*/ 	.dword	_ZN54_INTERNAL_6828cbcd_23_topk_softmax_kernels_cu_20f1dc726thrust24THRUST_300001_SM_1000_NS12placeholders3_10E
	.align		8
        /*0150*/ 	.dword	$str
	.align		8
        /*0158*/ 	.dword	$str$1
	.align		8
        /*0160*/ 	.dword	__assertfail


//--------------------- .text._ZN4vllm3moe10topkGatingILi18ELi576ELi4ELi4ELi32El13__nv_bfloat16LNS0_11ScoringFuncE1EEEvPKT5_PKbPfiPT4_PiiiibPKf --------------------------
	.section	.text._ZN4vllm3moe10topkGatingILi18ELi576ELi4ELi4ELi32El13__nv_bfloat16LNS0_11ScoringFuncE1EEEvPKT5_PKbPfiPT4_PiiiibPKf,"ax",@progbits
	.align	128
        .global         _ZN4vllm3moe10topkGatingILi18ELi576ELi4ELi4ELi32El13__nv_bfloat16LNS0_11ScoringFuncE1EEEvPKT5_PKbPfiPT4_PiiiibPKf
        .type           _ZN4vllm3moe10topkGatingILi18ELi576ELi4ELi4ELi32El13__nv_bfloat16LNS0_11ScoringFuncE1EEEvPKT5_PKbPfiPT4_PiiiibPKf,@function
        .size           _ZN4vllm3moe10topkGatingILi18ELi576ELi4ELi4ELi32El13__nv_bfloat16LNS0_11ScoringFuncE1EEEvPKT5_PKbPfiPT4_PiiiibPKf,(.L_x_3735 - _ZN4vllm3moe10topkGatingILi18ELi576ELi4ELi4ELi32El13__nv_bfloat16LNS0_11ScoringFuncE1EEEvPKT5_PKbPfiPT4_PiiiibPKf)
        .other          _ZN4vllm3moe10topkGatingILi18ELi576ELi4ELi4ELi32El13__nv_bfloat16LNS0_11ScoringFuncE1EEEvPKT5_PKbPfiPT4_PiiiibPKf,@"STO_CUDA_ENTRY STV_DEFAULT"
_ZN4vllm3moe10topkGatingILi18ELi576ELi4ELi4ELi32El13__nv_bfloat16LNS0_11ScoringFuncE1EEEvPKT5_PKbPfiPT4_PiiiibPKf:
.text._ZN4vllm3moe10topkGatingILi18ELi576ELi4ELi4ELi32El13__nv_bfloat16LNS0_11ScoringFuncE1EEEvPKT5_PKbPfiPT4_PiiiibPKf:
[----:B------:R-:W-:Y:S01]  /*0000*/  LDC R1, c[0x0][0x37c] ;  /* 0x0000df00ff017b82 */ /* 0x000fe20000000800 */
[----:B------:R-:W0:Y:S01]  /*0010*/  S2R R0, SR_CTAID.X ;  /* 0x0000000000007919 */ /* 0x000e220000002500 */
[----:B------:R-:W1:Y:S01]  /*0020*/  LDCU UR4, c[0x0][0x398] ;  /* 0x00007300ff0477ac */ /* 0x000e620008000800 */
[----:B------:R-:W0:Y:S01]  /*0030*/  S2R R3, SR_TID.Y ;  /* 0x0000000000037919 */ /* 0x000e220000002200 */
[----:B------:R-:W2:Y:S01]  /*0040*/  S2R R11, SR_TID.X ;  /* 0x00000000000b7919 */ /* 0x000ea20000002100 */
[----:B0-----:R-:W-:-:S05]  /*0050*/  IMAD R0, R0, 0x4, R3 ;  /* 0x0000000400007824 */ /* 0x001fca00078e0203 */
[----:B--2---:R-:W-:-:S04]  /*0060*/  LEA.HI R0, R11, R0, RZ, 0x1b ;  /* 0x000000000b007211 */ /* 0x004fc800078fd8ff */
[----:B-1----:R-:W-:-:S13]  /*0070*/  ISETP.GE.AND P0, PT, R0, UR4, PT ;  /* 0x0000000400007c0c */ /* 0x002fda000bf06270 */
[----:B------:R-:W-:Y:S05]  /*0080*/  @P0 EXIT ;  /* 0x000000000000094d */ /* 0x000fea0003800000 */
[----:B------:R-:W0:Y:S01]  /*0090*/  LDCU.64 UR4, c[0x0][0x380] ;  /* 0x00007000ff0477ac */ /* 0x000e220008000a00 */
[----:B------:R-:W-:Y:S02]  /*00a0*/  IMAD.SHL.U32 R10, R11, 0x2, RZ ;  /* 0x000000020b0a7824 */ /* 0x000fe400078e00ff */
[----:B------:R-:W-:Y:S01]  /*00b0*/  IMAD R3, R0, 0x240, RZ ;  /* 0x0000024000037824 */ /* 0x000fe200078e02ff */
[----:B------:R-:W1:Y:S02]  /*00c0*/  LDCU.64 UR12, c[0x0][0x358] ;  /* 0x00006b00ff0c77ac */ /* 0x000e640008000a00 */
[----:B------:R-:W-:-:S04]  /*00d0*/  LOP3.LUT R10, R10, 0x3e, RZ, 0xc0, !PT ;  /* 0x0000003e0a0a7812 */ /* 0x000fc800078ec0ff */
[----:B------:R-:W-:Y:S02]  /*00e0*/  LOP3.LUT R2, R3, R10, RZ, 0xfc, !PT ;  /* 0x0000000a03027212 */ /* 0x000fe400078efcff */
[----:B------:R-:W-:Y:S02]  /*00f0*/  SHF.R.S32.HI R3, RZ, 0x1f, R3 ;  /* 0x0000001fff037819 */ /* 0x000fe40000011403 */
[----:B0-----:R-:W-:-:S04]  /*0100*/  LEA R4, P0, R2, UR4, 0x1 ;  /* 0x0000000402047c11 */ /* 0x001fc8000f8008ff */
[----:B------:R-:W-:Y:S01]  /*0110*/  LEA.HI.X R5, R2, UR5, R3, 0x1, P0 ;  /* 0x0000000502057c11 */ /* 0x000fe200080f0c03 */
[----:B------:R-:W0:Y:S04]  /*0120*/  LDCU.64 UR4, c[0x0][0x388] ;  /* 0x00007100ff0477ac */ /* 0x000e280008000a00 */
[----:B-1----:R-:W2:Y:S04]  /*0130*/  LDG.E R13, desc[UR12][R4.64] ;  /* 0x0000000c040d7981 */ /* 0x002ea8000c1e1900 */
[----:B------:R-:W3:Y:S04]  /*0140*/  LDG.E R22, desc[UR12][R4.64+0x400] ;  /* 0x0004000c04167981 */ /* 0x000ee8000c1e1900 */
[----:B------:R-:W4:Y:S04]  /*0150*/  LDG.E R15, desc[UR12][R4.64+0x80] ;  /* 0x0000800c040f7981 */ /* 0x000f28000c1e1900 */
[----:B------:R-:W5:Y:S04]  /*0160*/  LDG.E R16, desc[UR12][R4.64+0x100] ;  /* 0x0001000c04107981 */ /* 0x000f68000c1e1900 */
[----:B------:R-:W5:Y:S04]  /*0170*/  LDG.E R17, desc[UR12][R4.64+0x180] ;  /* 0x0001800c04117981 */ /* 0x000f68000c1e1900 */
[----:B------:R-:W5:Y:S04]  /*0180*/  LDG.E R18, desc[UR12][R4.64+0x200] ;  /* 0x0002000c04127981 */ /* 0x000f68000c1e1900 */
[----:B------:R-:W5:Y:S04]  /*0190*/  LDG.E R19, desc[UR12][R4.64+0x280] ;  /* 0x0002800c04137981 */ /* 0x000f68000c1e1900 */
[----:B------:R-:W5:Y:S04]  /*01a0*/  LDG.E R20, desc[UR12][R4.64+0x300] ;  /* 0x0003000c04147981 */ /* 0x000f68000c1e1900 */
[----:B------:R5:W5:Y:S01]  /*01b0*/  LDG.E R21, desc[UR12][R4.64+0x380] ;  /* 0x0003800c04157981 */ /* 0x000b62000c1e1900 */
[----:B0-----:R-:W-:-:S04]  /*01c0*/  ISETP.NE.U32.AND P0, PT, RZ, UR4, PT ;  /* 0x00000004ff007c0c */ /* 0x001fc8000bf05070 */
[----:B------:R-:W-:-:S13]  /*01d0*/  ISETP.NE.AND.EX P0, PT, RZ, UR5, PT, P0 ;  /* 0x00000005ff007c0c */ /* 0x000fda000bf05300 */
[----:B------:R-:W-:-:S04]  /*01e0*/  @P0 IADD3 R6, P1, PT, R0, UR4, RZ ;  /* 0x0000000400060c10 */ /* 0x000fc8000ff3e0ff */
[----:B------:R-:W-:Y:S01]  /*01f0*/  @P0 LEA.HI.X.SX32 R7, R0, UR5, 0x1, P1 ;  /* 0x0000000500070c11 */ /* 0x000fe200088f0eff */
[----:B------:R-:W0:Y:S04]  /*0200*/  LDCU.64 UR4, c[0x0][0x3c0] ;  /* 0x00007800ff0477ac */ /* 0x000e280008000a00 */
[----:B------:R1:W5:Y:S01]  /*0210*/  @P0 LDG.E.U8 R2, desc[UR12][R6.64] ;  /* 0x0000000c06020981 */ /* 0x000362000c1e1100 */
[----:B0-----:R-:W-:-:S04]  /*0220*/  UISETP.NE.U32.AND UP0, UPT, UR4, URZ, UPT ;  /* 0x000000ff0400728c */ /* 0x001fc8000bf05070 */
[----:B------:R-:W-:Y:S01]  /*0230*/  UISETP.NE.AND.EX UP0, UPT, UR5, URZ, UPT, UP0 ;  /* 0x000000ff0500728c */ /* 0x000fe2000bf05300 */
[----:B------:R-:W-:Y:S01]  /*0240*/  LOP3.LUT R11, R11, 0x1f, RZ, 0xc0, !PT ;  /* 0x0000001f0b0b7812 */ /* 0x000fe200078ec0ff */
[C---:B--2---:R-:W-:Y:S01]  /*0250*/  IMAD.U32 R3, R13.reuse, 0x10000, RZ ;  /* 0x000100000d037824 */ /* 0x044fe200078e00ff */
[----:B------:R-:W-:Y:S01]  /*0260*/  PRMT R13, R13, 0x7632, R13 ;  /* 0x000076320d0d7816 */ /* 0x000fe2000000000d */
[----:B---3--:R-:W-:Y:S02]  /*0270*/  IMAD.U32 R14, R22, 0x10000, RZ ;  /* 0x00010000160e7824 */ /* 0x008fe400078e00ff */
[----:B----4-:R-:W-:Y:S02]  /*0280*/  IMAD.U32 R8, R15, 0x10000, RZ ;  /* 0x000100000f087824 */ /* 0x010fe400078e00ff */
[----:B------:R-:W-:Y:S01]  /*0290*/  FMUL.FTZ R23, R14, -1.4426950216293334961 ;  /* 0xbfb8aa3b0e177820 */ /* 0x000fe20000410000 */
[----:B------:R-:W-:Y:S01]  /*02a0*/  IMAD.U32 R14, R13, 0x10000, RZ ;  /* 0x000100000d0e7824 */ /* 0x000fe200078e00ff */
[----:B------:R-:W-:Y:S01]  /*02b0*/  PRMT R15, R15, 0x7632, R15 ;  /* 0x000076320f0f7816 */ /* 0x000fe2000000000f */
[----:B-----5:R-:W-:-:S02]  /*02c0*/  IMAD.U32 R4, R16, 0x10000, RZ ;  /* 0x0001000010047824 */ /* 0x020fc400078e00ff */
[----:B------:R-:W-:Y:S01]  /*02d0*/  FMUL.FTZ R8, R8, -1.4426950216293334961 ;  /* 0xbfb8aa3b08087820 */ /* 0x000fe20000410000 */
[----:B------:R-:W-:Y:S01]  /*02e0*/  FMUL.FTZ R14, R14, -1.4426950216293334961 ;  /* 0xbfb8aa3b0e0e7820 */ /* 0x000fe20000410000 */
[----:B------:R-:W-:Y:S01]  /*02f0*/  PRMT R16, R16, 0x7632, R16 ;  /* 0x0000763210107816 */ /* 0x000fe20000000010 */
[----:B------:R-:W-:Y:S02]  /*0300*/  IMAD.U32 R5, R17, 0x10000, RZ ;  /* 0x0001000011057824 */ /* 0x000fe400078e00ff */
[----:B------:R-:W-:Y:S01]  /*0310*/  IMAD.U32 R15, R15, 0x10000, RZ ;  /* 0x000100000f0f7824 */ /* 0x000fe200078e00ff */
[----:B------:R-:W-:Y:S01]  /*0320*/  PRMT R17, R17, 0x7632, R17 ;  /* 0x0000763211117816 */ /* 0x000fe20000000011 */
[----:B------:R-:W-:Y:S01]  /*0330*/  FMUL.FTZ R12, R4, -1.4426950216293334961 ;  /* 0xbfb8aa3b040c7820 */ /* 0x000fe20000410000 */
[----:B------:R-:W-:Y:S01]  /*0340*/  FMUL.FTZ R3, R3, -1.4426950216293334961 ;  /* 0xbfb8aa3b03037820 */ /* 0x000fe20000410000 */
[----:B------:R0:W-:Y:S01]  /*0350*/  MUFU.EX2 R9, R8 ;  /* 0x0000000800097308 */ /* 0x0001e20000000800 */
[----:B------:R-:W-:Y:S01]  /*0360*/  FMUL.FTZ R4, R5, -1.4426950216293334961 ;  /* 0xbfb8aa3b05047820 */ /* 0x000fe20000410000 */
[----:B------:R-:W-:Y:S01]  /*0370*/  FMUL.FTZ R15, R15, -1.4426950216293334961 ;  /* 0xbfb8aa3b0f0f7820 */ /* 0x000fe20000410000 */
[----:B------:R-:W-:-:S02]  /*0380*/  IMAD.U32 R5, R18, 0x10000, RZ ;  /* 0x0001000012057824 */ /* 0x000fc400078e00ff */
[----:B-1----:R-:W-:Y:S02]  /*0390*/  IMAD.U32 R6, R19, 0x10000, RZ ;  /* 0x0001000013067824 */ /* 0x002fe400078e00ff */
[----:B------:R-:W-:Y:S01]  /*03a0*/  IMAD.U32 R7, R20, 0x10000, RZ ;  /* 0x0001000014077824 */ /* 0x000fe200078e00ff */
[----:B------:R-:W1:Y:S01]  /*03b0*/  MUFU.EX2 R14, R14 ;  /* 0x0000000e000e7308 */ /* 0x000e620000000800 */
[----:B------:R-:W-:Y:S02]  /*03c0*/  IMAD.U32 R16, R16, 0x10000, RZ ;  /* 0x0001000010107824 */ /* 0x000fe400078e00ff */
[----:B0-----:R-:W-:Y:S01]  /*03d0*/  IMAD.U32 R8, R21, 0x10000, RZ ;  /* 0x0001000015087824 */ /* 0x001fe200078e00ff */
[----:B------:R-:W-:Y:S01]  /*03e0*/  PRMT R18, R18, 0x7632, R18 ;  /* 0x0000763212127816 */ /* 0x000fe20000000012 */
[----:B------:R-:W-:Y:S01]  /*03f0*/  IMAD.U32 R17, R17, 0x10000, RZ ;  /* 0x0001000011117824 */ /* 0x000fe200078e00ff */
[----:B------:R-:W-:Y:S02]  /*0400*/  PRMT R20, R20, 0x7632, R20 ;  /* 0x0000763214147816 */ /* 0x000fe40000000014 */
[----:B------:R-:W-:-:S02]  /*0410*/  PRMT R21, R21, 0x7632, R21 ;  /* 0x0000763215157816 */ /* 0x000fc40000000015 */
[----:B------:R-:W-:Y:S01]  /*0420*/  PRMT R22, R22, 0x7632, R22 ;  /* 0x0000763216167816 */ /* 0x000fe20000000016 */
[----:B------:R-:W-:Y:S01]  /*0430*/  FMUL.FTZ R5, R5, -1.4426950216293334961 ;  /* 0xbfb8aa3b05057820 */ /* 0x000fe20000410000 */
[----:B------:R-:W-:Y:S01]  /*0440*/  FMUL.FTZ R6, R6, -1.4426950216293334961 ;  /* 0xbfb8aa3b06067820 */ /* 0x000fe20000410000 */
[----:B------:R-:W-:Y:S01]  /*0450*/  FMUL.FTZ R7, R7, -1.4426950216293334961 ;  /* 0xbfb8aa3b07077820 */ /* 0x000fe20000410000 */
[----:B------:R-:W-:Y:S01]  /*0460*/  FMUL.FTZ R8, R8, -1.4426950216293334961 ;  /* 0xbfb8aa3b08087820 */ /* 0x000fe20000410000 */
[----:B------:R-:W-:Y:S01]  /*0470*/  PRMT R19, R19, 0x7632, R19 ;  /* 0x0000763213137816 */ /* 0x000fe20000000013 */
[----:B------:R-:W0:Y:S01]  /*0480*/  MUFU.EX2 R3, R3 ;  /* 0x0000000300037308 */ /* 0x000e220000000800 */
[----:B------:R-:W-:Y:S01]  /*0490*/  FMUL.FTZ R16, R16, -1.4426950216293334961 ;  /* 0xbfb8aa3b10107820 */ /* 0x000fe20000410000 */
[----:B------:R-:W-:Y:S01]  /*04a0*/  FMUL.FTZ R17, R17, -1.4426950216293334961 ;  /* 0xbfb8aa3b11117820 */ /* 0x000fe20000410000 */
[----:B------:R-:W-:Y:S02]  /*04b0*/  IMAD.U32 R18, R18, 0x10000, RZ ;  /* 0x0001000012127824 */ /* 0x000fe400078e00ff */
[----:B------:R-:W-:-:S03]  /*04c0*/  IMAD.U32 R20, R20, 0x10000, RZ ;  /* 0x0001000014147824 */ /* 0x000fc600078e00ff */
[----:B------:R-:W2:Y:S01]  /*04d0*/  MUFU.EX2 R4, R4 ;  /* 0x0000000400047308 */ /* 0x000ea20000000800 */
[----:B------:R-:W-:Y:S02]  /*04e0*/  IMAD.U32 R21, R21, 0x10000, RZ ;  /* 0x0001000015157824 */ /* 0x000fe400078e00ff */
[----:B------:R-:W-:-:S05]  /*04f0*/  IMAD.U32 R22, R22, 0x10000, RZ ;  /* 0x0001000016167824 */ /* 0x000fca00078e00ff */
[----:B------:R-:W3:Y:S01]  /*0500*/  MUFU.EX2 R15, R15 ;  /* 0x0000000f000f7308 */ /* 0x000ee20000000800 */
[----:B------:R-:W-:Y:S02]  /*0510*/  IMAD.U32 R19, R19, 0x10000, RZ ;  /* 0x0001000013137824 */ /* 0x000fe400078e00ff */
[----:B------:R-:W-:Y:S01]  /*0520*/  FMUL.FTZ R18, R18, -1.4426950216293334961 ;  /* 0xbfb8aa3b12127820 */ /* 0x000fe20000410000 */
[----:B------:R-:W-:Y:S01]  /*0530*/  FMUL.FTZ R20, R20, -1.4426950216293334961 ;  /* 0xbfb8aa3b14147820 */ /* 0x000fe20000410000 */
[----:B------:R-:W-:-:S03]  /*0540*/  FMUL.FTZ R21, R21, -1.4426950216293334961 ;  /* 0xbfb8aa3b15157820 */ /* 0x000fc60000410000 */
[----:B------:R-:W4:Y:S01]  /*0550*/  MUFU.EX2 R12, R12 ;  /* 0x0000000c000c7308 */ /* 0x000f220000000800 */
[----:B------:R-:W-:Y:S01]  /*0560*/  FMUL.FTZ R22, R22, -1.4426950216293334961 ;  /* 0xbfb8aa3b16167820 */ /* 0x000fe20000410000 */
[----:B------:R-:W-:-:S06]  /*0570*/  FMUL.FTZ R19, R19, -1.4426950216293334961 ;  /* 0xbfb8aa3b13137820 */ /* 0x000fcc0000410000 */
[----:B------:R-:W-:Y:S08]  /*0580*/  MUFU.EX2 R13, R23 ;  /* 0x00000017000d7308 */ /* 0x000ff00000000800 */
[----:B------:R-:W5:Y:S01]  /*0590*/  MUFU.EX2 R23, R16 ;  /* 0x0000001000177308 */ /* 0x000f620000000800 */
[----:B-1----:R-:W-:-:S07]  /*05a0*/  FADD.FTZ R14, R14, 1 ;  /* 0x3f8000000e0e7421 */ /* 0x002fce0000010000 */
[----:B------:R-:W1:Y:S08]  /*05b0*/  MUFU.EX2 R5, R5 ;  /* 0x0000000500057308 */ /* 0x000e700000000800 */
[----:B------:R-:W1:Y:S08]  /*05c0*/  MUFU.EX2 R6, R6 ;  /* 0x0000000600067308 */ /* 0x000e700000000800 */
[----:B------:R-:W1:Y:S08]  /*05d0*/  MUFU.EX2 R7, R7 ;  /* 0x0000000700077308 */ /* 0x000e700000000800 */
[----:B------:R-:W1:Y:S08]  /*05e0*/  MUFU.EX2 R8, R8 ;  /* 0x0000000800087308 */ /* 0x000e700000000800 */
[----:B------:R-:W1:Y:S01]  /*05f0*/  MUFU.EX2 R17, R17 ;  /* 0x0000001100117308 */ /* 0x000e620000000800 */
[----:B------:R-:W-:Y:S01]  /*0600*/  FADD.FTZ R9, R9, 1 ;  /* 0x3f80000009097421 */ /* 0x000fe20000010000 */
[----:B0-----:R-:W-:Y:S01]  /*0610*/  FADD.FTZ R3, R3, 1 ;  /* 0x3f80000003037421 */ /* 0x001fe20000010000 */
[----:B--2---:R-:W-:-:S05]  /*0620*/  FADD.FTZ R4, R4, 1 ;  /* 0x3f80000004047421 */ /* 0x004fca0000010000 */
[----:B------:R-:W0:Y:S01]  /*0630*/  MUFU.EX2 R18, R18 ;  /* 0x0000001200127308 */ /* 0x000e220000000800 */
[----:B---3--:R-:W-:-:S07]  /*0640*/  FADD.FTZ R15, R15, 1 ;  /* 0x3f8000000f0f7421 */ /* 0x008fce0000010000 */
[----:B------:R-:W2:Y:S01]  /*0650*/  MUFU.EX2 R24, R19 ;  /* 0x0000001300187308 */ /* 0x000ea20000000800 */
[----:B----4-:R-:W-:-:S07]  /*0660*/  FADD.FTZ R12, R12, 1 ;  /* 0x3f8000000c0c7421 */ /* 0x010fce0000010000 */
[----:B------:R-:W3:Y:S08]  /*0670*/  MUFU.EX2 R20, R20 ;  /* 0x0000001400147308 */ /* 0x000ef00000000800 */
[----:B------:R-:W4:Y:S08]  /*0680*/  MUFU.EX2 R21, R21 ;  /* 0x0000001500157308 */ /* 0x000f300000000800 */
[----:B------:R-:W4:Y:S01]  /*0690*/  MUFU.EX2 R22, R22 ;  /* 0x0000001600167308 */ /* 0x000f220000000800 */
[----:B-----5:R-:W-:Y:S01]  /*06a0*/  FADD.FTZ R23, R23, 1 ;  /* 0x3f80000017177421 */ /* 0x020fe20000010000 */
[----:B-1----:R-:W-:Y:S01]  /*06b0*/  FADD.FTZ R5, R5, 1 ;  /* 0x3f80000005057421 */ /* 0x002fe20000010000 */
[----:B------:R-:W-:Y:S01]  /*06c0*/  FADD.FTZ R6, R6, 1 ;  /* 0x3f80000006067421 */ /* 0x000fe20000010000 */
[----:B------:R-:W-:-:S04]  /*06d0*/  FADD.FTZ R7, R7, 1 ;  /* 0x3f80000007077421 */ /* 0x000fc80000010000 */
[----:B------:R-:W1:Y:S01]  /*06e0*/  MUFU.RCP R14, R14 ;  /* 0x0000000e000e7308 */ /* 0x000e620000001000 */
[----:B------:R-:W-:Y:S01]  /*06f0*/  FADD.FTZ R8, R8, 1 ;  /* 0x3f80000008087421 */ /* 0x000fe20000010000 */
[----:B------:R-:W-:-:S06]  /*0700*/  FADD.FTZ R17, R17, 1 ;  /* 0x3f80000011117421 */ /* 0x000fcc0000010000 */
[----:B------:R-:W5:Y:S01]  /*0710*/  MUFU.RCP R9, R9 ;  /* 0x0000000900097308 */ /* 0x000f620000001000 */
[----:B------:R-:W-:Y:S01]  /*0720*/  FADD.FTZ R13, R13, 1 ;  /* 0x3f8000000d0d7421 */ /* 0x000fe20000010000 */
[----:B0-----:R-:W-:-:S06]  /*0730*/  FADD.FTZ R18, R18, 1 ;  /* 0x3f80000012127421 */ /* 0x001fcc0000010000 */
[----:B------:R-:W0:Y:S01]  /*0740*/  MUFU.RCP R3, R3 ;  /* 0x0000000300037308 */ /* 0x000e220000001000 */
[----:B--2---:R-:W-:Y:S01]  /*0750*/  FADD.FTZ R24, R24, 1 ;  /* 0x3f80000018187421 */ /* 0x004fe20000010000 */
[----:B---3--:R-:W-:-:S06]  /*0760*/  FADD.FTZ R20, R20, 1 ;  /* 0x3f80000014147421 */ /* 0x008fcc0000010000 */
[----:B------:R-:W2:Y:S01]  /*0770*/  MUFU.RCP R16, R12 ;  /* 0x0000000c00107308 */ /* 0x000ea20000001000 */
[----:B----4-:R-:W-:Y:S01]  /*0780*/  FADD.FTZ R21, R21, 1 ;  /* 0x3f80000015157421 */ /* 0x010fe20000010000 */
[----:B------:R-:W-:-:S06]  /*0790*/  FADD.FTZ R22, R22, 1 ;  /* 0x3f80000016167421 */ /* 0x000fcc0000010000 */
[----:B------:R-:W3:Y:S08]  /*07a0*/  MUFU.RCP R4, R4 ;  /* 0x0000000400047308 */ /* 0x000ef00000001000 */
[----:B------:R-:W4:Y:S01]  /*07b0*/  MUFU.RCP R15, R15 ;  /* 0x0000000f000f7308 */ /* 0x000f220000001000 */
[----:B------:R-:W-:-:S07]  /*07c0*/  ISETP.EQ.OR P0, PT, R2, RZ, !P0 ;  /* 0x000000ff0200720c */ /* 0x000fce0004702670 */
[----:B------:R-:W-:Y:S08]  /*07d0*/  MUFU.RCP R19, R5 ;  /* 0x0000000500137308 */ /* 0x000ff00000001000 */
[----:B------:R-:W4:Y:S01]  /*07e0*/  MUFU.RCP R23, R23 ;  /* 0x0000001700177308 */ /* 0x000f220000001000 */
[----:B-1----:R-:W-:-:S07]  /*07f0*/  FSETP.NE.FTZ.AND P2, PT, |R14|, +INF , PT ;  /* 0x7f8000000e00780b */ /* 0x002fce0003f55200 */
[----:B------:R-:W1:Y:S08]  /*0800*/  MUFU.RCP R6, R6 ;  /* 0x0000000600067308 */ /* 0x000e700000001000 */
[----:B------:R-:W1:Y:S08]  /*0810*/  MUFU.RCP R7, R7 ;  /* 0x0000000700077308 */ /* 0x000e700000001000 */
[----:B------:R-:W1:Y:S08]  /*0820*/  MUFU.RCP R8, R8 ;  /* 0x0000000800087308 */ /* 0x000e700000001000 */
[----:B------:R-:W1:Y:S01]  /*0830*/  MUFU.RCP R5, R17 ;  /* 0x0000001100057308 */ /* 0x000e620000001000 */
[----:B------:R-:W-:-:S07]  /*0840*/  P2R R52, PR, RZ, 0x1 ;  /* 0x00000001ff347803 */ /* 0x000fce0000000000 */
[----:B------:R0:W1:Y:S01]  /*0850*/  MUFU.RCP R29, R13 ;  /* 0x0000000d001d7308 */ /* 0x0000620000001000 */
[----:B-----5:R-:W-:-:S07]  /*0860*/  FSETP.NE.FTZ.AND P5, PT, |R9|, +INF , PT ;  /* 0x7f8000000900780b */ /* 0x020fce0003fb5200 */
[----:B------:R5:W1:Y:S01]  /*0870*/  MUFU.RCP R25, R18 ;  /* 0x0000001200197308 */ /* 0x000a620000001000 */
[----:B0-----:R-:W-:-:S07]  /*0880*/  FSEL R13, R14, RZ, P2 ;  /* 0x000000ff0e0d7208 */ /* 0x001fce0001000000 */
[----:B------:R-:W0:Y:S01]  /*0890*/  MUFU.RCP R26, R24 ;  /* 0x00000018001a7308 */ /* 0x000e220000001000 */
[----:B------:R-:W-:-:S07]  /*08a0*/  FSETP.NE.FTZ.AND P0, PT, |R3|, +INF , PT ;  /* 0x7f8000000300780b */ /* 0x000fce0003f15200 */
[----:B------:R0:W0:Y:S01]  /*08b0*/  MUFU.RCP R27, R20 ;  /* 0x00000014001b7308 */ /* 0x0000220000001000 */
[----:B--2---:R-:W-:-:S07]  /*08c0*/  FSETP.NE.FTZ.AND P1, PT, |R16|, +INF , PT ;  /* 0x7f8000001000780b */ /* 0x004fce0003f35200 */
[----:B------:R2:W2:Y:S01]  /*08d0*/  MUFU.RCP R28, R21 ;  /* 0x00000015001c7308 */ /* 0x0004a20000001000 */
[----:B---3--:R-:W-:-:S07]  /*08e0*/  FSETP.NE.FTZ.AND P4, PT, |R4|, +INF , PT ;  /* 0x7f8000000400780b */ /* 0x008fce0003f95200 */
[----:B------:R3:W3:Y:S01]  /*08f0*/  MUFU.RCP R2, R22 ;  /* 0x0000001600027308 */ /* 0x0006e20000001000 */
[----:B----4-:R-:W-:Y:S02]  /*0900*/  FSETP.NE.FTZ.AND P2, PT, |R15|, +INF , PT ;  /* 0x7f8000000f00780b */ /* 0x010fe40003f55200 */
[----:B------:R-:W-:Y:S02]  /*0910*/  FSEL R14, R9, RZ, P5 ;  /* 0x000000ff090e7208 */ /* 0x000fe40002800000 */
[----:B------:R-:W-:Y:S02]  /*0920*/  FSEL R12, R3, RZ, P0 ;  /* 0x000000ff030c7208 */ /* 0x000fe40000000000 */
[----:B------:R-:W-:Y:S02]  /*0930*/  FSETP.NE.FTZ.AND P5, PT, |R23|, +INF , PT ;  /* 0x7f8000001700780b */ /* 0x000fe40003fb5200 */
[----:B------:R-:W-:Y:S02]  /*0940*/  FSEL R15, R15, RZ, P2 ;  /* 0x000000ff0f0f7208 */ /* 0x000fe40001000000 */
[----:B------:R-:W-:-:S02]  /*0950*/  FSEL R16, R16, RZ, P1 ;  /* 0x000000ff10107208 */ /* 0x000fc40000800000 */
[----:B-----5:R-:W-:Y:S02]  /*0960*/  FSEL R18, R4, RZ, P4 ;  /* 0x000000ff04127208 */ /* 0x020fe40002000000 */
[----:B------:R-:W-:Y:S02]  /*0970*/  FSETP.NE.FTZ.AND P3, PT, |R19|, +INF , PT ;  /* 0x7f8000001300780b */ /* 0x000fe40003f75200 */
[----:B-1----:R-:W-:Y:S02]  /*0980*/  FSETP.NE.FTZ.AND P0, PT, |R6|, +INF , PT ;  /* 0x7f8000000600780b */ /* 0x002fe40003f15200 */
[----:B------:R-:W-:Y:S02]  /*0990*/  FSETP.NE.FTZ.AND P2, PT, |R7|, +INF , PT ;  /* 0x7f8000000700780b */ /* 0x000fe40003f55200 */
[----:B------:R-:W-:Y:S02]  /*09a0*/  FSETP.NE.FTZ.AND P1, PT, |R8|, +INF , PT ;  /* 0x7f8000000800780b */ /* 0x000fe40003f35200 */
[----:B------:R-:W-:-:S02]  /*09b0*/  FSETP.NE.FTZ.AND P4, PT, |R5|, +INF , PT ;  /* 0x7f8000000500780b */ /* 0x000fc40003f95200 */
[----:B------:R-:W-:Y:S02]  /*09c0*/  FSEL R17, R23, RZ, P5 ;  /* 0x000000ff17117208 */ /* 0x000fe40002800000 */
[----:B------:R-:W-:Y:S02]  /*09d0*/  FSETP.NE.FTZ.AND P5, PT, |R29|, +INF , PT ;  /* 0x7f8000001d00780b */ /* 0x000fe40003fb5200 */
[----:B------:R-:W-:Y:S02]  /*09e0*/  FSEL R19, R19, RZ, P3 ;  /* 0x000000ff13137208 */ /* 0x000fe40001800000 */
[----:B0-----:R-:W-:Y:S02]  /*09f0*/  FSEL R20, R6, RZ, P0 ;  /* 0x000000ff06147208 */ /* 0x001fe40000000000 */
[----:B--2---:R-:W-:Y:S02]  /*0a00*/  FSEL R21, R7, RZ, P2 ;  /* 0x000000ff07157208 */ /* 0x004fe40001000000 */
[----:B---3--:R-:W-:-:S02]  /*0a10*/  FSEL R22, R8, RZ, P1 ;  /* 0x000000ff08167208 */ /* 0x008fc40000800000 */
[----:B------:R-:W-:Y:S02]  /*0a20*/  FSEL R23, R5, RZ, P4 ;  /* 0x000000ff05177208 */ /* 0x000fe40002000000 */
[----:B------:R-:W-:Y:S02]  /*0a30*/  FSETP.NE.FTZ.AND P3, PT, |R25|, +INF , PT ;  /* 0x7f8000001900780b */ /* 0x000fe40003f75200 */
[----:B------:R-:W-:Y:S02]  /*0a40*/  FSETP.NE.FTZ.AND P0, PT, |R26|, +INF , PT ;  /* 0x7f8000001a00780b */ /* 0x000fe40003f15200 */
[----:B------:R-:W-:Y:S02]  /*0a50*/  FSETP.NE.FTZ.AND P2, PT, |R27|, +INF , PT ;  /* 0x7f8000001b00780b */ /* 0x000fe40003f55200 */
[----:B------:R-:W-:Y:S02]  /*0a60*/  FSETP.NE.FTZ.AND P1, PT, |R28|, +INF , PT ;  /* 0x7f8000001c00780b */ /* 0x000fe40003f35200 */
[----:B------:R-:W-:-:S02]  /*0a70*/  FSETP.NE.FTZ.AND P4, PT, |R2|, +INF , PT ;  /* 0x7f8000000200780b */ /* 0x000fc40003f95200 */
[----:B------:R-:W-:Y:S02]  /*0a80*/  FSEL R24, R29, RZ, P5 ;  /* 0x000000ff1d187208 */ /* 0x000fe40002800000 */
[----:B------:R-:W-:Y:S02]  /*0a90*/  FSEL R25, R25, RZ, P3 ;  /* 0x000000ff19197208 */ /* 0x000fe40001800000 */
[----:B------:R-:W-:Y:S02]  /*0aa0*/  FSEL R26, R26, RZ, P0 ;  /* 0x000000ff1a1a7208 */ /* 0x000fe40000000000 */
[----:B------:R-:W-:Y:S02]  /*0ab0*/  FSEL R27, R27, RZ, P2 ;  /* 0x000000ff1b1b7208 */ /* 0x000fe40001000000 */
[----:B------:R-:W-:Y:S02]  /*0ac0*/  FSEL R28, R28, RZ, P1 ;  /* 0x000000ff1c1c7208 */ /* 0x000fe40000800000 */
[----:B------:R-:W-:Y:S01]  /*0ad0*/  FSEL R29, R2, RZ, P4 ;  /* 0x000000ff021d7208 */ /* 0x000fe20002000000 */
[----:B------:R-:W-:Y:S06]  /*0ae0*/  BRA.U !UP0, `(.L_x_0) ;  /* 0x00000001089c7547 */ /* 0x000fec000b800000 */
[----:B------:R-:W-:-:S05]  /*0af0*/  LEA R2, P0, R10, UR4, 0x2 ;  /* 0x000000040a027c11 */ /* 0x000fca000f8010ff */
[----:B------:R-:W-:-:S05]  /*0b00*/  IMAD.X R3, RZ, RZ, UR5, P0 ;  /* 0x00000005ff037e24 */ /* 0x000fca00080e06ff */
[----:B------:R-:W2:Y:S04]  /*0b10*/  LDG.E R37, desc[UR12][R2.64+0x300] ;  /* 0x0003000c02257981 */ /* 0x000ea8000c1e1900 */
[----:B------:R-:W3:Y:S04]  /*0b20*/  LDG.E R38, desc[UR12][R2.64+0x304] ;  /* 0x0003040c02267981 */ /* 0x000ee8000c1e1900 */
[----:B------:R-:W4:Y:S04]  /*0b30*/  LDG.E R40, desc[UR12][R2.64+0x400] ;  /* 0x0004000c02287981 */ /* 0x000f28000c1e1900 */
[----:B------:R-:W5:Y:S04]  /*0b40*/  LDG.E R42, desc[UR12][R2.64+0x404] ;  /* 0x0004040c022a7981 */ /* 0x000f68000c1e1900 */
        /* <DEDUP_REMOVED lines=13> */
[----:B------:R-:W5:Y:S01]  /*0c20*/  LDG.E R48, desc[UR12][R2.64+0x804] ;  /* 0x0008040c02307981 */ /* 0x000f62000c1e1900 */
[----:B--2---:R-:W-:Y:S01]  /*0c30*/  FADD.FTZ R36, R18, R37 ;  /* 0x0000002512247221 */ /* 0x004fe20000010000 */
[----:B---3--:R-:W-:Y:S01]  /*0c40*/  FADD.FTZ R37, R23, R38 ;  /* 0x0000002617257221 */ /* 0x008fe20000010000 */
[----:B----4-:R-:W-:Y:S01]  /*0c50*/  FADD.FTZ R38, R19, R40 ;  /* 0x0000002813267221 */ /* 0x010fe20000010000 */
[----:B-----5:R-:W-:Y:S01]  /*0c60*/  FADD.FTZ R39, R25, R42 ;  /* 0x0000002a19277221 */ /* 0x020fe20000010000 */
[----:B------:R-:W-:Y:S01]  /*0c70*/  FADD.FTZ R40, R20, R41 ;  /* 0x0000002914287221 */ /* 0x000fe20000010000 */
        /* <DEDUP_REMOVED lines=13> */
[----:B------:R-:W-:Y:S06]  /*0d50*/  BRA `(.L_x_1) ;  /* 0x0000000000487947 */ /* 0x000fec0003800000 */
.L_x_0:
[----:B------:R-:W-:Y:S02]  /*0d60*/  IMAD.MOV.U32 R30, RZ, RZ, R12 ;  /* 0x000000ffff1e7224 */ /* 0x000fe400078e000c */
[----:B------:R-:W-:Y:S02]  /*0d70*/  IMAD.MOV.U32 R31, RZ, RZ, R13 ;  /* 0x000000ffff1f7224 */ /* 0x000fe400078e000d */
[----:B------:R-:W-:Y:S02]  /*0d80*/  IMAD.MOV.U32 R32, RZ, RZ, R14 ;  /* 0x000000ffff207224 */ /* 0x000fe400078e000e */
[----:B------:R-:W-:Y:S02]  /*0d90*/  IMAD.MOV.U32 R33, RZ, RZ, R15 ;  /* 0x000000ffff217224 */ /* 0x000fe400078e000f */
[----:B------:R-:W-:Y:S02]  /*0da0*/  IMAD.MOV.U32 R34, RZ, RZ, R16 ;  /* 0x000000ffff227224 */ /* 0x000fe400078e0010 */
[----:B------:R-:W-:-:S02]  /*0db0*/  IMAD.MOV.U32 R35, RZ, RZ, R17 ;  /* 0x000000ffff237224 */ /* 0x000fc400078e0011 */
        /* <DEDUP_REMOVED lines=11> */
[----:B------:R-:W-:-:S07]  /*0e70*/  IMAD.MOV.U32 R47, RZ, RZ, R29 ;  /* 0x000000ffff2f7224 */ /* 0x000fce00078e001d */
.L_x_1:
[----:B------:R-:W0:Y:S01]  /*0e80*/  LDCU UR7, c[0x0][0x3b0] ;  /* 0x00007600ff0777ac */ /* 0x000e220008000800 */
[----:B------:R-:W-:Y:S01]  /*0e90*/  IMAD.MOV.U32 R48, RZ, RZ, RZ ;  /* 0x000000ffff307224 */ /* 0x000fe200078e00ff */
[----:B0-----:R-:W-:-:S09]  /*0ea0*/  UISETP.GE.AND UP0, UPT, UR7, 0x1, UPT ;  /* 0x000000010700788c */ /* 0x001fd2000bf06270 */
[----:B------:R-:W-:Y:S05]  /*0eb0*/  BRA.U !UP0, `(.L_x_2) ;  /* 0x0000000d08b47547 */ /* 0x000fea000b800000 */
[----:B------:R-:W-:Y:S01]  /*0ec0*/  IMAD R49, R0, UR7, RZ ;  /* 0x0000000700317c24 */ /* 0x000fe2000f8e02ff */
[----:B------:R-:W0:Y:S01]  /*0ed0*/  LDCU.U8 UR9, c[0x0][0x3bc] ;  /* 0x00007780ff0977ac */ /* 0x000e220008000000 */
[----:B------:R-:W-:Y:S02]  /*0ee0*/  IMAD.MOV.U32 R48, RZ, RZ, RZ ;  /* 0x000000ffff307224 */ /* 0x000fe400078e00ff */
[----:B------:R-:W-:Y:S01]  /*0ef0*/  IMAD.MOV.U32 R51, RZ, RZ, R0 ;  /* 0x000000ffff337224 */ /* 0x000fe200078e0000 */
[----:B------:R-:W1:Y:S01]  /*0f00*/  LDCU UR6, c[0x0][0x3b0] ;  /* 0x00007600ff0677ac */ /* 0x000e620008000800 */
[----:B------:R-:W2:Y:S01]  /*0f10*/  LDCU UR14, c[0x0][0x398] ;  /* 0x00007300ff0e77ac */ /* 0x000ea20008000800 */
[----:B------:R-:W3:Y:S01]  /*0f20*/  LDCU UR10, c[0x0][0x3b4] ;  /* 0x00007680ff0a77ac */ /* 0x000ee20008000800 */
[----:B------:R-:W4:Y:S01]  /*0f30*/  LDCU UR11, c[0x0][0x3b8] ;  /* 0x00007700ff0b77ac */ /* 0x000f220008000800 */
[----:B------:R-:W-:Y:S01]  /*0f40*/  UIADD3 UR8, UPT, UPT, -UR7, URZ, URZ ;  /* 0x000000ff07087290 */ /* 0x000fe2000fffe1ff */
[----:B------:R-:W-:-:S11]  /*0f50*/  UMOV UR4, URZ ;  /* 0x000000ff00047c82 */ /* 0x000fd60008000000 */
.L_x_7:
[CC--:B------:R-:W-:Y:S01]  /*0f60*/  FSETP.GT.FTZ.AND P4, PT, R31.reuse, R30.reuse, PT ;  /* 0x0000001e1f00720b */ /* 0x0c0fe20003f94000 */
[----:B------:R-:W-:Y:S01]  /*0f70*/  UIADD3 UR8, UPT, UPT, UR8, 0x1, URZ ;  /* 0x0000000108087890 */ /* 0x000fe2000fffe0ff */
[----:B------:R-:W-:Y:S01]  /*0f80*/  BSSY.RECONVERGENT B0, `(.L_x_3) ;  /* 0x00000a6000007945 */ /* 0x000fe20003800200 */
[----:B------:R-:W-:Y:S01]  /*0f90*/  UIADD3 UR4, UPT, UPT, UR4, 0x1, URZ ;  /* 0x0000000104047890 */ /* 0x000fe2000fffe0ff */
[----:B------:R-:W-:Y:S01]  /*0fa0*/  FSEL R57, R31, R30, P4 ;  /* 0x0000001e1f397208 */ /* 0x000fe20002000000 */
[----:B-1----:R-:W-:Y:S01]  /*0fb0*/  UMOV UR7, UR6 ;  /* 0x0000000600077c82 */ /* 0x002fe20008000000 */
[----:B------:R-:W-:Y:S01]  /*0fc0*/  SEL R4, RZ, 0x1, !P4 ;  /* 0x00000001ff047807 */ /* 0x000fe20006000000 */
[----:B------:R-:W-:Y:S01]  /*0fd0*/  UISETP.NE.AND UP1, UPT, UR8, URZ, UPT ;  /* 0x000000ff0800728c */ /* 0x000fe2000bf25270 */
[----:B------:R-:W-:-:S04]  /*0fe0*/  FSETP.GT.FTZ.AND P0, PT, R32, R57, PT ;  /* 0x000000392000720b */ /* 0x000fc80003f14000 */
[----:B------:R-:W-:Y:S02]  /*0ff0*/  FSEL R56, R32, R57, P0 ;  /* 0x0000003920387208 */ /* 0x000fe40000000000 */
[----:B------:R-:W-:Y:S02]  /*1000*/  SEL R4, R4, 0x40, !P0 ;  /* 0x0000004004047807 */ /* 0x000fe40004000000 */
        /* <DEDUP_REMOVED lines=30> */
[CC--:B------:R-:W-:Y:S02]  /*11f0*/  FSETP.GT.FTZ.AND P2, PT, R43.reuse, R50.reuse, PT ;  /* 0x000000322b00720b */ /* 0x0c0fe40003f54000 */
[----:B------:R-:W-:Y:S02]  /*1200*/  PLOP3.LUT P0, PT, PT, PT, PT, 0x80, 0x8 ;  /* 0x000000000008781c */ /* 0x000fe40003f0f070 */
[----:B------:R-:W-:Y:S02]  /*1210*/  FSEL R53, R43, R50, P2 ;  /* 0x000000322b357208 */ /* 0x000fe40001000000 */
[----:B------:R-:W-:-:S02]  /*1220*/  SEL R9, R9, 0x181, !P2 ;  /* 0x0000018109097807 */ /* 0x000fc40005000000 */
[CC--:B------:R-:W-:Y:S02]  /*1230*/  FSETP.GT.FTZ.AND P3, PT, R44.reuse, R53.reuse, PT ;  /* 0x000000352c00720b */ /* 0x0c0fe40003f74000 */
[----:B------:R-:W-:Y:S02]  /*1240*/  P2R R58, PR, RZ, 0x4 ;  /* 0x00000004ff3a7803 */ /* 0x000fe40000000000 */
[----:B------:R-:W-:Y:S02]  /*1250*/  FSEL R50, R44, R53, P3 ;  /* 0x000000352c327208 */ /* 0x000fe40001800000 */
[----:B------:R-:W-:Y:S02]  /*1260*/  SEL R9, R9, 0x1c0, !P3 ;  /* 0x000001c009097807 */ /* 0x000fe40005800000 */
[----:B------:R-:W-:Y:S02]  /*1270*/  FSETP.GT.FTZ.AND P4, PT, R45, R50, PT ;  /* 0x000000322d00720b */ /* 0x000fe40003f94000 */
[----:B------:R-:W-:-:S02]  /*1280*/  P2R R60, PR, RZ, 0x8 ;  /* 0x00000008ff3c7803 */ /* 0x000fc40000000000 */
[----:B------:R-:W-:Y:S02]  /*1290*/  FSEL R53, R45, R50, P4 ;  /* 0x000000322d357208 */ /* 0x000fe40002000000 */
[----:B------:R-:W-:Y:S02]  /*12a0*/  SEL R9, R9, 0x1c1, !P4 ;  /* 0x000001c109097807 */ /* 0x000fe40006000000 */
[CC--:B------:R-:W-:Y:S02]  /*12b0*/  FSETP.GT.FTZ.AND P5, PT, R46.reuse, R53.reuse, PT ;  /* 0x000000352e00720b */ /* 0x0c0fe40003fb4000 */
[----:B------:R-:W-:Y:S02]  /*12c0*/  P2R R61, PR, RZ, 0x10 ;  /* 0x00000010ff3d7803 */ /* 0x000fe40000000000 */
[----:B------:R-:W-:Y:S02]  /*12d0*/  FSEL R50, R46, R53, P5 ;  /* 0x000000352e327208 */ /* 0x000fe40002800000 */
[----:B------:R-:W-:-:S02]  /*12e0*/  SEL R9, R9, 0x200, !P5 ;  /* 0x0000020009097807 */ /* 0x000fc40006800000 */
[CC--:B------:R-:W-:Y:S02]  /*12f0*/  FSETP.GT.FTZ.AND P6, PT, R47.reuse, R50.reuse, PT ;  /* 0x000000322f00720b */ /* 0x0c0fe40003fd4000 */
[----:B------:R-:W-:Y:S02]  /*1300*/  P2R R62, PR, RZ, 0x20 ;  /* 0x00000020ff3e7803 */ /* 0x000fe40000000000 */
[----:B------:R-:W-:Y:S02]  /*1310*/  FSEL R50, R47, R50, P6 ;  /* 0x000000322f327208 */ /* 0x000fe40003000000 */
[----:B------:R-:W-:Y:S02]  /*1320*/  SEL R9, R9, 0x201, !P6 ;  /* 0x0000020109097807 */ /* 0x000fe40007000000 */
[----:B------:R-:W-:Y:S01]  /*1330*/  FSETP.GT.FTZ.AND P5, PT, R31, R30, PT ;  /* 0x0000001e1f00720b */ /* 0x000fe20003fb4000 */
[----:B------:R-:W1:Y:S01]  /*1340*/  SHFL.BFLY PT, R53, R50, 0x10, 0x1f ;  /* 0x0e001f0032357f89 */ /* 0x000e6200000e0000 */
[----:B------:R-:W-:Y:S01]  /*1350*/  FSETP.GT.FTZ.AND P4, PT, R32, R57, PT ;  /* 0x000000392000720b */ /* 0x000fe20003f94000 */
[----:B------:R-:W-:Y:S01]  /*1360*/  IMAD.IADD R63, R10, 0x1, R9 ;  /* 0x000000010a3f7824 */ /* 0x000fe200078e0209 */
[----:B------:R-:W-:-:S02]  /*1370*/  FSEL R57, R13, R12, P5 ;  /* 0x0000000c0d397208 */ /* 0x000fc40002800000 */
[----:B------:R-:W-:Y:S02]  /*1380*/  FSETP.GT.FTZ.AND P5, PT, R35, R2, PT ;  /* 0x000000022300720b */ /* 0x000fe40003fb4000 */
[----:B------:R-:W5:Y:S01]  /*1390*/  SHFL.BFLY PT, R64, R63, 0x10, 0x1f ;  /* 0x0e001f003f407f89 */ /* 0x000f6200000e0000 */
[----:B-1----:R-:W-:-:S13]  /*13a0*/  FSETP.GEU.FTZ.AND P1, PT, R50, R53, PT ;  /* 0x000000353200720b */ /* 0x002fda0003f3e000 */
[----:B------:R-:W-:-:S04]  /*13b0*/  @P1 FSETP.NEU.FTZ.AND P2, PT, R50, R53, PT ;  /* 0x000000353200120b */ /* 0x000fc80003f5d000 */
[CC--:B-----5:R-:W-:Y:S02]  /*13c0*/  @P1 ISETP.LT.AND P0, PT, R64.reuse, R63.reuse, !P2 ;  /* 0x0000003f4000120c */ /* 0x0e0fe40005701270 */
[----:B------:R-:W-:Y:S02]  /*13d0*/  PLOP3.LUT P1, PT, PT, PT, PT, 0x80, 0x8 ;  /* 0x000000000008781c */ /* 0x000fe40003f2f070 */
[----:B------:R-:W-:Y:S02]  /*13e0*/  FSEL R9, R53, R50, P0 ;  /* 0x0000003235097208 */ /* 0x000fe40000000000 */
[----:B------:R-:W-:-:S03]  /*13f0*/  SEL R50, R64, R63, P0 ;  /* 0x0000003f40327207 */ /* 0x000fc60000000000 */
[----:B------:R-:W1:Y:S04]  /*1400*/  SHFL.BFLY PT, R54, R9, 0x8, 0x1f ;  /* 0x0d001f0009367f89 */ /* 0x000e6800000e0000 */
[----:B------:R-:W5:Y:S01]  /*1410*/  SHFL.BFLY PT, R53, R50, 0x8, 0x1f ;  /* 0x0d001f0032357f89 */ /* 0x000f6200000e0000 */
[----:B-1----:R-:W-:-:S13]  /*1420*/  FSETP.GEU.FTZ.AND P3, PT, R9, R54, PT ;  /* 0x000000360900720b */ /* 0x002fda0003f7e000 */
[----:B------:R-:W-:-:S04]  /*1430*/  @P3 FSETP.NEU.FTZ.AND P2, PT, R9, R54, PT ;  /* 0x000000360900320b */ /* 0x000fc80003f5d000 */
[----:B-----5:R-:W-:Y:S02]  /*1440*/  @P3 ISETP.LT.AND P1, PT, R53, R50, !P2 ;  /* 0x000000323500320c */ /* 0x020fe40005721270 */
[----:B------:R-:W-:Y:S02]  /*1450*/  FSETP.GT.FTZ.AND P3, PT, R33, R56, PT ;  /* 0x000000382100720b */ /* 0x000fe40003f74000 */
[----:B------:R-:W-:Y:S02]  /*1460*/  FSEL R56, R14, R57, P4 ;  /* 0x000000390e387208 */ /* 0x000fe40002000000 */
[----:B------:R-:W-:Y:S02]  /*1470*/  FSETP.GT.FTZ.AND P2, PT, R34, R59, PT ;  /* 0x0000003b2200720b */ /* 0x000fe40003f54000 */
[----:B------:R-:W-:Y:S02]  /*1480*/  FSEL R57, R15, R56, P3 ;  /* 0x000000380f397208 */ /* 0x000fe40001800000 */
[----:B------:R-:W-:-:S02]  /*1490*/  FSETP.GT.FTZ.AND P4, PT, R36, R3, PT ;  /* 0x000000032400720b */ /* 0x000fc40003f94000 */
[----:B------:R-:W-:Y:S02]  /*14a0*/  FSEL R56, R16, R57, P2 ;  /* 0x0000003910387208 */ /* 0x000fe40001000000 */
        /* <DEDUP_REMOVED lines=12> */
[----:B------:R-:W-:Y:S02]  /*1570*/  ISETP.NE.AND P4, PT, R61, RZ, PT ;  /* 0x000000ff3d00720c */ /* 0x000fe40003f85270 */
[----:B------:R-:W-:Y:S02]  /*1580*/  FSEL R2, R26, R3, P3 ;  /* 0x000000031a027208 */ /* 0x000fe40001800000 */
[----:B------:R-:W-:Y:S02]  /*1590*/  ISETP.NE.AND P3, PT, R60, RZ, PT ;  /* 0x000000ff3c00720c */ /* 0x000fe40003f65270 */
[----:B------:R-:W-:Y:S02]  /*15a0*/  FSEL R2, R21, R2, P2 ;  /* 0x0000000215027208 */ /* 0x000fe40001000000 */
[----:B------:R-:W-:-:S02]  /*15b0*/  ISETP.NE.AND P2, PT, R58, RZ, PT ;  /* 0x000000ff3a00720c */ /* 0x000fc40003f45270 */
[----:B------:R-:W-:Y:S02]  /*15c0*/  ISETP.NE.AND P5, PT, R62, RZ, PT ;  /* 0x000000ff3e00720c */ /* 0x000fe40003fa5270 */
[----:B------:R-:W-:Y:S02]  /*15d0*/  FSEL R3, R27, R2, P2 ;  /* 0x000000021b037208 */ /* 0x000fe40001000000 */
[----:B------:R-:W-:Y:S02]  /*15e0*/  FSEL R9, R54, R9, P1 ;  /* 0x0000000936097208 */ /* 0x000fe40000800000 */
[----:B------:R-:W-:Y:S02]  /*15f0*/  FSEL R3, R22, R3, P3 ;  /* 0x0000000316037208 */ /* 0x000fe40001800000 */
[----:B------:R-:W-:Y:S01]  /*1600*/  SEL R50, R53, R50, P1 ;  /* 0x0000003235327207 */ /* 0x000fe20000800000 */
[----:B------:R-:W1:Y:S01]  /*1610*/  SHFL.BFLY PT, R6, R9, 0x4, 0x1f ;  /* 0x0c801f0009067f89 */ /* 0x000e6200000e0000 */
[----:B------:R-:W-:-:S03]  /*1620*/  FSEL R3, R28, R3, P4 ;  /* 0x000000031c037208 */ /* 0x000fc60002000000 */
[----:B------:R-:W-:Y:S01]  /*1630*/  SHFL.BFLY PT, R5, R50, 0x4, 0x1f ;  /* 0x0c801f0032057f89 */ /* 0x000fe200000e0000 */
[----:B------:R-:W-:-:S04]  /*1640*/  FSEL R2, R24, R3, P5 ;  /* 0x0000000318027208 */ /* 0x000fc80002800000 */
[----:B------:R-:W-:-:S05]  /*1650*/  FSEL R2, R29, R2, P6 ;  /* 0x000000021d027208 */ /* 0x000fca0003000000 */
[----:B------:R-:W5:Y:S01]  /*1660*/  SHFL.BFLY PT, R3, R2, 0x10, 0x1f ;  /* 0x0e001f0002037f89 */ /* 0x000f6200000e0000 */
[----:B-1----:R-:W-:-:S13]  /*1670*/  FSETP.GEU.FTZ.AND P2, PT, R9, R6, PT ;  /* 0x000000060900720b */ /* 0x002fda0003f5e000 */
[----:B------:R-:W-:Y:S02]  /*1680*/  @P2 FSETP.NEU.FTZ.AND P3, PT, R9, R6, PT ;  /* 0x000000060900220b */ /* 0x000fe40003f7d000 */
[----:B-----5:R-:W-:Y:S02]  /*1690*/  FSEL R3, R3, R2, P0 ;  /* 0x0000000203037208 */ /* 0x020fe40000000000 */
[----:B------:R-:W-:Y:S02]  /*16a0*/  PLOP3.LUT P0, PT, PT, PT, PT, 0x80, 0x8 ;  /* 0x000000000008781c */ /* 0x000fe40003f0f070 */
[----:B------:R-:W-:Y:S01]  /*16b0*/  @P2 ISETP.LT.AND P0, PT, R5, R50, !P3 ;  /* 0x000000320500220c */ /* 0x000fe20005f01270 */
[----:B------:R-:W1:Y:S01]  /*16c0*/  SHFL.BFLY PT, R4, R3, 0x8, 0x1f ;  /* 0x0d001f0003047f89 */ /* 0x000e6200000e0000 */
[----:B------:R-:W-:Y:S02]  /*16d0*/  ISETP.NE.AND P3, PT, R11, RZ, PT ;  /* 0x000000ff0b00720c */ /* 0x000fe40003f65270 */
[----:B------:R-:W-:-:S02]  /*16e0*/  FSEL R6, R6, R9, P0 ;  /* 0x0000000906067208 */ /* 0x000fc40000000000 */
[----:B------:R-:W-:-:S03]  /*16f0*/  SEL R2, R5, R50, P0 ;  /* 0x0000003205027207 */ /* 0x000fc60000000000 */
[----:B------:R-:W5:Y:S04]  /*1700*/  SHFL.BFLY PT, R7, R6, 0x2, 0x1f ;  /* 0x0c401f0006077f89 */ /* 0x000f6800000e0000 */
[----:B------:R-:W-:Y:S01]  /*1710*/  SHFL.BFLY PT, R9, R2, 0x2, 0x1f ;  /* 0x0c401f0002097f89 */ /* 0x000fe200000e0000 */
[----:B-1----:R-:W-:-:S05]  /*1720*/  FSEL R4, R4, R3, P1 ;  /* 0x0000000304047208 */ /* 0x002fca0000800000 */
[----:B------:R-:W1:Y:S01]  /*1730*/  SHFL.BFLY PT, R5, R4, 0x4, 0x1f ;  /* 0x0c801f0004057f89 */ /* 0x000e6200000e0000 */
[----:B-----5:R-:W-:-:S13]  /*1740*/  FSETP.GEU.FTZ.AND P1, PT, R6, R7, PT ;  /* 0x000000070600720b */ /* 0x020fda0003f3e000 */
[----:B------:R-:W-:Y:S02]  /*1750*/  @P1 FSETP.NEU.FTZ.AND P2, PT, R6, R7, PT ;  /* 0x000000070600120b */ /* 0x000fe40003f5d000 */
[----:B-1----:R-:W-:Y:S02]  /*1760*/  FSEL R5, R5, R4, P0 ;  /* 0x0000000405057208 */ /* 0x002fe40000000000 */
[----:B------:R-:W-:Y:S02]  /*1770*/  PLOP3.LUT P0, PT, PT, PT, PT, 0x80, 0x8 ;  /* 0x000000000008781c */ /* 0x000fe40003f0f070 */
[----:B------:R-:W-:-:S04]  /*1780*/  @P1 ISETP.LT.AND P0, PT, R9, R2, !P2 ;  /* 0x000000020900120c */ /* 0x000fc80005701270 */
[----:B------:R-:W-:Y:S02]  /*1790*/  FSEL R7, R7, R6, P0 ;  /* 0x0000000607077208 */ /* 0x000fe40000000000 */
[----:B------:R-:W1:Y:S01]  /*17a0*/  SHFL.BFLY PT, R6, R5, 0x2, 0x1f ;  /* 0x0c401f0005067f89 */ /* 0x000e6200000e0000 */
[----:B------:R-:W-:-:S03]  /*17b0*/  SEL R9, R9, R2, P0 ;  /* 0x0000000209097207 */ /* 0x000fc60000000000 */
[----:B------:R-:W5:Y:S04]  /*17c0*/  SHFL.BFLY PT, R8, R7, 0x1, 0x1f ;  /* 0x0c201f0007087f89 */ /* 0x000f6800000e0000 */
[----:B------:R-:W0:Y:S01]  /*17d0*/  SHFL.BFLY PT, R50, R9, 0x1, 0x1f ;  /* 0x0c201f0009327f89 */ /* 0x000e2200000e0000 */
[----:B-1----:R-:W-:Y:S02]  /*17e0*/  FSEL R6, R6, R5, P0 ;  /* 0x0000000506067208 */ /* 0x002fe40000000000 */
[----:B------:R-:W-:Y:S02]  /*17f0*/  PLOP3.LUT P0, PT, PT, PT, PT, 0x80, 0x8 ;  /* 0x000000000008781c */ /* 0x000fe40003f0f070 */
[----:B-----5:R-:W-:Y:S01]  /*1800*/  FSETP.GEU.FTZ.AND P1, PT, R7, R8, PT ;  /* 0x000000080700720b */ /* 0x020fe20003f3e000 */
[----:B------:R-:W1:-:S12]  /*1810*/  SHFL.BFLY PT, R3, R6, 0x1, 0x1f ;  /* 0x0c201f0006037f89 */ /* 0x000e5800000e0000 */
[----:B------:R-:W-:-:S04]  /*1820*/  @P1 FSETP.NEU.FTZ.AND P2, PT, R7, R8, PT ;  /* 0x000000080700120b */ /* 0x000fc80003f5d000 */
[----:B0-----:R-:W-:-:S04]  /*1830*/  @P1 ISETP.LT.AND P0, PT, R50, R9, !P2 ;  /* 0x000000093200120c */ /* 0x001fc80005701270 */
[----:B------:R-:W-:Y:S02]  /*1840*/  SEL R50, R50, R9, P0 ;  /* 0x0000000932327207 */ /* 0x000fe40000000000 */
[----:B-1----:R-:W-:Y:S01]  /*1850*/  FSEL R53, R3, R6, P0 ;  /* 0x0000000603357208 */ /* 0x002fe20000000000 */
[----:B------:R-:W-:Y:S06]  /*1860*/  @P3 BRA `(.L_x_4) ;  /* 0x00000000005c3947 */ /* 0x000fec0003800000 */
[----:B------:R-:W0:Y:S01]  /*1870*/  LDC.64 R8, c[0x0][0x390] ;  /* 0x0000e400ff087b82 */ /* 0x000e220000000a00 */
[C---:B---3--:R-:W-:Y:S01]  /*1880*/  VIADD R6, R50.reuse, -UR10 ;  /* 0x8000000a32067c36 */ /* 0x048fe20008000000 */
[C---:B----4-:R-:W-:Y:S01]  /*1890*/  ISETP.GE.AND P1, PT, R50.reuse, UR11, PT ;  /* 0x0000000b32007c0c */ /* 0x050fe2000bf26270 */
[----:B------:R-:W-:Y:S01]  /*18a0*/  UPRMT UR5, UR9, 0x8880, URZ ;  /* 0x0000888009057896 */ /* 0x000fe200080000ff */
[----:B------:R-:W-:Y:S02]  /*18b0*/  ISETP.GE.AND P0, PT, R50, UR10, PT ;  /* 0x0000000a32007c0c */ /* 0x000fe4000bf06270 */
[----:B------:R-:W-:Y:S02]  /*18c0*/  SHF.R.S32.HI R7, RZ, 0x1f, R6 ;  /* 0x0000001fff077819 */ /* 0x000fe40000011406 */
[----:B------:R-:W1:Y:S01]  /*18d0*/  LDC.64 R2, c[0x0][0x3a0] ;  /* 0x0000e800ff027b82 */ /* 0x000e620000000a00 */
[----:B------:R-:W-:Y:S02]  /*18e0*/  SEL R6, R6, 0x240, !P1 ;  /* 0x0000024006067807 */ /* 0x000fe40004800000 */
[----:B------:R-:W-:-:S02]  /*18f0*/  SEL R7, R7, RZ, !P1 ;  /* 0x000000ff07077207 */ /* 0x000fc40004800000 */
[----:B------:R-:W-:Y:S02]  /*1900*/  ISETP.NE.AND P4, PT, R52, RZ, PT ;  /* 0x000000ff3400720c */ /* 0x000fe40003f85270 */
[----:B------:R-:W-:Y:S01]  /*1910*/  SEL R6, R6, 0x240, P0 ;  /* 0x0000024006067807 */ /* 0x000fe20000000000 */
[----:B------:R-:W3:Y:S01]  /*1920*/  LDC.64 R4, c[0x0][0x3a8] ;  /* 0x0000ea00ff047b82 */ /* 0x000ee20000000a00 */
[----:B------:R-:W-:Y:S02]  /*1930*/  SEL R7, R7, RZ, P0 ;  /* 0x000000ff07077207 */ /* 0x000fe40000000000 */
[----:B------:R-:W-:Y:S02]  /*1940*/  SEL R6, R6, 0x240, P4 ;  /* 0x0000024006067807 */ /* 0x000fe40002000000 */
[----:B------:R-:W-:Y:S02]  /*1950*/  SEL R7, R7, RZ, P4 ;  /* 0x000000ff07077207 */ /* 0x000fe40002000000 */
[----:B------:R-:W-:Y:S01]  /*1960*/  ISETP.NE.AND P0, PT, RZ, UR5, PT ;  /* 0x00000005ff007c0c */ /* 0x000fe2000bf05270 */
[----:B0-----:R-:W-:-:S05]  /*1970*/  IMAD.WIDE R8, R49, 0x4, R8 ;  /* 0x0000000431087825 */ /* 0x001fca00078e0208 */
[----:B------:R0:W-:Y:S01]  /*1980*/  STG.E desc[UR12][R8.64], R53 ;  /* 0x0000003508007986 */ /* 0x0001e2000c10190c */
[----:B-1----:R-:W-:-:S06]  /*1990*/  IMAD.WIDE R2, R49, 0x8, R2 ;  /* 0x0000000831027825 */ /* 0x002fcc00078e0202 */
[----:B------:R-:W-:Y:S01]  /*19a0*/  @P0 FADD.FTZ R48, R48, R53 ;  /* 0x0000003530300221 */ /* 0x000fe20000010000 */
[----:B------:R0:W-:Y:S01]  /*19b0*/  STG.E.64 desc[UR12][R2.64], R6 ;  /* 0x0000000602007986 */ /* 0x0001e2000c101b0c */
[----:B---3--:R-:W-:-:S05]  /*19c0*/  IMAD.WIDE R4, R49, 0x4, R4 ;  /* 0x0000000431047825 */ /* 0x008fca00078e0204 */
[----:B------:R0:W-:Y:S02]  /*19d0*/  STG.E desc[UR12][R4.64], R51 ;  /* 0x0000003304007986 */ /* 0x0001e4000c10190c */
.L_x_4:
[----:B--234-:R-:W-:Y:S05]  /*19e0*/  BSYNC.RECONVERGENT B0 ;  /* 0x0000000000007941 */ /* 0x01cfea0003800200 */
.L_x_3:
[----:B------:R-:W-:-:S09]  /*19f0*/  UISETP.GE.AND UP0, UPT, UR4, UR7, UPT ;  /* 0x000000070400728c */ /* 0x000fd2000bf06270 */
[----:B------:R-:W-:Y:S05]  /*1a00*/  BRA.U UP0, `(.L_x_5) ;  /* 0x0000000100d47547 */ /* 0x000fea000b800000 */
[----:B0-----:R-:W-:Y:S01]  /*1a10*/  LEA.HI R2, R50, R50, RZ, 0x1 ;  /* 0x0000003232027211 */ /* 0x001fe200078f08ff */
[----:B------:R-:W-:Y:S03]  /*1a20*/  BSSY.RECONVERGENT B0, `(.L_x_5) ;  /* 0x0000033000007945 */ /* 0x000fe60003800200 */
[--C-:B------:R-:W-:Y:S02]  /*1a30*/  SHF.R.S32.HI R3, RZ, 0x1, R2.reuse ;  /* 0x00000001ff037819 */ /* 0x100fe40000011402 */
[----:B------:R-:W-:-:S04]  /*1a40*/  SHF.R.S32.HI R4, RZ, 0x1f, R2 ;  /* 0x0000001fff047819 */ /* 0x000fc80000011402 */
[----:B------:R-:W-:-:S04]  /*1a50*/  LEA.HI R4, R4, R3, RZ, 0x5 ;  /* 0x0000000304047211 */ /* 0x000fc800078f28ff */
[----:B------:R-:W-:-:S05]  /*1a60*/  LOP3.LUT R4, R4, 0xffffffe0, RZ, 0xc0, !PT ;  /* 0xffffffe004047812 */ /* 0x000fca00078ec0ff */
[----:B------:R-:W-:-:S05]  /*1a70*/  IMAD.IADD R4, R3, 0x1, -R4 ;  /* 0x0000000103047824 */ /* 0x000fca00078e0a04 */
[----:B------:R-:W-:-:S13]  /*1a80*/  ISETP.NE.AND P0, PT, R11, R4, PT ;  /* 0x000000040b00720c */ /* 0x000fda0003f05270 */
[----:B------:R-:W-:Y:S05]  /*1a90*/  @P0 BRA `(.L_x_6) ;  /* 0x0000000000ac0947 */ /* 0x000fea0003800000 */
[----:B------:R-:W-:Y:S02]  /*1aa0*/  SHF.R.S32.HI R3, RZ, 0x1f, R50 ;  /* 0x0000001fff037819 */ /* 0x000fe40000011432 */
[----:B------:R-:W-:Y:S02]  /*1ab0*/  LOP3.LUT R5, R2, 0xfffffffe, RZ, 0xc0, !PT ;  /* 0xfffffffe02057812 */ /* 0x000fe400078ec0ff */
[----:B------:R-:W-:-:S03]  /*1ac0*/  LEA.HI R3, R3, R50, RZ, 0x6 ;  /* 0x0000003203037211 */ /* 0x000fc600078f30ff */
[----:B------:R-:W-:Y:S01]  /*1ad0*/  IMAD.IADD R50, R50, 0x1, -R5 ;  /* 0x0000000132327824 */ /* 0x000fe200078e0a05 */
[----:B------:R-:W-:-:S05]  /*1ae0*/  SHF.R.S32.HI R3, RZ, 0x6, R3 ;  /* 0x00000006ff037819 */ /* 0x000fca0000011403 */
[----:B------:R-:W-:-:S04]  /*1af0*/  IMAD R3, R3, 0x2, R50 ;  /* 0x0000000203037824 */ /* 0x000fc800078e0232 */
[----:B------:R-:W-:-:S05]  /*1b00*/  IMAD.SHL.U32 R3, R3, 0x4, RZ ;  /* 0x0000000403037824 */ /* 0x000fca00078e00ff */
[C---:B------:R-:W-:Y:S02]  /*1b10*/  ISETP.EQ.AND P0, PT, R3.reuse, RZ, PT ;  /* 0x000000ff0300720c */ /* 0x040fe40003f02270 */
[C---:B------:R-:W-:Y:S02]  /*1b20*/  ISETP.EQ.AND P1, PT, R3.reuse, 0x4, PT ;  /* 0x000000040300780c */ /* 0x040fe40003f22270 */
[C---:B------:R-:W-:Y:S02]  /*1b30*/  ISETP.EQ.AND P2, PT, R3.reuse, 0x8, PT ;  /* 0x000000080300780c */ /* 0x040fe40003f42270 */
[C---:B------:R-:W-:Y:S02]  /*1b40*/  ISETP.EQ.AND P3, PT, R3.reuse, 0xc, PT ;  /* 0x0000000c0300780c */ /* 0x040fe40003f62270 */
[C---:B------:R-:W-:Y:S02]  /*1b50*/  ISETP.EQ.AND P4, PT, R3.reuse, 0x10, PT ;  /* 0x000000100300780c */ /* 0x040fe40003f82270 */
[----:B------:R-:W-:-:S03]  /*1b60*/  ISETP.EQ.AND P5, PT, R3, 0x14, PT ;  /* 0x000000140300780c */ /* 0x000fc60003fa2270 */
[----:B------:R-:W-:Y:S01]  /*1b70*/  @P0 IMAD.MOV.U32 R30, RZ, RZ, -0x39e3c000 ;  /* 0xc61c4000ff1e0424 */ /* 0x000fe200078e00ff */
[C---:B------:R-:W-:Y:S01]  /*1b80*/  ISETP.EQ.AND P0, PT, R3.reuse, 0x18, PT ;  /* 0x000000180300780c */ /* 0x040fe20003f02270 */
        /* <DEDUP_REMOVED lines=22> */
[----:B------:R-:W-:Y:S02]  /*1cf0*/  @P0 IMAD.MOV.U32 R42, RZ, RZ, -0x39e3c000 ;  /* 0xc61c4000ff2a0424 */ /* 0x000fe400078e00ff */
[----:B------:R-:W-:Y:S02]  /*1d00*/  @P1 IMAD.MOV.U32 R43, RZ, RZ, -0x39e3c000 ;  /* 0xc61c4000ff2b1424 */ /* 0x000fe400078e00ff */
[----:B------:R-:W-:Y:S02]  /*1d10*/  @P2 IMAD.MOV.U32 R44, RZ, RZ, -0x39e3c000 ;  /* 0xc61c4000ff2c2424 */ /* 0x000fe400078e00ff */
[----:B------:R-:W-:Y:S02]  /*1d20*/  @P3 IMAD.MOV.U32 R45, RZ, RZ, -0x39e3c000 ;  /* 0xc61c4000ff2d3424 */ /* 0x000fe400078e00ff */
[----:B------:R-:W-:Y:S02]  /*1d30*/  @P4 IMAD.MOV.U32 R46, RZ, RZ, -0x39e3c000 ;  /* 0xc61c4000ff2e4424 */ /* 0x000fe400078e00ff */
[----:B------:R-:W-:-:S07]  /*1d40*/  @P5 IMAD.MOV.U32 R47, RZ, RZ, -0x39e3c000 ;  /* 0xc61c4000ff2f5424 */ /* 0x000fce00078e00ff */
.L_x_6:
[----:B------:R-:W-:Y:S05]  /*1d50*/  BSYNC.RECONVERGENT B0 ;  /* 0x0000000000007941 */ /* 0x000fea0003800200 */
.L_x_5:
[----:B0-----:R-:W-:Y:S02]  /*1d60*/  VIADD R51, R51, UR14 ;  /* 0x0000000e33337c36 */ /* 0x001fe40008000000 */
[----:B------:R-:W-:Y:S01]  /*1d70*/  VIADD R49, R49, 0x1 ;  /* 0x0000000131317836 */ /* 0x000fe20000000000 */
[----:B------:R-:W-:Y:S06]  /*1d80*/  BRA.U UP1, `(.L_x_7) ;  /* 0xfffffff101747547 */ /* 0x000fec000b83ffff */
.L_x_2:
[----:B------:R-:W0:Y:S02]  /*1d90*/  LDCU.U8 UR5, c[0x0][0x3bc] ;  /* 0x00007780ff0577ac */ /* 0x000e240008000000 */
[----:B0-----:R-:W-:-:S06]  /*1da0*/  UPRMT UR5, UR5, 0x8880, URZ ;  /* 0x0000888005057896 */ /* 0x001fcc00080000ff */
[----:B------:R-:W-:-:S04]  /*1db0*/  ISETP.NE.AND P0, PT, RZ, UR5, PT ;  /* 0x00000005ff007c0c */ /* 0x000fc8000bf05270 */
[----:B------:R-:W-:-:S13]  /*1dc0*/  ISETP.NE.OR P0, PT, R11, RZ, !P0 ;  /* 0x000000ff0b00720c */ /* 0x000fda0004705670 */
[----:B------:R-:W-:Y:S05]  /*1dd0*/  @P0 EXIT ;  /* 0x000000000000094d */ /* 0x000fea0003800000 */
[----:B------:R-:W-:Y:S01]  /*1de0*/  UISETP.GE.AND UP0, UPT, UR7, 0x1, UPT ;  /* 0x000000010700788c */ /* 0x000fe2000bf06270 */
[----:B------:R-:W-:-:S05]  /*1df0*/  FSETP.GT.FTZ.AND P0, PT, R48, RZ, PT ;  /* 0x000000ff3000720b */ /* 0x000fca0003f14000 */
[----:B------:R-:W-:-:S13]  /*1e00*/  PLOP3.LUT P1, PT, PT, PT, UP0, 0x80, 0x8 ;  /* 0x000000000008781c */ /* 0x000fda0003f2f008 */
[----:B------:R-:W-:Y:S05]  /*1e10*/  @!P1 EXIT ;  /* 0x000000000000994d */ /* 0x000fea0003800000 */
[----:B------:R-:W-:Y:S01]  /*1e20*/  UISETP.GE.U32.AND UP0, UPT, UR7, 0x10, UPT ;  /* 0x000000100700788c */ /* 0x000fe2000bf06070 */
[----:B------:R-:W-:Y:S01]  /*1e30*/  FSEL R48, R48, 1, P0 ;  /* 0x3f80000030307808 */ /* 0x000fe20000000000 */
[----:B------:R-:W-:Y:S01]  /*1e40*/  IMAD R0, R0, UR7, RZ ;  /* 0x0000000700007c24 */ /* 0x000fe2000f8e02ff */
[----:B------:R-:W-:Y:S01]  /*1e50*/  ULOP3.LUT UR10, UR7, 0xf, URZ, 0xc0, !UPT ;  /* 0x0000000f070a7892 */ /* 0x000fe2000f8ec0ff */
[----:B------:R-:W-:-:S05]  /*1e60*/  UMOV UR4, URZ ;  /* 0x000000ff00047c82 */ /* 0x000fca0008000000 */
[----:B------:R-:W-:Y:S06]  /*1e70*/  BRA.U !UP0, `(.L_x_8) ;  /* 0x0000000108f87547 */ /* 0x000fec000b800000 */
[----:B------:R-:W0:Y:S01]  /*1e80*/  LDCU.64 UR8, c[0x0][0x390] ;  /* 0x00007200ff0877ac */ /* 0x000e220008000a00 */
[----:B------:R1:W2:Y:S01]  /*1e90*/  MUFU.RCP R31, R48 ;  /* 0x00000030001f7308 */ /* 0x0002a20000001000 */
[----:B------:R-:W-:Y:S01]  /*1ea0*/  IMAD.MOV.U32 R5, RZ, RZ, R0 ;  /* 0x000000ffff057224 */ /* 0x000fe200078e0000 */
[----:B------:R-:W-:Y:S02]  /*1eb0*/  ULOP3.LUT UR4, UR7, 0x7ffffff0, URZ, 0xc0, !UPT ;  /* 0x7ffffff007047892 */ /* 0x000fe4000f8ec0ff */
[----:B0-----:R-:W-:Y:S02]  /*1ec0*/  UIADD3 UR5, UP0, UPT, UR8, 0x20, URZ ;  /* 0x0000002008057890 */ /* 0x001fe4000ff1e0ff */
[----:B------:R-:W-:Y:S02]  /*1ed0*/  UIADD3 UR8, UPT, UPT, -UR4, URZ, URZ ;  /* 0x000000ff04087290 */ /* 0x000fe4000fffe1ff */
[----:B-12---:R-:W-:-:S12]  /*1ee0*/  UIADD3.X UR6, UPT, UPT, URZ, UR9, URZ, UP0, !UPT ;  /* 0x00000009ff067290 */ /* 0x006fd800087fe4ff */
.L_x_9:
[----:B----4-:R-:W-:Y:S02]  /*1ef0*/  IMAD.U32 R2, RZ, RZ, UR5 ;  /* 0x00000005ff027e24 */ /* 0x010fe4000f8e00ff */
[----:B------:R-:W-:Y:S02]  /*1f00*/  IMAD.U32 R3, RZ, RZ, UR6 ;  /* 0x00000006ff037e24 */ /* 0x000fe4000f8e00ff */
[----:B------:R-:W-:-:S05]  /*1f10*/  IMAD.WIDE R2, R5, 0x4, R2 ;  /* 0x0000000405027825 */ /* 0x000fca00078e0202 */
        /* <DEDUP_REMOVED lines=16> */
[----:B------:R-:W-:Y:S01]  /*2020*/  UIADD3 UR8, UPT, UPT, UR8, 0x10, URZ ;  /* 0x0000001008087890 */ /* 0x000fe2000fffe0ff */
[----:B------:R-:W-:-:S03]  /*2030*/  VIADD R5, R5, 0x10 ;  /* 0x0000001005057836 */ /* 0x000fc60000000000 */
[----:B------:R-:W-:Y:S01]  /*2040*/  UISETP.NE.AND UP0, UPT, UR8, URZ, UPT ;  /* 0x000000ff0800728c */ /* 0x000fe2000bf05270 */
[-C--:B--2---:R-:W-:Y:S01]  /*2050*/  FMUL.FTZ R7, R4, R31.reuse ;  /* 0x0000001f04077220 */ /* 0x084fe20000410000 */
[----:B---3--:R-:W-:-:S04]  /*2060*/  FMUL.FTZ R9, R6, R31 ;  /* 0x0000001f06097220 */ /* 0x008fc80000410000 */
[----:B------:R0:W-:Y:S01]  /*2070*/  STG.E desc[UR12][R2.64+-0x20], R7 ;  /* 0xffffe00702007986 */ /* 0x0001e2000c10190c */
[----:B----4-:R-:W-:-:S03]  /*2080*/  FMUL.FTZ R11, R8, R31 ;  /* 0x0000001f080b7220 */ /* 0x010fc60000410000 */
[----:B------:R1:W-:Y:S01]  /*2090*/  STG.E desc[UR12][R2.64+-0x1c], R9 ;  /* 0xffffe40902007986 */ /* 0x0003e2000c10190c */
[----:B-----5:R-:W-:-:S03]  /*20a0*/  FMUL.FTZ R13, R10, R31 ;  /* 0x0000001f0a0d7220 */ /* 0x020fc60000410000 */
[----:B------:R2:W-:Y:S01]  /*20b0*/  STG.E desc[UR12][R2.64+-0x18], R11 ;  /* 0xffffe80b02007986 */ /* 0x0005e2000c10190c */
[----:B------:R-:W-:-:S03]  /*20c0*/  FMUL.FTZ R15, R12, R31 ;  /* 0x0000001f0c0f7220 */ /* 0x000fc60000410000 */
[----:B------:R3:W-:Y:S01]  /*20d0*/  STG.E desc[UR12][R2.64+-0x14], R13 ;  /* 0xffffec0d02007986 */ /* 0x0007e2000c10190c */
[----:B------:R-:W-:-:S03]  /*20e0*/  FMUL.FTZ R17, R14, R31 ;  /* 0x0000001f0e117220 */ /* 0x000fc60000410000 */
[----:B------:R4:W-:Y:S01]  /*20f0*/  STG.E desc[UR12][R2.64+-0x10], R15 ;  /* 0xfffff00f02007986 */ /* 0x0009e2000c10190c */
[----:B0-----:R-:W-:-:S03]  /*2100*/  FMUL.FTZ R7, R16, R31 ;  /* 0x0000001f10077220 */ /* 0x001fc60000410000 */
[----:B------:R4:W-:Y:S01]  /*2110*/  STG.E desc[UR12][R2.64+-0xc], R17 ;  /* 0xfffff41102007986 */ /* 0x0009e2000c10190c */
[----:B------:R-:W-:-:S03]  /*2120*/  FMUL.FTZ R19, R18, R31 ;  /* 0x0000001f12137220 */ /* 0x000fc60000410000 */
[----:B------:R4:W-:Y:S01]  /*2130*/  STG.E desc[UR12][R2.64+-0x8], R7 ;  /* 0xfffff80702007986 */ /* 0x0009e2000c10190c */
[----:B------:R-:W-:-:S03]  /*2140*/  FMUL.FTZ R21, R20, R31 ;  /* 0x0000001f14157220 */ /* 0x000fc60000410000 */
[----:B------:R4:W-:Y:S01]  /*2150*/  STG.E desc[UR12][R2.64+-0x4], R19 ;  /* 0xfffffc1302007986 */ /* 0x0009e2000c10190c */
[----:B------:R-:W-:-:S03]  /*2160*/  FMUL.FTZ R23, R22, R31 ;  /* 0x0000001f16177220 */ /* 0x000fc60000410000 */
[----:B------:R4:W-:Y:S01]  /*2170*/  STG.E desc[UR12][R2.64], R21 ;  /* 0x0000001502007986 */ /* 0x0009e2000c10190c */
[----:B------:R-:W-:-:S03]  /*2180*/  FMUL.FTZ R25, R24, R31 ;  /* 0x0000001f18197220 */ /* 0x000fc60000410000 */
[----:B------:R4:W-:Y:S01]  /*2190*/  STG.E desc[UR12][R2.64+0x4], R23 ;  /* 0x0000041702007986 */ /* 0x0009e2000c10190c */
[----:B-1----:R-:W-:-:S03]  /*21a0*/  FMUL.FTZ R9, R26, R31 ;  /* 0x0000001f1a097220 */ /* 0x002fc60000410000 */
[----:B------:R4:W-:Y:S01]  /*21b0*/  STG.E desc[UR12][R2.64+0x8], R25 ;  /* 0x0000081902007986 */ /* 0x0009e2000c10190c */
[----:B------:R-:W-:-:S03]  /*21c0*/  FMUL.FTZ R27, R27, R31 ;  /* 0x0000001f1b1b7220 */ /* 0x000fc60000410000 */
[----:B------:R4:W-:Y:S01]  /*21d0*/  STG.E desc[UR12][R2.64+0xc], R9 ;  /* 0x00000c0902007986 */ /* 0x0009e2000c10190c */
[----:B--2---:R-:W-:-:S03]  /*21e0*/  FMUL.FTZ R11, R28, R31 ;  /* 0x0000001f1c0b7220 */ /* 0x004fc60000410000 */
[----:B------:R4:W-:Y:S01]  /*21f0*/  STG.E desc[UR12][R2.64+0x10], R27 ;  /* 0x0000101b02007986 */ /* 0x0009e2000c10190c */
[----:B------:R-:W-:-:S03]  /*2200*/  FMUL.FTZ R29, R29, R31 ;  /* 0x0000001f1d1d7220 */ /* 0x000fc60000410000 */
[----:B------:R4:W-:Y:S01]  /*2210*/  STG.E desc[UR12][R2.64+0x14], R11 ;  /* 0x0000140b02007986 */ /* 0x0009e2000c10190c */
[----:B---3--:R-:W-:-:S03]  /*2220*/  FMUL.FTZ R13, R30, R31 ;  /* 0x0000001f1e0d7220 */ /* 0x008fc60000410000 */
[----:B------:R4:W-:Y:S04]  /*2230*/  STG.E desc[UR12][R2.64+0x18], R29 ;  /* 0x0000181d02007986 */ /* 0x0009e8000c10190c */
[----:B------:R4:W-:Y:S01]  /*2240*/  STG.E desc[UR12][R2.64+0x1c], R13 ;  /* 0x00001c0d02007986 */ /* 0x0009e2000c10190c */
[----:B------:R-:W-:Y:S05]  /*2250*/  BRA.U UP0, `(.L_x_9) ;  /* 0xfffffffd00247547 */ /* 0x000fea000b83ffff */
.L_x_8:
[----:B------:R-:W-:-:S13]  /*2260*/  ISETP.NE.AND P0, PT, RZ, UR10, PT ;  /* 0x0000000aff007c0c */ /* 0x000fda000bf05270 */
[----:B------:R-:W-:Y:S05]  /*2270*/  @!P0 EXIT ;  /* 0x000000000000894d */ /* 0x000fea0003800000 */
[----:B------:R-:W-:Y:S02]  /*2280*/  UISETP.GE.U32.AND UP0, UPT, UR10, 0x8, UPT ;  /* 0x000000080a00788c */ /* 0x000fe4000bf06070 */
[----:B------:R-:W-:-:S07]  /*2290*/  ULOP3.LUT UR5, UR7, 0x7, URZ, 0xc0, !UPT ;  /* 0x0000000707057892 */ /* 0x000fce000f8ec0ff */
[----:B------:R-:W-:Y:S05]  /*22a0*/  BRA.U !UP0, `(.L_x_10) ;  /* 0x0000000108747547 */ /* 0x000fea000b800000 */
[----:B----4-:R-:W0:Y:S01]  /*22b0*/  LDC.64 R2, c[0x0][0x390] ;  /* 0x0000e400ff027b82 */ /* 0x010e220000000a00 */
[----:B------:R-:W-:-:S04]  /*22c0*/  VIADD R5, R0, UR4 ;  /* 0x0000000400057c36 */ /* 0x000fc80008000000 */
[----:B0-----:R-:W-:-:S05]  /*22d0*/  IMAD.WIDE R2, R5, 0x4, R2 ;  /* 0x0000000405027825 */ /* 0x001fca00078e0202 */
[----:B------:R-:W2:Y:S04]  /*22e0*/  LDG.E R4, desc[UR12][R2.64] ;  /* 0x0000000c02047981 */ /* 0x000ea8000c1e1900 */
[----:B------:R-:W3:Y:S04]  /*22f0*/  LDG.E R6, desc[UR12][R2.64+0x4] ;  /* 0x0000040c02067981 */ /* 0x000ee8000c1e1900 */
[----:B------:R-:W4:Y:S04]  /*2300*/  LDG.E R8, desc[UR12][R2.64+0x8] ;  /* 0x0000080c02087981 */ /* 0x000f28000c1e1900 */
[----:B------:R-:W5:Y:S04]  /*2310*/  LDG.E R10, desc[UR12][R2.64+0xc] ;  /* 0x00000c0c020a7981 */ /* 0x000f68000c1e1900 */
[----:B------:R-:W5:Y:S04]  /*2320*/  LDG.E R12, desc[UR12][R2.64+0x10] ;  /* 0x0000100c020c7981 */ /* 0x000f68000c1e1900 */
[----:B------:R-:W5:Y:S04]  /*2330*/  LDG.E R14, desc[UR12][R2.64+0x14] ;  /* 0x0000140c020e7981 */ /* 0x000f68000c1e1900 */
[----:B------:R-:W5:Y:S04]  /*2340*/  LDG.E R16, desc[UR12][R2.64+0x18] ;  /* 0x0000180c02107981 */ /* 0x000f68000c1e1900 */
[----:B------:R-:W5:Y:S01]  /*2350*/  LDG.E R18, desc[UR12][R2.64+0x1c] ;  /* 0x00001c0c02127981 */ /* 0x000f62000c1e1900 */
[----:B------:R-:W2:Y:S01]  /*2360*/  MUFU.RCP R19, R48 ;  /* 0x0000003000137308 */ /* 0x000ea20000001000 */
[----:B------:R-:W-:Y:S01]  /*2370*/  UIADD3 UR4, UPT, UPT, UR4, 0x8, URZ ;  /* 0x0000000804047890 */ /* 0x000fe2000fffe0ff */
        /* <DEDUP_REMOVED lines=14> */
[----:B------:R0:W-:Y:S04]  /*2460*/  STG.E desc[UR12][R2.64+0x18], R17 ;  /* 0x0000181102007986 */ /* 0x0001e8000c10190c */
[----:B------:R0:W-:Y:S02]  /*2470*/  STG.E desc[UR12][R2.64+0x1c], R19 ;  /* 0x00001c1302007986 */ /* 0x0001e4000c10190c */
.L_x_10:
[----:B------:R-:W-:-:S13]  /*2480*/  ISETP.NE.AND P0, PT, RZ, UR5, PT ;  /* 0x00000005ff007c0c */ /* 0x000fda000bf05270 */
[----:B------:R-:W-:Y:S05]  /*2490*/  @!P0 EXIT ;  /* 0x000000000000894d */ /* 0x000fea0003800000 */
[----:B------:R-:W-:Y:S02]  /*24a0*/  UISETP.GE.U32.AND UP0, UPT, UR5, 0x4, UPT ;  /* 0x000000040500788c */ /* 0x000fe4000bf06070 */
[----:B------:R-:W-:-:S07]  /*24b0*/  ULOP3.LUT UR5, UR7, 0x3, URZ, 0xc0, !UPT ;  /* 0x0000000307057892 */ /* 0x000fce000f8ec0ff */
[----:B------:R-:W-:Y:S05]  /*24c0*/  BRA.U !UP0, `(.L_x_11) ;  /* 0x0000000108447547 */ /* 0x000fea000b800000 */
[----:B0---4-:R-:W0:Y:S01]  /*24d0*/  LDC.64 R2, c[0x0][0x390] ;  /* 0x0000e400ff027b82 */ /* 0x011e220000000a00 */
[----:B------:R-:W-:-:S04]  /*24e0*/  VIADD R5, R0, UR4 ;  /* 0x0000000400057c36 */ /* 0x000fc80008000000 */
[----:B0-----:R-:W-:-:S05]  /*24f0*/  IMAD.WIDE R2, R5, 0x4, R2 ;  /* 0x0000000405027825 */ /* 0x001fca00078e0202 */
[----:B------:R-:W2:Y:S04]  /*2500*/  LDG.E R4, desc[UR12][R2.64] ;  /* 0x0000000c02047981 */ /* 0x000ea8000c1e1900 */
[----:B------:R-:W3:Y:S04]  /*2510*/  LDG.E R6, desc[UR12][R2.64+0x4] ;  /* 0x0000040c02067981 */ /* 0x000ee8000c1e1900 */
[----:B------:R-:W4:Y:S04]  /*2520*/  LDG.E R8, desc[UR12][R2.64+0x8] ;  /* 0x0000080c02087981 */ /* 0x000f28000c1e1900 */
        /* <DEDUP_REMOVED lines=9> */
[----:B------:R1:W-:Y:S04]  /*25c0*/  STG.E desc[UR12][R2.64+0x8], R9 ;  /* 0x0000080902007986 */ /* 0x0003e8000c10190c */
[----:B------:R1:W-:Y:S02]  /*25d0*/  STG.E desc[UR12][R2.64+0xc], R11 ;  /* 0x00000c0b02007986 */ /* 0x0003e4000c10190c */
.L_x_11:
[----:B------:R-:W-:-:S13]  /*25e0*/  ISETP.NE.AND P0, PT, RZ, UR5, PT ;  /* 0x00000005ff007c0c */ /* 0x000fda000bf05270 */
[----:B------:R-:W-:Y:S05]  /*25f0*/  @!P0 EXIT ;  /* 0x000000000000894d */ /* 0x000fea0003800000 */
[----:B01----:R-:W0:Y:S01]  /*2600*/  LDC.64 R4, c[0x0][0x390] ;  /* 0x0000e400ff047b82 */ /* 0x003e220000000a00 */
[----:B----4-:R1:W2:Y:S01]  /*2610*/  MUFU.RCP R11, R48 ;  /* 0x00000030000b7308 */ /* 0x0102a20000001000 */
[----:B------:R-:W-:Y:S01]  /*2620*/  VIADD R7, R0, UR4 ;  /* 0x0000000400077c36 */ /* 0x000fe20008000000 */
[----:B------:R-:W-:-:S12]  /*2630*/  UIADD3 UR5, UPT, UPT, -UR5, URZ, URZ ;  /* 0x000000ff05057290 */ /* 0x000fd8000fffe1ff */
.L_x_12:
[----:B0--3--:R-:W-:-:S05]  /*2640*/  IMAD.WIDE R2, R7, 0x4, R4 ;  /* 0x0000000407027825 */ /* 0x009fca00078e0204 */
[----:B------:R-:W2:Y:S01]  /*2650*/  LDG.E R0, desc[UR12][R2.64] ;  /* 0x0000000c02007981 */ /* 0x000ea2000c1e1900 */
[----:B------:R-:W-:Y:S01]  /*2660*/  UIADD3 UR5, UPT, UPT, UR5, 0x1, URZ ;  /* 0x0000000105057890 */ /* 0x000fe2000fffe0ff */
[----:B------:R-:W-:-:S03]  /*2670*/  VIADD R7, R7, 0x1 ;  /* 0x0000000107077836 */ /* 0x000fc60000000000 */
[----:B------:R-:W-:Y:S01]  /*2680*/  UISETP.NE.AND UP0, UPT, UR5, URZ, UPT ;  /* 0x000000ff0500728c */ /* 0x000fe2000bf05270 */
[----:B--2---:R-:W-:-:S05]  /*2690*/  FMUL.FTZ R9, R0, R11 ;  /* 0x0000000b00097220 */ /* 0x004fca0000410000 */
[----:B------:R3:W-:Y:S03]  /*26a0*/  STG.E desc[UR12][R2.64], R9 ;  /* 0x0000000902007986 */ /* 0x0007e6000c10190c */
[----:B------:R-:W-:Y:S05]  /*26b0*/  BRA.U UP0, `(.L_x_12) ;  /* 0xfffffffd00e07547 */ /* 0x000fea000b83ffff */
[----:B------:R-:W-:Y:S05]  /*26c0*/  EXIT ;  /* 0x000000000000794d */ /* 0x000fea0003800000 */
.L_x_13:
[----:B------:R-:W-:-:S00]  /*26d0*/  BRA `(.L_x_13) ;  /* 0xfffffffc00fc7947 */ /* 0x000fc0000383ffff */
[----:B------:R-:W-:-:S00]  /*26e0*/  NOP ;  /* 0x0000000000007918 */ /* 0x000fc00000000000 */
        /* <DEDUP_REMOVED lines=9> */
.L_x_3735:


//--------------------- .text._ZN4vllm3moe10topkGatingILi14ELi448ELi4ELi4ELi32El13__nv_bfloat16LNS0_11ScoringFuncE1EEEvPKT5_PKbPfiPT4_PiiiibPKf --------------------------
	.section	.text._ZN4vllm3moe10topkGatingILi14ELi448ELi4ELi4ELi32El13__nv_bfloat16LNS0_11ScoringFuncE1EEEvPKT5_PKbPfiPT4_PiiiibPKf,"ax",@progbits
	.align	128
        .global         _ZN4vllm3moe10topkGatingILi14ELi448ELi4ELi4ELi32El13__nv_bfloat16LNS0_11ScoringFuncE1EEEvPKT5_PKbPfiPT4_PiiiibPKf
        .type           _ZN4vllm3moe10topkGatingILi14ELi448ELi4ELi4ELi32El13__nv_bfloat16LNS0_11ScoringFuncE1EEEvPKT5_PKbPfiPT4_PiiiibPKf,@function
        .size           _ZN4vllm3moe10topkGatingILi14ELi448ELi4ELi4ELi32El13__nv_bfloat16LNS0_11ScoringFuncE1EEEvPKT5_PKbPfiPT4_PiiiibPKf,(.L_x_3736 - _ZN4vllm3moe10topkGatingILi14ELi448ELi4ELi4ELi32El13__nv_bfloat16LNS0_11ScoringFuncE1EEEvPKT5_PKbPfiPT4_PiiiibPKf)
        .other          _ZN4vllm3moe10topkGatingILi14ELi448ELi4ELi4ELi32El13__nv_bfloat16LNS0_11ScoringFuncE1EEEvPKT5_PKbPfiPT4_PiiiibPKf,@"STO_CUDA_ENTRY STV_DEFAULT"
_ZN4vllm3moe10topkGatingILi14ELi448ELi4ELi4ELi32El13__nv_bfloat16LNS0_11ScoringFuncE1EEEvPKT5_PKbPfiPT4_PiiiibPKf:
.text._ZN4vllm3moe10topkGatingILi14ELi448ELi4ELi4ELi32El13__nv_bfloat16LNS0_11ScoringFuncE1EEEvPKT5_PKbPfiPT4_PiiiibPKf:
        /* <DEDUP_REMOVED lines=37> */
[----:B---3--:R-:W-:-:S04]  /*0250*/  IMAD.U32 R12, R18, 0x10000, RZ ;  /* 0x00010000120c7824 */ /* 0x008fc800078e00ff */
[----:B------:R-:W-:Y:S01]  /*0260*/  FMUL.FTZ R20, R12, -1.4426950216293334961 ;  /* 0xbfb8aa3b0c147820 */ /* 0x000fe20000410000 */
[----:B------:R-:W-:Y:S02]  /*0270*/  IMAD.U32 R12, R11, 0x10000, RZ ;  /* 0x000100000b0c7824 */ /* 0x000fe400078e00ff */
[C---:B----4-:R-:W-:Y:S01]  /*0280*/  IMAD.U32 R10, R13.reuse, 0x10000, RZ ;  /* 0x000100000d0a7824 */ /* 0x050fe200078e00ff */
[----:B------:R-:W-:Y:S01]  /*0290*/  PRMT R13, R13, 0x7632, R13 ;  /* 0x000076320d0d7816 */ /* 0x000fe2000000000d */
[----:B------:R-:W-:Y:S01]  /*02a0*/  FMUL.FTZ R12, R12, -1.4426950216293334961 ;  /* 0xbfb8aa3b0c0c7820 */ /* 0x000fe20000410000 */
[----:B------:R-:W-:Y:S01]  /*02b0*/  FMUL.FTZ R3, R3, -1.4426950216293334961 ;  /* 0xbfb8aa3b03037820 */ /* 0x000fe20000410000 */
[----:B-----5:R-:W-:Y:S02]  /*02c0*/  IMAD.U32 R4, R14, 0x10000, RZ ;  /* 0x000100000e047824 */ /* 0x020fe400078e00ff */
[----:B------:R-:W-:Y:S01]  /*02d0*/  FMUL.FTZ R10, R10, -1.4426950216293334961 ;  /* 0xbfb8aa3b0a0a7820 */ /* 0x000fe20000410000 */
[----:B-1----:R-:W-:Y:S01]  /*02e0*/  IMAD.U32 R6, R16, 0x10000, RZ ;  /* 0x0001000010067824 */ /* 0x002fe200078e00ff */
[----:B------:R-:W-:Y:S01]  /*02f0*/  PRMT R14, R14, 0x7632, R14 ;  /* 0x000076320e0e7816 */ /* 0x000fe2000000000e */
[----:B------:R-:W-:Y:S01]  /*0300*/  IMAD.U32 R7, R17, 0x10000, RZ ;  /* 0x0001000011077824 */ /* 0x000fe200078e00ff */
[----:B------:R-:W-:Y:S01]  /*0310*/  PRMT R16, R16, 0x7632, R16 ;  /* 0x0000763210107816 */ /* 0x000fe20000000010 */
[----:B------:R-:W-:Y:S01]  /*0320*/  IMAD.U32 R13, R13, 0x10000, RZ ;  /* 0x000100000d0d7824 */ /* 0x000fe200078e00ff */
[----:B------:R-:W-:Y:S01]  /*0330*/  PRMT R17, R17, 0x7632, R17 ;  /* 0x0000763211117816 */ /* 0x000fe20000000011 */
[C---:B------:R-:W-:Y:S01]  /*0340*/  IMAD.U32 R5, R15.reuse, 0x10000, RZ ;  /* 0x000100000f057824 */ /* 0x040fe200078e00ff */
[----:B------:R-:W-:-:S02]  /*0350*/  PRMT R15, R15, 0x7632, R15 ;  /* 0x000076320f0f7816 */ /* 0x000fc4000000000f */
[----:B------:R-:W-:Y:S01]  /*0360*/  PRMT R18, R18, 0x7632, R18 ;  /* 0x0000763212127816 */ /* 0x000fe20000000012 */
[----:B------:R-:W-:Y:S01]  /*0370*/  FMUL.FTZ R4, R4, -1.4426950216293334961 ;  /* 0xbfb8aa3b04047820 */ /* 0x000fe20000410000 */
[----:B------:R-:W-:Y:S01]  /*0380*/  FMUL.FTZ R6, R6, -1.4426950216293334961 ;  /* 0xbfb8aa3b06067820 */ /* 0x000fe20000410000 */
[----:B------:R-:W-:Y:S01]  /*0390*/  FMUL.FTZ R7, R7, -1.4426950216293334961 ;  /* 0xbfb8aa3b07077820 */ /* 0x000fe20000410000 */
[----:B------:R-:W0:Y:S01]  /*03a0*/  MUFU.EX2 R12, R12 ;  /* 0x0000000c000c7308 */ /* 0x000e220000000800 */
[----:B------:R-:W-:Y:S01]  /*03b0*/  FMUL.FTZ R5, R5, -1.4426950216293334961 ;  /* 0xbfb8aa3b05057820 */ /* 0x000fe20000410000 */
[----:B------:R-:W-:Y:S01]  /*03c0*/  FMUL.FTZ R13, R13, -1.4426950216293334961 ;  /* 0xbfb8aa3b0d0d7820 */ /* 0x000fe20000410000 */
[----:B------:R-:W-:Y:S02]  /*03d0*/  IMAD.U32 R14, R14, 0x10000, RZ ;  /* 0x000100000e0e7824 */ /* 0x000fe400078e00ff */
[----:B------:R-:W-:-:S03]  /*03e0*/  IMAD.U32 R15, R15, 0x10000, RZ ;  /* 0x000100000f0f7824 */ /* 0x000fc600078e00ff */
[----:B------:R-:W1:Y:S01]  /*03f0*/  MUFU.EX2 R3, R3 ;  /* 0x0000000300037308 */ /* 0x000e620000000800 */
[----:B------:R-:W-:Y:S02]  /*0400*/  IMAD.U32 R16, R16, 0x10000, RZ ;  /* 0x0001000010107824 */ /* 0x000fe400078e00ff */
[----:B------:R-:W-:Y:S02]  /*0410*/  IMAD.U32 R17, R17, 0x10000, RZ ;  /* 0x0001000011117824 */ /* 0x000fe400078e00ff */
[----:B------:R-:W-:-:S03]  /*0420*/  IMAD.U32 R18, R18, 0x10000, RZ ;  /* 0x0001000012127824 */ /* 0x000fc600078e00ff */
[----:B------:R-:W2:Y:S01]  /*0430*/  MUFU.EX2 R10, R10 ;  /* 0x0000000a000a7308 */ /* 0x000ea20000000800 */
[----:B------:R-:W-:Y:S01]  /*0440*/  FMUL.FTZ R14, R14, -1.4426950216293334961 ;  /* 0xbfb8aa3b0e0e7820 */ /* 0x000fe20000410000 */
[----:B------:R-:W-:Y:S01]  /*0450*/  FMUL.FTZ R15, R15, -1.4426950216293334961 ;  /* 0xbfb8aa3b0f0f7820 */ /* 0x000fe20000410000 */
[----:B------:R-:W-:Y:S01]  /*0460*/  FMUL.FTZ R16, R16, -1.4426950216293334961 ;  /* 0xbfb8aa3b10107820 */ /* 0x000fe20000410000 */
[----:B------:R-:W-:Y:S01]  /*0470*/  FMUL.FTZ R17, R17, -1.4426950216293334961 ;  /* 0xbfb8aa3b11117820 */ /* 0x000fe20000410000 */
[----:B------:R-:W-:-:S03]  /*0480*/  FMUL.FTZ R18, R18, -1.4426950216293334961 ;  /* 0xbfb8aa3b12127820 */ /* 0x000fc60000410000 */
[----:B------:R-:W3:Y:S08]  /*0490*/  MUFU.EX2 R4, R4 ;  /* 0x0000000400047308 */ /* 0x000ef00000000800 */
[----:B------:R-:W4:Y:S08]  /*04a0*/  MUFU.EX2 R6, R6 ;  /* 0x0000000600067308 */ /* 0x000f300000000800 */
[----:B------:R-:W5:Y:S08]  /*04b0*/  MUFU.EX2 R7, R7 ;  /* 0x0000000700077308 */ /* 0x000f700000000800 */
[----:B------:R-:W5:Y:S08]  /*04c0*/  MUFU.EX2 R19, R13 ;  /* 0x0000000d00137308 */ /* 0x000f700000000800 */
[----:B------:R-:W5:Y:S01]  /*04d0*/  MUFU.EX2 R5, R5 ;  /* 0x0000000500057308 */ /* 0x000f620000000800 */
[----:B0-----:R-:W-:-:S07]  /*04e0*/  FADD.FTZ R12, R12, 1 ;  /* 0x3f8000000c0c7421 */ /* 0x001fce0000010000 */
[----:B------:R-:W-:Y:S01]  /*04f0*/  MUFU.EX2 R11, R20 ;  /* 0x00000014000b7308 */ /* 0x000fe20000000800 */
[----:B-1----:R-:W-:-:S07]  /*0500*/  FADD.FTZ R3, R3, 1 ;  /* 0x3f80000003037421 */ /* 0x002fce0000010000 */
[----:B------:R-:W0:Y:S08]  /*0510*/  MUFU.EX2 R20, R15 ;  /* 0x0000000f00147308 */ /* 0x000e300000000800 */
[----:B------:R-:W1:Y:S01]  /*0520*/  MUFU.EX2 R23, R18 ;  /* 0x0000001200177308 */ /* 0x000e620000000800 */
[----:B--2---:R-:W-:-:S07]  /*0530*/  FADD.FTZ R10, R10, 1 ;  /* 0x3f8000000a0a7421 */ /* 0x004fce0000010000 */
[----:B------:R-:W2:Y:S08]  /*0540*/  MUFU.EX2 R14, R14 ;  /* 0x0000000e000e7308 */ /* 0x000eb00000000800 */
[----:B------:R-:W2:Y:S08]  /*0550*/  MUFU.EX2 R16, R16 ;  /* 0x0000001000107308 */ /* 0x000eb00000000800 */
[----:B------:R-:W2:Y:S01]  /*0560*/  MUFU.EX2 R17, R17 ;  /* 0x0000001100117308 */ /* 0x000ea20000000800 */
[----:B---3--:R-:W-:Y:S01]  /*0570*/  FADD.FTZ R4, R4, 1 ;  /* 0x3f80000004047421 */ /* 0x008fe20000010000 */
[----:B----4-:R-:W-:Y:S01]  /*0580*/  FADD.FTZ R6, R6, 1 ;  /* 0x3f80000006067421 */ /* 0x010fe20000010000 */
[----:B-----5:R-:W-:Y:S01]  /*0590*/  FADD.FTZ R7, R7, 1 ;  /* 0x3f80000007077421 */ /* 0x020fe20000010000 */
[----:B------:R-:W-:Y:S01]  /*05a0*/  FADD.FTZ R19, R19, 1 ;  /* 0x3f80000013137421 */ /* 0x000fe20000010000 */
[----:B------:R-:W-:-:S03]  /*05b0*/  FADD.FTZ R5, R5, 1 ;  /* 0x3f80000005057421 */ /* 0x000fc60000010000 */
[----:B------:R-:W3:Y:S01]  /*05c0*/  MUFU.RCP R12, R12 ;  /* 0x0000000c000c7308 */ /* 0x000ee20000001000 */
[----:B0-----:R-:W-:Y:S01]  /*05d0*/  FADD.FTZ R20, R20, 1 ;  /* 0x3f80000014147421 */ /* 0x001fe20000010000 */
[----:B-1----:R-:W-:-:S06]  /*05e0*/  FADD.FTZ R23, R23, 1 ;  /* 0x3f80000017177421 */ /* 0x002fcc0000010000 */
[----:B------:R-:W0:Y:S01]  /*05f0*/  MUFU.RCP R3, R3 ;  /* 0x0000000300037308 */ /* 0x000e220000001000 */
[----:B------:R-:W-:Y:S01]  /*0600*/  FADD.FTZ R11, R11, 1 ;  /* 0x3f8000000b0b7421 */ /* 0x000fe20000010000 */
[----:B--2---:R-:W-:-:S06]  /*0610*/  FADD.FTZ R14, R14, 1 ;  /* 0x3f8000000e0e7421 */ /* 0x004fcc0000010000 */
[----:B------:R-:W1:Y:S01]  /*0620*/  MUFU.RCP R13, R10 ;  /* 0x0000000a000d7308 */ /* 0x000e620000001000 */
[----:B------:R-:W-:Y:S01]  /*0630*/  FADD.FTZ R16, R16, 1 ;  /* 0x3f80000010107421 */ /* 0x000fe20000010000 */
[----:B------:R-:W-:-:S06]  /*0640*/  FADD.FTZ R17, R17, 1 ;  /* 0x3f80000011117421 */ /* 0x000fcc0000010000 */
[----:B------:R-:W2:Y:S01]  /*0650*/  MUFU.RCP R15, R5 ;  /* 0x00000005000f7308 */ /* 0x000ea20000001000 */
[----:B------:R-:W-:-:S07]  /*0660*/  ISETP.EQ.OR P0, PT, R2, RZ, !P0 ;  /* 0x000000ff0200720c */ /* 0x000fce0004702670 */
[----:B------:R-:W4:Y:S08]  /*0670*/  MUFU.RCP R4, R4 ;  /* 0x0000000400047308 */ /* 0x000f300000001000 */
[----:B------:R-:W5:Y:S08]  /*0680*/  MUFU.RCP R6, R6 ;  /* 0x0000000600067308 */ /* 0x000f700000001000 */
[----:B------:R-:W5:Y:S08]  /*0690*/  MUFU.RCP R7, R7 ;  /* 0x0000000700077308 */ /* 0x000f700000001000 */
[----:B------:R-:W5:Y:S01]  /*06a0*/  MUFU.RCP R19, R19 ;  /* 0x0000001300137308 */ /* 0x000f620000001000 */
[----:B------:R-:W-:-:S07]  /*06b0*/  P2R R42, PR, RZ, 0x1 ;  /* 0x00000001ff2a7803 */ /* 0x000fce0000000000 */
[----:B------:R2:W5:Y:S01]  /*06c0*/  MUFU.RCP R18, R11 ;  /* 0x0000000b00127308 */ /* 0x0005620000001000 */
[----:B---3--:R-:W-:-:S07]  /*06d0*/  FSETP.NE.FTZ.AND P0, PT, |R12|, +INF , PT ;  /* 0x7f8000000c00780b */ /* 0x008fce0003f15200 */
[----:B------:R3:W3:Y:S01]  /*06e0*/  MUFU.RCP R5, R14 ;  /* 0x0000000e00057308 */ /* 0x0006e20000001000 */
[----:B0-----:R-:W-:-:S07]  /*06f0*/  FSETP.NE.FTZ.AND P1, PT, |R3|, +INF , PT ;  /* 0x7f8000000300780b */ /* 0x001fce0003f35200 */
[----:B------:R-:W0:Y:S01]  /*0700*/  MUFU.RCP R20, R20 ;  /* 0x0000001400147308 */ /* 0x000e220000001000 */
[----:B-1----:R-:W-:-:S07]  /*0710*/  FSETP.NE.FTZ.AND P3, PT, |R13|, +INF , PT ;  /* 0x7f8000000d00780b */ /* 0x002fce0003f75200 */
[----:B------:R1:W0:Y:S08]  /*0720*/  MUFU.RCP R21, R16 ;  /* 0x0000001000157308 */ /* 0x0002300000001000 */
[----:B------:R0:W0:Y:S08]  /*0730*/  MUFU.RCP R22, R17 ;  /* 0x0000001100167308 */ /* 0x0000300000001000 */
[----:B------:R-:W0:Y:S01]  /*0740*/  MUFU.RCP R23, R23 ;  /* 0x0000001700177308 */ /* 0x000e220000001000 */
[----:B--2---:R-:W-:-:S02]  /*0750*/  FSEL R11, R12, RZ, P0 ;  /* 0x000000ff0c0b7208 */ /* 0x004fc40000000000 */
[----:B------:R-:W-:Y:S02]  /*0760*/  FSETP.NE.FTZ.AND P4, PT, |R15|, +INF , PT ;  /* 0x7f8000000f00780b */ /* 0x000fe40003f95200 */
[----:B------:R-:W-:Y:S02]  /*0770*/  FSEL R10, R3, RZ, P1 ;  /* 0x000000ff030a7208 */ /* 0x000fe40000800000 */
[----:B------:R-:W-:Y:S02]  /*0780*/  FSEL R12, R13, RZ, P3 ;  /* 0x000000ff0d0c7208 */ /* 0x000fe40001800000 */
[----:B----4-:R-:W-:Y:S02]  /*0790*/  FSETP.NE.FTZ.AND P5, PT, |R4|, +INF , PT ;  /* 0x7f8000000400780b */ /* 0x010fe40003fb5200 */
[----:B-----5:R-:W-:Y:S02]  /*07a0*/  FSETP.NE.FTZ.AND P2, PT, |R6|, +INF , PT ;  /* 0x7f8000000600780b */ /* 0x020fe40003f55200 */
[----:B------:R-:W-:-:S02]  /*07b0*/  FSETP.NE.FTZ.AND P1, PT, |R7|, +INF , PT ;  /* 0x7f8000000700780b */ /* 0x000fc40003f35200 */
[----:B------:R-:W-:Y:S02]  /*07c0*/  FSETP.NE.FTZ.AND P3, PT, |R19|, +INF , PT ;  /* 0x7f8000001300780b */ /* 0x000fe40003f75200 */
[----:B---3--:R-:W-:Y:S02]  /*07d0*/  FSEL R14, R15, RZ, P4 ;  /* 0x000000ff0f0e7208 */ /* 0x008fe40002000000 */
[----:B------:R-:W-:Y:S02]  /*07e0*/  FSEL R13, R4, RZ, P5 ;  /* 0x000000ff040d7208 */ /* 0x000fe40002800000 */
[----:B------:R-:W-:Y:S02]  /*07f0*/  FSEL R15, R6, RZ, P2 ;  /* 0x000000ff060f7208 */ /* 0x000fe40001000000 */
[----:B-1----:R-:W-:Y:S02]  /*0800*/  FSEL R16, R7, RZ, P1 ;  /* 0x000000ff07107208 */ /* 0x002fe40000800000 */
[----:B0-----:R-:W-:-:S02]  /*0810*/  FSEL R17, R19, RZ, P3 ;  /* 0x000000ff13117208 */ /* 0x001fc40001800000 */
[----:B------:R-:W-:Y:S02]  /*0820*/  FSETP.NE.FTZ.AND P0, PT, |R18|, +INF , PT ;  /* 0x7f8000001200780b */ /* 0x000fe40003f15200 */
        /* <DEDUP_REMOVED lines=43> */
.L_x_14:
        /* <DEDUP_REMOVED lines=13> */
[----:B------:R-:W-:-:S07]  /*0bb0*/  IMAD.MOV.U32 R37, RZ, RZ, R23 ;  /* 0x000000ffff257224 */ /* 0x000fce00078e0017 */
.L_x_15:
[----:B------:R-:W0:Y:S01]  /*0bc0*/  LDCU UR4, c[0x0][0x3b0] ;  /* 0x00007600ff0477ac */ /* 0x000e220008000800 */
[----:B------:R-:W-:Y:S02]  /*0bd0*/  IMAD.MOV.U32 R38, RZ, RZ, RZ ;  /* 0x000000ffff267224 */ /* 0x000fe400078e00ff */
[----:B0-----:R-:W-:-:S05]  /*0be0*/  IMAD.U32 R3, RZ, RZ, UR4 ;  /* 0x00000004ff037e24 */ /* 0x001fca000f8e00ff */
[----:B------:R-:W-:-:S13]  /*0bf0*/  ISETP.GE.AND P0, PT, R3, 0x1, PT ;  /* 0x000000010300780c */ /* 0x000fda0003f06270 */
[----:B------:R-:W-:Y:S05]  /*0c00*/  @!P0 BRA `(.L_x_16) ;  /* 0x0000000c00408947 */ /* 0x000fea0003800000 */
[----:B------:R-:W-:Y:S01]  /*0c10*/  IMAD R39, R0, R3, RZ ;  /* 0x0000000300277224 */ /* 0x000fe200078e02ff */
[----:B------:R-:W0:Y:S01]  /*0c20*/  LDCU.U8 UR8, c[0x0][0x3bc] ;  /* 0x00007780ff0877ac */ /* 0x000e220008000000 */
[----:B------:R-:W-:Y:S02]  /*0c30*/  IMAD.MOV R40, RZ, RZ, -R3 ;  /* 0x000000ffff287224 */ /* 0x000fe400078e0a03 */
[----:B------:R-:W-:Y:S01]  /*0c40*/  IMAD.MOV.U32 R38, RZ, RZ, RZ ;  /* 0x000000ffff267224 */ /* 0x000fe200078e00ff */
[----:B------:R-:W1:Y:S01]  /*0c50*/  LDCU UR11, c[0x0][0x398] ;  /* 0x00007300ff0b77ac */ /* 0x000e620008000800 */
[----:B------:R-:W-:Y:S01]  /*0c60*/  IMAD.MOV.U32 R41, RZ, RZ, R0 ;  /* 0x000000ffff297224 */ /* 0x000fe200078e0000 */
[----:B------:R-:W2:Y:S01]  /*0c70*/  LDCU UR9, c[0x0][0x3b4] ;  /* 0x00007680ff0977ac */ /* 0x000ea20008000800 */
[----:B------:R-:W3:Y:S01]  /*0c80*/  LDCU UR10, c[0x0][0x3b8] ;  /* 0x00007700ff0a77ac */ /* 0x000ee20008000800 */
[----:B------:R-:W-:-:S05]  /*0c90*/  UMOV UR4, URZ ;  /* 0x000000ff00047c82 */ /* 0x000fca0008000000 */
.L_x_21:
[CC--:B------:R-:W-:Y:S01]  /*0ca0*/  FSETP.GT.FTZ.AND P4, PT, R25.reuse, R24.reuse, PT ;  /* 0x000000181900720b */ /* 0x0c0fe20003f94000 */
[----:B------:R-:W-:Y:S03]  /*0cb0*/  BSSY.RECONVERGENT B0, `(.L_x_17) ;  /* 0x000008f000007945 */ /* 0x000fe60003800200 */
[----:B------:R-:W-:Y:S02]  /*0cc0*/  FSEL R7, R25, R24, P4 ;  /* 0x0000001819077208 */ /* 0x000fe40002000000 */
[----:B------:R-:W-:Y:S02]  /*0cd0*/  SEL R3, RZ, 0x1, !P4 ;  /* 0x00000001ff037807 */ /* 0x000fe40006000000 */
        /* <DEDUP_REMOVED lines=32> */
[----:B------:R-:W-:Y:S02]  /*0ee0*/  P2R R50, PR, RZ, 0x10 ;  /* 0x00000010ff327803 */ /* 0x000fe40000000000 */
[----:B------:R-:W-:-:S04]  /*0ef0*/  FSETP.GT.FTZ.AND P5, PT, R36, R45, PT ;  /* 0x0000002d2400720b */ /* 0x000fc80003fb4000 */
[----:B------:R-:W-:Y:S02]  /*0f00*/  FSEL R46, R36, R45, P5 ;  /* 0x0000002d242e7208 */ /* 0x000fe40002800000 */
[----:B------:R-:W-:Y:S02]  /*0f10*/  P2R R51, PR, RZ, 0x20 ;  /* 0x00000020ff337803 */ /* 0x000fe40000000000 */
[----:B------:R-:W-:-:S04]  /*0f20*/  FSETP.GT.FTZ.AND P6, PT, R37, R46, PT ;  /* 0x0000002e2500720b */ /* 0x000fc80003fd4000 */
[----:B------:R-:W-:Y:S02]  /*0f30*/  FSEL R45, R37, R46, P6 ;  /* 0x0000002e252d7208 */ /* 0x000fe40003000000 */
[----:B------:R-:W-:Y:S02]  /*0f40*/  SEL R46, R44, 0x141, !P4 ;  /* 0x000001412c2e7807 */ /* 0x000fe40006000000 */
[----:B------:R-:W-:Y:S01]  /*0f50*/  FSETP.GT.FTZ.AND P4, PT, R26, R7, PT ;  /* 0x000000071a00720b */ /* 0x000fe20003f94000 */
[----:B------:R-:W4:Y:S01]  /*0f60*/  SHFL.BFLY PT, R44, R45, 0x10, 0x1f ;  /* 0x0e001f002d2c7f89 */ /* 0x000f2200000e0000 */
[----:B------:R-:W-:Y:S02]  /*0f70*/  SEL R46, R46, 0x180, !P5 ;  /* 0x000001802e2e7807 */ /* 0x000fe40006800000 */
[----:B------:R-:W-:Y:S02]  /*0f80*/  FSETP.GT.FTZ.AND P5, PT, R25, R24, PT ;  /* 0x000000181900720b */ /* 0x000fe40003fb4000 */
[----:B------:R-:W-:-:S02]  /*0f90*/  SEL R47, R46, 0x181, !P6 ;  /* 0x000001812e2f7807 */ /* 0x000fc40007000000 */
[----:B------:R-:W-:Y:S02]  /*0fa0*/  FSEL R7, R11, R10, P5 ;  /* 0x0000000a0b077208 */ /* 0x000fe40002800000 */
[----:B------:R-:W-:Y:S01]  /*0fb0*/  FSETP.GT.FTZ.AND P5, PT, R29, R2, PT ;  /* 0x000000021d00720b */ /* 0x000fe20003fb4000 */
[----:B------:R-:W-:-:S05]  /*0fc0*/  IMAD.IADD R52, R8, 0x1, R47 ;  /* 0x0000000108347824 */ /* 0x000fca00078e022f */
[----:B------:R-:W5:Y:S01]  /*0fd0*/  SHFL.BFLY PT, R53, R52, 0x10, 0x1f ;  /* 0x0e001f0034357f89 */ /* 0x000f6200000e0000 */
[----:B----4-:R-:W-:-:S13]  /*0fe0*/  FSETP.GEU.FTZ.AND P1, PT, R45, R44, PT ;  /* 0x0000002c2d00720b */ /* 0x010fda0003f3e000 */
[----:B------:R-:W-:-:S04]  /*0ff0*/  @P1 FSETP.NEU.FTZ.AND P2, PT, R45, R44, PT ;  /* 0x0000002c2d00120b */ /* 0x000fc80003f5d000 */
[CC--:B-----5:R-:W-:Y:S02]  /*1000*/  @P1 ISETP.LT.AND P0, PT, R53.reuse, R52.reuse, !P2 ;  /* 0x000000343500120c */ /* 0x0e0fe40005701270 */
[----:B------:R-:W-:Y:S02]  /*1010*/  PLOP3.LUT P1, PT, PT, PT, PT, 0x80, 0x8 ;  /* 0x000000000008781c */ /* 0x000fe40003f2f070 */
[----:B------:R-:W-:Y:S02]  /*1020*/  FSEL R44, R44, R45, P0 ;  /* 0x0000002d2c2c7208 */ /* 0x000fe40000000000 */
[----:B------:R-:W-:-:S03]  /*1030*/  SEL R45, R53, R52, P0 ;  /* 0x00000034352d7207 */ /* 0x000fc60000000000 */
[----:B------:R-:W4:Y:S04]  /*1040*/  SHFL.BFLY PT, R47, R44, 0x8, 0x1f ;  /* 0x0d001f002c2f7f89 */ /* 0x000f2800000e0000 */
[----:B------:R-:W5:Y:S01]  /*1050*/  SHFL.BFLY PT, R46, R45, 0x8, 0x1f ;  /* 0x0d001f002d2e7f89 */ /* 0x000f6200000e0000 */
[----:B----4-:R-:W-:-:S13]  /*1060*/  FSETP.GEU.FTZ.AND P3, PT, R44, R47, PT ;  /* 0x0000002f2c00720b */ /* 0x010fda0003f7e000 */
        /* <DEDUP_REMOVED lines=12> */
[----:B------:R-:W-:-:S02]  /*1130*/  ISETP.NE.AND P4, PT, R50, RZ, PT ;  /* 0x000000ff3200720c */ /* 0x000fc40003f85270 */
[----:B------:R-:W-:Y:S02]  /*1140*/  FSEL R2, R20, R3, P3 ;  /* 0x0000000314027208 */ /* 0x000fe40001800000 */
[----:B------:R-:W-:Y:S02]  /*1150*/  ISETP.NE.AND P3, PT, R49, RZ, PT ;  /* 0x000000ff3100720c */ /* 0x000fe40003f65270 */
[----:B------:R-:W-:Y:S02]  /*1160*/  FSEL R2, R15, R2, P2 ;  /* 0x000000020f027208 */ /* 0x000fe40001000000 */
[----:B------:R-:W-:Y:S02]  /*1170*/  ISETP.NE.AND P2, PT, R48, RZ, PT ;  /* 0x000000ff3000720c */ /* 0x000fe40003f45270 */
[----:B------:R-:W-:Y:S02]  /*1180*/  ISETP.NE.AND P5, PT, R51, RZ, PT ;  /* 0x000000ff3300720c */ /* 0x000fe40003fa5270 */
[----:B------:R-:W-:-:S02]  /*1190*/  FSEL R3, R21, R2, P2 ;  /* 0x0000000215037208 */ /* 0x000fc40001000000 */
[----:B------:R-:W-:Y:S02]  /*11a0*/  FSEL R44, R47, R44, P1 ;  /* 0x0000002c2f2c7208 */ /* 0x000fe40000800000 */
[----:B------:R-:W-:Y:S02]  /*11b0*/  FSEL R3, R16, R3, P3 ;  /* 0x0000000310037208 */ /* 0x000fe40001800000 */
[----:B------:R-:W-:Y:S01]  /*11c0*/  SEL R45, R46, R45, P1 ;  /* 0x0000002d2e2d7207 */ /* 0x000fe20000800000 */
[----:B------:R-:W4:Y:S01]  /*11d0*/  SHFL.BFLY PT, R5, R44, 0x4, 0x1f ;  /* 0x0c801f002c057f89 */ /* 0x000f2200000e0000 */
[----:B------:R-:W-:-:S03]  /*11e0*/  FSEL R3, R22, R3, P4 ;  /* 0x0000000316037208 */ /* 0x000fc60002000000 */
[----:B------:R-:W-:Y:S01]  /*11f0*/  SHFL.BFLY PT, R6, R45, 0x4, 0x1f ;  /* 0x0c801f002d067f89 */ /* 0x000fe200000e0000 */
[----:B------:R-:W-:-:S04]  /*1200*/  FSEL R2, R18, R3, P5 ;  /* 0x0000000312027208 */ /* 0x000fc80002800000 */
[----:B------:R-:W-:-:S05]  /*1210*/  FSEL R2, R23, R2, P6 ;  /* 0x0000000217027208 */ /* 0x000fca0003000000 */
[----:B------:R-:W5:Y:S01]  /*1220*/  SHFL.BFLY PT, R3, R2, 0x10, 0x1f ;  /* 0x0e001f0002037f89 */ /* 0x000f6200000e0000 */
[----:B----4-:R-:W-:-:S13]  /*1230*/  FSETP.GEU.FTZ.AND P2, PT, R44, R5, PT ;  /* 0x000000052c00720b */ /* 0x010fda0003f5e000 */
[----:B------:R-:W-:Y:S02]  /*1240*/  @P2 FSETP.NEU.FTZ.AND P3, PT, R44, R5, PT ;  /* 0x000000052c00220b */ /* 0x000fe40003f7d000 */
[----:B-----5:R-:W-:Y:S02]  /*1250*/  FSEL R3, R3, R2, P0 ;  /* 0x0000000203037208 */ /* 0x020fe40000000000 */
[----:B------:R-:W-:Y:S02]  /*1260*/  PLOP3.LUT P0, PT, PT, PT, PT, 0x80, 0x8 ;  /* 0x000000000008781c */ /* 0x000fe40003f0f070 */
[----:B------:R-:W-:Y:S01]  /*1270*/  @P2 ISETP.LT.AND P0, PT, R6, R45, !P3 ;  /* 0x0000002d0600220c */ /* 0x000fe20005f01270 */
[----:B------:R-:W4:Y:S01]  /*1280*/  SHFL.BFLY PT, R4, R3, 0x8, 0x1f ;  /* 0x0d001f0003047f89 */ /* 0x000f2200000e0000 */
[----:B------:R-:W-:Y:S02]  /*1290*/  ISETP.NE.AND P3, PT, R9, RZ, PT ;  /* 0x000000ff0900720c */ /* 0x000fe40003f65270 */
[----:B------:R-:W-:-:S02]  /*12a0*/  FSEL R44, R5, R44, P0 ;  /* 0x0000002c052c7208 */ /* 0x000fc40000000000 */
[----:B------:R-:W-:-:S03]  /*12b0*/  SEL R6, R6, R45, P0 ;  /* 0x0000002d06067207 */ /* 0x000fc60000000000 */
[----:B------:R-:W5:Y:S04]  /*12c0*/  SHFL.BFLY PT, R7, R44, 0x2, 0x1f ;  /* 0x0c401f002c077f89 */ /* 0x000f6800000e0000 */
[----:B------:R-:W-:Y:S01]  /*12d0*/  SHFL.BFLY PT, R43, R6, 0x2, 0x1f ;  /* 0x0c401f00062b7f89 */ /* 0x000fe200000e0000 */
[----:B----4-:R-:W-:-:S05]  /*12e0*/  FSEL R4, R4, R3, P1 ;  /* 0x0000000304047208 */ /* 0x010fca0000800000 */
[----:B------:R-:W4:Y:S01]  /*12f0*/  SHFL.BFLY PT, R5, R4, 0x4, 0x1f ;  /* 0x0c801f0004057f89 */ /* 0x000f2200000e0000 */
[----:B-----5:R-:W-:-:S13]  /*1300*/  FSETP.GEU.FTZ.AND P1, PT, R44, R7, PT ;  /* 0x000000072c00720b */ /* 0x020fda0003f3e000 */
[----:B------:R-:W-:Y:S02]  /*1310*/  @P1 FSETP.NEU.FTZ.AND P2, PT, R44, R7, PT ;  /* 0x000000072c00120b */ /* 0x000fe40003f5d000 */
[----:B----4-:R-:W-:Y:S02]  /*1320*/  FSEL R5, R5, R4, P0 ;  /* 0x0000000405057208 */ /* 0x010fe40000000000 */
[----:B------:R-:W-:Y:S02]  /*1330*/  PLOP3.LUT P0, PT, PT, PT, PT, 0x80, 0x8 ;  /* 0x000000000008781c */ /* 0x000fe40003f0f070 */
[----:B------:R-:W-:Y:S01]  /*1340*/  @P1 ISETP.LT.AND P0, PT, R43, R6, !P2 ;  /* 0x000000062b00120c */ /* 0x000fe20005701270 */
[----:B------:R-:W4:Y:S03]  /*1350*/  SHFL.BFLY PT, R2, R5, 0x2, 0x1f ;  /* 0x0c401f0005027f89 */ /* 0x000f2600000e0000 */
[----:B------:R-:W-:-:S02]  /*1360*/  FSEL R7, R7, R44, P0 ;  /* 0x0000002c07077208 */ /* 0x000fc40000000000 */
[----:B------:R-:W-:-:S03]  /*1370*/  SEL R3, R43, R6, P0 ;  /* 0x000000062b037207 */ /* 0x000fc60000000000 */
[----:B------:R-:W5:Y:S04]  /*1380*/  SHFL.BFLY PT, R44, R7, 0x1, 0x1f ;  /* 0x0c201f00072c7f89 */ /* 0x000f6800000e0000 */
[----:B------:R-:W0:Y:S01]  /*1390*/  SHFL.BFLY PT, R4, R3, 0x1, 0x1f ;  /* 0x0c201f0003047f89 */ /* 0x000e2200000e0000 */
[----:B----4-:R-:W-:Y:S02]  /*13a0*/  FSEL R2, R2, R5, P0 ;  /* 0x0000000502027208 */ /* 0x010fe40000000000 */
[----:B------:R-:W-:-:S03]  /*13b0*/  PLOP3.LUT P0, PT, PT, PT, PT, 0x80, 0x8 ;  /* 0x000000000008781c */ /* 0x000fc60003f0f070 */
[----:B------:R-:W4:Y:S01]  /*13c0*/  SHFL.BFLY PT, R45, R2, 0x1, 0x1f ;  /* 0x0c201f00022d7f89 */ /* 0x000f2200000e0000 */
[----:B-----5:R-:W-:-:S13]  /*13d0*/  FSETP.GEU.FTZ.AND P1, PT, R7, R44, PT ;  /* 0x0000002c0700720b */ /* 0x020fda0003f3e000 */
[----:B------:R-:W-:-:S04]  /*13e0*/  @P1 FSETP.NEU.FTZ.AND P2, PT, R7, R44, PT ;  /* 0x0000002c0700120b */ /* 0x000fc80003f5d000 */
[----:B0-----:R-:W-:-:S04]  /*13f0*/  @P1 ISETP.LT.AND P0, PT, R4, R3, !P2 ;  /* 0x000000030400120c */ /* 0x001fc80005701270 */
[----:B----4-:R-:W-:Y:S02]  /*1400*/  FSEL R45, R45, R2, P0 ;  /* 0x000000022d2d7208 */ /* 0x010fe40000000000 */
[----:B------:R-:W-:Y:S01]  /*1410*/  SEL R43, R4, R3, P0 ;  /* 0x00000003042b7207 */ /* 0x000fe20000000000 */
[----:B------:R-:W-:Y:S06]  /*1420*/  @P3 BRA `(.L_x_18) ;  /* 0x00000000005c3947 */ /* 0x000fec0003800000 */
[----:B------:R-:W0:Y:S01]  /*1430*/  LDC.64 R6, c[0x0][0x390] ;  /* 0x0000e400ff067b82 */ /* 0x000e220000000a00 */
[C---:B--2---:R-:W-:Y:S01]  /*1440*/  VIADD R4, R43.reuse, -UR9 ;  /* 0x800000092b047c36 */ /* 0x044fe20008000000 */
[C---:B---3--:R-:W-:Y:S01]  /*1450*/  ISETP.GE.AND P1, PT, R43.reuse, UR10, PT ;  /* 0x0000000a2b007c0c */ /* 0x048fe2000bf26270 */
[----:B------:R-:W-:Y:S01]  /*1460*/  UPRMT UR5, UR8, 0x8880, URZ ;  /* 0x0000888008057896 */ /* 0x000fe200080000ff */
[----:B------:R-:W-:Y:S02]  /*1470*/  ISETP.GE.AND P0, PT, R43, UR9, PT ;  /* 0x000000092b007c0c */ /* 0x000fe4000bf06270 */
[----:B------:R-:W-:Y:S02]  /*1480*/  SHF.R.S32.HI R5, RZ, 0x1f, R4 ;  /* 0x0000001fff057819 */ /* 0x000fe40000011404 */
[----:B------:R-:W2:Y:S01]  /*1490*/  LDC.64 R2, c[0x0][0x3a0] ;  /* 0x0000e800ff027b82 */ /* 0x000ea20000000a00 */
[----:B------:R-:W-:Y:S02]  /*14a0*/  SEL R4, R4, 0x1c0, !P1 ;  /* 0x000001c004047807 */ /* 0x000fe40004800000 */
[----:B------:R-:W-:-:S02]  /*14b0*/  SEL R5, R5, RZ, !P1 ;  /* 0x000000ff05057207 */ /* 0x000fc40004800000 */
[----:B------:R-:W-:Y:S02]  /*14c0*/  ISETP.NE.AND P4, PT, R42, RZ, PT ;  /* 0x000000ff2a00720c */ /* 0x000fe40003f85270 */
[----:B------:R-:W-:Y:S02]  /*14d0*/  SEL R4, R4, 0x1c0, P0 ;  /* 0x000001c004047807 */ /* 0x000fe40000000000 */
[----:B------:R-:W-:Y:S02]  /*14e0*/  SEL R5, R5, RZ, P0 ;  /* 0x000000ff05057207 */ /* 0x000fe40000000000 */
[----:B------:R-:W-:Y:S02]  /*14f0*/  SEL R4, R4, 0x1c0, P4 ;  /* 0x000001c004047807 */ /* 0x000fe40002000000 */
[----:B------:R-:W-:Y:S02]  /*1500*/  SEL R5, R5, RZ, P4 ;  /* 0x000000ff05057207 */ /* 0x000fe40002000000 */
[----:B------:R-:W-:Y:S01]  /*1510*/  ISETP.NE.AND P0, PT, RZ, UR5, PT ;  /* 0x00000005ff007c0c */ /* 0x000fe2000bf05270 */
[----:B0-----:R-:W-:-:S05]  /*1520*/  IMAD.WIDE R6, R39, 0x4, R6 ;  /* 0x0000000427067825 */ /* 0x001fca00078e0206 */
[----:B------:R0:W-:Y:S01]  /*1530*/  STG.E desc[UR6][R6.64], R45 ;  /* 0x0000002d06007986 */ /* 0x0001e2000c101906 */
[----:B--2---:R-:W-:-:S06]  /*1540*/  IMAD.WIDE R2, R39, 0x8, R2 ;  /* 0x0000000827027825 */ /* 0x004fcc00078e0202 */
[----:B------:R-:W-:Y:S01]  /*1550*/  @P0 FADD.FTZ R38, R38, R45 ;  /* 0x0000002d26260221 */ /* 0x000fe20000010000 */
[----:B------:R4:W-:Y:S01]  /*1560*/  STG.E.64 desc[UR6][R2.64], R4 ;  /* 0x0000000402007986 */ /* 0x0009e2000c101b06 */
[----:B0-----:R-:W0:Y:S02]  /*1570*/  LDC.64 R6, c[0x0][0x3a8] ;  /* 0x0000ea00ff067b82 */ /* 0x001e240000000a00 */
[----:B0-----:R-:W-:-:S05]  /*1580*/  IMAD.WIDE R6, R39, 0x4, R6 ;  /* 0x0000000427067825 */ /* 0x001fca00078e0206 */
[----:B------:R4:W-:Y:S02]  /*1590*/  STG.E desc[UR6][R6.64], R41 ;  /* 0x0000002906007986 */ /* 0x0009e4000c101906 */
.L_x_18:
[----:B-123--:R-:W-:Y:S05]  /*15a0*/  BSYNC.RECONVERGENT B0 ;  /* 0x0000000000007941 */ /* 0x00efea0003800200 */
.L_x_17:
[----:B----4-:R-:W0:Y:S01]  /*15b0*/  LDC R3, c[0x0][0x3b0] ;  /* 0x0000ec00ff037b82 */ /* 0x010e220000000800 */
[----:B------:R-:W-:Y:S01]  /*15c0*/  UIADD3 UR4, UPT, UPT, UR4, 0x1, URZ ;  /* 0x0000000104047890 */ /* 0x000fe2000fffe0ff */
[----:B------:R-:W-:-:S05]  /*15d0*/  VIADD R40, R40, 0x1 ;  /* 0x0000000128287836 */ /* 0x000fca0000000000 */
[----:B------:R-:W-:Y:S02]  /*15e0*/  ISETP.NE.AND P0, PT, R40, RZ, PT ;  /* 0x000000ff2800720c */ /* 0x000fe40003f05270 */
[----:B0-----:R-:W-:-:S13]  /*15f0*/  ISETP.LE.AND P1, PT, R3, UR4, PT ;  /* 0x0000000403007c0c */ /* 0x001fda000bf23270 */
[----:B------:R-:W-:Y:S05]  /*1600*/  @P1 BRA `(.L_x_19) ;  /* 0x0000000000b41947 */ /* 0x000fea0003800000 */
[----:B------:R-:W-:Y:S01]  /*1610*/  LEA.HI R4, R43, R43, RZ, 0x1 ;  /* 0x0000002b2b047211 */ /* 0x000fe200078f08ff */
        /* <DEDUP_REMOVED lines=19> */
[----:B------:R-:W-:-:S05]  /*1750*/  ISETP.EQ.AND P5, PT, R2, 0x10, PT ;  /* 0x000000100200780c */ /* 0x000fca0003fa2270 */
        /* <DEDUP_REMOVED lines=17> */
[----:B------:R-:W-:Y:S01]  /*1870*/  ISETP.EQ.AND P1, PT, R2, 0x34, PT ;  /* 0x000000340200780c */ /* 0x000fe20003f22270 */
[----:B------:R-:W-:-:S06]  /*1880*/  @P5 IMAD.MOV.U32 R33, RZ, RZ, -0x39e3c000 ;  /* 0xc61c4000ff215424 */ /* 0x000fcc00078e00ff */
[----:B------:R-:W-:Y:S02]  /*1890*/  @P4 IMAD.MOV.U32 R34, RZ, RZ, -0x39e3c000 ;  /* 0xc61c4000ff224424 */ /* 0x000fe400078e00ff */
[----:B------:R-:W-:Y:S02]  /*18a0*/  @P3 IMAD.MOV.U32 R35, RZ, RZ, -0x39e3c000 ;  /* 0xc61c4000ff233424 */ /* 0x000fe400078e00ff */
[----:B------:R-:W-:Y:S02]  /*18b0*/  @P2 IMAD.MOV.U32 R36, RZ, RZ, -0x39e3c000 ;  /* 0xc61c4000ff242424 */ /* 0x000fe400078e00ff */
[----:B------:R-:W-:-:S07]  /*18c0*/  @P1 IMAD.MOV.U32 R37, RZ, RZ, -0x39e3c000 ;  /* 0xc61c4000ff251424 */ /* 0x000fce00078e00ff */
.L_x_20:
[----:B------:R-:W-:Y:S05]  /*18d0*/  BSYNC.RECONVERGENT B0 ;  /* 0x0000000000007941 */ /* 0x000fea0003800200 */
.L_x_19:
[----:B------:R-:W-:Y:S02]  /*18e0*/  VIADD R41, R41, UR11 ;  /* 0x0000000b29297c36 */ /* 0x000fe40008000000 */
[----:B------:R-:W-:Y:S01]  /*18f0*/  VIADD R39, R39, 0x1 ;  /* 0x0000000127277836 */ /* 0x000fe20000000000 */
[----:B------:R-:W-:Y:S06]  /*1900*/  @P0 BRA `(.L_x_21) ;  /* 0xfffffff000e40947 */ /* 0x000fec000383ffff */
.L_x_16:
[----:B------:R-:W0:Y:S02]  /*1910*/  LDCU.U8 UR5, c[0x0][0x3bc] ;  /* 0x00007780ff0577ac */ /* 0x000e240008000000 */
[----:B0-----:R-:W-:-:S06]  /*1920*/  UPRMT UR5, UR5, 0x8880, URZ ;  /* 0x0000888005057896 */ /* 0x001fcc00080000ff */
[----:B------:R-:W-:-:S04]  /*1930*/  ISETP.NE.AND P0, PT, RZ, UR5, PT ;  /* 0x00000005ff007c0c */ /* 0x000fc8000bf05270 */
[----:B------:R-:W-:-:S13]  /*1940*/  ISETP.NE.OR P0, PT, R9, RZ, !P0 ;  /* 0x000000ff0900720c */ /* 0x000fda0004705670 */
[----:B------:R-:W-:Y:S05]  /*1950*/  @P0 EXIT ;  /* 0x000000000000094d */ /* 0x000fea0003800000 */
[----:B------:R-:W-:-:S13]  /*1960*/  ISETP.GE.AND P0, PT, R3, 0x1, PT ;  /* 0x000000010300780c */ /* 0x000fda0003f06270 */
[----:B------:R-:W-:Y:S05]  /*1970*/  @!P0 EXIT ;  /* 0x000000000000894d */ /* 0x000fea0003800000 */
[C---:B------:R-:W-:Y:S01]  /*1980*/  ISETP.GE.U32.AND P1, PT, R3.reuse, 0x10, PT ;  /* 0x000000100300780c */ /* 0x040fe20003f26070 */
[----:B------:R-:W-:Y:S01]  /*1990*/  IMAD R0, R0, R3, RZ ;  /* 0x0000000300007224 */ /* 0x000fe200078e02ff */
[----:B------:R-:W-:Y:S01]  /*19a0*/  LOP3.LUT R34, R3, 0xf, RZ, 0xc0, !PT ;  /* 0x0000000f03227812 */ /* 0x000fe200078ec0ff */
[----:B------:R-:W-:Y:S01]  /*19b0*/  IMAD.MOV.U32 R7, RZ, RZ, RZ ;  /* 0x000000ffff077224 */ /* 0x000fe200078e00ff */
[----:B------:R-:W-:Y:S02]  /*19c0*/  FSETP.GT.FTZ.AND P0, PT, R38, RZ, PT ;  /* 0x000000ff2600720b */ /* 0x000fe40003f14000 */
[----:B------:R-:W-:Y:S02]  /*19d0*/  ISETP.NE.AND P2, PT, R34, RZ, PT ;  /* 0x000000ff2200720c */ /* 0x000fe40003f45270 */
[----:B------:R-:W-:-:S05]  /*19e0*/  FSEL R38, R38, 1, P0 ;  /* 0x3f80000026267808 */ /* 0x000fca0000000000 */
[----:B------:R-:W-:Y:S06]  /*19f0*/  @!P1 BRA `(.L_x_22) ;  /* 0x0000000000f89947 */ /* 0x000fec0003800000 */
[----:B------:R-:W0:Y:S01]  /*1a00*/  LDCU.64 UR4, c[0x0][0x390] ;  /* 0x00007200ff0477ac */ /* 0x000e220008000a00 */
[----:B------:R1:W2:Y:S01]  /*1a10*/  MUFU.RCP R35, R38 ;  /* 0x0000002600237308 */ /* 0x0002a20000001000 */
[----:B------:R-:W-:Y:S01]  /*1a20*/  LOP3.LUT R7, R3, 0x7ffffff0, RZ, 0xc0, !PT ;  /* 0x7ffffff003077812 */ /* 0x000fe200078ec0ff */
[----:B------:R-:W-:-:S04]  /*1a30*/  IMAD.MOV.U32 R9, RZ, RZ, R0 ;  /* 0x000000ffff097224 */ /* 0x000fc800078e0000 */
[----:B------:R-:W-:Y:S01]  /*1a40*/  IMAD.MOV R2, RZ, RZ, -R7 ;  /* 0x000000ffff027224 */ /* 0x000fe200078e0a07 */
[----:B0-----:R-:W-:-:S04]  /*1a50*/  UIADD3 UR4, UP0, UPT, UR4, 0x20, URZ ;  /* 0x0000002004047890 */ /* 0x001fc8000ff1e0ff */
[----:B-12---:R-:W-:-:S12]  /*1a60*/  UIADD3.X UR5, UPT, UPT, URZ, UR5, URZ, UP0, !UPT ;  /* 0x00000005ff057290 */ /* 0x006fd800087fe4ff */
.L_x_23:
        /* <DEDUP_REMOVED lines=19> */
[----:B------:R-:W-:-:S02]  /*1ba0*/  VIADD R2, R2, 0x10 ;  /* 0x0000001002027836 */ /* 0x000fc40000000000 */
[----:B------:R-:W-:-:S03]  /*1bb0*/  VIADD R9, R9, 0x10 ;  /* 0x0000001009097836 */ /* 0x000fc60000000000 */
[----:B------:R-:W-:Y:S01]  /*1bc0*/  ISETP.NE.AND P0, PT, R2, RZ, PT ;  /* 0x000000ff0200720c */ /* 0x000fe20003f05270 */
        /* <DEDUP_REMOVED lines=23> */
[----:B--2---:R-:W-:-:S03]  /*1d40*/  FMUL.FTZ R15, R30, R35 ;  /* 0x000000231e0f7220 */ /* 0x004fc60000410000 */
[----:B------:R4:W-:Y:S01]  /*1d50*/  STG.E desc[UR6][R4.64+0xc], R13 ;  /* 0x00000c0d04007986 */ /* 0x0009e2000c101906 */
[----:B------:R-:W-:-:S03]  /*1d60*/  FMUL.FTZ R31, R31, R35 ;  /* 0x000000231f1f7220 */ /* 0x000fc60000410000 */
[----:B------:R4:W-:Y:S01]  /*1d70*/  STG.E desc[UR6][R4.64+0x10], R15 ;  /* 0x0000100f04007986 */ /* 0x0009e2000c101906 */
[----:B---3--:R-:W-:-:S03]  /*1d80*/  FMUL.FTZ R17, R32, R35 ;  /* 0x0000002320117220 */ /* 0x008fc60000410000 */
[----:B------:R4:W-:Y:S01]  /*1d90*/  STG.E desc[UR6][R4.64+0x14], R31 ;  /* 0x0000141f04007986 */ /* 0x0009e2000c101906 */
[----:B------:R-:W-:-:S03]  /*1da0*/  FMUL.FTZ R33, R33, R35 ;  /* 0x0000002321217220 */ /* 0x000fc60000410000 */
[----:B------:R4:W-:Y:S04]  /*1db0*/  STG.E desc[UR6][R4.64+0x18], R17 ;  /* 0x0000181104007986 */ /* 0x0009e8000c101906 */
[----:B------:R4:W-:Y:S01]  /*1dc0*/  STG.E desc[UR6][R4.64+0x1c], R33 ;  /* 0x00001c2104007986 */ /* 0x0009e2000c101906 */
[----:B------:R-:W-:Y:S05]  /*1dd0*/  @P0 BRA `(.L_x_23) ;  /* 0xfffffffc00240947 */ /* 0x000fea000383ffff */
.L_x_22:
[----:B------:R-:W-:Y:S05]  /*1de0*/  @!P2 EXIT ;  /* 0x000000000000a94d */ /* 0x000fea0003800000 */
[----:B------:R-:W-:Y:S02]  /*1df0*/  ISETP.GE.U32.AND P0, PT, R34, 0x8, PT ;  /* 0x000000082200780c */ /* 0x000fe40003f06070 */
[----:B------:R-:W-:-:S04]  /*1e00*/  LOP3.LUT R20, R3, 0x7, RZ, 0xc0, !PT ;  /* 0x0000000703147812 */ /* 0x000fc800078ec0ff */
[----:B------:R-:W-:-:S07]  /*1e10*/  ISETP.NE.AND P1, PT, R20, RZ, PT ;  /* 0x000000ff1400720c */ /* 0x000fce0003f25270 */
[----:B------:R-:W-:Y:S06]  /*1e20*/  @!P0 BRA `(.L_x_24) ;  /* 0x0000000000748947 */ /* 0x000fec0003800000 */
[----:B----4-:R-:W0:Y:S01]  /*1e30*/  LDC.64 R4, c[0x0][0x390] ;  /* 0x0000e400ff047b82 */ /* 0x010e220000000a00 */
[----:B------:R-:W-:-:S04]  /*1e40*/  IMAD.IADD R9, R0, 0x1, R7 ;  /* 0x0000000100097824 */ /* 0x000fc800078e0207 */
        /* <DEDUP_REMOVED lines=10> */
[----:B------:R-:W-:-:S02]  /*1ef0*/  VIADD R7, R7, 0x8 ;  /* 0x0000000807077836 */ /* 0x000fc40000000000 */
        /* <DEDUP_REMOVED lines=16> */
.L_x_24:
[----:B------:R-:W-:Y:S05]  /*2000*/  @!P1 EXIT ;  /* 0x000000000000994d */ /* 0x000fea0003800000 */
[----:B------:R-:W-:Y:S02]  /*2010*/  ISETP.GE.U32.AND P0, PT, R20, 0x4, PT ;  /* 0x000000041400780c */ /* 0x000fe40003f06070 */
[----:B------:R-:W-:-:S04]  /*2020*/  LOP3.LUT R6, R3, 0x3, RZ, 0xc0, !PT ;  /* 0x0000000303067812 */ /* 0x000fc800078ec0ff */
[----:B------:R-:W-:-:S07]  /*2030*/  ISETP.NE.AND P1, PT, R6, RZ, PT ;  /* 0x000000ff0600720c */ /* 0x000fce0003f25270 */
[----:B------:R-:W-:Y:S06]  /*2040*/  @!P0 BRA `(.L_x_25) ;  /* 0x0000000000448947 */ /* 0x000fec0003800000 */
[----:B------:R-:W1:Y:S01]  /*2050*/  LDC.64 R2, c[0x0][0x390] ;  /* 0x0000e400ff027b82 */ /* 0x000e620000000a00 */
[----:B0---4-:R-:W-:-:S04]  /*2060*/  IMAD.IADD R5, R0, 0x1, R7 ;  /* 0x0000000100057824 */ /* 0x011fc800078e0207 */
[----:B-1----:R-:W-:-:S05]  /*2070*/  IMAD.WIDE R2, R5, 0x4, R2 ;  /* 0x0000000405027825 */ /* 0x002fca00078e0202 */
[----:B------:R-:W2:Y:S04]  /*2080*/  LDG.E R4, desc[UR6][R2.64] ;  /* 0x0000000602047981 */ /* 0x000ea8000c1e1900 */
[----:B------:R-:W3:Y:S04]  /*2090*/  LDG.E R8, desc[UR6][R2.64+0x4] ;  /* 0x0000040602087981 */ /* 0x000ee8000c1e1900 */
[----:B------:R-:W4:Y:S04]  /*20a0*/  LDG.E R10, desc[UR6][R2.64+0x8] ;  /* 0x00000806020a7981 */ /* 0x000f28000c1e1900 */
        /* <DEDUP_REMOVED lines=11> */
.L_x_25:
[----:B------:R-:W-:Y:S05]  /*2160*/  @!P1 EXIT ;  /* 0x000000000000994d */ /* 0x000fea0003800000 */
[----:B01--4-:R-:W0:Y:S01]  /*2170*/  LDC.64 R4, c[0x0][0x390] ;  /* 0x0000e400ff047b82 */ /* 0x013e220000000a00 */
[----:B------:R1:W2:Y:S01]  /*2180*/  MUFU.RCP R11, R38 ;  /* 0x00000026000b7308 */ /* 0x0002a20000001000 */
[----:B------:R-:W-:Y:S02]  /*2190*/  IMAD.IADD R7, R0, 0x1, R7 ;  /* 0x0000000100077824 */ /* 0x000fe400078e0207 */
[----:B------:R-:W-:-:S07]  /*21a0*/  IMAD.MOV R6, RZ, RZ, -R6 ;  /* 0x000000ffff067224 */ /* 0x000fce00078e0a06 */
.L_x_26:
[----:B0--3--:R-:W-:-:S05]  /*21b0*/  IMAD.WIDE R2, R7, 0x4, R4 ;  /* 0x0000000407027825 */ /* 0x009fca00078e0204 */
[----:B------:R-:W2:Y:S01]  /*21c0*/  LDG.E R0, desc[UR6][R2.64] ;  /* 0x0000000602007981 */ /* 0x000ea2000c1e1900 */
[----:B------:R-:W-:Y:S02]  /*21d0*/  VIADD R6, R6, 0x1 ;  /* 0x0000000106067836 */ /* 0x000fe40000000000 */
[----:B------:R-:W-:-:S03]  /*21e0*/  VIADD R7, R7, 0x1 ;  /* 0x0000000107077836 */ /* 0x000fc60000000000 */
[----:B------:R-:W-:Y:S01]  /*21f0*/  ISETP.NE.AND P0, PT, R6, RZ, PT ;  /* 0x000000ff0600720c */ /* 0x000fe20003f05270 */
[----:B--2---:R-:W-:-:S05]  /*2200*/  FMUL.FTZ R9, R0, R11 ;  /* 0x0000000b00097220 */ /* 0x004fca0000410000 */
[----:B------:R3:W-:Y:S07]  /*2210*/  STG.E desc[UR6][R2.64], R9 ;  /* 0x0000000902007986 */ /* 0x0007ee000c101906 */
[----:B------:R-:W-:Y:S05]  /*2220*/  @P0 BRA `(.L_x_26) ;  /* 0xfffffffc00e00947 */ /* 0x000fea000383ffff */
[----:B------:R-:W-:Y:S05]  /*2230*/  EXIT ;  /* 0x000000000000794d */ /* 0x000fea0003800000 */
.L_x_27:
        /* <DEDUP_REMOVED lines=12> */
.L_x_3736:


//--------------------- .text._ZN4vllm3moe10topkGatingILi12ELi384ELi4ELi4ELi32El13__nv_bfloat16LNS0_11ScoringFuncE1EEEvPKT5_PKbPfiPT4_PiiiibPKf --------------------------
	.section	.text._ZN4vllm3moe10topkGatingILi12ELi384ELi4ELi4ELi32El13__nv_bfloat16LNS0_11ScoringFuncE1EEEvPKT5_PKbPfiPT4_PiiiibPKf,"ax",@progbits
	.align	128
        .global         _ZN4vllm3moe10topkGatingILi12ELi384ELi4ELi4ELi32El13__nv_bfloat16LNS0_11ScoringFuncE1EEEvPKT5_PKbPfiPT4_PiiiibPKf
        .type           _ZN4vllm3moe10topkGatingILi12ELi384ELi4ELi4ELi32El13__nv_bfloat16LNS0_11ScoringFuncE1EEEvPKT5_PKbPfiPT4_PiiiibPKf,@function
        .size           _ZN4vllm3moe10topkGatingILi12ELi384ELi4ELi4ELi32El13__nv_bfloat16LNS0_11ScoringFuncE1EEEvPKT5_PKbPfiPT4_PiiiibPKf,(.L_x_3737 - _ZN4vllm3moe10topkGatingILi12ELi384ELi4ELi4ELi32El13__nv_bfloat16LNS0_11ScoringFuncE1EEEvPKT5_PKbPfiPT4_PiiiibPKf)
        .other          _ZN4vllm3moe10topkGatingILi12ELi384ELi4ELi4ELi32El13__nv_bfloat16LNS0_11ScoringFuncE1EEEvPKT5_PKbPfiPT4_PiiiibPKf,@"STO_CUDA_ENTRY STV_DEFAULT"
_ZN4vllm3moe10topkGatingILi12ELi384ELi4ELi4ELi32El13__nv_bfloat16LNS0_11ScoringFuncE1EEEvPKT5_PKbPfiPT4_PiiiibPKf:
.text._ZN4vllm3moe10topkGatingILi12ELi384ELi4ELi4ELi32El13__nv_bfloat16LNS0_11ScoringFuncE1EEEvPKT5_PKbPfiPT4_PiiiibPKf:
        /* <DEDUP_REMOVED lines=35> */
[----:B------:R-:W-:-:S03]  /*0230*/  PRMT R12, R12, 0x7632, R12 ;  /* 0x000076320c0c7816 */ /* 0x000fc6000000000c */
[----:B------:R-:W-:Y:S01]  /*0240*/  FMUL.FTZ R9, R5, -1.4426950216293334961 ;  /* 0xbfb8aa3b05097820 */ /* 0x000fe20000410000 */
[----:B---3--:R-:W-:Y:S02]  /*0250*/  IMAD.U32 R5, R13, 0x10000, RZ ;  /* 0x000100000d057824 */ /* 0x008fe400078e00ff */
[----:B----4-:R-:W-:Y:S02]  /*0260*/  IMAD.U32 R6, R14, 0x10000, RZ ;  /* 0x000100000e067824 */ /* 0x010fe400078e00ff */
[----:B------:R-:W-:Y:S01]  /*0270*/  FMUL.FTZ R8, R5, -1.4426950216293334961 ;  /* 0xbfb8aa3b05087820 */ /* 0x000fe20000410000 */
[----:B------:R-:W-:Y:S01]  /*0280*/  PRMT R13, R13, 0x7632, R13 ;  /* 0x000076320d0d7816 */ /* 0x000fe2000000000d */
[----:B------:R-:W-:Y:S01]  /*0290*/  IMAD.U32 R12, R12, 0x10000, RZ ;  /* 0x000100000c0c7824 */ /* 0x000fe200078e00ff */
[----:B------:R-:W-:Y:S01]  /*02a0*/  PRMT R14, R14, 0x7632, R14 ;  /* 0x000076320e0e7816 */ /* 0x000fe2000000000e */
[C---:B-----5:R-:W-:Y:S02]  /*02b0*/  IMAD.U32 R10, R17.reuse, 0x10000, RZ ;  /* 0x00010000110a7824 */ /* 0x060fe400078e00ff */
[----:B------:R-:W-:Y:S01]  /*02c0*/  FMUL.FTZ R5, R6, -1.4426950216293334961 ;  /* 0xbfb8aa3b06057820 */ /* 0x000fe20000410000 */
[----:B------:R-:W-:Y:S01]  /*02d0*/  PRMT R17, R17, 0x7632, R17 ;  /* 0x0000763211117816 */ /* 0x000fe20000000011 */
[C---:B------:R-:W-:Y:S01]  /*02e0*/  IMAD.U32 R6, R15.reuse, 0x10000, RZ ;  /* 0x000100000f067824 */ /* 0x040fe200078e00ff */
[----:B------:R-:W-:Y:S01]  /*02f0*/  PRMT R15, R15, 0x7632, R15 ;  /* 0x000076320f0f7816 */ /* 0x000fe2000000000f */
[C---:B------:R-:W-:Y:S01]  /*0300*/  IMAD.U32 R7, R16.reuse, 0x10000, RZ ;  /* 0x0001000010077824 */ /* 0x040fe200078e00ff */
[----:B------:R-:W-:Y:S01]  /*0310*/  PRMT R16, R16, 0x7632, R16 ;  /* 0x0000763210107816 */ /* 0x000fe20000000010 */
[----:B------:R-:W-:Y:S01]  /*0320*/  FMUL.FTZ R11, R12, -1.4426950216293334961 ;  /* 0xbfb8aa3b0c0b7820 */ /* 0x000fe20000410000 */
[----:B------:R-:W-:Y:S01]  /*0330*/  IMAD.U32 R13, R13, 0x10000, RZ ;  /* 0x000100000d0d7824 */ /* 0x000fe200078e00ff */
[----:B------:R-:W0:Y:S01]  /*0340*/  MUFU.EX2 R9, R9 ;  /* 0x0000000900097308 */ /* 0x000e220000000800 */
[----:B------:R-:W-:-:S02]  /*0350*/  IMAD.U32 R14, R14, 0x10000, RZ ;  /* 0x000100000e0e7824 */ /* 0x000fc400078e00ff */
[----:B------:R-:W-:Y:S01]  /*0360*/  FMUL.FTZ R6, R6, -1.4426950216293334961 ;  /* 0xbfb8aa3b06067820 */ /* 0x000fe20000410000 */
[----:B------:R-:W-:Y:S02]  /*0370*/  IMAD.U32 R17, R17, 0x10000, RZ ;  /* 0x0001000011117824 */ /* 0x000fe400078e00ff */
[----:B------:R-:W-:Y:S01]  /*0380*/  FMUL.FTZ R7, R7, -1.4426950216293334961 ;  /* 0xbfb8aa3b07077820 */ /* 0x000fe20000410000 */
[----:B------:R-:W-:Y:S02]  /*0390*/  IMAD.U32 R15, R15, 0x10000, RZ ;  /* 0x000100000f0f7824 */ /* 0x000fe400078e00ff */
[----:B------:R-:W-:Y:S01]  /*03a0*/  FMUL.FTZ R13, R13, -1.4426950216293334961 ;  /* 0xbfb8aa3b0d0d7820 */ /* 0x000fe20000410000 */
[----:B------:R-:W-:Y:S02]  /*03b0*/  IMAD.U32 R16, R16, 0x10000, RZ ;  /* 0x0001000010107824 */ /* 0x000fe400078e00ff */
[----:B------:R-:W-:Y:S01]  /*03c0*/  FMUL.FTZ R14, R14, -1.4426950216293334961 ;  /* 0xbfb8aa3b0e0e7820 */ /* 0x000fe20000410000 */
[----:B------:R-:W1:Y:S01]  /*03d0*/  MUFU.EX2 R8, R8 ;  /* 0x0000000800087308 */ /* 0x000e620000000800 */
[----:B------:R-:W-:Y:S01]  /*03e0*/  FMUL.FTZ R10, R10, -1.4426950216293334961 ;  /* 0xbfb8aa3b0a0a7820 */ /* 0x000fe20000410000 */
[----:B------:R-:W-:Y:S01]  /*03f0*/  FMUL.FTZ R17, R17, -1.4426950216293334961 ;  /* 0xbfb8aa3b11117820 */ /* 0x000fe20000410000 */
[----:B------:R-:W-:Y:S01]  /*0400*/  FMUL.FTZ R15, R15, -1.4426950216293334961 ;  /* 0xbfb8aa3b0f0f7820 */ /* 0x000fe20000410000 */
[----:B------:R-:W-:-:S04]  /*0410*/  FMUL.FTZ R16, R16, -1.4426950216293334961 ;  /* 0xbfb8aa3b10107820 */ /* 0x000fc80000410000 */
[----:B------:R-:W2:Y:S08]  /*0420*/  MUFU.EX2 R11, R11 ;  /* 0x0000000b000b7308 */ /* 0x000eb00000000800 */
[----:B------:R-:W3:Y:S08]  /*0430*/  MUFU.EX2 R5, R5 ;  /* 0x0000000500057308 */ /* 0x000ef00000000800 */
[----:B------:R-:W4:Y:S08]  /*0440*/  MUFU.EX2 R6, R6 ;  /* 0x0000000600067308 */ /* 0x000f300000000800 */
[----:B------:R-:W5:Y:S08]  /*0450*/  MUFU.EX2 R7, R7 ;  /* 0x0000000700077308 */ /* 0x000f700000000800 */
[----:B------:R-:W5:Y:S08]  /*0460*/  MUFU.EX2 R13, R13 ;  /* 0x0000000d000d7308 */ /* 0x000f700000000800 */
[----:B------:R-:W5:Y:S01]  /*0470*/  MUFU.EX2 R14, R14 ;  /* 0x0000000e000e7308 */ /* 0x000f620000000800 */
[----:B0-----:R-:W-:-:S07]  /*0480*/  FADD.FTZ R9, R9, 1 ;  /* 0x3f80000009097421 */ /* 0x001fce0000010000 */
[----:B------:R-:W0:Y:S08]  /*0490*/  MUFU.EX2 R10, R10 ;  /* 0x0000000a000a7308 */ /* 0x000e300000000800 */
[----:B------:R-:W0:Y:S08]  /*04a0*/  MUFU.EX2 R18, R15 ;  /* 0x0000000f00127308 */ /* 0x000e300000000800 */
[----:B------:R-:W0:Y:S08]  /*04b0*/  MUFU.EX2 R19, R16 ;  /* 0x0000001000137308 */ /* 0x000e300000000800 */
[----:B------:R-:W0:Y:S01]  /*04c0*/  MUFU.EX2 R17, R17 ;  /* 0x0000001100117308 */ /* 0x000e220000000800 */
[----:B-1----:R-:W-:Y:S01]  /*04d0*/  FADD.FTZ R8, R8, 1 ;  /* 0x3f80000008087421 */ /* 0x002fe20000010000 */
[----:B--2---:R-:W-:Y:S01]  /*04e0*/  FADD.FTZ R11, R11, 1 ;  /* 0x3f8000000b0b7421 */ /* 0x004fe20000010000 */
[----:B---3--:R-:W-:Y:S01]  /*04f0*/  FADD.FTZ R5, R5, 1 ;  /* 0x3f80000005057421 */ /* 0x008fe20000010000 */
[----:B----4-:R-:W-:Y:S01]  /*0500*/  FADD.FTZ R6, R6, 1 ;  /* 0x3f80000006067421 */ /* 0x010fe20000010000 */
[----:B-----5:R-:W-:-:S03]  /*0510*/  FADD.FTZ R7, R7, 1 ;  /* 0x3f80000007077421 */ /* 0x020fc60000010000 */
[----:B------:R-:W1:Y:S01]  /*0520*/  MUFU.RCP R9, R9 ;  /* 0x0000000900097308 */ /* 0x000e620000001000 */
[----:B------:R-:W-:Y:S01]  /*0530*/  FADD.FTZ R13, R13, 1 ;  /* 0x3f8000000d0d7421 */ /* 0x000fe20000010000 */
[----:B------:R-:W-:Y:S01]  /*0540*/  FADD.FTZ R14, R14, 1 ;  /* 0x3f8000000e0e7421 */ /* 0x000fe20000010000 */
[----:B0-----:R-:W-:Y:S01]  /*0550*/  FADD.FTZ R10, R10, 1 ;  /* 0x3f8000000a0a7421 */ /* 0x001fe20000010000 */
[----:B------:R-:W-:Y:S01]  /*0560*/  FADD.FTZ R18, R18, 1 ;  /* 0x3f80000012127421 */ /* 0x000fe20000010000 */
[----:B------:R-:W-:-:S03]  /*0570*/  FADD.FTZ R19, R19, 1 ;  /* 0x3f80000013137421 */ /* 0x000fc60000010000 */
[----:B------:R-:W0:Y:S01]  /*0580*/  MUFU.RCP R8, R8 ;  /* 0x0000000800087308 */ /* 0x000e220000001000 */
[----:B------:R-:W-:-:S07]  /*0590*/  FADD.FTZ R17, R17, 1 ;  /* 0x3f80000011117421 */ /* 0x000fce0000010000 */
[----:B------:R-:W2:Y:S08]  /*05a0*/  MUFU.RCP R12, R5 ;  /* 0x00000005000c7308 */ /* 0x000eb00000001000 */
[----:B------:R-:W3:Y:S08]  /*05b0*/  MUFU.RCP R15, R6 ;  /* 0x00000006000f7308 */ /* 0x000ef00000001000 */
[----:B------:R-:W4:Y:S08]  /*05c0*/  MUFU.RCP R16, R7 ;  /* 0x0000000700107308 */ /* 0x000f300000001000 */
[----:B------:R-:W5:Y:S08]  /*05d0*/  MUFU.RCP R11, R11 ;  /* 0x0000000b000b7308 */ /* 0x000f700000001000 */
[----:B------:R-:W5:Y:S08]  /*05e0*/  MUFU.RCP R13, R13 ;  /* 0x0000000d000d7308 */ /* 0x000f700000001000 */
[----:B------:R-:W5:Y:S01]  /*05f0*/  MUFU.RCP R14, R14 ;  /* 0x0000000e000e7308 */ /* 0x000f620000001000 */
[----:B-1----:R-:W-:-:S07]  /*0600*/  FSETP.NE.FTZ.AND P3, PT, |R9|, +INF , PT ;  /* 0x7f8000000900780b */ /* 0x002fce0003f75200 */
[----:B------:R-:W1:Y:S08]  /*0610*/  MUFU.RCP R10, R10 ;  /* 0x0000000a000a7308 */ /* 0x000e700000001000 */
[----:B------:R-:W1:Y:S08]  /*0620*/  MUFU.RCP R18, R18 ;  /* 0x0000001200127308 */ /* 0x000e700000001000 */
[----:B------:R-:W1:Y:S08]  /*0630*/  MUFU.RCP R19, R19 ;  /* 0x0000001300137308 */ /* 0x000e700000001000 */
[----:B------:R-:W1:Y:S01]  /*0640*/  MUFU.RCP R17, R17 ;  /* 0x0000001100117308 */ /* 0x000e620000001000 */
[----:B------:R-:W-:-:S02]  /*0650*/  ISETP.EQ.OR P0, PT, R4, RZ, !P0 ;  /* 0x000000ff0400720c */ /* 0x000fc40004702670 */
[----:B0-----:R-:W-:Y:S02]  /*0660*/  FSETP.NE.FTZ.AND P1, PT, |R8|, +INF , PT ;  /* 0x7f8000000800780b */ /* 0x001fe40003f35200 */
[----:B--2---:R-:W-:Y:S02]  /*0670*/  FSETP.NE.FTZ.AND P5, PT, |R12|, +INF , PT ;  /* 0x7f8000000c00780b */ /* 0x004fe40003fb5200 */
[----:B------:R-:W-:Y:S02]  /*0680*/  FSEL R4, R9, RZ, P3 ;  /* 0x000000ff09047208 */ /* 0x000fe40001800000 */
[----:B---3--:R-:W-:Y:S02]  /*0690*/  FSETP.NE.FTZ.AND P4, PT, |R15|, +INF , PT ;  /* 0x7f8000000f00780b */ /* 0x008fe40003f95200 */
[----:B----4-:R-:W-:Y:S02]  /*06a0*/  FSETP.NE.FTZ.AND P2, PT, |R16|, +INF , PT ;  /* 0x7f8000001000780b */ /* 0x010fe40003f55200 */
[----:B-----5:R-:W-:-:S02]  /*06b0*/  FSETP.NE.FTZ.AND P3, PT, |R11|, +INF , PT ;  /* 0x7f8000000b00780b */ /* 0x020fc40003f75200 */
[----:B------:R-:W-:Y:S02]  /*06c0*/  FSEL R5, R8, RZ, P1 ;  /* 0x000000ff08057208 */ /* 0x000fe40000800000 */
[----:B------:R-:W-:Y:S02]  /*06d0*/  FSEL R6, R12, RZ, P5 ;  /* 0x000000ff0c067208 */ /* 0x000fe40002800000 */
[----:B------:R-:W-:Y:S02]  /*06e0*/  P2R R39, PR, RZ, 0x1 ;  /* 0x00000001ff277803 */ /* 0x000fe40000000000 */
[----:B------:R-:W-:Y:S02]  /*06f0*/  FSETP.NE.FTZ.AND P1, PT, |R13|, +INF , PT ;  /* 0x7f8000000d00780b */ /* 0x000fe40003f35200 */
[----:B------:R-:W-:Y:S02]  /*0700*/  FSETP.NE.FTZ.AND P5, PT, |R14|, +INF , PT ;  /* 0x7f8000000e00780b */ /* 0x000fe40003fb5200 */
[----:B------:R-:W-:-:S02]  /*0710*/  FSEL R7, R15, RZ, P4 ;  /* 0x000000ff0f077208 */ /* 0x000fc40002000000 */
[----:B------:R-:W-:Y:S02]  /*0720*/  FSEL R8, R16, RZ, P2 ;  /* 0x000000ff10087208 */ /* 0x000fe40001000000 */
[----:B------:R-:W-:Y:S02]  /*0730*/  FSEL R9, R11, RZ, P3 ;  /* 0x000000ff0b097208 */ /* 0x000fe40001800000 */
[----:B-1----:R-:W-:Y:S02]  /*0740*/  FSETP.NE.FTZ.AND P0, PT, |R10|, +INF , PT ;  /* 0x7f8000000a00780b */ /* 0x002fe40003f15200 */
        /* <DEDUP_REMOVED lines=37> */
.L_x_28:
        /* <DEDUP_REMOVED lines=12> */
.L_x_29:
        /* <DEDUP_REMOVED lines=14> */
.L_x_35:
        /* <DEDUP_REMOVED lines=28> */
[----:B------:R-:W-:Y:S02]  /*0d00*/  FSETP.GT.FTZ.AND P4, PT, R31, R38, PT ;  /* 0x000000261f00720b */ /* 0x000fe40003f94000 */
[----:B------:R-:W-:Y:S02]  /*0d10*/  FSETP.GT.FTZ.AND P1, PT, R17, R16, PT ;  /* 0x000000101100720b */ /* 0x000fe40003f34000 */
[----:B------:R-:W-:Y:S02]  /*0d20*/  FSEL R25, R31, R38, P4 ;  /* 0x000000261f197208 */ /* 0x000fe40002000000 */
[----:B------:R-:W-:-:S02]  /*0d30*/  P2R R45, PR, RZ, 0x10 ;  /* 0x00000010ff2d7803 */ /* 0x000fc40000000000 */
[CC--:B------:R-:W-:Y:S02]  /*0d40*/  FSETP.GT.FTZ.AND P5, PT, R32.reuse, R25.reuse, PT ;  /* 0x000000192000720b */ /* 0x0c0fe40003fb4000 */
[----:B------:R-:W-:Y:S02]  /*0d50*/  FSEL R40, R9, R4, P1 ;  /* 0x0000000409287208 */ /* 0x000fe40000800000 */
[----:B------:R-:W-:Y:S02]  /*0d60*/  FSEL R38, R32, R25, P5 ;  /* 0x0000001920267208 */ /* 0x000fe40002800000 */
[----:B------:R-:W-:Y:S02]  /*0d70*/  SEL R25, R24, 0x100, !P3 ;  /* 0x0000010018197807 */ /* 0x000fe40005800000 */
[----:B------:R-:W-:Y:S02]  /*0d80*/  FSETP.GT.FTZ.AND P6, PT, R33, R38, PT ;  /* 0x000000262100720b */ /* 0x000fe40003fd4000 */
[----:B------:R-:W-:-:S02]  /*0d90*/  SEL R25, R25, 0x101, !P4 ;  /* 0x0000010119197807 */ /* 0x000fc40006000000 */
[----:B------:R-:W-:Y:S02]  /*0da0*/  FSEL R24, R33, R38, P6 ;  /* 0x0000002621187208 */ /* 0x000fe40003000000 */
[----:B------:R-:W-:Y:S02]  /*0db0*/  SEL R25, R25, 0x140, !P5 ;  /* 0x0000014019197807 */ /* 0x000fe40006800000 */
[----:B------:R-:W-:Y:S01]  /*0dc0*/  FSETP.GT.FTZ.AND P4, PT, R18, R23, PT ;  /* 0x000000171200720b */ /* 0x000fe20003f94000 */
[----:B------:R-:W4:Y:S01]  /*0dd0*/  SHFL.BFLY PT, R41, R24, 0x10, 0x1f ;  /* 0x0e001f0018297f89 */ /* 0x000f2200000e0000 */
[----:B------:R-:W-:Y:S02]  /*0de0*/  SEL R25, R25, 0x141, !P6 ;  /* 0x0000014119197807 */ /* 0x000fe40007000000 */
[----:B------:R-:W-:Y:S02]  /*0df0*/  FSEL R40, R5, R40, P4 ;  /* 0x0000002805287208 */ /* 0x000fe40002000000 */
[----:B------:R-:W-:Y:S01]  /*0e00*/  FSETP.GT.FTZ.AND P1, PT, R27, R22, PT ;  /* 0x000000161b00720b */ /* 0x000fe20003f34000 */
[----:B------:R-:W-:Y:S01]  /*0e10*/  IMAD.IADD R38, R2, 0x1, R25 ;  /* 0x0000000102267824 */ /* 0x000fe200078e0219 */
[----:B------:R-:W-:-:S04]  /*0e20*/  ISETP.NE.AND P4, PT, R45, RZ, PT ;  /* 0x000000ff2d00720c */ /* 0x000fc80003f85270 */
[----:B------:R-:W5:Y:S01]  /*0e30*/  SHFL.BFLY PT, R25, R38, 0x10, 0x1f ;  /* 0x0e001f0026197f89 */ /* 0x000f6200000e0000 */
[----:B----4-:R-:W-:-:S13]  /*0e40*/  FSETP.GEU.FTZ.AND P3, PT, R24, R41, PT ;  /* 0x000000291800720b */ /* 0x010fda0003f7e000 */
[----:B------:R-:W-:-:S04]  /*0e50*/  @P3 FSETP.NEU.FTZ.AND P2, PT, R24, R41, PT ;  /* 0x000000291800320b */ /* 0x000fc80003f5d000 */
[----:B-----5:R-:W-:Y:S02]  /*0e60*/  @P3 ISETP.LT.AND P0, PT, R25, R38, !P2 ;  /* 0x000000261900320c */ /* 0x020fe40005701270 */
[----:B------:R-:W-:Y:S02]  /*0e70*/  FSETP.GT.FTZ.AND P3, PT, R19, R20, PT ;  /* 0x000000141300720b */ /* 0x000fe40003f74000 */
[----:B------:R-:W-:Y:S02]  /*0e80*/  FSEL R24, R41, R24, P0 ;  /* 0x0000001829187208 */ /* 0x000fe40000000000 */
[----:B------:R-:W-:Y:S02]  /*0e90*/  FSETP.GT.FTZ.AND P2, PT, R26, R21, PT ;  /* 0x000000151a00720b */ /* 0x000fe40003f54000 */
[----:B------:R-:W-:Y:S01]  /*0ea0*/  FSEL R21, R11, R40, P3 ;  /* 0x000000280b157208 */ /* 0x000fe20001800000 */
[----:B------:R-:W4:Y:S01]  /*0eb0*/  SHFL.BFLY PT, R23, R24, 0x8, 0x1f ;  /* 0x0d001f0018177f89 */ /* 0x000f2200000e0000 */
[----:B------:R-:W-:-:S02]  /*0ec0*/  SEL R25, R25, R38, P0 ;  /* 0x0000002619197207 */ /* 0x000fc40000000000 */
[----:B------:R-:W-:Y:S02]  /*0ed0*/  FSEL R21, R6, R21, P2 ;  /* 0x0000001506157208 */ /* 0x000fe40001000000 */
[----:B------:R-:W-:Y:S01]  /*0ee0*/  ISETP.NE.AND P2, PT, R43, RZ, PT ;  /* 0x000000ff2b00720c */ /* 0x000fe20003f45270 */
[----:B------:R-:W5:Y:S01]  /*0ef0*/  SHFL.BFLY PT, R22, R25, 0x8, 0x1f ;  /* 0x0d001f0019167f89 */ /* 0x000f6200000e0000 */
[----:B------:R-:W-:Y:S02]  /*0f00*/  FSEL R20, R12, R21, P1 ;  /* 0x000000150c147208 */ /* 0x000fe40000800000 */
[----:B------:R-:W-:Y:S02]  /*0f10*/  ISETP.NE.AND P1, PT, R42, RZ, PT ;  /* 0x000000ff2a00720c */ /* 0x000fe40003f25270 */
[----:B------:R-:W-:Y:S02]  /*0f20*/  ISETP.NE.AND P3, PT, R44, RZ, PT ;  /* 0x000000ff2c00720c */ /* 0x000fe40003f65270 */
[----:B------:R-:W-:-:S04]  /*0f30*/  FSEL R20, R7, R20, P1 ;  /* 0x0000001407147208 */ /* 0x000fc80000800000 */
[----:B------:R-:W-:-:S04]  /*0f40*/  FSEL R21, R13, R20, P2 ;  /* 0x000000140d157208 */ /* 0x000fc80001000000 */
[----:B------:R-:W-:Y:S02]  /*0f50*/  FSEL R21, R8, R21, P3 ;  /* 0x0000001508157208 */ /* 0x000fe40001800000 */
[----:B------:R-:W-:Y:S02]  /*0f60*/  PLOP3.LUT P3, PT, PT, PT, PT, 0x80, 0x8 ;  /* 0x000000000008781c */ /* 0x000fe40003f6f070 */
[----:B----4-:R-:W-:Y:S02]  /*0f70*/  FSETP.GEU.FTZ.AND P1, PT, R24, R23, PT ;  /* 0x000000171800720b */ /* 0x010fe40003f3e000 */
[----:B------:R-:W-:-:S04]  /*0f80*/  FSEL R21, R14, R21, P4 ;  /* 0x000000150e157208 */ /* 0x000fc80002000000 */
[----:B------:R-:W-:-:S04]  /*0f90*/  FSEL R20, R10, R21, P5 ;  /* 0x000000150a147208 */ /* 0x000fc80002800000 */
[----:B------:R-:W-:-:S03]  /*0fa0*/  FSEL R20, R15, R20, P6 ;  /* 0x000000140f147208 */ /* 0x000fc60003000000 */
[----:B------:R-:W-:Y:S02]  /*0fb0*/  @P1 FSETP.NEU.FTZ.AND P2, PT, R24, R23, PT ;  /* 0x000000171800120b */ /* 0x000fe40003f5d000 */
[----:B------:R-:W4:Y:S02]  /*0fc0*/  SHFL.BFLY PT, R21, R20, 0x10, 0x1f ;  /* 0x0e001f0014157f89 */ /* 0x000f2400000e0000 */
[----:B-----5:R-:W-:-:S04]  /*0fd0*/  @P1 ISETP.LT.AND P3, PT, R22, R25, !P2 ;  /* 0x000000191600120c */ /* 0x020fc80005761270 */
[----:B------:R-:W-:Y:S02]  /*0fe0*/  FSEL R23, R23, R24, P3 ;  /* 0x0000001817177208 */ /* 0x000fe40001800000 */
        /* <DEDUP_REMOVED lines=8> */
[----:B0-----:R-:W-:Y:S02]  /*1070*/  @P1 ISETP.LT.AND P0, PT, R38, R25, !P2 ;  /* 0x000000192600120c */ /* 0x001fe40005701270 */
[----:B----4-:R-:W-:Y:S02]  /*1080*/  FSEL R22, R22, R21, P3 ;  /* 0x0000001516167208 */ /* 0x010fe40001800000 */
[----:B------:R-:W-:Y:S02]  /*1090*/  FSEL R24, R24, R23, P0 ;  /* 0x0000001718187208 */ /* 0x000fe40000000000 */
[----:B------:R-:W-:Y:S01]  /*10a0*/  SEL R25, R38, R25, P0 ;  /* 0x0000001926197207 */ /* 0x000fe20000000000 */
[----:B------:R-:W0:Y:S01]  /*10b0*/  SHFL.BFLY PT, R23, R22, 0x4, 0x1f ;  /* 0x0c801f0016177f89 */ /* 0x000e2200000e0000 */
[----:B------:R-:W-:-:S03]  /*10c0*/  ISETP.NE.AND P3, PT, R3, RZ, PT ;  /* 0x000000ff0300720c */ /* 0x000fc60003f65270 */
[----:B------:R-:W4:Y:S04]  /*10d0*/  SHFL.BFLY PT, R41, R24, 0x2, 0x1f ;  /* 0x0c401f0018297f89 */ /* 0x000f2800000e0000 */
[----:B------:R-:W5:Y:S01]  /*10e0*/  SHFL.BFLY PT, R38, R25, 0x2, 0x1f ;  /* 0x0c401f0019267f89 */ /* 0x000f6200000e0000 */
[----:B0-----:R-:W-:Y:S02]  /*10f0*/  FSEL R23, R23, R22, P0 ;  /* 0x0000001617177208 */ /* 0x001fe40000000000 */
[----:B------:R-:W-:Y:S02]  /*1100*/  PLOP3.LUT P0, PT, PT, PT, PT, 0x80, 0x8 ;  /* 0x000000000008781c */ /* 0x000fe40003f0f070 */
[----:B----4-:R-:W-:Y:S01]  /*1110*/  FSETP.GEU.FTZ.AND P1, PT, R24, R41, PT ;  /* 0x000000291800720b */ /* 0x010fe20003f3e000 */
[----:B------:R-:W0:-:S12]  /*1120*/  SHFL.BFLY PT, R20, R23, 0x2, 0x1f ;  /* 0x0c401f0017147f89 */ /* 0x000e1800000e0000 */
[----:B------:R-:W-:-:S04]  /*1130*/  @P1 FSETP.NEU.FTZ.AND P2, PT, R24, R41, PT ;  /* 0x000000291800120b */ /* 0x000fc80003f5d000 */
[----:B-----5:R-:W-:-:S04]  /*1140*/  @P1 ISETP.LT.AND P0, PT, R38, R25, !P2 ;  /* 0x000000192600120c */ /* 0x020fc80005701270 */
[----:B------:R-:W-:Y:S02]  /*1150*/  FSEL R24, R41, R24, P0 ;  /* 0x0000001829187208 */ /* 0x000fe40000000000 */
[----:B------:R-:W-:Y:S02]  /*1160*/  SEL R21, R38, R25, P0 ;  /* 0x0000001926157207 */ /* 0x000fe40000000000 */
[----:B0-----:R-:W-:Y:S01]  /*1170*/  FSEL R20, R20, R23, P0 ;  /* 0x0000001714147208 */ /* 0x001fe20000000000 */
[----:B------:R-:W0:Y:S01]  /*1180*/  SHFL.BFLY PT, R41, R24, 0x1, 0x1f ;  /* 0x0c201f0018297f89 */ /* 0x000e2200000e0000 */
[----:B------:R-:W-:-:S03]  /*1190*/  PLOP3.LUT P0, PT, PT, PT, PT, 0x80, 0x8 ;  /* 0x000000000008781c */ /* 0x000fc60003f0f070 */
[----:B------:R-:W4:Y:S04]  /*11a0*/  SHFL.BFLY PT, R38, R21, 0x1, 0x1f ;  /* 0x0c201f0015267f89 */ /* 0x000f2800000e0000 */
[----:B------:R-:W5:Y:S01]  /*11b0*/  SHFL.BFLY PT, R25, R20, 0x1, 0x1f ;  /* 0x0c201f0014197f89 */ /* 0x000f6200000e0000 */
[----:B0-----:R-:W-:-:S13]  /*11c0*/  FSETP.GEU.FTZ.AND P1, PT, R24, R41, PT ;  /* 0x000000291800720b */ /* 0x001fda0003f3e000 */
[----:B------:R-:W-:-:S04]  /*11d0*/  @P1 FSETP.NEU.FTZ.AND P2, PT, R24, R41, PT ;  /* 0x000000291800120b */ /* 0x000fc80003f5d000 */
[----:B----4-:R-:W-:-:S04]  /*11e0*/  @P1 ISETP.LT.AND P0, PT, R38, R21, !P2 ;  /* 0x000000152600120c */ /* 0x010fc80005701270 */
[----:B-----5:R-:W-:Y:S02]  /*11f0*/  FSEL R41, R25, R20, P0 ;  /* 0x0000001419297208 */ /* 0x020fe40000000000 */
[----:B------:R-:W-:Y:S01]  /*1200*/  SEL R38, R38, R21, P0 ;  /* 0x0000001526267207 */ /* 0x000fe20000000000 */
[----:B------:R-:W-:Y:S06]  /*1210*/  @P3 BRA `(.L_x_32) ;  /* 0x00000000005c3947 */ /* 0x000fec0003800000 */
[----:B------:R-:W0:Y:S01]  /*1220*/  LDC.64 R24, c[0x0][0x390] ;  /* 0x0000e400ff187b82 */ /* 0x000e220000000a00 */
[C---:B---3--:R-:W-:Y:S01]  /*1230*/  ISETP.GE.AND P1, PT, R38.reuse, UR10, PT ;  /* 0x0000000a26007c0c */ /* 0x048fe2000bf26270 */
[----:B------:R-:W-:Y:S01]  /*1240*/  UPRMT UR5, UR8, 0x8880, URZ ;  /* 0x0000888008057896 */ /* 0x000fe200080000ff */
[----:B--2---:R-:W-:Y:S02]  /*1250*/  ISETP.GE.AND P0, PT, R38, UR9, PT ;  /* 0x0000000926007c0c */ /* 0x004fe4000bf06270 */
[----:B------:R-:W-:-:S03]  /*1260*/  ISETP.NE.AND P4, PT, R39, RZ, PT ;  /* 0x000000ff2700720c */ /* 0x000fc60003f85270 */
[----:B------:R-:W2:Y:S08]  /*1270*/  LDC.64 R20, c[0x0][0x3a0] ;  /* 0x0000e800ff147b82 */ /* 0x000eb00000000a00 */
[----:B------:R-:W3:Y:S01]  /*1280*/  LDC.64 R22, c[0x0][0x3a8] ;  /* 0x0000ea00ff167b82 */ /* 0x000ee20000000a00 */
[----:B0-----:R-:W-:-:S04]  /*1290*/  IMAD.WIDE R42, R35, 0x4, R24 ;  /* 0x00000004232a7825 */ /* 0x001fc800078e0218 */
[----:B------:R-:W-:Y:S01]  /*12a0*/  VIADD R24, R38, -UR9 ;  /* 0x8000000926187c36 */ /* 0x000fe20008000000 */
[----:B------:R0:W-:Y:S01]  /*12b0*/  STG.E desc[UR6][R42.64], R41 ;  /* 0x000000292a007986 */ /* 0x0001e2000c101906 */
[----:B--2---:R-:W-:-:S03]  /*12c0*/  IMAD.WIDE R20, R35, 0x8, R20 ;  /* 0x0000000823147825 */ /* 0x004fc600078e0214 */
[----:B------:R-:W-:Y:S02]  /*12d0*/  SHF.R.S32.HI R25, RZ, 0x1f, R24 ;  /* 0x0000001fff197819 */ /* 0x000fe40000011418 */
[----:B------:R-:W-:Y:S02]  /*12e0*/  SEL R24, R24, 0x180, !P1 ;  /* 0x0000018018187807 */ /* 0x000fe40004800000 */
[----:B------:R-:W-:Y:S02]  /*12f0*/  SEL R25, R25, RZ, !P1 ;  /* 0x000000ff19197207 */ /* 0x000fe40004800000 */
[----:B------:R-:W-:Y:S01]  /*1300*/  SEL R24, R24, 0x180, P0 ;  /* 0x0000018018187807 */ /* 0x000fe20000000000 */
[----:B---3--:R-:W-:Y:S01]  /*1310*/  IMAD.WIDE R22, R35, 0x4, R22 ;  /* 0x0000000423167825 */ /* 0x008fe200078e0216 */
[----:B------:R-:W-:Y:S02]  /*1320*/  SEL R25, R25, RZ, P0 ;  /* 0x000000ff19197207 */ /* 0x000fe40000000000 */
[----:B------:R-:W-:-:S02]  /*1330*/  SEL R24, R24, 0x180, P4 ;  /* 0x0000018018187807 */ /* 0x000fc40002000000 */
[----:B------:R-:W-:Y:S02]  /*1340*/  SEL R25, R25, RZ, P4 ;  /* 0x000000ff19197207 */ /* 0x000fe40002000000 */
[----:B------:R-:W-:-:S03]  /*1350*/  ISETP.NE.AND P0, PT, RZ, UR5, PT ;  /* 0x00000005ff007c0c */ /* 0x000fc6000bf05270 */
[----:B------:R0:W-:Y:S04]  /*1360*/  STG.E.64 desc[UR6][R20.64], R24 ;  /* 0x0000001814007986 */ /* 0x0001e8000c101b06 */
[----:B------:R0:W-:Y:S06]  /*1370*/  STG.E desc[UR6][R22.64], R37 ;  /* 0x0000002516007986 */ /* 0x0001ec000c101906 */
[----:B------:R-:W-:-:S07]  /*1380*/  @P0 FADD.FTZ R34, R34, R41 ;  /* 0x0000002922220221 */ /* 0x000fce0000010000 */
.L_x_32:
[----:B-123--:R-:W-:Y:S05]  /*1390*/  BSYNC.RECONVERGENT B0 ;  /* 0x0000000000007941 */ /* 0x00efea0003800200 */
.L_x_31:
[----:B0-----:R-:W0:Y:S01]  /*13a0*/  LDC R21, c[0x0][0x3b0] ;  /* 0x0000ec00ff157b82 */ /* 0x001e220000000800 */
        /* <DEDUP_REMOVED lines=39> */
[----:B------:R-:W-:Y:S01]  /*1620*/  ISETP.EQ.AND P2, PT, R23, 0x2c, PT ;  /* 0x0000002c1700780c */ /* 0x000fe20003f42270 */
[----:B------:R-:W-:Y:S02]  /*1630*/  @P1 IMAD.MOV.U32 R29, RZ, RZ, -0x39e3c000 ;  /* 0xc61c4000ff1d1424 */ /* 0x000fe400078e00ff */
[----:B------:R-:W-:Y:S02]  /*1640*/  @P5 IMAD.MOV.U32 R30, RZ, RZ, -0x39e3c000 ;  /* 0xc61c4000ff1e5424 */ /* 0x000fe400078e00ff */
[----:B------:R-:W-:-:S06]  /*1650*/  @P4 IMAD.MOV.U32 R31, RZ, RZ, -0x39e3c000 ;  /* 0xc61c4000ff1f4424 */ /* 0x000fcc00078e00ff */
[----:B------:R-:W-:Y:S02]  /*1660*/  @P3 IMAD.MOV.U32 R32, RZ, RZ, -0x39e3c000 ;  /* 0xc61c4000ff203424 */ /* 0x000fe400078e00ff */
[----:B------:R-:W-:-:S07]  /*1670*/  @P2 IMAD.MOV.U32 R33, RZ, RZ, -0x39e3c000 ;  /* 0xc61c4000ff212424 */ /* 0x000fce00078e00ff */
.L_x_34:
[----:B------:R-:W-:Y:S05]  /*1680*/  BSYNC.RECONVERGENT B0 ;  /* 0x0000000000007941 */ /* 0x000fea0003800200 */
.L_x_33:
[----:B------:R-:W-:Y:S02]  /*1690*/  VIADD R37, R37, UR11 ;  /* 0x0000000b25257c36 */ /* 0x000fe40008000000 */
[----:B------:R-:W-:Y:S01]  /*16a0*/  VIADD R35, R35, 0x1 ;  /* 0x0000000123237836 */ /* 0x000fe20000000000 */
[----:B------:R-:W-:Y:S06]  /*16b0*/  @P0 BRA `(.L_x_35) ;  /* 0xfffffff400200947 */ /* 0x000fec000383ffff */
.L_x_30:
        /* <DEDUP_REMOVED lines=11> */
[C---:B------:R-:W-:Y:S02]  /*1770*/  FSETP.GT.FTZ.AND P0, PT, R34.reuse, RZ, PT ;  /* 0x000000ff2200720b */ /* 0x040fe40003f14000 */
        /* <DEDUP_REMOVED lines=10> */
.L_x_37:
        /* <DEDUP_REMOVED lines=55> */
.L_x_36:
        /* <DEDUP_REMOVED lines=34> */
.L_x_38:
[----:B------:R-:W-:Y:S05]  /*1db0*/  @!P1 EXIT ;  /* 0x000000000000994d */ /* 0x000fea0003800000 */
[----:B------:R-:W-:Y:S02]  /*1dc0*/  ISETP.GE.U32.AND P0, PT, R20, 0x4, PT ;  /* 0x000000041400780c */ /* 0x000fe40003f06070 */
[----:B------:R-:W-:-:S04]  /*1dd0*/  LOP3.LUT R21, R21, 0x3, RZ, 0xc0, !PT ;  /* 0x0000000315157812 */ /* 0x000fc800078ec0ff */
[----:B------:R-:W-:-:S07]  /*1de0*/  ISETP.NE.AND P1, PT, R21, RZ, PT ;  /* 0x000000ff1500720c */ /* 0x000fce0003f25270 */
[----:B------:R-:W-:Y:S06]  /*1df0*/  @!P0 BRA `(.L_x_39) ;  /* 0x0000000000448947 */ /* 0x000fec0003800000 */
[----:B0---4-:R-:W0:Y:S01]  /*1e00*/  LDC.64 R2, c[0x0][0x390] ;  /* 0x0000e400ff027b82 */ /* 0x011e220000000a00 */
[----:B------:R-:W-:-:S04]  /*1e10*/  IMAD.IADD R7, R0, 0x1, R5 ;  /* 0x0000000100077824 */ /* 0x000fc800078e0205 */
[----:B0-----:R-:W-:-:S05]  /*1e20*/  IMAD.WIDE R2, R7, 0x4, R2 ;  /* 0x0000000407027825 */ /* 0x001fca00078e0202 */
        /* <DEDUP_REMOVED lines=14> */
.L_x_39:
[----:B------:R-:W-:Y:S05]  /*1f10*/  @!P1 EXIT ;  /* 0x000000000000994d */ /* 0x000fea0003800000 */
[----:B01----:R-:W0:Y:S01]  /*1f20*/  LDC.64 R6, c[0x0][0x390] ;  /* 0x0000e400ff067b82 */ /* 0x003e220000000a00 */
[----:B----4-:R1:W2:Y:S01]  /*1f30*/  MUFU.RCP R11, R34 ;  /* 0x00000022000b7308 */ /* 0x0102a20000001000 */
[----:B------:R-:W-:Y:S02]  /*1f40*/  IMAD.IADD R5, R0, 0x1, R5 ;  /* 0x0000000100057824 */ /* 0x000fe400078e0205 */
[----:B------:R-:W-:-:S07]  /*1f50*/  IMAD.MOV R21, RZ, RZ, -R21 ;  /* 0x000000ffff157224 */ /* 0x000fce00078e0a15 */
.L_x_40:
        /* <DEDUP_REMOVED lines=9> */
.L_x_41:
        /* <DEDUP_REMOVED lines=9> */
.L_x_3737:


//--------------------- .text._ZN4vllm3moe10topkGatingILi10ELi320ELi4ELi4ELi32El13__nv_bfloat16LNS0_11ScoringFuncE1EEEvPKT5_PKbPfiPT4_PiiiibPKf --------------------------
	.section	.text._ZN4vllm3moe10topkGatingILi10ELi320ELi4ELi4ELi32El13__nv_bfloat16LNS0_11ScoringFuncE1EEEvPKT5_PKbPfiPT4_PiiiibPKf,"ax",@progbits
	.align	128
        .global         _ZN4vllm3moe10topkGatingILi10ELi320ELi4ELi4ELi32El13__nv_bfloat16LNS0_11ScoringFuncE1EEEvPKT5_PKbPfiPT4_PiiiibPKf
        .type           _ZN4vllm3moe10topkGatingILi10ELi320ELi4ELi4ELi32El13__nv_bfloat16LNS0_11ScoringFuncE1EEEvPKT5_PKbPfiPT4_PiiiibPKf,@function
        .size           _ZN4vllm3moe10topkGatingILi10ELi320ELi4ELi4ELi32El13__nv_bfloat16LNS0_11ScoringFuncE1EEEvPKT5_PKbPfiPT4_PiiiibPKf,(.L_x_3738 - _ZN4vllm3moe10topkGatingILi10ELi320ELi4ELi4ELi32El13__nv_bfloat16LNS0_11ScoringFuncE1EEEvPKT5_PKbPfiPT4_PiiiibPKf)
        .other          _ZN4vllm3moe10topkGatingILi10ELi320ELi4ELi4ELi32El13__nv_bfloat16LNS0_11ScoringFuncE1EEEvPKT5_PKbPfiPT4_PiiiibPKf,@"STO_CUDA_ENTRY STV_DEFAULT"
_ZN4vllm3moe10topkGatingILi10ELi320ELi4ELi4ELi32El13__nv_bfloat16LNS0_11ScoringFuncE1EEEvPKT5_PKbPfiPT4_PiiiibPKf:
.text._ZN4vllm3moe10topkGatingILi10ELi320ELi4ELi4ELi32El13__nv_bfloat16LNS0_11ScoringFuncE1EEEvPKT5_PKbPfiPT4_PiiiibPKf:
        /* <DEDUP_REMOVED lines=30> */
[----:B------:R-:W-:Y:S01]  /*01e0*/  LOP3.LUT R9, R9, 0x1f, RZ, 0xc0, !PT ;  /* 0x0000001f09097812 */ /* 0x000fe200078ec0ff */
[----:B0-----:R-:W-:-:S04]  /*01f0*/  UISETP.NE.U32.AND UP0, UPT, UR4, URZ, UPT ;  /* 0x000000ff0400728c */ /* 0x001fc8000bf05070 */
[----:B------:R-:W-:Y:S01]  /*0200*/  UISETP.NE.AND.EX UP0, UPT, UR5, URZ, UPT, UP0 ;  /* 0x000000ff0500728c */ /* 0x000fe2000bf05300 */
[C---:B--2---:R-:W-:Y:S01]  /*0210*/  IMAD.U32 R7, R6.reuse, 0x10000, RZ ;  /* 0x0001000006077824 */ /* 0x044fe200078e00ff */
[----:B------:R-:W-:Y:S01]  /*0220*/  PRMT R6, R6, 0x7632, R6 ;  /* 0x0000763206067816 */ /* 0x000fe20000000006 */
[C---:B---3--:R-:W-:Y:S01]  /*0230*/  IMAD.U32 R11, R10.reuse, 0x10000, RZ ;  /* 0x000100000a0b7824 */ /* 0x048fe200078e00ff */
[----:B------:R-:W-:Y:S01]  /*0240*/  PRMT R10, R10, 0x7632, R10 ;  /* 0x000076320a0a7816 */ /* 0x000fe2000000000a */
[----:B------:R-:W-:Y:S02]  /*0250*/  FMUL.FTZ R7, R7, -1.4426950216293334961 ;  /* 0xbfb8aa3b07077820 */ /* 0x000fe40000410000 */
[----:B------:R-:W-:Y:S02]  /*0260*/  IMAD.U32 R6, R6, 0x10000, RZ ;  /* 0x0001000006067824 */ /* 0x000fe400078e00ff */
[----:B------:R-:W-:Y:S01]  /*0270*/  FMUL.FTZ R11, R11, -1.4426950216293334961 ;  /* 0xbfb8aa3b0b0b7820 */ /* 0x000fe20000410000 */
[C---:B----4-:R-:W-:Y:S01]  /*0280*/  IMAD.U32 R4, R12.reuse, 0x10000, RZ ;  /* 0x000100000c047824 */ /* 0x050fe200078e00ff */
[----:B------:R-:W-:Y:S01]  /*0290*/  PRMT R12, R12, 0x7632, R12 ;  /* 0x000076320c0c7816 */ /* 0x000fe2000000000c */
[----:B------:R-:W-:-:S02]  /*02a0*/  IMAD.U32 R10, R10, 0x10000, RZ ;  /* 0x000100000a0a7824 */ /* 0x000fc400078e00ff */
[----:B------:R-:W-:Y:S01]  /*02b0*/  FMUL.FTZ R6, R6, -1.4426950216293334961 ;  /* 0xbfb8aa3b06067820 */ /* 0x000fe20000410000 */
[C---:B-----5:R-:W-:Y:S01]  /*02c0*/  IMAD.U32 R5, R13.reuse, 0x10000, RZ ;  /* 0x000100000d057824 */ /* 0x060fe200078e00ff */
[----:B------:R-:W-:Y:S01]  /*02d0*/  PRMT R13, R13, 0x7632, R13 ;  /* 0x000076320d0d7816 */ /* 0x000fe2000000000d */
[----:B------:R-:W-:Y:S01]  /*02e0*/  FMUL.FTZ R4, R4, -1.4426950216293334961 ;  /* 0xbfb8aa3b04047820 */ /* 0x000fe20000410000 */
[C---:B-1----:R-:W-:Y:S01]  /*02f0*/  IMAD.U32 R3, R14.reuse, 0x10000, RZ ;  /* 0x000100000e037824 */ /* 0x042fe200078e00ff */
[----:B------:R-:W-:Y:S01]  /*0300*/  PRMT R14, R14, 0x7632, R14 ;  /* 0x000076320e0e7816 */ /* 0x000fe2000000000e */
[----:B------:R-:W-:Y:S01]  /*0310*/  FMUL.FTZ R5, R5, -1.4426950216293334961 ;  /* 0xbfb8aa3b05057820 */ /* 0x000fe20000410000 */
[----:B------:R-:W-:Y:S02]  /*0320*/  IMAD.U32 R12, R12, 0x10000, RZ ;  /* 0x000100000c0c7824 */ /* 0x000fe400078e00ff */
[----:B------:R-:W-:Y:S01]  /*0330*/  FMUL.FTZ R3, R3, -1.4426950216293334961 ;  /* 0xbfb8aa3b03037820 */ /* 0x000fe20000410000 */
[----:B------:R-:W-:Y:S01]  /*0340*/  IMAD.U32 R13, R13, 0x10000, RZ ;  /* 0x000100000d0d7824 */ /* 0x000fe200078e00ff */
[----:B------:R-:W0:Y:S01]  /*0350*/  MUFU.EX2 R7, R7 ;  /* 0x0000000700077308 */ /* 0x000e220000000800 */
[----:B------:R-:W-:-:S02]  /*0360*/  IMAD.U32 R14, R14, 0x10000, RZ ;  /* 0x000100000e0e7824 */ /* 0x000fc400078e00ff */
[----:B------:R-:W-:Y:S01]  /*0370*/  FMUL.FTZ R10, R10, -1.4426950216293334961 ;  /* 0xbfb8aa3b0a0a7820 */ /* 0x000fe20000410000 */
[----:B------:R-:W-:Y:S01]  /*0380*/  FMUL.FTZ R12, R12, -1.4426950216293334961 ;  /* 0xbfb8aa3b0c0c7820 */ /* 0x000fe20000410000 */
[----:B------:R-:W-:Y:S01]  /*0390*/  FMUL.FTZ R13, R13, -1.4426950216293334961 ;  /* 0xbfb8aa3b0d0d7820 */ /* 0x000fe20000410000 */
[----:B------:R-:W-:Y:S02]  /*03a0*/  FMUL.FTZ R14, R14, -1.4426950216293334961 ;  /* 0xbfb8aa3b0e0e7820 */ /* 0x000fe40000410000 */
[----:B------:R-:W1:Y:S08]  /*03b0*/  MUFU.EX2 R11, R11 ;  /* 0x0000000b000b7308 */ /* 0x000e700000000800 */
[----:B------:R-:W2:Y:S01]  /*03c0*/  MUFU.EX2 R4, R4 ;  /* 0x0000000400047308 */ /* 0x000ea20000000800 */
[----:B0-----:R-:W-:Y:S01]  /*03d0*/  FADD.FTZ R7, R7, 1 ;  /* 0x3f80000007077421 */ /* 0x001fe20000010000 */
[----:B------:R-:W-:-:S06]  /*03e0*/  ISETP.EQ.OR P0, PT, R2, RZ, !P0 ;  /* 0x000000ff0200720c */ /* 0x000fcc0004702670 */
[----:B------:R-:W0:Y:S01]  /*03f0*/  MUFU.EX2 R5, R5 ;  /* 0x0000000500057308 */ /* 0x000e220000000800 */
[----:B-1----:R-:W-:Y:S01]  /*0400*/  FADD.FTZ R11, R11, 1 ;  /* 0x3f8000000b0b7421 */ /* 0x002fe20000010000 */
[----:B------:R-:W-:-:S06]  /*0410*/  P2R R34, PR, RZ, 0x1 ;  /* 0x00000001ff227803 */ /* 0x000fcc0000000000 */
[----:B------:R-:W1:Y:S01]  /*0420*/  MUFU.EX2 R3, R3 ;  /* 0x0000000300037308 */ /* 0x000e620000000800 */
[----:B--2---:R-:W-:-:S07]  /*0430*/  FADD.FTZ R4, R4, 1 ;  /* 0x3f80000004047421 */ /* 0x004fce0000010000 */
[----:B------:R-:W2:Y:S01]  /*0440*/  MUFU.EX2 R6, R6 ;  /* 0x0000000600067308 */ /* 0x000ea20000000800 */
[----:B0-----:R-:W-:-:S07]  /*0450*/  FADD.FTZ R5, R5, 1 ;  /* 0x3f80000005057421 */ /* 0x001fce0000010000 */
[----:B------:R-:W0:Y:S01]  /*0460*/  MUFU.EX2 R10, R10 ;  /* 0x0000000a000a7308 */ /* 0x000e220000000800 */
[----:B-1----:R-:W-:-:S07]  /*0470*/  FADD.FTZ R3, R3, 1 ;  /* 0x3f80000003037421 */ /* 0x002fce0000010000 */
[----:B------:R-:W1:Y:S01]  /*0480*/  MUFU.EX2 R12, R12 ;  /* 0x0000000c000c7308 */ /* 0x000e620000000800 */
[----:B--2---:R-:W-:-:S07]  /*0490*/  FADD.FTZ R6, R6, 1 ;  /* 0x3f80000006067421 */ /* 0x004fce0000010000 */
[----:B------:R-:W2:Y:S01]  /*04a0*/  MUFU.EX2 R13, R13 ;  /* 0x0000000d000d7308 */ /* 0x000ea20000000800 */
[----:B0-----:R-:W-:-:S07]  /*04b0*/  FADD.FTZ R10, R10, 1 ;  /* 0x3f8000000a0a7421 */ /* 0x001fce0000010000 */
[----:B------:R-:W0:Y:S01]  /*04c0*/  MUFU.EX2 R14, R14 ;  /* 0x0000000e000e7308 */ /* 0x000e220000000800 */
[----:B-1----:R-:W-:-:S07]  /*04d0*/  FADD.FTZ R12, R12, 1 ;  /* 0x3f8000000c0c7421 */ /* 0x002fce0000010000 */
[----:B------:R-:W1:Y:S01]  /*04e0*/  MUFU.RCP R7, R7 ;  /* 0x0000000700077308 */ /* 0x000e620000001000 */
[----:B--2---:R-:W-:-:S07]  /*04f0*/  FADD.FTZ R13, R13, 1 ;  /* 0x3f8000000d0d7421 */ /* 0x004fce0000010000 */
[----:B------:R-:W2:Y:S01]  /*0500*/  MUFU.RCP R11, R11 ;  /* 0x0000000b000b7308 */ /* 0x000ea20000001000 */
[----:B0-----:R-:W-:-:S07]  /*0510*/  FADD.FTZ R14, R14, 1 ;  /* 0x3f8000000e0e7421 */ /* 0x001fce0000010000 */
[----:B------:R-:W0:Y:S01]  /*0520*/  MUFU.RCP R4, R4 ;  /* 0x0000000400047308 */ /* 0x000e220000001000 */
[----:B-1----:R-:W-:-:S07]  /*0530*/  FSETP.NE.FTZ.AND P3, PT, |R7|, +INF , PT ;  /* 0x7f8000000700780b */ /* 0x002fce0003f75200 */
[----:B------:R-:W1:Y:S01]  /*0540*/  MUFU.RCP R5, R5 ;  /* 0x0000000500057308 */ /* 0x000e620000001000 */
[----:B--2---:R-:W-:-:S04]  /*0550*/  FSETP.NE.FTZ.AND P4, PT, |R11|, +INF , PT ;  /* 0x7f8000000b00780b */ /* 0x004fc80003f95200 */
[----:B------:R-:W-:-:S03]  /*0560*/  FSEL R11, R11, RZ, P4 ;  /* 0x000000ff0b0b7208 */ /* 0x000fc60002000000 */
[----:B------:R-:W2:Y:S01]  /*0570*/  MUFU.RCP R3, R3 ;  /* 0x0000000300037308 */ /* 0x000ea20000001000 */
[----:B0-----:R-:W-:-:S07]  /*0580*/  FSETP.NE.FTZ.AND P2, PT, |R4|, +INF , PT ;  /* 0x7f8000000400780b */ /* 0x001fce0003f55200 */
[----:B------:R-:W0:Y:S01]  /*0590*/  MUFU.RCP R6, R6 ;  /* 0x0000000600067308 */ /* 0x000e220000001000 */
[----:B-1----:R-:W-:-:S07]  /*05a0*/  FSETP.NE.FTZ.AND P0, PT, |R5|, +INF , PT ;  /* 0x7f8000000500780b */ /* 0x002fce0003f15200 */
[----:B------:R1:W3:Y:S01]  /*05b0*/  MUFU.RCP R16, R10 ;  /* 0x0000000a00107308 */ /* 0x0002e20000001000 */
[----:B--2---:R-:W-:-:S07]  /*05c0*/  FSETP.NE.FTZ.AND P1, PT, |R3|, +INF , PT ;  /* 0x7f8000000300780b */ /* 0x004fce0003f35200 */
[----:B------:R2:W4:Y:S01]  /*05d0*/  MUFU.RCP R17, R12 ;  /* 0x0000000c00117308 */ /* 0x0005220000001000 */
[----:B-1----:R-:W-:Y:S02]  /*05e0*/  FSEL R10, R7, RZ, P3 ;  /* 0x000000ff070a7208 */ /* 0x002fe40001800000 */
[----:B0-----:R-:W-:-:S04]  /*05f0*/  FSETP.NE.FTZ.AND P3, PT, |R6|, +INF , PT ;  /* 0x7f8000000600780b */ /* 0x001fc80003f75200 */
[----:B------:R-:W-:Y:S01]  /*0600*/  FSEL R15, R6, RZ, P3 ;  /* 0x000000ff060f7208 */ /* 0x000fe20001800000 */
[----:B------:R0:W1:Y:S01]  /*0610*/  MUFU.RCP R18, R13 ;  /* 0x0000000d00127308 */ /* 0x0000620000001000 */
[----:B--2---:R-:W-:Y:S02]  /*0620*/  FSEL R12, R4, RZ, P2 ;  /* 0x000000ff040c7208 */ /* 0x004fe40001000000 */
[----:B---3--:R-:W-:-:S04]  /*0630*/  FSETP.NE.FTZ.AND P4, PT, |R16|, +INF , PT ;  /* 0x7f8000001000780b */ /* 0x008fc80003f95200 */
[----:B------:R-:W-:Y:S01]  /*0640*/  FSEL R16, R16, RZ, P4 ;  /* 0x000000ff10107208 */ /* 0x000fe20002000000 */
[----:B------:R2:W3:Y:S01]  /*0650*/  MUFU.RCP R19, R14 ;  /* 0x0000000e00137308 */ /* 0x0004e20000001000 */
[----:B0-----:R-:W-:Y:S02]  /*0660*/  FSEL R13, R5, RZ, P0 ;  /* 0x000000ff050d7208 */ /* 0x001fe40000000000 */
[----:B----4-:R-:W-:-:S04]  /*0670*/  FSETP.NE.FTZ.AND P2, PT, |R17|, +INF , PT ;  /* 0x7f8000001100780b */ /* 0x010fc80003f55200 */
[----:B------:R-:W-:Y:S02]  /*0680*/  FSEL R17, R17, RZ, P2 ;  /* 0x000000ff11117208 */ /* 0x000fe40001000000 */
[C---:B-1----:R-:W-:Y:S02]  /*0690*/  FSETP.NE.FTZ.AND P0, PT, |R18|.reuse, +INF , PT ;  /* 0x7f8000001200780b */ /* 0x042fe40003f15200 */
[----:B--2---:R-:W-:Y:S02]  /*06a0*/  FSEL R14, R3, RZ, P1 ;  /* 0x000000ff030e7208 */ /* 0x004fe40000800000 */
[----:B------:R-:W-:Y:S02]  /*06b0*/  FSEL R18, R18, RZ, P0 ;  /* 0x000000ff12127208 */ /* 0x000fe40000000000 */
[----:B---3--:R-:W-:-:S04]  /*06c0*/  FSETP.NE.FTZ.AND P5, PT, |R19|, +INF , PT ;  /* 0x7f8000001300780b */ /* 0x008fc80003fb5200 */
[----:B------:R-:W-:Y:S01]  /*06d0*/  FSEL R19, R19, RZ, P5 ;  /* 0x000000ff13137208 */ /* 0x000fe20002800000 */
[----:B------:R-:W-:Y:S08]  /*06e0*/  BRA.U !UP0, `(.L_x_42) ;  /* 0x00000001085c7547 */ /* 0x000ff0000b800000 */
        /* <DEDUP_REMOVED lines=22> */
[----:B------:R-:W-:Y:S06]  /*0850*/  BRA `(.L_x_43) ;  /* 0x0000000000287947 */ /* 0x000fec0003800000 */
.L_x_42:
        /* <DEDUP_REMOVED lines=9> */
[----:B------:R-:W-:-:S07]  /*08f0*/  IMAD.MOV.U32 R24, RZ, RZ, R19 ;  /* 0x000000ffff187224 */ /* 0x000fce00078e0013 */
.L_x_43:
        /* <DEDUP_REMOVED lines=14> */
.L_x_49:
        /* <DEDUP_REMOVED lines=34> */
[----:B------:R-:W4:Y:S01]  /*0c00*/  SHFL.BFLY PT, R7, R6, 0x10, 0x1f ;  /* 0x0e001f0006077f89 */ /* 0x000f2200000e0000 */
[----:B------:R-:W-:Y:S01]  /*0c10*/  FSETP.GT.FTZ.AND P4, PT, R31, R2, PT ;  /* 0x000000021f00720b */ /* 0x000fe20003f94000 */
[----:B------:R-:W-:Y:S01]  /*0c20*/  IMAD.IADD R38, R8, 0x1, R5 ;  /* 0x0000000108267824 */ /* 0x000fe200078e0205 */
[----:B------:R-:W-:-:S02]  /*0c30*/  FSEL R2, R15, R10, P5 ;  /* 0x0000000a0f027208 */ /* 0x000fc40002800000 */
[----:B------:R-:W-:Y:S02]  /*0c40*/  ISETP.NE.AND P5, PT, R40, RZ, PT ;  /* 0x000000ff2800720c */ /* 0x000fe40003fa5270 */
[----:B------:R-:W5:Y:S01]  /*0c50*/  SHFL.BFLY PT, R5, R38, 0x10, 0x1f ;  /* 0x0e001f0026057f89 */ /* 0x000f6200000e0000 */
[----:B----4-:R-:W-:-:S13]  /*0c60*/  FSETP.GEU.FTZ.AND P1, PT, R6, R7, PT ;  /* 0x000000070600720b */ /* 0x010fda0003f3e000 */
[----:B------:R-:W-:-:S04]  /*0c70*/  @P1 FSETP.NEU.FTZ.AND P2, PT, R6, R7, PT ;  /* 0x000000070600120b */ /* 0x000fc80003f5d000 */
[----:B-----5:R-:W-:Y:S02]  /*0c80*/  @P1 ISETP.LT.AND P0, PT, R5, R38, !P2 ;  /* 0x000000260500120c */ /* 0x020fe40005701270 */
        /* <DEDUP_REMOVED lines=12> */
[----:B------:R-:W-:-:S02]  /*0d50*/  ISETP.NE.AND P3, PT, R37, RZ, PT ;  /* 0x000000ff2500720c */ /* 0x000fc40003f65270 */
[----:B------:R-:W-:Y:S02]  /*0d60*/  FSEL R2, R12, R3, P2 ;  /* 0x000000030c027208 */ /* 0x000fe40001000000 */
[----:B------:R-:W-:Y:S02]  /*0d70*/  ISETP.NE.AND P2, PT, R35, RZ, PT ;  /* 0x000000ff2300720c */ /* 0x000fe40003f45270 */
[----:B------:R-:W-:Y:S02]  /*0d80*/  ISETP.NE.AND P4, PT, R39, RZ, PT ;  /* 0x000000ff2700720c */ /* 0x000fe40003f85270 */
[----:B------:R-:W-:Y:S02]  /*0d90*/  FSEL R2, R17, R2, P2 ;  /* 0x0000000211027208 */ /* 0x000fe40001000000 */
[----:B------:R-:W-:Y:S02]  /*0da0*/  FSEL R7, R36, R7, P1 ;  /* 0x0000000724077208 */ /* 0x000fe40000800000 */
[----:B------:R-:W-:-:S02]  /*0db0*/  FSEL R3, R13, R2, P3 ;  /* 0x000000020d037208 */ /* 0x000fc40001800000 */
        /* <DEDUP_REMOVED lines=62> */
.L_x_46:
[----:B-123--:R-:W-:Y:S05]  /*11a0*/  BSYNC.RECONVERGENT B0 ;  /* 0x0000000000007941 */ /* 0x00efea0003800200 */
.L_x_45:
        /* <DEDUP_REMOVED lines=37> */
[----:B------:R-:W-:Y:S02]  /*1400*/  @P1 IMAD.MOV.U32 R28, RZ, RZ, -0x39e3c000 ;  /* 0xc61c4000ff1c1424 */ /* 0x000fe400078e00ff */
[----:B------:R-:W-:Y:S02]  /*1410*/  @P3 IMAD.MOV.U32 R27, RZ, RZ, -0x39e3c000 ;  /* 0xc61c4000ff1b3424 */ /* 0x000fe400078e00ff */
[----:B------:R-:W-:Y:S02]  /*1420*/  @P5 IMAD.MOV.U32 R26, RZ, RZ, -0x39e3c000 ;  /* 0xc61c4000ff1a5424 */ /* 0x000fe400078e00ff */
[----:B------:R-:W-:Y:S02]  /*1430*/  @P4 IMAD.MOV.U32 R25, RZ, RZ, -0x39e3c000 ;  /* 0xc61c4000ff194424 */ /* 0x000fe400078e00ff */
[----:B------:R-:W-:-:S07]  /*1440*/  @P2 IMAD.MOV.U32 R24, RZ, RZ, -0x39e3c000 ;  /* 0xc61c4000ff182424 */ /* 0x000fce00078e00ff */
.L_x_48:
[----:B------:R-:W-:Y:S05]  /*1450*/  BSYNC.RECONVERGENT B0 ;  /* 0x0000000000007941 */ /* 0x000fea0003800200 */
.L_x_47:
[----:B------:R-:W-:Y:S02]  /*1460*/  VIADD R21, R21, UR11 ;  /* 0x0000000b15157c36 */ /* 0x000fe40008000000 */
[----:B------:R-:W-:Y:S01]  /*1470*/  VIADD R23, R23, 0x1 ;  /* 0x0000000117177836 */ /* 0x000fe20000000000 */
[----:B------:R-:W-:Y:S06]  /*1480*/  @P0 BRA `(.L_x_49) ;  /* 0xfffffff400540947 */ /* 0x000fec000383ffff */
.L_x_44:
        /* <DEDUP_REMOVED lines=22> */
.L_x_51:
        /* <DEDUP_REMOVED lines=54> */
[----:B------:R-:W-:Y:S05]  /*1950*/  @P0 BRA `(.L_x_51) ;  /* 0xfffffffc00240947 */ /* 0x000fea000383ffff */
.L_x_50:
        /* <DEDUP_REMOVED lines=34> */
.L_x_52:
        /* <DEDUP_REMOVED lines=22> */
.L_x_53:
[----:B------:R-:W-:Y:S05]  /*1ce0*/  @!P1 EXIT ;  /* 0x000000000000994d */ /* 0x000fea0003800000 */
[----:B01--4-:R-:W0:Y:S01]  /*1cf0*/  LDC.64 R4, c[0x0][0x390] ;  /* 0x0000e400ff047b82 */ /* 0x013e220000000a00 */
[----:B------:R1:W2:Y:S01]  /*1d00*/  MUFU.RCP R11, R22 ;  /* 0x00000016000b7308 */ /* 0x0002a20000001000 */
[----:B------:R-:W-:Y:S02]  /*1d10*/  IMAD.IADD R7, R0, 0x1, R7 ;  /* 0x0000000100077824 */ /* 0x000fe400078e0207 */
[----:B------:R-:W-:-:S07]  /*1d20*/  IMAD.MOV R6, RZ, RZ, -R6 ;  /* 0x000000ffff067224 */ /* 0x000fce00078e0a06 */
.L_x_54:
        /* <DEDUP_REMOVED lines=9> */
.L_x_55:
        /* <DEDUP_REMOVED lines=12> */
.L_x_3738:


//--------------------- .text._ZN4vllm3moe10topkGatingILi6ELi192ELi4ELi4ELi32El13__nv_bfloat16LNS0_11ScoringFuncE1EEEvPKT5_PKbPfiPT4_PiiiibPKf --------------------------
	.section	.text._ZN4vllm3moe10topkGatingILi6ELi192ELi4ELi4ELi32El13__nv_bfloat16LNS0_11ScoringFuncE1EEEvPKT5_PKbPfiPT4_PiiiibPKf,"ax",@progbits
	.align	128
        .global         _ZN4vllm3moe10topkGatingILi6ELi192ELi4ELi4ELi32El13__nv_bfloat16LNS0_11ScoringFuncE1EEEvPKT5_PKbPfiPT4_PiiiibPKf
        .type           _ZN4vllm3moe10topkGatingILi6ELi192ELi4ELi4ELi32El13__nv_bfloat16LNS0_11ScoringFuncE1EEEvPKT5_PKbPfiPT4_PiiiibPKf,@function
        .size           _ZN4vllm3moe10topkGatingILi6ELi192ELi4ELi4ELi32El13__nv_bfloat16LNS0_11ScoringFuncE1EEEvPKT5_PKbPfiPT4_PiiiibPKf,(.L_x_3739 - _ZN4vllm3moe10topkGatingILi6ELi192ELi4ELi4ELi32El13__nv_bfloat16LNS0_11ScoringFuncE1EEEvPKT5_PKbPfiPT4_PiiiibPKf)
        .other          _ZN4vllm3moe10topkGatingILi6ELi192ELi4ELi4ELi32El13__nv_bfloat16LNS0_11ScoringFuncE1EEEvPKT5_PKbPfiPT4_PiiiibPKf,@"STO_CUDA_ENTRY STV_DEFAULT"
_ZN4vllm3moe10topkGatingILi6ELi192ELi4ELi4ELi32El13__nv_bfloat16LNS0_11ScoringFuncE1EEEvPKT5_PKbPfiPT4_PiiiibPKf:
.text._ZN4vllm3moe10topkGatingILi6ELi192ELi4ELi4ELi32El13__nv_bfloat16LNS0_11ScoringFuncE1EEEvPKT5_PKbPfiPT4_PiiiibPKf:
        /* <DEDUP_REMOVED lines=13> */
[----:B------:R-:W-:Y:S01]  /*00d0*/  LOP3.LUT R2, R2, 0x3e, RZ, 0xc0, !PT ;  /* 0x0000003e02027812 */ /* 0x000fe200078ec0ff */
[----:B------:R-:W2:Y:S03]  /*00e0*/  LDCU.64 UR8, c[0x0][0x3c0] ;  /* 0x00007800ff0877ac */ /* 0x000ea60008000a00 */
[----:B------:R-:W-:-:S02]  /*00f0*/  LOP3.LUT R4, R5, R2, RZ, 0xfc, !PT ;  /* 0x0000000205047212 */ /* 0x000fc400078efcff */
[----:B------:R-:W-:Y:S02]  /*0100*/  SHF.R.S32.HI R5, RZ, 0x1f, R5 ;  /* 0x0000001fff057819 */ /* 0x000fe40000011405 */
[----:B0-----:R-:W-:-:S04]  /*0110*/  LEA R6, P0, R4, UR4, 0x1 ;  /* 0x0000000404067c11 */ /* 0x001fc8000f8008ff */
[----:B------:R-:W-:Y:S01]  /*0120*/  LEA.HI.X R7, R4, UR5, R5, 0x1, P0 ;  /* 0x0000000504077c11 */ /* 0x000fe200080f0c05 */
[----:B------:R-:W0:Y:S04]  /*0130*/  LDCU.64 UR4, c[0x0][0x388] ;  /* 0x00007100ff0477ac */ /* 0x000e280008000a00 */
[----:B-1----:R-:W3:Y:S04]  /*0140*/  LDG.E R12, desc[UR6][R6.64+0x80] ;  /* 0x00008006060c7981 */ /* 0x002ee8000c1e1900 */
[----:B------:R-:W4:Y:S04]  /*0150*/  LDG.E R11, desc[UR6][R6.64] ;  /* 0x00000006060b7981 */ /* 0x000f28000c1e1900 */
[----:B------:R3:W5:Y:S01]  /*0160*/  LDG.E R15, desc[UR6][R6.64+0x100] ;  /* 0x00010006060f7981 */ /* 0x000762000c1e1900 */
[----:B0-----:R-:W-:-:S04]  /*0170*/  ISETP.NE.U32.AND P1, PT, RZ, UR4, PT ;  /* 0x00000004ff007c0c */ /* 0x001fc8000bf25070 */
[----:B------:R-:W-:Y:S02]  /*0180*/  ISETP.NE.AND.EX P1, PT, RZ, UR5, PT, P1 ;  /* 0x00000005ff007c0c */ /* 0x000fe4000bf25310 */
[----:B--2---:R-:W-:-:S04]  /*0190*/  ISETP.NE.U32.AND P0, PT, RZ, UR8, PT ;  /* 0x00000008ff007c0c */ /* 0x004fc8000bf05070 */
[----:B------:R-:W-:-:S07]  /*01a0*/  ISETP.NE.AND.EX P0, PT, RZ, UR9, PT, P0 ;  /* 0x00000009ff007c0c */ /* 0x000fce000bf05300 */
[C---:B------:R-:W-:Y:S01]  /*01b0*/  @P1 IADD3 R4, P2, PT, R0.reuse, UR4, RZ ;  /* 0x0000000400041c10 */ /* 0x040fe2000ff5e0ff */
[----:B------:R-:W0:Y:S03]  /*01c0*/  LDCU UR4, c[0x0][0x3b0] ;  /* 0x00007600ff0477ac */ /* 0x000e260008000800 */
[----:B------:R-:W-:Y:S02]  /*01d0*/  @P1 LEA.HI.X.SX32 R5, R0, UR5, 0x1, P2 ;  /* 0x0000000500051c11 */ /* 0x000fe400090f0eff */
[----:B------:R-:W-:-:S03]  /*01e0*/  @P0 LEA R8, P2, R2, UR8, 0x2 ;  /* 0x0000000802080c11 */ /* 0x000fc6000f8410ff */
[----:B------:R1:W2:Y:S02]  /*01f0*/  @P1 LDG.E.U8 R4, desc[UR6][R4.64] ;  /* 0x0000000604041981 */ /* 0x0002a4000c1e1100 */
[----:B------:R-:W-:-:S05]  /*0200*/  @P0 IMAD.X R9, RZ, RZ, UR9, P2 ;  /* 0x00000009ff090e24 */ /* 0x000fca00090e06ff */
[----:B------:R-:W2:Y:S04]  /*0210*/  @P0 LDG.E R10, desc[UR6][R8.64] ;  /* 0x00000006080a0981 */ /* 0x000ea8000c1e1900 */
[----:B------:R-:W2:Y:S04]  /*0220*/  @P0 LDG.E R13, desc[UR6][R8.64+0x100] ;  /* 0x00010006080d0981 */ /* 0x000ea8000c1e1900 */
[----:B------:R-:W2:Y:S04]  /*0230*/  @P0 LDG.E R14, desc[UR6][R8.64+0x200] ;  /* 0x00020006080e0981 */ /* 0x000ea8000c1e1900 */
[----:B------:R-:W2:Y:S04]  /*0240*/  @P0 LDG.E R17, desc[UR6][R8.64+0x4] ;  /* 0x0000040608110981 */ /* 0x000ea8000c1e1900 */
[----:B------:R-:W2:Y:S04]  /*0250*/  @P0 LDG.E R19, desc[UR6][R8.64+0x104] ;  /* 0x0001040608130981 */ /* 0x000ea8000c1e1900 */
[----:B------:R0:W2:Y:S01]  /*0260*/  @P0 LDG.E R20, desc[UR6][R8.64+0x204] ;  /* 0x0002040608140981 */ /* 0x0000a2000c1e1900 */
[----:B------:R-:W-:Y:S01]  /*0270*/  LOP3.LUT R3, R3, 0x1f, RZ, 0xc0, !PT ;  /* 0x0000001f03037812 */ /* 0x000fe200078ec0ff */
[C---:B---3--:R-:W-:Y:S01]  /*0280*/  IMAD.U32 R7, R12.reuse, 0x10000, RZ ;  /* 0x000100000c077824 */ /* 0x048fe200078e00ff */
[----:B------:R-:W-:Y:S01]  /*0290*/  PRMT R12, R12, 0x7632, R12 ;  /* 0x000076320c0c7816 */ /* 0x000fe2000000000c */
[----:B----4-:R-:W-:-:S02]  /*02a0*/  IMAD.U32 R6, R11, 0x10000, RZ ;  /* 0x000100000b067824 */ /* 0x010fc400078e00ff */
[----:B-1----:R-:W-:Y:S01]  /*02b0*/  FMUL.FTZ R5, R7, -1.4426950216293334961 ;  /* 0xbfb8aa3b07057820 */ /* 0x002fe20000410000 */
[----:B------:R-:W-:Y:S01]  /*02c0*/  PRMT R11, R11, 0x7632, R11 ;  /* 0x000076320b0b7816 */ /* 0x000fe2000000000b */
[C---:B-----5:R-:W-:Y:S01]  /*02d0*/  IMAD.U32 R7, R15.reuse, 0x10000, RZ ;  /* 0x000100000f077824 */ /* 0x060fe200078e00ff */
[----:B------:R-:W-:Y:S01]  /*02e0*/  PRMT R15, R15, 0x7632, R15 ;  /* 0x000076320f0f7816 */ /* 0x000fe2000000000f */
[----:B------:R-:W-:Y:S02]  /*02f0*/  FMUL.FTZ R6, R6, -1.4426950216293334961 ;  /* 0xbfb8aa3b06067820 */ /* 0x000fe40000410000 */
[----:B------:R-:W-:Y:S02]  /*0300*/  IMAD.U32 R11, R11, 0x10000, RZ ;  /* 0x000100000b0b7824 */ /* 0x000fe400078e00ff */
[----:B------:R-:W-:Y:S01]  /*0310*/  FMUL.FTZ R7, R7, -1.4426950216293334961 ;  /* 0xbfb8aa3b07077820 */ /* 0x000fe20000410000 */
[----:B------:R-:W-:Y:S02]  /*0320*/  IMAD.U32 R12, R12, 0x10000, RZ ;  /* 0x000100000c0c7824 */ /* 0x000fe400078e00ff */
[----:B------:R-:W-:-:S02]  /*0330*/  IMAD.U32 R15, R15, 0x10000, RZ ;  /* 0x000100000f0f7824 */ /* 0x000fc400078e00ff */
[----:B------:R-:W-:Y:S01]  /*0340*/  FMUL.FTZ R11, R11, -1.4426950216293334961 ;  /* 0xbfb8aa3b0b0b7820 */ /* 0x000fe20000410000 */
[----:B------:R-:W1:Y:S01]  /*0350*/  MUFU.EX2 R6, R6 ;  /* 0x0000000600067308 */ /* 0x000e620000000800 */
[----:B------:R-:W-:Y:S01]  /*0360*/  FMUL.FTZ R12, R12, -1.4426950216293334961 ;  /* 0xbfb8aa3b0c0c7820 */ /* 0x000fe20000410000 */
[----:B------:R-:W-:-:S06]  /*0370*/  FMUL.FTZ R15, R15, -1.4426950216293334961 ;  /* 0xbfb8aa3b0f0f7820 */ /* 0x000fcc0000410000 */
[----:B------:R-:W3:Y:S08]  /*0380*/  MUFU.EX2 R7, R7 ;  /* 0x0000000700077308 */ /* 0x000ef00000000800 */
[----:B------:R-:W4:Y:S08]  /*0390*/  MUFU.EX2 R5, R5 ;  /* 0x0000000500057308 */ /* 0x000f300000000800 */
[----:B------:R-:W5:Y:S08]  /*03a0*/  MUFU.EX2 R11, R11 ;  /* 0x0000000b000b7308 */ /* 0x000f700000000800 */
[----:B------:R-:W0:Y:S08]  /*03b0*/  MUFU.EX2 R12, R12 ;  /* 0x0000000c000c7308 */ /* 0x000e300000000800 */
[----:B------:R-:W2:Y:S01]  /*03c0*/  MUFU.EX2 R15, R15 ;  /* 0x0000000f000f7308 */ /* 0x000ea20000000800 */
[----:B-1----:R-:W-:Y:S01]  /*03d0*/  FADD.FTZ R6, R6, 1 ;  /* 0x3f80000006067421 */ /* 0x002fe20000010000 */
[----:B---3--:R-:W-:Y:S01]  /*03e0*/  FADD.FTZ R7, R7, 1 ;  /* 0x3f80000007077421 */ /* 0x008fe20000010000 */
[----:B----4-:R-:W-:Y:S01]  /*03f0*/  FADD.FTZ R5, R5, 1 ;  /* 0x3f80000005057421 */ /* 0x010fe20000010000 */
[----:B-----5:R-:W-:-:S04]  /*0400*/  FADD.FTZ R11, R11, 1 ;  /* 0x3f8000000b0b7421 */ /* 0x020fc80000010000 */
[----:B------:R-:W1:Y:S01]  /*0410*/  MUFU.RCP R6, R6 ;  /* 0x0000000600067308 */ /* 0x000e620000001000 */
[----:B0-----:R-:W-:-:S07]  /*0420*/  FADD.FTZ R12, R12, 1 ;  /* 0x3f8000000c0c7421 */ /* 0x001fce0000010000 */
[----:B------:R-:W0:Y:S01]  /*0430*/  MUFU.RCP R8, R5 ;  /* 0x0000000500087308 */ /* 0x000e220000001000 */
[----:B--2---:R-:W-:-:S07]  /*0440*/  FADD.FTZ R9, R15, 1 ;  /* 0x3f8000000f097421 */ /* 0x004fce0000010000 */
[----:B------:R-:W2:Y:S08]  /*0450*/  MUFU.RCP R7, R7 ;  /* 0x0000000700077308 */ /* 0x000eb00000001000 */
[----:B------:R-:W3:Y:S01]  /*0460*/  MUFU.RCP R11, R11 ;  /* 0x0000000b000b7308 */ /* 0x000ee20000001000 */
[----:B------:R-:W-:-:S07]  /*0470*/  ISETP.EQ.OR P1, PT, R4, RZ, !P1 ;  /* 0x000000ff0400720c */ /* 0x000fce0004f22670 */
[----:B------:R-:W4:Y:S01]  /*0480*/  MUFU.RCP R12, R12 ;  /* 0x0000000c000c7308 */ /* 0x000f220000001000 */
[----:B------:R-:W-:-:S07]  /*0490*/  IMAD.U32 R15, RZ, RZ, UR4 ;  /* 0x00000004ff0f7e24 */ /* 0x000fce000f8e00ff */
[----:B------:R-:W5:Y:S01]  /*04a0*/  MUFU.RCP R16, R9 ;  /* 0x0000000900107308 */ /* 0x000f620000001000 */
[----:B------:R-:W-:Y:S02]  /*04b0*/  P2R R25, PR, RZ, 0x2 ;  /* 0x00000002ff197803 */ /* 0x000fe40000000000 */
[----:B-1----:R-:W-:Y:S02]  /*04c0*/  FSETP.NE.FTZ.AND P3, PT, |R6|, +INF , PT ;  /* 0x7f8000000600780b */ /* 0x002fe40003f75200 */
[----:B------:R-:W-:Y:S02]  /*04d0*/  ISETP.GE.AND P1, PT, R15, 0x1, PT ;  /* 0x000000010f00780c */ /* 0x000fe40003f26270 */
[----:B0-----:R-:W-:Y:S02]  /*04e0*/  FSETP.NE.FTZ.AND P4, PT, |R8|, +INF , PT ;  /* 0x7f8000000800780b */ /* 0x001fe40003f95200 */
[----:B--2---:R-:W-:Y:S02]  /*04f0*/  FSETP.NE.FTZ.AND P2, PT, |R7|, +INF , PT ;  /* 0x7f8000000700780b */ /* 0x004fe40003f55200 */
[----:B------:R-:W-:-:S02]  /*0500*/  FSEL R5, R6, RZ, P3 ;  /* 0x000000ff06057208 */ /* 0x000fc40001800000 */
[----:B---3--:R-:W-:Y:S02]  /*0510*/  FSETP.NE.FTZ.AND P3, PT, |R11|, +INF , PT ;  /* 0x7f8000000b00780b */ /* 0x008fe40003f75200 */
[----:B------:R-:W-:Y:S02]  /*0520*/  FSEL R6, R8, RZ, P4 ;  /* 0x000000ff08067208 */ /* 0x000fe40002000000 */
[----:B------:R-:W-:Y:S02]  /*0530*/  FSEL R7, R7, RZ, P2 ;  /* 0x000000ff07077208 */ /* 0x000fe40001000000 */
[----:B----4-:R-:W-:Y:S02]  /*0540*/  FSETP.NE.FTZ.AND P4, PT, |R12|, +INF , PT ;  /* 0x7f8000000c00780b */ /* 0x010fe40003f95200 */
[----:B-----5:R-:W-:Y:S01]  /*0550*/  FSETP.NE.FTZ.AND P2, PT, |R16|, +INF , PT ;  /* 0x7f8000001000780b */ /* 0x020fe20003f55200 */
[----:B------:R-:W-:Y:S01]  /*0560*/  @P0 FADD.FTZ R9, R5, R10 ;  /* 0x0000000a05090221 */ /* 0x000fe20000010000 */
[----:B------:R-:W-:-:S02]  /*0570*/  FSEL R8, R11, RZ, P3 ;  /* 0x000000ff0b087208 */ /* 0x000fc40001800000 */
[----:B------:R-:W-:Y:S02]  /*0580*/  FSEL R10, R12, RZ, P4 ;  /* 0x000000ff0c0a7208 */ /* 0x000fe40002000000 */
[----:B------:R-:W-:Y:S01]  /*0590*/  FSEL R11, R16, RZ, P2 ;  /* 0x000000ff100b7208 */ /* 0x000fe20001000000 */
[----:B------:R-:W-:Y:S01]  /*05a0*/  @P0 FADD.FTZ R12, R6, R13 ;  /* 0x0000000d060c0221 */ /* 0x000fe20000010000 */
[----:B------:R-:W-:Y:S01]  /*05b0*/  @P0 FADD.FTZ R13, R7, R14 ;  /* 0x0000000e070d0221 */ /* 0x000fe20000010000 */
[----:B------:R-:W-:Y:S01]  /*05c0*/  @P0 FADD.FTZ R18, R8, R17 ;  /* 0x0000001108120221 */ /* 0x000fe20000010000 */
[----:B------:R-:W-:Y:S01]  /*05d0*/  @P0 FADD.FTZ R19, R10, R19 ;  /* 0x000000130a130221 */ /* 0x000fe20000010000 */
[----:B------:R-:W-:Y:S01]  /*05e0*/  @P0 FADD.FTZ R20, R11, R20 ;  /* 0x000000140b140221 */ /* 0x000fe20000010000 */
[----:B------:R-:W-:Y:S02]  /*05f0*/  IMAD.MOV.U32 R4, RZ, RZ, RZ ;  /* 0x000000ffff047224 */ /* 0x000fe400078e00ff */
[----:B------:R-:W-:-:S02]  /*0600*/  @!P0 IMAD.MOV.U32 R9, RZ, RZ, R5 ;  /* 0x000000ffff098224 */ /* 0x000fc400078e0005 */
[----:B------:R-:W-:Y:S02]  /*0610*/  @!P0 IMAD.MOV.U32 R12, RZ, RZ, R6 ;  /* 0x000000ffff0c8224 */ /* 0x000fe400078e0006 */
[----:B------:R-:W-:Y:S02]  /*0620*/  @!P0 IMAD.MOV.U32 R13, RZ, RZ, R7 ;  /* 0x000000ffff0d8224 */ /* 0x000fe400078e0007 */
[----:B------:R-:W-:Y:S02]  /*0630*/  @!P0 IMAD.MOV.U32 R18, RZ, RZ, R8 ;  /* 0x000000ffff128224 */ /* 0x000fe400078e0008 */
[----:B------:R-:W-:Y:S02]  /*0640*/  @!P0 IMAD.MOV.U32 R19, RZ, RZ, R10 ;  /* 0x000000ffff138224 */ /* 0x000fe400078e000a */
[----:B------:R-:W-:Y:S01]  /*0650*/  @!P0 IMAD.MOV.U32 R20, RZ, RZ, R11 ;  /* 0x000000ffff148224 */ /* 0x000fe200078e000b */
[----:B------:R-:W-:Y:S06]  /*0660*/  @!P1 BRA `(.L_x_56) ;  /* 0x0000000800489947 */ /* 0x000fec0003800000 */
        /* <DEDUP_REMOVED lines=9> */
.L_x_61:
[CC--:B------:R-:W-:Y:S01]  /*0700*/  FSETP.GT.FTZ.AND P1, PT, R18.reuse, R9.reuse, PT ;  /* 0x000000091200720b */ /* 0x0c0fe20003f34000 */
[----:B------:R-:W-:Y:S01]  /*0710*/  BSSY.RECONVERGENT B0, `(.L_x_57) ;  /* 0x0000061000007945 */ /* 0x000fe20003800200 */
[----:B------:R-:W-:Y:S02]  /*0720*/  PLOP3.LUT P0, PT, PT, PT, PT, 0x80, 0x8 ;  /* 0x000000000008781c */ /* 0x000fe40003f0f070 */
[----:B------:R-:W-:Y:S02]  /*0730*/  FSEL R15, R18, R9, P1 ;  /* 0x00000009120f7208 */ /* 0x000fe40000800000 */
[----:B------:R-:W-:Y:S02]  /*0740*/  P2R R16, PR, RZ, 0x2 ;  /* 0x00000002ff107803 */ /* 0x000fe40000000000 */
[----:B------:R-:W-:-:S04]  /*0750*/  FSETP.GT.FTZ.AND P2, PT, R12, R15, PT ;  /* 0x0000000f0c00720b */ /* 0x000fc80003f54000 */
[----:B------:R-:W-:-:S04]  /*0760*/  FSEL R14, R12, R15, P2 ;  /* 0x0000000f0c0e7208 */ /* 0x000fc80001000000 */
[----:B------:R-:W-:-:S04]  /*0770*/  FSETP.GT.FTZ.AND P3, PT, R19, R14, PT ;  /* 0x0000000e1300720b */ /* 0x000fc80003f74000 */
[----:B------:R-:W-:-:S04]  /*0780*/  FSEL R14, R19, R14, P3 ;  /* 0x0000000e130e7208 */ /* 0x000fc80001800000 */
[----:B------:R-:W-:-:S04]  /*0790*/  FSETP.GT.FTZ.AND P4, PT, R13, R14, PT ;  /* 0x0000000e0d00720b */ /* 0x000fc80003f94000 */
[----:B------:R-:W-:Y:S02]  /*07a0*/  FSEL R15, R13, R14, P4 ;  /* 0x0000000e0d0f7208 */ /* 0x000fe40002000000 */
[----:B------:R-:W-:Y:S02]  /*07b0*/  SEL R14, RZ, 0x1, !P1 ;  /* 0x00000001ff0e7807 */ /* 0x000fe40004800000 */
[-C--:B------:R-:W-:Y:S02]  /*07c0*/  FSETP.GT.FTZ.AND P5, PT, R20, R15.reuse, PT ;  /* 0x0000000f1400720b */ /* 0x080fe40003fb4000 */
[----:B------:R-:W-:Y:S02]  /*07d0*/  SEL R14, R14, 0x40, !P2 ;  /* 0x000000400e0e7807 */ /* 0x000fe40005000000 */
[----:B------:R-:W-:Y:S02]  /*07e0*/  FSEL R24, R20, R15, P5 ;  /* 0x0000000f14187208 */ /* 0x000fe40002800000 */
[----:B------:R-:W-:-:S03]  /*07f0*/  SEL R14, R14, 0x41, !P3 ;  /* 0x000000410e0e7807 */ /* 0x000fc60005800000 */
[----:B------:R-:W4:Y:S01]  /*0800*/  SHFL.BFLY PT, R17, R24, 0x10, 0x1f ;  /* 0x0e001f0018117f89 */ /* 0x000f2200000e0000 */
[----:B------:R-:W-:-:S04]  /*0810*/  SEL R14, R14, 0x80, !P4 ;  /* 0x000000800e0e7807 */ /* 0x000fc80006000000 */
[----:B------:R-:W-:-:S05]  /*0820*/  SEL R15, R14, 0x81, !P5 ;  /* 0x000000810e0f7807 */ /* 0x000fca0006800000 */
[----:B------:R-:W-:-:S05]  /*0830*/  IMAD.IADD R26, R2, 0x1, R15 ;  /* 0x00000001021a7824 */ /* 0x000fca00078e020f */
[----:B------:R-:W5:Y:S01]  /*0840*/  SHFL.BFLY PT, R15, R26, 0x10, 0x1f ;  /* 0x0e001f001a0f7f89 */ /* 0x000f6200000e0000 */
[----:B----4-:R-:W-:-:S13]  /*0850*/  FSETP.GEU.FTZ.AND P6, PT, R24, R17, PT ;  /* 0x000000111800720b */ /* 0x010fda0003fde000 */
[----:B------:R-:W-:-:S04]  /*0860*/  @P6 FSETP.NEU.FTZ.AND P1, PT, R24, R17, PT ;  /* 0x000000111800620b */ /* 0x000fc80003f3d000 */
[----:B-----5:R-:W-:Y:S02]  /*0870*/  @P6 ISETP.LT.AND P0, PT, R15, R26, !P1 ;  /* 0x0000001a0f00620c */ /* 0x020fe40004f01270 */
[----:B------:R-:W-:Y:S02]  /*0880*/  ISETP.NE.AND P1, PT, R16, RZ, PT ;  /* 0x000000ff1000720c */ /* 0x000fe40003f25270 */
[----:B------:R-:W-:Y:S02]  /*0890*/  FSEL R16, R17, R24, P0 ;  /* 0x0000001811107208 */ /* 0x000fe40000000000 */
[----:B------:R-:W-:Y:S02]  /*08a0*/  SEL R15, R15, R26, P0 ;  /* 0x0000001a0f0f7207 */ /* 0x000fe40000000000 */
[----:B------:R-:W-:Y:S01]  /*08b0*/  FSEL R27, R8, R5, P1 ;  /* 0x00000005081b7208 */ /* 0x000fe20000800000 */
[----:B------:R-:W4:Y:S03]  /*08c0*/  SHFL.BFLY PT, R17, R16, 0x8, 0x1f ;  /* 0x0d001f0010117f89 */ /* 0x000f2600000e0000 */
[----:B------:R-:W-:Y:S01]  /*08d0*/  FSEL R27, R6, R27, P2 ;  /* 0x0000001b061b7208 */ /* 0x000fe20001000000 */
[----:B------:R-:W5:Y:S03]  /*08e0*/  SHFL.BFLY PT, R14, R15, 0x8, 0x1f ;  /* 0x0d001f000f0e7f89 */ /* 0x000f6600000e0000 */
[----:B------:R-:W-:-:S02]  /*08f0*/  FSEL R24, R10, R27, P3 ;  /* 0x0000001b0a187208 */ /* 0x000fc40001800000 */
[----:B------:R-:W-:Y:S02]  /*0900*/  PLOP3.LUT P3, PT, PT, PT, PT, 0x80, 0x8 ;  /* 0x000000000008781c */ /* 0x000fe40003f6f070 */
[----:B------:R-:W-:-:S04]  /*0910*/  FSEL R24, R7, R24, P4 ;  /* 0x0000001807187208 */ /* 0x000fc80002000000 */
[----:B------:R-:W-:-:S05]  /*0920*/  FSEL R24, R11, R24, P5 ;  /* 0x000000180b187208 */ /* 0x000fca0002800000 */
[----:B------:R-:W0:Y:S01]  /*0930*/  SHFL.BFLY PT, R27, R24, 0x10, 0x1f ;  /* 0x0e001f00181b7f89 */ /* 0x000e2200000e0000 */
[----:B----4-:R-:W-:-:S13]  /*0940*/  FSETP.GEU.FTZ.AND P1, PT, R16, R17, PT ;  /* 0x000000111000720b */ /* 0x010fda0003f3e000 */
[----:B------:R-:W-:-:S04]  /*0950*/  @P1 FSETP.NEU.FTZ.AND P2, PT, R16, R17, PT ;  /* 0x000000111000120b */ /* 0x000fc80003f5d000 */
[CC--:B-----5:R-:W-:Y:S02]  /*0960*/  @P1 ISETP.LT.AND P3, PT, R14.reuse, R15.reuse, !P2 ;  /* 0x0000000f0e00120c */ /* 0x0e0fe40005761270 */
[----:B0-----:R-:W-:Y:S02]  /*0970*/  FSEL R27, R27, R24, P0 ;  /* 0x000000181b1b7208 */ /* 0x001fe40000000000 */
[----:B------:R-:W-:Y:S02]  /*0980*/  FSEL R16, R17, R16, P3 ;  /* 0x0000001011107208 */ /* 0x000fe40001800000 */
[----:B------:R-:W-:Y:S01]  /*0990*/  SEL R14, R14, R15, P3 ;  /* 0x0000000f0e0e7207 */ /* 0x000fe20001800000 */
[----:B------:R-:W0:Y:S01]  /*09a0*/  SHFL.BFLY PT, R26, R27, 0x8, 0x1f ;  /* 0x0d001f001b1a7f89 */ /* 0x000e2200000e0000 */
[----:B------:R-:W-:-:S03]  /*09b0*/  PLOP3.LUT P0, PT, PT, PT, PT, 0x80, 0x8 ;  /* 0x000000000008781c */ /* 0x000fc60003f0f070 */
[----:B------:R-:W4:Y:S04]  /*09c0*/  SHFL.BFLY PT, R17, R16, 0x4, 0x1f ;  /* 0x0c801f0010117f89 */ /* 0x000f2800000e0000 */
[----:B------:R-:W5:Y:S01]  /*09d0*/  SHFL.BFLY PT, R15, R14, 0x4, 0x1f ;  /* 0x0c801f000e0f7f89 */ /* 0x000f6200000e0000 */
[----:B0-----:R-:W-:Y:S02]  /*09e0*/  FSEL R26, R26, R27, P3 ;  /* 0x0000001b1a1a7208 */ /* 0x001fe40001800000 */
[----:B------:R-:W-:Y:S02]  /*09f0*/  ISETP.NE.AND P3, PT, R3, RZ, PT ;  /* 0x000000ff0300720c */ /* 0x000fe40003f65270 */
        /* <DEDUP_REMOVED lines=14> */
[----:B------:R-:W-:Y:S02]  /*0ae0*/  FSEL R17, R16, R17, P0 ;  /* 0x0000001110117208 */ /* 0x000fe40000000000 */
[----:B------:R-:W-:Y:S02]  /*0af0*/  SEL R28, R14, R15, P0 ;  /* 0x0000000f0e1c7207 */ /* 0x000fe40000000000 */
[----:B-----5:R-:W-:Y:S01]  /*0b00*/  FSEL R14, R24, R29, P0 ;  /* 0x0000001d180e7208 */ /* 0x020fe20000000000 */
        /* <DEDUP_REMOVED lines=15> */
[----:B------:R-:W2:Y:S01]  /*0c00*/  LDC.64 R14, c[0x0][0x3a0] ;  /* 0x0000e800ff0e7b82 */ /* 0x000ea20000000a00 */
        /* <DEDUP_REMOVED lines=8> */
[----:B0-----:R-:W0:Y:S01]  /*0c90*/  LDC.64 R28, c[0x0][0x3a8] ;  /* 0x0000ea00ff1c7b82 */ /* 0x001e220000000a00 */
[----:B------:R-:W-:Y:S02]  /*0ca0*/  SEL R17, R17, RZ, P0 ;  /* 0x000000ff11117207 */ /* 0x000fe40000000000 */
[----:B------:R-:W-:-:S02]  /*0cb0*/  SEL R16, R16, 0xc0, P6 ;  /* 0x000000c010107807 */ /* 0x000fc40003000000 */
[----:B------:R-:W-:Y:S02]  /*0cc0*/  SEL R17, R17, RZ, P6 ;  /* 0x000000ff11117207 */ /* 0x000fe40003000000 */
[----:B------:R-:W-:-:S03]  /*0cd0*/  ISETP.NE.AND P0, PT, RZ, UR5, PT ;  /* 0x00000005ff007c0c */ /* 0x000fc6000bf05270 */
[----:B------:R4:W-:Y:S10]  /*0ce0*/  STG.E.64 desc[UR6][R14.64], R16 ;  /* 0x000000100e007986 */ /* 0x0009f4000c101b06 */
[----:B------:R-:W-:Y:S01]  /*0cf0*/  @P0 FADD.FTZ R4, R4, R27 ;  /* 0x0000001b04040221 */ /* 0x000fe20000010000 */
[----:B0-----:R-:W-:-:S05]  /*0d00*/  IMAD.WIDE R28, R21, 0x4, R28 ;  /* 0x00000004151c7825 */ /* 0x001fca00078e021c */
[----:B------:R4:W-:Y:S02]  /*0d10*/  STG.E desc[UR6][R28.64], R23 ;  /* 0x000000171c007986 */ /* 0x0009e4000c101906 */
.L_x_58:
[----:B-123--:R-:W-:Y:S05]  /*0d20*/  BSYNC.RECONVERGENT B0 ;  /* 0x0000000000007941 */ /* 0x00efea0003800200 */
.L_x_57:
        /* <DEDUP_REMOVED lines=28> */
[----:B------:R-:W-:Y:S01]  /*0ef0*/  ISETP.EQ.AND P5, PT, R17, 0x14, PT ;  /* 0x000000141100780c */ /* 0x000fe20003fa2270 */
[----:B------:R-:W-:Y:S02]  /*0f00*/  @P4 IMAD.MOV.U32 R18, RZ, RZ, -0x39e3c000 ;  /* 0xc61c4000ff124424 */ /* 0x000fe400078e00ff */
[----:B------:R-:W-:Y:S02]  /*0f10*/  @P3 IMAD.MOV.U32 R12, RZ, RZ, -0x39e3c000 ;  /* 0xc61c4000ff0c3424 */ /* 0x000fe400078e00ff */
[----:B------:R-:W-:Y:S02]  /*0f20*/  @P2 IMAD.MOV.U32 R19, RZ, RZ, -0x39e3c000 ;  /* 0xc61c4000ff132424 */ /* 0x000fe400078e00ff */
[----:B------:R-:W-:-:S06]  /*0f30*/  @P1 IMAD.MOV.U32 R13, RZ, RZ, -0x39e3c000 ;  /* 0xc61c4000ff0d1424 */ /* 0x000fcc00078e00ff */
[----:B------:R-:W-:-:S07]  /*0f40*/  @P5 IMAD.MOV.U32 R20, RZ, RZ, -0x39e3c000 ;  /* 0xc61c4000ff145424 */ /* 0x000fce00078e00ff */
.L_x_60:
[----:B------:R-:W-:Y:S05]  /*0f50*/  BSYNC.RECONVERGENT B0 ;  /* 0x0000000000007941 */ /* 0x000fea0003800200 */
.L_x_59:
[----:B------:R-:W-:Y:S02]  /*0f60*/  VIADD R23, R23, UR11 ;  /* 0x0000000b17177c36 */ /* 0x000fe40008000000 */
[----:B------:R-:W-:Y:S01]  /*0f70*/  VIADD R21, R21, 0x1 ;  /* 0x0000000115157836 */ /* 0x000fe20000000000 */
[----:B------:R-:W-:Y:S06]  /*0f80*/  @P0 BRA `(.L_x_61) ;  /* 0xfffffff400dc0947 */ /* 0x000fec000383ffff */
.L_x_56:
        /* <DEDUP_REMOVED lines=22> */
.L_x_63:
[----:B0-----:R-:W-:Y:S02]  /*10f0*/  IMAD.U32 R2, RZ, RZ, UR4 ;  /* 0x00000004ff027e24 */ /* 0x001fe4000f8e00ff */
        /* <DEDUP_REMOVED lines=52> */
[----:B------:R0:W-:Y:S01]  /*1440*/  STG.E desc[UR6][R2.64+0x1c], R11 ;  /* 0x00001c0b02007986 */ /* 0x0001e2000c101906 */
[----:B------:R-:W-:Y:S05]  /*1450*/  @P0 BRA `(.L_x_63) ;  /* 0xfffffffc00240947 */ /* 0x000fea000383ffff */
.L_x_62:
[----:B------:R-:W-:Y:S05]  /*1460*/  @!P2 EXIT ;  /* 0x000000000000a94d */ /* 0x000fea0003800000 */
[----:B------:R-:W-:Y:S02]  /*1470*/  ISETP.GE.U32.AND P0, PT, R18, 0x8, PT ;  /* 0x000000081200780c */ /* 0x000fe40003f06070 */
[----:B0-----:R-:W-:-:S04]  /*1480*/  LOP3.LUT R22, R15, 0x7, RZ, 0xc0, !PT ;  /* 0x000000070f167812 */ /* 0x001fc800078ec0ff */
[----:B------:R-:W-:-:S07]  /*1490*/  ISETP.NE.AND P1, PT, R22, RZ, PT ;  /* 0x000000ff1600720c */ /* 0x000fce0003f25270 */
[----:B------:R-:W-:Y:S06]  /*14a0*/  @!P0 BRA `(.L_x_64) ;  /* 0x0000000000748947 */ /* 0x000fec0003800000 */
[----:B------:R-:W0:Y:S01]  /*14b0*/  LDC.64 R2, c[0x0][0x390] ;  /* 0x0000e400ff027b82 */ /* 0x000e220000000a00 */
        /* <DEDUP_REMOVED lines=28> */
.L_x_64:
[----:B------:R-:W-:Y:S05]  /*1680*/  @!P1 EXIT ;  /* 0x000000000000994d */ /* 0x000fea0003800000 */
[----:B------:R-:W-:Y:S02]  /*1690*/  ISETP.GE.U32.AND P0, PT, R22, 0x4, PT ;  /* 0x000000041600780c */ /* 0x000fe40003f06070 */
[----:B------:R-:W-:-:S04]  /*16a0*/  LOP3.LUT R15, R15, 0x3, RZ, 0xc0, !PT ;  /* 0x000000030f0f7812 */ /* 0x000fc800078ec0ff */
[----:B------:R-:W-:-:S07]  /*16b0*/  ISETP.NE.AND P1, PT, R15, RZ, PT ;  /* 0x000000ff0f00720c */ /* 0x000fce0003f25270 */
[----:B------:R-:W-:Y:S06]  /*16c0*/  @!P0 BRA `(.L_x_65) ;  /* 0x0000000000448947 */ /* 0x000fec0003800000 */
[----:B0-----:R-:W0:Y:S01]  /*16d0*/  LDC.64 R2, c[0x0][0x390] ;  /* 0x0000e400ff027b82 */ /* 0x001e220000000a00 */
        /* <DEDUP_REMOVED lines=16> */
.L_x_65:
[----:B------:R-:W-:Y:S05]  /*17e0*/  @!P1 EXIT ;  /* 0x000000000000994d */ /* 0x000fea0003800000 */
[----:B01----:R-:W0:Y:S01]  /*17f0*/  LDC.64 R6, c[0x0][0x390] ;  /* 0x0000e400ff067b82 */ /* 0x003e220000000a00 */
[----:B------:R1:W2:Y:S01]  /*1800*/  MUFU.RCP R11, R4 ;  /* 0x00000004000b7308 */ /* 0x0002a20000001000 */
[----:B------:R-:W-:Y:S02]  /*1810*/  IMAD.IADD R5, R0, 0x1, R5 ;  /* 0x0000000100057824 */ /* 0x000fe400078e0205 */
[----:B------:R-:W-:-:S07]  /*1820*/  IMAD.MOV R15, RZ, RZ, -R15 ;  /* 0x000000ffff0f7224 */ /* 0x000fce00078e0a0f */
.L_x_66:
        /* <DEDUP_REMOVED lines=9> */
.L_x_67:
        /* <DEDUP_REMOVED lines=12> */
.L_x_3739:


//--------------------- .text._ZN4vllm3moe10topkGatingILi16ELi512ELi4ELi16ELi32El13__nv_bfloat16LNS0_11ScoringFuncE1EEEvPKT5_PKbPfiPT4_PiiiibPKf --------------------------
	.section	.text._ZN4vllm3moe10topkGatingILi16ELi512ELi4ELi16ELi32El13__nv_bfloat16LNS0_11ScoringFuncE1EEEvPKT5_PKbPfiPT4_PiiiibPKf,"ax",@progbits
	.align	128
        .global         _ZN4vllm3moe10topkGatingILi16ELi512ELi4ELi16ELi32El13__nv_bfloat16LNS0_11ScoringFuncE1EEEvPKT5_PKbPfiPT4_PiiiibPKf
        .type           _ZN4vllm3moe10topkGatingILi16ELi512ELi4ELi16ELi32El13__nv_bfloat16LNS0_11ScoringFuncE1EEEvPKT5_PKbPfiPT4_PiiiibPKf,@function
        .size           _ZN4vllm3moe10topkGatingILi16ELi512ELi4ELi16ELi32El13__nv_bfloat16LNS0_11ScoringFuncE1EEEvPKT5_PKbPfiPT4_PiiiibPKf,(.L_x_3740 - _ZN4vllm3moe10topkGatingILi16ELi512ELi4ELi16ELi32El13__nv_bfloat16LNS0_11ScoringFuncE1EEEvPKT5_PKbPfiPT4_PiiiibPKf)
        .other          _ZN4vllm3moe10topkGatingILi16ELi512ELi4ELi16ELi32El13__nv_bfloat16LNS0_11ScoringFuncE1EEEvPKT5_PKbPfiPT4_PiiiibPKf,@"STO_CUDA_ENTRY STV_DEFAULT"
_ZN4vllm3moe10topkGatingILi16ELi512ELi4ELi16ELi32El13__nv_bfloat16LNS0_11ScoringFuncE1EEEvPKT5_PKbPfiPT4_PiiiibPKf:
.text._ZN4vllm3moe10topkGatingILi16ELi512ELi4ELi16ELi32El13__nv_bfloat16LNS0_11ScoringFuncE1EEEvPKT5_PKbPfiPT4_PiiiibPKf:
        /* <DEDUP_REMOVED lines=11> */
[----:B------:R-:W-:Y:S01]  /*00b0*/  IMAD.SHL.U32 R5, R0, 0x200, RZ ;  /* 0x0000020000057824 */ /* 0x000fe200078e00ff */
[----:B------:R-:W1:Y:S02]  /*00c0*/  LDCU.64 UR6, c[0x0][0x358] ;  /* 0x00006b00ff0677ac */ /* 0x000e640008000a00 */
[----:B------:R-:W-:-:S04]  /*00d0*/  LOP3.LUT R2, R2, 0xf8, RZ, 0xc0, !PT ;  /* 0x000000f802027812 */ /* 0x000fc800078ec0ff */
[----:B------:R-:W-:Y:S02]  /*00e0*/  LOP3.LUT R4, R5, R2, RZ, 0xfc, !PT ;  /* 0x0000000205047212 */ /* 0x000fe400078efcff */
[----:B------:R-:W-:Y:S02]  /*00f0*/  SHF.R.S32.HI R5, RZ, 0x1f, R5 ;  /* 0x0000001fff057819 */ /* 0x000fe40000011405 */
[----:B0-----:R-:W-:-:S04]  /*0100*/  LEA R14, P0, R4, UR4, 0x1 ;  /* 0x00000004040e7c11 */ /* 0x001fc8000f8008ff */
[----:B------:R-:W-:Y:S01]  /*0110*/  LEA.HI.X R15, R4, UR5, R5, 0x1, P0 ;  /* 0x00000005040f7c11 */ /* 0x000fe200080f0c05 */
[----:B------:R-:W0:Y:S04]  /*0120*/  LDCU.64 UR4, c[0x0][0x388] ;  /* 0x00007100ff0477ac */ /* 0x000e280008000a00 */
[----:B-1----:R-:W2:Y:S04]  /*0130*/  LDG.E.128 R8, desc[UR6][R14.64] ;  /* 0x000000060e087981 */ /* 0x002ea8000c1e1d00 */
[----:B------:R1:W3:Y:S01]  /*0140*/  LDG.E.128 R4, desc[UR6][R14.64+0x200] ;  /* 0x000200060e047981 */ /* 0x0002e2000c1e1d00 */
        /* <DEDUP_REMOVED lines=8> */
[C---:B--2---:R-:W-:Y:S01]  /*01d0*/  IMAD.U32 R13, R8.reuse, 0x10000, RZ ;  /* 0x00010000080d7824 */ /* 0x044fe200078e00ff */
[----:B------:R-:W-:Y:S01]  /*01e0*/  PRMT R8, R8, 0x7632, R8 ;  /* 0x0000763208087816 */ /* 0x000fe20000000008 */
[C---:B-1----:R-:W-:Y:S01]  /*01f0*/  IMAD.U32 R14, R10.reuse, 0x10000, RZ ;  /* 0x000100000a0e7824 */ /* 0x042fe200078e00ff */
[----:B------:R-:W-:Y:S01]  /*0200*/  PRMT R10, R10, 0x7632, R10 ;  /* 0x000076320a0a7816 */ /* 0x000fe2000000000a */
[----:B---3--:R-:W-:Y:S02]  /*0210*/  IMAD.U32 R20, R7, 0x10000, RZ ;  /* 0x0001000007147824 */ /* 0x008fe400078e00ff */
[----:B------:R-:W-:Y:S01]  /*0220*/  FMUL.FTZ R18, R13, -1.4426950216293334961 ;  /* 0xbfb8aa3b0d127820 */ /* 0x000fe20000410000 */
[C---:B------:R-:W-:Y:S01]  /*0230*/  IMAD.U32 R13, R9.reuse, 0x10000, RZ ;  /* 0x00010000090d7824 */ /* 0x040fe200078e00ff */
[----:B------:R-:W-:Y:S01]  /*0240*/  PRMT R9, R9, 0x7632, R9 ;  /* 0x0000763209097816 */ /* 0x000fe20000000009 */
[----:B------:R-:W-:Y:S01]  /*0250*/  FMUL.FTZ R22, R20, -1.4426950216293334961 ;  /* 0xbfb8aa3b14167820 */ /* 0x000fe20000410000 */
[----:B------:R-:W-:-:S02]  /*0260*/  IMAD.U32 R20, R8, 0x10000, RZ ;  /* 0x0001000008147824 */ /* 0x000fc400078e00ff */
[----:B------:R-:W-:Y:S01]  /*0270*/  FMUL.FTZ R19, R13, -1.4426950216293334961 ;  /* 0xbfb8aa3b0d137820 */ /* 0x000fe20000410000 */
[----:B------:R-:W-:Y:S01]  /*0280*/  FMUL.FTZ R13, R14, -1.4426950216293334961 ;  /* 0xbfb8aa3b0e0d7820 */ /* 0x000fe20000410000 */
[----:B----4-:R-:W-:Y:S02]  /*0290*/  IMAD.U32 R16, R5, 0x10000, RZ ;  /* 0x0001000005107824 */ /* 0x010fe400078e00ff */
[----:B------:R-:W-:Y:S01]  /*02a0*/  FMUL.FTZ R21, R20, -1.4426950216293334961 ;  /* 0xbfb8aa3b14157820 */ /* 0x000fe20000410000 */
[----:B------:R-:W-:Y:S01]  /*02b0*/  IMAD.U32 R20, R9, 0x10000, RZ ;  /* 0x0001000009147824 */ /* 0x000fe200078e00ff */
[----:B------:R-:W-:Y:S01]  /*02c0*/  PRMT R5, R5, 0x7632, R5 ;  /* 0x0000763205057816 */ /* 0x000fe20000000005 */
[C---:B------:R-:W-:Y:S01]  /*02d0*/  IMAD.U32 R14, R11.reuse, 0x10000, RZ ;  /* 0x000100000b0e7824 */ /* 0x040fe200078e00ff */
[----:B------:R-:W-:Y:S01]  /*02e0*/  PRMT R11, R11, 0x7632, R11 ;  /* 0x000076320b0b7816 */ /* 0x000fe2000000000b */
[C---:B------:R-:W-:Y:S01]  /*02f0*/  IMAD.U32 R17, R6.reuse, 0x10000, RZ ;  /* 0x0001000006117824 */ /* 0x040fe200078e00ff */
[----:B------:R-:W-:Y:S01]  /*0300*/  PRMT R6, R6, 0x7632, R6 ;  /* 0x0000763206067816 */ /* 0x000fe20000000006 */
[----:B------:R-:W-:Y:S01]  /*0310*/  IMAD.U32 R15, R4, 0x10000, RZ ;  /* 0x00010000040f7824 */ /* 0x000fe200078e00ff */
[----:B------:R-:W-:Y:S01]  /*0320*/  PRMT R7, R7, 0x7632, R7 ;  /* 0x0000763207077816 */ /* 0x000fe20000000007 */
[----:B------:R-:W-:-:S02]  /*0330*/  IMAD.U32 R10, R10, 0x10000, RZ ;  /* 0x000100000a0a7824 */ /* 0x000fc400078e00ff */
[----:B------:R-:W-:Y:S01]  /*0340*/  FMUL.FTZ R20, R20, -1.4426950216293334961 ;  /* 0xbfb8aa3b14147820 */ /* 0x000fe20000410000 */
[----:B------:R-:W0:Y:S01]  /*0350*/  MUFU.EX2 R18, R18 ;  /* 0x0000001200127308 */ /* 0x000e220000000800 */
[----:B------:R-:W-:Y:S01]  /*0360*/  PRMT R4, R4, 0x7632, R4 ;  /* 0x0000763204047816 */ /* 0x000fe20000000004 */
[----:B------:R-:W-:Y:S01]  /*0370*/  FMUL.FTZ R16, R16, -1.4426950216293334961 ;  /* 0xbfb8aa3b10107820 */ /* 0x000fe20000410000 */
[----:B------:R-:W-:Y:S01]  /*0380*/  FMUL.FTZ R14, R14, -1.4426950216293334961 ;  /* 0xbfb8aa3b0e0e7820 */ /* 0x000fe20000410000 */
[----:B------:R-:W-:Y:S01]  /*0390*/  FMUL.FTZ R15, R15, -1.4426950216293334961 ;  /* 0xbfb8aa3b0f0f7820 */ /* 0x000fe20000410000 */
[----:B------:R-:W-:Y:S01]  /*03a0*/  FMUL.FTZ R17, R17, -1.4426950216293334961 ;  /* 0xbfb8aa3b11117820 */ /* 0x000fe20000410000 */
[----:B------:R-:W-:Y:S01]  /*03b0*/  FMUL.FTZ R10, R10, -1.4426950216293334961 ;  /* 0xbfb8aa3b0a0a7820 */ /* 0x000fe20000410000 */
[----:B------:R-:W-:Y:S01]  /*03c0*/  IMAD.U32 R5, R5, 0x10000, RZ ;  /* 0x0001000005057824 */ /* 0x000fe200078e00ff */
[----:B------:R-:W1:Y:S01]  /*03d0*/  MUFU.EX2 R9, R21 ;  /* 0x0000001500097308 */ /* 0x000e620000000800 */
[----:B------:R-:W-:-:S02]  /*03e0*/  IMAD.U32 R11, R11, 0x10000, RZ ;  /* 0x000100000b0b7824 */ /* 0x000fc400078e00ff */
[----:B------:R-:W-:Y:S02]  /*03f0*/  IMAD.U32 R6, R6, 0x10000, RZ ;  /* 0x0001000006067824 */ /* 0x000fe400078e00ff */
[----:B------:R-:W-:Y:S01]  /*0400*/  FMUL.FTZ R5, R5, -1.4426950216293334961 ;  /* 0xbfb8aa3b05057820 */ /* 0x000fe20000410000 */
[----:B------:R-:W-:Y:S02]  /*0410*/  IMAD.U32 R7, R7, 0x10000, RZ ;  /* 0x0001000007077824 */ /* 0x000fe400078e00ff */
[----:B------:R-:W-:Y:S01]  /*0420*/  FMUL.FTZ R11, R11, -1.4426950216293334961 ;  /* 0xbfb8aa3b0b0b7820 */ /* 0x000fe20000410000 */
[----:B------:R-:W-:Y:S01]  /*0430*/  IMAD.U32 R4, R4, 0x10000, RZ ;  /* 0x0001000004047824 */ /* 0x000fe200078e00ff */
[----:B------:R-:W2:Y:S01]  /*0440*/  MUFU.EX2 R19, R19 ;  /* 0x0000001300137308 */ /* 0x000ea20000000800 */
[----:B------:R-:W-:Y:S01]  /*0450*/  FMUL.FTZ R23, R7, -1.4426950216293334961 ;  /* 0xbfb8aa3b07177820 */ /* 0x000fe20000410000 */
[----:B0-----:R-:W-:Y:S01]  /*0460*/  FADD.FTZ R18, R18, 1 ;  /* 0x3f80000012127421 */ /* 0x001fe20000010000 */
[----:B------:R-:W-:Y:S01]  /*0470*/  FMUL.FTZ R4, R4, -1.4426950216293334961 ;  /* 0xbfb8aa3b04047820 */ /* 0x000fe20000410000 */
[----:B-----5:R-:W-:-:S04]  /*0480*/  ISETP.EQ.OR P0, PT, R12, RZ, !P0 ;  /* 0x000000ff0c00720c */ /* 0x020fc80004702670 */
[----:B------:R-:W0:Y:S01]  /*0490*/  MUFU.EX2 R13, R13 ;  /* 0x0000000d000d7308 */ /* 0x000e220000000800 */
[----:B-1----:R-:W-:Y:S01]  /*04a0*/  FADD.FTZ R9, R9, 1 ;  /* 0x3f80000009097421 */ /* 0x002fe20000010000 */
[----:B------:R-:W-:-:S06]  /*04b0*/  P2R R46, PR, RZ, 0x1 ;  /* 0x00000001ff2e7803 */ /* 0x000fcc0000000000 */
[----:B------:R-:W1:Y:S01]  /*04c0*/  MUFU.EX2 R20, R20 ;  /* 0x0000001400147308 */ /* 0x000e620000000800 */
[----:B--2---:R-:W-:-:S07]  /*04d0*/  FADD.FTZ R19, R19, 1 ;  /* 0x3f80000013137421 */ /* 0x004fce0000010000 */
[----:B------:R2:W3:Y:S01]  /*04e0*/  MUFU.EX2 R8, R22 ;  /* 0x0000001600087308 */ /* 0x0004e20000000800 */
[----:B0-----:R-:W-:-:S07]  /*04f0*/  FADD.FTZ R13, R13, 1 ;  /* 0x3f8000000d0d7421 */ /* 0x001fce0000010000 */
[----:B------:R-:W0:Y:S01]  /*0500*/  MUFU.EX2 R16, R16 ;  /* 0x0000001000107308 */ /* 0x000e220000000800 */
[----:B--2---:R-:W-:Y:S01]  /*0510*/  FMUL.FTZ R22, R6, -1.4426950216293334961 ;  /* 0xbfb8aa3b06167820 */ /* 0x004fe20000410000 */
[----:B-1----:R-:W-:-:S06]  /*0520*/  FADD.FTZ R20, R20, 1 ;  /* 0x3f80000014147421 */ /* 0x002fcc0000010000 */
[----:B------:R-:W1:Y:S01]  /*0530*/  MUFU.EX2 R14, R14 ;  /* 0x0000000e000e7308 */ /* 0x000e620000000800 */
[----:B---3--:R-:W-:-:S07]  /*0540*/  FADD.FTZ R8, R8, 1 ;  /* 0x3f80000008087421 */ /* 0x008fce0000010000 */
        /* <DEDUP_REMOVED lines=22> */
[----:B------:R1:W3:Y:S01]  /*06b0*/  MUFU.RCP R4, R13 ;  /* 0x0000000d00047308 */ /* 0x0002e20000001000 */
[----:B--2---:R-:W-:-:S04]  /*06c0*/  FSETP.NE.FTZ.AND P3, PT, |R9|, +INF , PT ;  /* 0x7f8000000900780b */ /* 0x004fc80003f75200 */
[----:B------:R-:W-:-:S03]  /*06d0*/  FSEL R12, R9, RZ, P3 ;  /* 0x000000ff090c7208 */ /* 0x000fc60001800000 */
[----:B------:R-:W2:Y:S01]  /*06e0*/  MUFU.RCP R24, R16 ;  /* 0x0000001000187308 */ /* 0x000ea20000001000 */
[----:B0-----:R-:W-:-:S04]  /*06f0*/  FSETP.NE.FTZ.AND P2, PT, |R19|, +INF , PT ;  /* 0x7f8000001300780b */ /* 0x001fc80003f55200 */
[----:B-1----:R-:W-:-:S03]  /*0700*/  FSEL R13, R19, RZ, P2 ;  /* 0x000000ff130d7208 */ /* 0x002fc60001000000 */
[----:B------:R-:W-:Y:S01]  /*0710*/  MUFU.RCP R20, R20 ;  /* 0x0000001400147308 */ /* 0x000fe20000001000 */
[----:B---3--:R-:W-:-:S07]  /*0720*/  FSETP.NE.FTZ.AND P5, PT, |R4|, +INF , PT ;  /* 0x7f8000000400780b */ /* 0x008fce0003fb5200 */
[----:B------:R-:W0:Y:S01]  /*0730*/  MUFU.RCP R6, R14 ;  /* 0x0000000e00067308 */ /* 0x000e220000001000 */
[----:B--2---:R-:W-:-:S07]  /*0740*/  FSETP.NE.FTZ.AND P3, PT, |R24|, +INF , PT ;  /* 0x7f8000001800780b */ /* 0x004fce0003f75200 */
[----:B------:R1:W2:Y:S08]  /*0750*/  MUFU.RCP R7, R15 ;  /* 0x0000000f00077308 */ /* 0x0002b00000001000 */
[----:B------:R3:W4:Y:S01]  /*0760*/  MUFU.RCP R26, R17 ;  /* 0x00000011001a7308 */ /* 0x0007220000001000 */
[----:B-1----:R-:W-:Y:S02]  /*0770*/  FSEL R15, R4, RZ, P5 ;  /* 0x000000ff040f7208 */ /* 0x002fe40002800000 */
[----:B0-----:R-:W-:-:S04]  /*0780*/  FSETP.NE.FTZ.AND P4, PT, |R6|, +INF , PT ;  /* 0x7f8000000600780b */ /* 0x001fc80003f95200 */
[----:B------:R-:W-:Y:S01]  /*0790*/  FSEL R16, R6, RZ, P4 ;  /* 0x000000ff06107208 */ /* 0x000fe20002000000 */
[----:B------:R0:W1:Y:S01]  /*07a0*/  MUFU.RCP R5, R10 ;  /* 0x0000000a00057308 */ /* 0x0000620000001000 */
[----:B--2---:R-:W-:-:S04]  /*07b0*/  FSETP.NE.FTZ.AND P1, PT, |R7|, +INF , PT ;  /* 0x7f8000000700780b */ /* 0x004fc80003f35200 */
[----:B---3--:R-:W-:-:S03]  /*07c0*/  FSEL R17, R7, RZ, P1 ;  /* 0x000000ff07117208 */ /* 0x008fc60000800000 */
[----:B------:R-:W2:Y:S01]  /*07d0*/  MUFU.RCP R25, R25 ;  /* 0x0000001900197308 */ /* 0x000ea20000001000 */
[C---:B----4-:R-:W-:Y:S02]  /*07e0*/  FSETP.NE.FTZ.AND P2, PT, |R26|.reuse, +INF , PT ;  /* 0x7f8000001a00780b */ /* 0x050fe40003f55200 */
[----:B0-----:R-:W-:Y:S02]  /*07f0*/  LOP3.LUT R10, R3, 0x1f, RZ, 0xc0, !PT ;  /* 0x0000001f030a7812 */ /* 0x001fe400078ec0ff */
[----:B------:R-:W-:-:S03]  /*0800*/  FSEL R19, R26, RZ, P2 ;  /* 0x000000ff1a137208 */ /* 0x000fc60001000000 */
[----:B------:R-:W0:Y:S01]  /*0810*/  MUFU.RCP R8, R8 ;  /* 0x0000000800087308 */ /* 0x000e220000001000 */
[----:B-1----:R-:W-:-:S07]  /*0820*/  FSETP.NE.FTZ.AND P5, PT, |R5|, +INF , PT ;  /* 0x7f8000000500780b */ /* 0x002fce0003fb5200 */
[----:B------:R1:W3:Y:S08]  /*0830*/  MUFU.RCP R22, R11 ;  /* 0x0000000b00167308 */ /* 0x0002f00000001000 */
[----:B------:R-:W4:Y:S01]  /*0840*/  MUFU.RCP R23, R21 ;  /* 0x0000001500177308 */ /* 0x000f220000001000 */
[----:B-1----:R-:W-:Y:S02]  /*0850*/  FSEL R11, R18, RZ, P0 ;  /* 0x000000ff120b7208 */ /* 0x002fe40000000000 */
[----:B------:R-:W-:-:S02]  /*0860*/  FSETP.NE.FTZ.AND P0, PT, |R20|, +INF , PT ;  /* 0x7f8000001400780b */ /* 0x000fc40003f15200 */
[----:B------:R-:W-:Y:S02]  /*0870*/  FSEL R18, R24, RZ, P3 ;  /* 0x000000ff18127208 */ /* 0x000fe40001800000 */
[----:B------:R-:W-:Y:S01]  /*0880*/  FSEL R14, R20, RZ, P0 ;  /* 0x000000ff140e7208 */ /* 0x000fe20000000000 */
[----:B------:R-:W1:Y:S01]  /*0890*/  MUFU.RCP R27, R27 ;  /* 0x0000001b001b7308 */ /* 0x000e620000001000 */
[----:B--2---:R-:W-:Y:S02]  /*08a0*/  FSETP.NE.FTZ.AND P3, PT, |R25|, +INF , PT ;  /* 0x7f8000001900780b */ /* 0x004fe40003f75200 */
[----:B------:R-:W-:Y:S02]  /*08b0*/  FSEL R20, R5, RZ, P5 ;  /* 0x000000ff05147208 */ /* 0x000fe40002800000 */
[----:B0-----:R-:W-:Y:S02]  /*08c0*/  FSETP.NE.FTZ.AND P0, PT, |R8|, +INF , PT ;  /* 0x7f8000000800780b */ /* 0x001fe40003f15200 */
[----:B---3--:R-:W-:Y:S01]  /*08d0*/  FSETP.NE.FTZ.AND P4, PT, |R22|, +INF , PT ;  /* 0x7f8000001600780b */ /* 0x008fe20003f95200 */
[----:B------:R-:W0:Y:S01]  /*08e0*/  MUFU.RCP R28, R28 ;  /* 0x0000001c001c7308 */ /* 0x000e220000001000 */
[----:B----4-:R-:W-:-:S02]  /*08f0*/  FSETP.NE.FTZ.AND P1, PT, |R23|, +INF , PT ;  /* 0x7f8000001700780b */ /* 0x010fc40003f35200 */
[----:B------:R-:W-:Y:S02]  /*0900*/  FSEL R24, R25, RZ, P3 ;  /* 0x000000ff19187208 */ /* 0x000fe40001800000 */
[----:B------:R-:W-:Y:S02]  /*0910*/  FSEL R21, R8, RZ, P0 ;  /* 0x000000ff08157208 */ /* 0x000fe40000000000 */
[----:B------:R-:W-:Y:S02]  /*0920*/  FSEL R22, R22, RZ, P4 ;  /* 0x000000ff16167208 */ /* 0x000fe40002000000 */
[----:B-1----:R-:W-:Y:S02]  /*0930*/  FSETP.NE.FTZ.AND P2, PT, |R27|, +INF , PT ;  /* 0x7f8000001b00780b */ /* 0x002fe40003f55200 */
[----:B------:R-:W-:Y:S02]  /*0940*/  FSEL R23, R23, RZ, P1 ;  /* 0x000000ff17177208 */ /* 0x000fe40000800000 */
[----:B------:R-:W-:-:S02]  /*0950*/  FSEL R25, R27, RZ, P2 ;  /* 0x000000ff1b197208 */ /* 0x000fc40001000000 */
[----:B0-----:R-:W-:-:S04]  /*0960*/  FSETP.NE.FTZ.AND P5, PT, |R28|, +INF , PT ;  /* 0x7f8000001c00780b */ /* 0x001fc80003fb5200 */
        /* <DEDUP_REMOVED lines=37> */
.L_x_68:
        /* <DEDUP_REMOVED lines=16> */
.L_x_69:
        /* <DEDUP_REMOVED lines=14> */
.L_x_75:
        /* <DEDUP_REMOVED lines=37> */
[----:B------:R-:W-:-:S02]  /*0ff0*/  FSETP.GT.FTZ.AND P1, PT, R28, R27, PT ;  /* 0x0000001b1c00720b */ /* 0x000fc40003f34000 */
[----:B------:R-:W-:Y:S02]  /*1000*/  FSEL R49, R39, R50, P3 ;  /* 0x0000003227317208 */ /* 0x000fe40001800000 */
[----:B------:R-:W-:Y:S02]  /*1010*/  P2R R55, PR, RZ, 0x8 ;  /* 0x00000008ff377803 */ /* 0x000fe40000000000 */
        /* <DEDUP_REMOVED lines=8> */
[----:B------:R-:W-:Y:S02]  /*10a0*/  FSETP.GT.FTZ.AND P6, PT, R42, R51, PT ;  /* 0x000000332a00720b */ /* 0x000fe40003fd4000 */
[----:B------:R-:W-:-:S02]  /*10b0*/  SEL R50, R50, 0x106, !P5 ;  /* 0x0000010632327807 */ /* 0x000fc40006800000 */
[----:B------:R-:W-:Y:S02]  /*10c0*/  FSEL R48, R42, R51, P6 ;  /* 0x000000332a307208 */ /* 0x000fe40003000000 */
[----:B------:R-:W-:Y:S02]  /*10d0*/  SEL R51, R50, 0x107, !P6 ;  /* 0x0000010732337807 */ /* 0x000fe40007000000 */
[----:B------:R-:W-:Y:S01]  /*10e0*/  FSEL R52, R12, R11, P1 ;  /* 0x0000000b0c347208 */ /* 0x000fe20000800000 */
[----:B------:R-:W4:Y:S01]  /*10f0*/  SHFL.BFLY PT, R49, R48, 0x10, 0x1f ;  /* 0x0e001f0030317f89 */ /* 0x000f2200000e0000 */
[----:B------:R-:W-:Y:S01]  /*1100*/  FSETP.GT.FTZ.AND P4, PT, R29, R8, PT ;  /* 0x000000081d00720b */ /* 0x000fe20003f94000 */
[----:B------:R-:W-:Y:S01]  /*1110*/  IMAD R50, R10, 0x8, R51 ;  /* 0x000000080a327824 */ /* 0x000fe200078e0233 */
[----:B------:R-:W-:-:S04]  /*1120*/  FSETP.GT.FTZ.AND P1, PT, R32, R9, PT ;  /* 0x000000092000720b */ /* 0x000fc80003f34000 */
        /* <DEDUP_REMOVED lines=12> */
[----:B------:R-:W-:Y:S02]  /*11f0*/  FSEL R48, R49, R48, P0 ;  /* 0x0000003031307208 */ /* 0x000fe40000000000 */
[----:B------:R-:W-:Y:S02]  /*1200*/  FSEL R5, R16, R5, P4 ;  /* 0x0000000510057208 */ /* 0x000fe40002000000 */
[----:B------:R-:W-:-:S02]  /*1210*/  FSETP.GT.FTZ.AND P2, PT, R35, R4, PT ;  /* 0x000000042300720b */ /* 0x000fc40003f54000 */
[----:B------:R-:W-:Y:S02]  /*1220*/  FSEL R2, R22, R5, P3 ;  /* 0x0000000516027208 */ /* 0x000fe40001800000 */
[----:B------:R-:W4:Y:S01]  /*1230*/  SHFL.BFLY PT, R5, R48, 0x8, 0x1f ;  /* 0x0d001f0030057f89 */ /* 0x000f2200000e0000 */
[----:B------:R-:W-:Y:S02]  /*1240*/  SEL R50, R51, R50, P0 ;  /* 0x0000003233327207 */ /* 0x000fe40000000000 */
[----:B------:R-:W-:Y:S02]  /*1250*/  FSETP.GT.FTZ.AND P1, PT, R36, R7, PT ;  /* 0x000000072400720b */ /* 0x000fe40003f34000 */
[----:B------:R-:W-:Y:S01]  /*1260*/  FSEL R2, R17, R2, P2 ;  /* 0x0000000211027208 */ /* 0x000fe20001000000 */
[----:B------:R-:W5:Y:S01]  /*1270*/  SHFL.BFLY PT, R7, R50, 0x8, 0x1f ;  /* 0x0d001f0032077f89 */ /* 0x000f6200000e0000 */
[----:B------:R-:W-:Y:S02]  /*1280*/  ISETP.NE.AND P2, PT, R54, RZ, PT ;  /* 0x000000ff3600720c */ /* 0x000fe40003f45270 */
[----:B------:R-:W-:-:S02]  /*1290*/  FSEL R3, R23, R2, P1 ;  /* 0x0000000217037208 */ /* 0x000fc40000800000 */
[----:B------:R-:W-:Y:S02]  /*12a0*/  ISETP.NE.AND P1, PT, R53, RZ, PT ;  /* 0x000000ff3500720c */ /* 0x000fe40003f25270 */
[----:B------:R-:W-:Y:S02]  /*12b0*/  ISETP.NE.AND P3, PT, R55, RZ, PT ;  /* 0x000000ff3700720c */ /* 0x000fe40003f65270 */
[----:B------:R-:W-:Y:S02]  /*12c0*/  FSEL R3, R18, R3, P1 ;  /* 0x0000000312037208 */ /* 0x000fe40000800000 */
[----:B------:R-:W-:Y:S02]  /*12d0*/  ISETP.NE.AND P4, PT, R56, RZ, PT ;  /* 0x000000ff3800720c */ /* 0x000fe40003f85270 */
[----:B------:R-:W-:-:S04]  /*12e0*/  FSEL R2, R24, R3, P2 ;  /* 0x0000000318027208 */ /* 0x000fc80001000000 */
[----:B------:R-:W-:Y:S02]  /*12f0*/  FSEL R2, R19, R2, P3 ;  /* 0x0000000213027208 */ /* 0x000fe40001800000 */
[----:B----4-:R-:W-:Y:S02]  /*1300*/  FSETP.GEU.FTZ.AND P1, PT, R48, R5, PT ;  /* 0x000000053000720b */ /* 0x010fe40003f3e000 */
[----:B------:R-:W-:Y:S02]  /*1310*/  PLOP3.LUT P3, PT, PT, PT, PT, 0x80, 0x8 ;  /* 0x000000000008781c */ /* 0x000fe40003f6f070 */
[----:B------:R-:W-:-:S04]  /*1320*/  FSEL R2, R25, R2, P4 ;  /* 0x0000000219027208 */ /* 0x000fc80002000000 */
[----:B------:R-:W-:-:S04]  /*1330*/  FSEL R3, R21, R2, P5 ;  /* 0x0000000215037208 */ /* 0x000fc80002800000 */
[----:B------:R-:W-:Y:S02]  /*1340*/  FSEL R3, R26, R3, P6 ;  /* 0x000000031a037208 */ /* 0x000fe40003000000 */
[----:B------:R-:W-:-:S03]  /*1350*/  @P1 FSETP.NEU.FTZ.AND P2, PT, R48, R5, PT ;  /* 0x000000053000120b */ /* 0x000fc60003f5d000 */
[----:B------:R-:W4:Y:S01]  /*1360*/  SHFL.BFLY PT, R2, R3, 0x10, 0x1f ;  /* 0x0e001f0003027f89 */ /* 0x000f2200000e0000 */
        /* <DEDUP_REMOVED lines=10> */
[CC--:B0-----:R-:W-:Y:S02]  /*1410*/  @P1 ISETP.LT.AND P0, PT, R6.reuse, R7.reuse, !P2 ;  /* 0x000000070600120c */ /* 0x0c1fe40005701270 */
        /* <DEDUP_REMOVED lines=49> */
.L_x_72:
[----:B-123--:R-:W-:Y:S05]  /*1730*/  BSYNC.RECONVERGENT B0 ;  /* 0x0000000000007941 */ /* 0x00efea0003800200 */
.L_x_71:
[----:B0-----:R-:W0:Y:S01]  /*1740*/  LDC R3, c[0x0][0x3b0] ;  /* 0x0000ec00ff037b82 */ /* 0x001e220000000800 */
[----:B------:R-:W-:Y:S01]  /*1750*/  UIADD3 UR4, UPT, UPT, UR4, 0x1, URZ ;  /* 0x0000000104047890 */ /* 0x000fe2000fffe0ff */
[----:B------:R-:W-:-:S05]  /*1760*/  VIADD R44, R44, 0x1 ;  /* 0x000000012c2c7836 */ /* 0x000fca0000000000 */
[----:B------:R-:W-:Y:S02]  /*1770*/  ISETP.NE.AND P0, PT, R44, RZ, PT ;  /* 0x000000ff2c00720c */ /* 0x000fe40003f05270 */
[----:B0-----:R-:W-:-:S13]  /*1780*/  ISETP.LE.AND P1, PT, R3, UR4, PT ;  /* 0x0000000403007c0c */ /* 0x001fda000bf23270 */
[----:B------:R-:W-:Y:S05]  /*1790*/  @P1 BRA `(.L_x_73) ;  /* 0x0000000000c41947 */ /* 0x000fea0003800000 */
[----:B------:R-:W-:Y:S01]  /*17a0*/  SHF.R.S32.HI R7, RZ, 0x1f, R48 ;  /* 0x0000001fff077819 */ /* 0x000fe20000011430 */
[----:B------:R-:W-:Y:S03]  /*17b0*/  BSSY.RECONVERGENT B0, `(.L_x_73) ;  /* 0x000002f000007945 */ /* 0x000fe60003800200 */
[----:B------:R-:W-:-:S04]  /*17c0*/  LEA.HI R4, R7, R48, RZ, 0x3 ;  /* 0x0000003007047211 */ /* 0x000fc800078f18ff */
[--C-:B------:R-:W-:Y:S02]  /*17d0*/  SHF.R.S32.HI R2, RZ, 0x3, R4.reuse ;  /* 0x00000003ff027819 */ /* 0x100fe40000011404 */
[----:B------:R-:W-:-:S04]  /*17e0*/  SHF.R.S32.HI R5, RZ, 0x1f, R4 ;  /* 0x0000001fff057819 */ /* 0x000fc80000011404 */
[----:B------:R-:W-:-:S04]  /*17f0*/  LEA.HI R5, R5, R2, RZ, 0x5 ;  /* 0x0000000205057211 */ /* 0x000fc800078f28ff */
[----:B------:R-:W-:-:S05]  /*1800*/  LOP3.LUT R5, R5, 0xffffffe0, RZ, 0xc0, !PT ;  /* 0xffffffe005057812 */ /* 0x000fca00078ec0ff */
[----:B------:R-:W-:-:S05]  /*1810*/  IMAD.IADD R5, R2, 0x1, -R5 ;  /* 0x0000000102057824 */ /* 0x000fca00078e0a05 */
[----:B------:R-:W-:-:S13]  /*1820*/  ISETP.NE.AND P1, PT, R10, R5, PT ;  /* 0x000000050a00720c */ /* 0x000fda0003f25270 */
[----:B------:R-:W-:Y:S05]  /*1830*/  @P1 BRA `(.L_x_74) ;  /* 0x0000000000981947 */ /* 0x000fea0003800000 */
        /* <DEDUP_REMOVED lines=38> */
.L_x_74:
[----:B------:R-:W-:Y:S05]  /*1aa0*/  BSYNC.RECONVERGENT B0 ;  /* 0x0000000000007941 */ /* 0x000fea0003800200 */
.L_x_73:
[----:B------:R-:W-:Y:S02]  /*1ab0*/  VIADD R47, R47, UR11 ;  /* 0x0000000b2f2f7c36 */ /* 0x000fe40008000000 */
[----:B------:R-:W-:Y:S01]  /*1ac0*/  VIADD R45, R45, 0x1 ;  /* 0x000000012d2d7836 */ /* 0x000fe20000000000 */
[----:B------:R-:W-:Y:S06]  /*1ad0*/  @P0 BRA `(.L_x_75) ;  /* 0xfffffff000b00947 */ /* 0x000fec000383ffff */
.L_x_70:
        /* <DEDUP_REMOVED lines=22> */
.L_x_77:
        /* <DEDUP_REMOVED lines=55> */
.L_x_76:
        /* <DEDUP_REMOVED lines=34> */
.L_x_78:
        /* <DEDUP_REMOVED lines=22> */
.L_x_79:
[----:B------:R-:W-:Y:S05]  /*2330*/  @!P1 EXIT ;  /* 0x000000000000994d */ /* 0x000fea0003800000 */
[----:B01--4-:R-:W0:Y:S01]  /*2340*/  LDC.64 R4, c[0x0][0x390] ;  /* 0x0000e400ff047b82 */ /* 0x013e220000000a00 */
[----:B------:R-:W1:Y:S01]  /*2350*/  MUFU.RCP R43, R43 ;  /* 0x0000002b002b7308 */ /* 0x000e620000001000 */
[----:B------:R-:W-:Y:S02]  /*2360*/  IMAD.IADD R7, R0, 0x1, R7 ;  /* 0x0000000100077824 */ /* 0x000fe400078e0207 */
[----:B------:R-:W-:-:S07]  /*2370*/  IMAD.MOV R6, RZ, RZ, -R6 ;  /* 0x000000ffff067224 */ /* 0x000fce00078e0a06 */
.L_x_80:
[----:B0-2---:R-:W-:-:S05]  /*2380*/  IMAD.WIDE R2, R7, 0x4, R4 ;  /* 0x0000000407027825 */ /* 0x005fca00078e0204 */
[----:B------:R-:W1:Y:S01]  /*2390*/  LDG.E R0, desc[UR6][R2.64] ;  /* 0x0000000602007981 */ /* 0x000e62000c1e1900 */
[----:B------:R-:W-:Y:S02]  /*23a0*/  VIADD R6, R6, 0x1 ;  /* 0x0000000106067836 */ /* 0x000fe40000000000 */
[----:B------:R-:W-:-:S03]  /*23b0*/  VIADD R7, R7, 0x1 ;  /* 0x0000000107077836 */ /* 0x000fc60000000000 */
[----:B------:R-:W-:Y:S01]  /*23c0*/  ISETP.NE.AND P0, PT, R6, RZ, PT ;  /* 0x000000ff0600720c */ /* 0x000fe20003f05270 */
[----:B-1----:R-:W-:-:S05]  /*23d0*/  FMUL.FTZ R9, R0, R43 ;  /* 0x0000002b00097220 */ /* 0x002fca0000410000 */
[----:B------:R2:W-:Y:S07]  /*23e0*/  STG.E desc[UR6][R2.64], R9 ;  /* 0x0000000902007986 */ /* 0x0005ee000c101906 */
[----:B------:R-:W-:Y:S05]  /*23f0*/  @P0 BRA `(.L_x_80) ;  /* 0xfffffffc00e00947 */ /* 0x000fea000383ffff */
[----:B------:R-:W-:Y:S05]  /*2400*/  EXIT ;  /* 0x000000000000794d */ /* 0x000fea0003800000 */
.L_x_81:
        /* <DEDUP_REMOVED lines=15> */
.L_x_3740:


//--------------------- .text._ZN4vllm3moe10topkGatingILi8ELi256ELi4ELi16ELi32El13__nv_bfloat16LNS0_11ScoringFuncE1EEEvPKT5_PKbPfiPT4_PiiiibPKf --------------------------
	.section	.text._ZN4vllm3moe10topkGatingILi8ELi256ELi4ELi16ELi32El13__nv_bfloat16LNS0_11ScoringFuncE1EEEvPKT5_PKbPfiPT4_PiiiibPKf,"ax",@progbits
	.align	128
        .global         _ZN4vllm3moe10topkGatingILi8ELi256ELi4ELi16ELi32El13__nv_bfloat16LNS0_11ScoringFuncE1EEEvPKT5_PKbPfiPT4_PiiiibPKf
        .type           _ZN4vllm3moe10topkGatingILi8ELi256ELi4ELi16ELi32El13__nv_bfloat16LNS0_11ScoringFuncE1EEEvPKT5_PKbPfiPT4_PiiiibPKf,@function
        .size           _ZN4vllm3moe10topkGatingILi8ELi256ELi4ELi16ELi32El13__nv_bfloat16LNS0_11ScoringFuncE1EEEvPKT5_PKbPfiPT4_PiiiibPKf,(.L_x_3741 - _ZN4vllm3moe10topkGatingILi8ELi256ELi4ELi16ELi32El13__nv_bfloat16LNS0_11ScoringFuncE1EEEvPKT5_PKbPfiPT4_PiiiibPKf)
        .other          _ZN4vllm3moe10topkGatingILi8ELi256ELi4ELi16ELi32El13__nv_bfloat16LNS0_11ScoringFuncE1EEEvPKT5_PKbPfiPT4_PiiiibPKf,@"STO_CUDA_ENTRY STV_DEFAULT"
_ZN4vllm3moe10topkGatingILi8ELi256ELi4ELi16ELi32El13__nv_bfloat16LNS0_11ScoringFuncE1EEEvPKT5_PKbPfiPT4_PiiiibPKf:
.text._ZN4vllm3moe10topkGatingILi8ELi256ELi4ELi16ELi32El13__nv_bfloat16LNS0_11ScoringFuncE1EEEvPKT5_PKbPfiPT4_PiiiibPKf:
        /* <DEDUP_REMOVED lines=10> */
[----:B------:R-:W-:Y:S01]  /*00a0*/  IMAD.SHL.U32 R3, R2, 0x8, RZ ;  /* 0x0000000802037824 */ /* 0x000fe200078e00ff */
[----:B------:R-:W1:Y:S04]  /*00b0*/  LDCU.64 UR6, c[0x0][0x358] ;  /* 0x00006b00ff0677ac */ /* 0x000e680008000a00 */
[----:B------:R-:W-:Y:S01]  /*00c0*/  LOP3.LUT R13, R3, 0xf8, RZ, 0xc0, !PT ;  /* 0x000000f8030d7812 */ /* 0x000fe200078ec0ff */
[----:B------:R-:W-:Y:S01]  /*00d0*/  IMAD.SHL.U32 R3, R0, 0x100, RZ ;  /* 0x0000010000037824 */ /* 0x000fe200078e00ff */
[----:B------:R-:W2:Y:S02]  /*00e0*/  LDCU.64 UR8, c[0x0][0x3c0] ;  /* 0x00007800ff0877ac */ /* 0x000ea40008000a00 */
[----:B------:R-:W-:-:S02]  /*00f0*/  PRMT R6, R13, 0x6540, R0 ;  /* 0x000065400d067816 */ /* 0x000fc40000000000 */
[----:B------:R-:W-:Y:S02]  /*0100*/  SHF.R.S32.HI R3, RZ, 0x1f, R3 ;  /* 0x0000001fff037819 */ /* 0x000fe40000011403 */
[----:B0-----:R-:W-:-:S04]  /*0110*/  LEA R4, P0, R6, UR4, 0x1 ;  /* 0x0000000406047c11 */ /* 0x001fc8000f8008ff */
[----:B------:R-:W-:Y:S01]  /*0120*/  LEA.HI.X R5, R6, UR5, R3, 0x1, P0 ;  /* 0x0000000506057c11 */ /* 0x000fe200080f0c03 */
[----:B------:R-:W0:Y:S05]  /*0130*/  LDCU.64 UR4, c[0x0][0x388] ;  /* 0x00007100ff0477ac */ /* 0x000e2a0008000a00 */
[----:B-1----:R-:W3:Y:S01]  /*0140*/  LDG.E.128 R4, desc[UR6][R4.64] ;  /* 0x0000000604047981 */ /* 0x002ee2000c1e1d00 */
[----:B--2---:R-:W-:-:S04]  /*0150*/  ISETP.NE.U32.AND P0, PT, RZ, UR8, PT ;  /* 0x00000008ff007c0c */ /* 0x004fc8000bf05070 */
[----:B------:R-:W-:Y:S02]  /*0160*/  ISETP.NE.AND.EX P0, PT, RZ, UR9, PT, P0 ;  /* 0x00000009ff007c0c */ /* 0x000fe4000bf05300 */
[----:B0-----:R-:W-:-:S04]  /*0170*/  ISETP.NE.U32.AND P1, PT, RZ, UR4, PT ;  /* 0x00000004ff007c0c */ /* 0x001fc8000bf25070 */
[----:B------:R-:W-:-:S13]  /*0180*/  ISETP.NE.AND.EX P1, PT, RZ, UR5, PT, P1 ;  /* 0x00000005ff007c0c */ /* 0x000fda000bf25310 */
[C---:B------:R-:W-:Y:S01]  /*0190*/  @P1 IADD3 R8, P2, PT, R0.reuse, UR4, RZ ;  /* 0x0000000400081c10 */ /* 0x040fe2000ff5e0ff */
[----:B------:R-:W0:Y:S03]  /*01a0*/  LDCU UR4, c[0x0][0x3b0] ;  /* 0x00007600ff0477ac */ /* 0x000e260008000800 */
[----:B------:R-:W-:Y:S02]  /*01b0*/  @P1 LEA.HI.X.SX32 R9, R0, UR5, 0x1, P2 ;  /* 0x0000000500091c11 */ /* 0x000fe400090f0eff */
[----:B------:R-:W-:-:S03]  /*01c0*/  @P0 LEA R12, P2, R13, UR8, 0x2 ;  /* 0x000000080d0c0c11 */ /* 0x000fc6000f8410ff */
[----:B------:R3:W2:Y:S02]  /*01d0*/  @P1 LDG.E.U8 R3, desc[UR6][R8.64] ;  /* 0x0000000608031981 */ /* 0x0006a4000c1e1100 */
[----:B------:R-:W-:-:S05]  /*01e0*/  @P0 IMAD.X R13, RZ, RZ, UR9, P2 ;  /* 0x00000009ff0d0e24 */ /* 0x000fca00090e06ff */
[----:B------:R-:W4:Y:S04]  /*01f0*/  @P0 LDG.E R19, desc[UR6][R12.64+0x10] ;  /* 0x000010060c130981 */ /* 0x000f28000c1e1900 */
[----:B------:R-:W5:Y:S04]  /*0200*/  @P0 LDG.E R11, desc[UR6][R12.64] ;  /* 0x000000060c0b0981 */ /* 0x000f68000c1e1900 */
[----:B------:R-:W5:Y:S04]  /*0210*/  @P0 LDG.E R16, desc[UR6][R12.64+0x8] ;  /* 0x000008060c100981 */ /* 0x000f68000c1e1900 */
[----:B------:R-:W5:Y:S04]  /*0220*/  @P0 LDG.E R14, desc[UR6][R12.64+0x18] ;  /* 0x000018060c0e0981 */ /* 0x000f68000c1e1900 */
[----:B------:R-:W5:Y:S04]  /*0230*/  @P0 LDG.E R20, desc[UR6][R12.64+0x4] ;  /* 0x000004060c140981 */ /* 0x000f68000c1e1900 */
[----:B------:R-:W5:Y:S04]  /*0240*/  @P0 LDG.E R21, desc[UR6][R12.64+0xc] ;  /* 0x00000c060c150981 */ /* 0x000f68000c1e1900 */
[----:B------:R-:W5:Y:S04]  /*0250*/  @P0 LDG.E R17, desc[UR6][R12.64+0x14] ;  /* 0x000014060c110981 */ /* 0x000f68000c1e1900 */
[----:B------:R1:W5:Y:S01]  /*0260*/  @P0 LDG.E R23, desc[UR6][R12.64+0x1c] ;  /* 0x00001c060c170981 */ /* 0x000362000c1e1900 */
[----:B------:R-:W-:Y:S01]  /*0270*/  LOP3.LUT R2, R2, 0x1f, RZ, 0xc0, !PT ;  /* 0x0000001f02027812 */ /* 0x000fe200078ec0ff */
[C---:B---3--:R-:W-:Y:S01]  /*0280*/  IMAD.U32 R8, R4.reuse, 0x10000, RZ ;  /* 0x0001000004087824 */ /* 0x048fe200078e00ff */
[----:B------:R-:W-:Y:S01]  /*0290*/  PRMT R4, R4, 0x7632, R4 ;  /* 0x0000763204047816 */ /* 0x000fe20000000004 */
[----:B------:R-:W-:-:S02]  /*02a0*/  IMAD.U32 R15, R6, 0x10000, RZ ;  /* 0x00010000060f7824 */ /* 0x000fc400078e00ff */
[----:B------:R-:W-:Y:S01]  /*02b0*/  FMUL.FTZ R10, R8, -1.4426950216293334961 ;  /* 0xbfb8aa3b080a7820 */ /* 0x000fe20000410000 */
[C---:B------:R-:W-:Y:S01]  /*02c0*/  IMAD.U32 R8, R5.reuse, 0x10000, RZ ;  /* 0x0001000005087824 */ /* 0x040fe200078e00ff */
[----:B------:R-:W-:Y:S01]  /*02d0*/  PRMT R5, R5, 0x7632, R5 ;  /* 0x0000763205057816 */ /* 0x000fe20000000005 */
[----:B-1----:R-:W-:Y:S02]  /*02e0*/  IMAD.U32 R12, R4, 0x10000, RZ ;  /* 0x00010000040c7824 */ /* 0x002fe400078e00ff */
[----:B------:R-:W-:Y:S01]  /*02f0*/  FMUL.FTZ R9, R8, -1.4426950216293334961 ;  /* 0xbfb8aa3b08097820 */ /* 0x000fe20000410000 */
[----:B------:R-:W-:Y:S01]  /*0300*/  FMUL.FTZ R8, R15, -1.4426950216293334961 ;  /* 0xbfb8aa3b0f087820 */ /* 0x000fe20000410000 */
[C---:B------:R-:W-:Y:S01]  /*0310*/  IMAD.U32 R15, R7.reuse, 0x10000, RZ ;  /* 0x00010000070f7824 */ /* 0x040fe200078e00ff */
[----:B------:R-:W-:Y:S02]  /*0320*/  PRMT R6, R6, 0x7632, R6 ;  /* 0x0000763206067816 */ /* 0x000fe40000000006 */
[----:B------:R-:W-:Y:S01]  /*0330*/  PRMT R7, R7, 0x7632, R7 ;  /* 0x0000763207077816 */ /* 0x000fe20000000007 */
[----:B------:R-:W-:Y:S01]  /*0340*/  FMUL.FTZ R18, R12, -1.4426950216293334961 ;  /* 0xbfb8aa3b0c127820 */ /* 0x000fe20000410000 */
[----:B------:R-:W-:Y:S01]  /*0350*/  FMUL.FTZ R15, R15, -1.4426950216293334961 ;  /* 0xbfb8aa3b0f0f7820 */ /* 0x000fe20000410000 */
[----:B------:R-:W-:-:S02]  /*0360*/  IMAD.U32 R12, R5, 0x10000, RZ ;  /* 0x00010000050c7824 */ /* 0x000fc400078e00ff */
[----:B------:R-:W-:Y:S02]  /*0370*/  IMAD.U32 R6, R6, 0x10000, RZ ;  /* 0x0001000006067824 */ /* 0x000fe400078e00ff */
[----:B------:R-:W-:Y:S01]  /*0380*/  IMAD.U32 R7, R7, 0x10000, RZ ;  /* 0x0001000007077824 */ /* 0x000fe200078e00ff */
[----:B------:R1:W-:Y:S01]  /*0390*/  MUFU.EX2 R4, R15 ;  /* 0x0000000f00047308 */ /* 0x0003e20000000800 */
[----:B------:R-:W-:Y:S01]  /*03a0*/  FMUL.FTZ R12, R12, -1.4426950216293334961 ;  /* 0xbfb8aa3b0c0c7820 */ /* 0x000fe20000410000 */
[----:B------:R-:W-:-:S06]  /*03b0*/  FMUL.FTZ R13, R6, -1.4426950216293334961 ;  /* 0xbfb8aa3b060d7820 */ /* 0x000fcc0000410000 */
[----:B------:R-:W3:Y:S01]  /*03c0*/  MUFU.EX2 R10, R10 ;  /* 0x0000000a000a7308 */ /* 0x000ee20000000800 */
[----:B-1----:R-:W-:-:S07]  /*03d0*/  FMUL.FTZ R15, R7, -1.4426950216293334961 ;  /* 0xbfb8aa3b070f7820 */ /* 0x002fce0000410000 */
[----:B------:R-:W1:Y:S08]  /*03e0*/  MUFU.EX2 R9, R9 ;  /* 0x0000000900097308 */ /* 0x000e700000000800 */
[----:B------:R-:W0:Y:S08]  /*03f0*/  MUFU.EX2 R8, R8 ;  /* 0x0000000800087308 */ /* 0x000e300000000800 */
[----:B------:R-:W-:Y:S08]  /*0400*/  MUFU.EX2 R12, R12 ;  /* 0x0000000c000c7308 */ /* 0x000ff00000000800 */
[----:B------:R-:W2:Y:S08]  /*0410*/  MUFU.EX2 R13, R13 ;  /* 0x0000000d000d7308 */ /* 0x000eb00000000800 */
[----:B------:R-:W4:Y:S08]  /*0420*/  MUFU.EX2 R15, R15 ;  /* 0x0000000f000f7308 */ /* 0x000f300000000800 */
[----:B------:R5:W4:Y:S01]  /*0430*/  MUFU.EX2 R5, R18 ;  /* 0x0000001200057308 */ /* 0x000b220000000800 */
[----:B---3--:R-:W-:Y:S01]  /*0440*/  FADD.FTZ R6, R10, 1 ;  /* 0x3f8000000a067421 */ /* 0x008fe20000010000 */
[----:B-1----:R-:W-:Y:S01]  /*0450*/  FADD.FTZ R7, R9, 1 ;  /* 0x3f80000009077421 */ /* 0x002fe20000010000 */
[----:B0-----:R-:W-:Y:S01]  /*0460*/  FADD.FTZ R8, R8, 1 ;  /* 0x3f80000008087421 */ /* 0x001fe20000010000 */
[----:B------:R-:W-:Y:S01]  /*0470*/  FADD.FTZ R4, R4, 1 ;  /* 0x3f80000004047421 */ /* 0x000fe20000010000 */
[----:B--2---:R-:W-:-:S03]  /*0480*/  FADD.FTZ R13, R13, 1 ;  /* 0x3f8000000d0d7421 */ /* 0x004fc60000010000 */
[----:B------:R-:W0:Y:S01]  /*0490*/  MUFU.RCP R6, R6 ;  /* 0x0000000600067308 */ /* 0x000e220000001000 */
[----:B-----5:R-:W-:Y:S01]  /*04a0*/  FADD.FTZ R18, R12, 1 ;  /* 0x3f8000000c127421 */ /* 0x020fe20000010000 */
[----:B----4-:R-:W-:-:S06]  /*04b0*/  FADD.FTZ R12, R15, 1 ;  /* 0x3f8000000f0c7421 */ /* 0x010fcc0000010000 */
[----:B------:R-:W1:Y:S01]  /*04c0*/  MUFU.RCP R7, R7 ;  /* 0x0000000700077308 */ /* 0x000e620000001000 */
[----:B------:R-:W-:-:S07]  /*04d0*/  FADD.FTZ R5, R5, 1 ;  /* 0x3f80000005057421 */ /* 0x000fce0000010000 */
[----:B------:R-:W2:Y:S08]  /*04e0*/  MUFU.RCP R8, R8 ;  /* 0x0000000800087308 */ /* 0x000eb00000001000 */
[----:B------:R-:W3:Y:S08]  /*04f0*/  MUFU.RCP R9, R4 ;  /* 0x0000000400097308 */ /* 0x000ef00000001000 */
[----:B------:R4:W5:Y:S01]  /*0500*/  MUFU.RCP R10, R5 ;  /* 0x00000005000a7308 */ /* 0x0009620000001000 */
[----:B------:R-:W-:-:S07]  /*0510*/  IMAD.U32 R15, RZ, RZ, UR4 ;  /* 0x00000004ff0f7e24 */ /* 0x000fce000f8e00ff */
[----:B------:R-:W5:Y:S08]  /*0520*/  MUFU.RCP R18, R18 ;  /* 0x0000001200127308 */ /* 0x000f700000001000 */
[----:B------:R-:W5:Y:S08]  /*0530*/  MUFU.RCP R13, R13 ;  /* 0x0000000d000d7308 */ /* 0x000f700000001000 */
[----:B------:R-:W5:Y:S01]  /*0540*/  MUFU.RCP R12, R12 ;  /* 0x0000000c000c7308 */ /* 0x000f620000001000 */
[----:B0-----:R-:W-:-:S02]  /*0550*/  FSETP.NE.FTZ.AND P5, PT, |R6|, +INF , PT ;  /* 0x7f8000000600780b */ /* 0x001fc40003fb5200 */
[----:B-1----:R-:W-:Y:S02]  /*0560*/  FSETP.NE.FTZ.AND P6, PT, |R7|, +INF , PT ;  /* 0x7f8000000700780b */ /* 0x002fe40003fd5200 */
[----:B------:R-:W-:Y:S02]  /*0570*/  ISETP.GE.AND P2, PT, R15, 0x1, PT ;  /* 0x000000010f00780c */ /* 0x000fe40003f46270 */
[----:B--2---:R-:W-:Y:S02]  /*0580*/  FSETP.NE.FTZ.AND P3, PT, |R8|, +INF , PT ;  /* 0x7f8000000800780b */ /* 0x004fe40003f75200 */
[----:B---3--:R-:W-:Y:S02]  /*0590*/  FSETP.NE.FTZ.AND P4, PT, |R9|, +INF , PT ;  /* 0x7f8000000900780b */ /* 0x008fe40003f95200 */
[----:B------:R-:W-:Y:S02]  /*05a0*/  FSEL R4, R6, RZ, P5 ;  /* 0x000000ff06047208 */ /* 0x000fe40002800000 */
[----:B----4-:R-:W-:-:S02]  /*05b0*/  FSEL R5, R7, RZ, P6 ;  /* 0x000000ff07057208 */ /* 0x010fc40003000000 */
[----:B-----5:R-:W-:Y:S02]  /*05c0*/  FSETP.NE.FTZ.AND P5, PT, |R10|, +INF , PT ;  /* 0x7f8000000a00780b */ /* 0x020fe40003fb5200 */
[----:B------:R-:W-:Y:S02]  /*05d0*/  FSEL R6, R8, RZ, P3 ;  /* 0x000000ff08067208 */ /* 0x000fe40001800000 */
[----:B------:R-:W-:Y:S02]  /*05e0*/  FSEL R7, R9, RZ, P4 ;  /* 0x000000ff09077208 */ /* 0x000fe40002000000 */
[----:B------:R-:W-:Y:S02]  /*05f0*/  FSETP.NE.FTZ.AND P6, PT, |R18|, +INF , PT ;  /* 0x7f8000001200780b */ /* 0x000fe40003fd5200 */
[----:B------:R-:W-:Y:S02]  /*0600*/  FSETP.NE.FTZ.AND P3, PT, |R13|, +INF , PT ;  /* 0x7f8000000d00780b */ /* 0x000fe40003f75200 */
[----:B------:R-:W-:-:S02]  /*0610*/  FSETP.NE.FTZ.AND P4, PT, |R12|, +INF , PT ;  /* 0x7f8000000c00780b */ /* 0x000fc40003f95200 */
[----:B------:R-:W-:Y:S02]  /*0620*/  FSEL R9, R10, RZ, P5 ;  /* 0x000000ff0a097208 */ /* 0x000fe40002800000 */
[----:B------:R-:W-:Y:S02]  /*0630*/  FSEL R8, R18, RZ, P6 ;  /* 0x000000ff12087208 */ /* 0x000fe40003000000 */
[----:B------:R-:W-:Y:S02]  /*0640*/  FSEL R10, R13, RZ, P3 ;  /* 0x000000ff0d0a7208 */ /* 0x000fe40001800000 */
[----:B------:R-:W-:Y:S01]  /*0650*/  FSEL R12, R12, RZ, P4 ;  /* 0x000000ff0c0c7208 */ /* 0x000fe20002000000 */
[----:B------:R-:W-:Y:S01]  /*0660*/  @P0 FADD.FTZ R18, R6, R19 ;  /* 0x0000001306120221 */ /* 0x000fe20000010000 */
[----:B------:R-:W-:Y:S01]  /*0670*/  ISETP.EQ.OR P1, PT, R3, RZ, !P1 ;  /* 0x000000ff0300720c */ /* 0x000fe20004f22670 */
[----:B------:R-:W-:Y:S01]  /*0680*/  @P0 FADD.FTZ R11, R4, R11 ;  /* 0x0000000b040b0221 */ /* 0x000fe20000010000 */
[----:B------:R-:W-:Y:S01]  /*0690*/  @P0 FADD.FTZ R13, R5, R16 ;  /* 0x00000010050d0221 */ /* 0x000fe20000010000 */
[----:B------:R-:W-:Y:S01]  /*06a0*/  @P0 FADD.FTZ R19, R7, R14 ;  /* 0x0000000e07130221 */ /* 0x000fe20000010000 */
[----:B------:R-:W-:Y:S01]  /*06b0*/  @P0 FADD.FTZ R20, R9, R20 ;  /* 0x0000001409140221 */ /* 0x000fe20000010000 */
[----:B------:R-:W-:Y:S01]  /*06c0*/  @P0 FADD.FTZ R21, R8, R21 ;  /* 0x0000001508150221 */ /* 0x000fe20000010000 */
[----:B------:R-:W-:Y:S01]  /*06d0*/  @P0 FADD.FTZ R22, R10, R17 ;  /* 0x000000110a160221 */ /* 0x000fe20000010000 */
[----:B------:R-:W-:Y:S01]  /*06e0*/  @P0 FADD.FTZ R23, R12, R23 ;  /* 0x000000170c170221 */ /* 0x000fe20000010000 */
[----:B------:R-:W-:-:S02]  /*06f0*/  IMAD.MOV.U32 R3, RZ, RZ, RZ ;  /* 0x000000ffff037224 */ /* 0x000fc400078e00ff */
[----:B------:R-:W-:Y:S02]  /*0700*/  @!P0 IMAD.MOV.U32 R11, RZ, RZ, R4 ;  /* 0x000000ffff0b8224 */ /* 0x000fe400078e0004 */
[----:B------:R-:W-:Y:S02]  /*0710*/  @!P0 IMAD.MOV.U32 R13, RZ, RZ, R5 ;  /* 0x000000ffff0d8224 */ /* 0x000fe400078e0005 */
[----:B------:R-:W-:Y:S02]  /*0720*/  @!P0 IMAD.MOV.U32 R18, RZ, RZ, R6 ;  /* 0x000000ffff128224 */ /* 0x000fe400078e0006 */
[----:B------:R-:W-:Y:S02]  /*0730*/  @!P0 IMAD.MOV.U32 R19, RZ, RZ, R7 ;  /* 0x000000ffff138224 */ /* 0x000fe400078e0007 */
[----:B------:R-:W-:Y:S02]  /*0740*/  @!P0 IMAD.MOV.U32 R20, RZ, RZ, R9 ;  /* 0x000000ffff148224 */ /* 0x000fe400078e0009 */
[----:B------:R-:W-:-:S02]  /*0750*/  @!P0 IMAD.MOV.U32 R21, RZ, RZ, R8 ;  /* 0x000000ffff158224 */ /* 0x000fc400078e0008 */
        /* <DEDUP_REMOVED lines=12> */
.L_x_87:
[CC--:B------:R-:W-:Y:S01]  /*0820*/  FSETP.GT.FTZ.AND P2, PT, R20.reuse, R11.reuse, PT ;  /* 0x0000000b1400720b */ /* 0x0c0fe20003f54000 */
[----:B------:R-:W-:Y:S03]  /*0830*/  BSSY.RECONVERGENT B0, `(.L_x_83) ;  /* 0x0000066000007945 */ /* 0x000fe60003800200 */
[----:B------:R-:W-:Y:S02]  /*0840*/  FSEL R14, R20, R11, P2 ;  /* 0x0000000b140e7208 */ /* 0x000fe40001000000 */
[----:B------:R-:W-:Y:S02]  /*0850*/  FSEL R28, R9, R4, P2 ;  /* 0x00000004091c7208 */ /* 0x000fe40001000000 */
[----:B------:R-:W-:-:S04]  /*0860*/  FSETP.GT.FTZ.AND P5, PT, R13, R14, PT ;  /* 0x0000000e0d00720b */ /* 0x000fc80003fb4000 */
[----:B------:R-:W-:Y:S02]  /*0870*/  FSEL R14, R13, R14, P5 ;  /* 0x0000000e0d0e7208 */ /* 0x000fe40002800000 */
[----:B------:R-:W-:Y:S02]  /*0880*/  FSEL R27, R5, R28, P5 ;  /* 0x0000001c051b7208 */ /* 0x000fe40002800000 */
[----:B------:R-:W-:-:S04]  /*0890*/  FSETP.GT.FTZ.AND P6, PT, R21, R14, PT ;  /* 0x0000000e1500720b */ /* 0x000fc80003fd4000 */
[----:B------:R-:W-:Y:S02]  /*08a0*/  FSEL R15, R21, R14, P6 ;  /* 0x0000000e150f7208 */ /* 0x000fe40003000000 */
[----:B------:R-:W-:Y:S02]  /*08b0*/  SEL R14, RZ, 0x1, !P2 ;  /* 0x00000001ff0e7807 */ /* 0x000fe40005000000 */
[-C--:B------:R-:W-:Y:S02]  /*08c0*/  FSETP.GT.FTZ.AND P4, PT, R18, R15.reuse, PT ;  /* 0x0000000f1200720b */ /* 0x080fe40003f94000 */
[----:B------:R-:W-:Y:S02]  /*08d0*/  SEL R14, R14, 0x2, !P5 ;  /* 0x000000020e0e7807 */ /* 0x000fe40006800000 */
[----:B------:R-:W-:Y:S02]  /*08e0*/  FSEL R15, R18, R15, P4 ;  /* 0x0000000f120f7208 */ /* 0x000fe40002000000 */
[----:B------:R-:W-:-:S02]  /*08f0*/  SEL R14, R14, 0x3, !P6 ;  /* 0x000000030e0e7807 */ /* 0x000fc40007000000 */
[-C--:B------:R-:W-:Y:S02]  /*0900*/  FSETP.GT.FTZ.AND P3, PT, R22, R15.reuse, PT ;  /* 0x0000000f1600720b */ /* 0x080fe40003f74000 */
[----:B------:R-:W-:Y:S02]  /*0910*/  SEL R14, R14, 0x4, !P4 ;  /* 0x000000040e0e7807 */ /* 0x000fe40006000000 */
[----:B------:R-:W-:Y:S02]  /*0920*/  FSEL R16, R22, R15, P3 ;  /* 0x0000000f16107208 */ /* 0x000fe40001800000 */
[----:B------:R-:W-:Y:S02]  /*0930*/  SEL R14, R14, 0x5, !P3 ;  /* 0x000000050e0e7807 */ /* 0x000fe40005800000 */
[----:B------:R-:W-:Y:S02]  /*0940*/  FSETP.GT.FTZ.AND P0, PT, R19, R16, PT ;  /* 0x000000101300720b */ /* 0x000fe40003f14000 */
[----:B------:R-:W-:-:S02]  /*0950*/  FSEL R27, R8, R27, P6 ;  /* 0x0000001b081b7208 */ /* 0x000fc40003000000 */
[----:B------:R-:W-:Y:S02]  /*0960*/  FSEL R16, R19, R16, P0 ;  /* 0x0000001013107208 */ /* 0x000fe40000000000 */
[----:B------:R-:W-:Y:S02]  /*0970*/  SEL R14, R14, 0x6, !P0 ;  /* 0x000000060e0e7807 */ /* 0x000fe40004000000 */
[CC--:B------:R-:W-:Y:S02]  /*0980*/  FSETP.GT.FTZ.AND P2, PT, R23.reuse, R16.reuse, PT ;  /* 0x000000101700720b */ /* 0x0c0fe40003f54000 */
[----:B------:R-:W-:Y:S02]  /*0990*/  FSEL R27, R6, R27, P4 ;  /* 0x0000001b061b7208 */ /* 0x000fe40002000000 */
[----:B------:R-:W-:Y:S02]  /*09a0*/  FSEL R16, R23, R16, P2 ;  /* 0x0000001017107208 */ /* 0x000fe40001000000 */
[----:B------:R-:W-:-:S02]  /*09b0*/  SEL R15, R14, 0x7, !P2 ;  /* 0x000000070e0f7807 */ /* 0x000fc40005000000 */
[----:B------:R-:W-:Y:S01]  /*09c0*/  FSEL R28, R10, R27, P3 ;  /* 0x0000001b0a1c7208 */ /* 0x000fe20001800000 */
[----:B------:R-:W4:Y:S01]  /*09d0*/  SHFL.BFLY PT, R17, R16, 0x10, 0x1f ;  /* 0x0e001f0010117f89 */ /* 0x000f2200000e0000 */
[C---:B------:R-:W-:Y:S01]  /*09e0*/  ISETP.NE.AND P4, PT, R2.reuse, RZ, PT ;  /* 0x000000ff0200720c */ /* 0x040fe20003f85270 */
[----:B------:R-:W-:Y:S01]  /*09f0*/  IMAD R15, R2, 0x8, R15 ;  /* 0x00000008020f7824 */ /* 0x000fe200078e020f */
[----:B------:R-:W-:Y:S02]  /*0a00*/  FSEL R27, R7, R28, P0 ;  /* 0x0000001c071b7208 */ /* 0x000fe40000000000 */
[----:B------:R-:W-:Y:S02]  /*0a10*/  PLOP3.LUT P0, PT, PT, PT, PT, 0x80, 0x8 ;  /* 0x000000000008781c */ /* 0x000fe40003f0f070 */
[----:B------:R-:W5:Y:S01]  /*0a20*/  SHFL.BFLY PT, R14, R15, 0x10, 0x1f ;  /* 0x0e001f000f0e7f89 */ /* 0x000f6200000e0000 */
[----:B------:R-:W-:-:S05]  /*0a30*/  FSEL R27, R12, R27, P2 ;  /* 0x0000001b0c1b7208 */ /* 0x000fca0001000000 */
[----:B------:R-:W0:Y:S01]  /*0a40*/  SHFL.BFLY PT, R28, R27, 0x10, 0x1f ;  /* 0x0e001f001b1c7f89 */ /* 0x000e2200000e0000 */
[----:B----4-:R-:W-:-:S13]  /*0a50*/  FSETP.GEU.FTZ.AND P5, PT, R16, R17, PT ;  /* 0x000000111000720b */ /* 0x010fda0003fbe000 */
        /* <DEDUP_REMOVED lines=17> */
[----:B------:R-:W4:Y:S01]  /*0b70*/  SHFL.BFLY PT, R16, R27, 0x4, 0x1f ;  /* 0x0c801f001b107f89 */ /* 0x000f2200000e0000 */
[----:B0-----:R-:W-:-:S13]  /*0b80*/  FSETP.GEU.FTZ.AND P2, PT, R17, R29, PT ;  /* 0x0000001d1100720b */ /* 0x001fda0003f5e000 */
[----:B------:R-:W-:-:S04]  /*0b90*/  @P2 FSETP.NEU.FTZ.AND P3, PT, R17, R29, PT ;  /* 0x0000001d1100220b */ /* 0x000fc80003f7d000 */
[----:B----4-:R-:W-:-:S04]  /*0ba0*/  @P2 ISETP.LT.AND P0, PT, R16, R27, !P3 ;  /* 0x0000001b1000220c */ /* 0x010fc80005f01270 */
[----:B------:R-:W-:Y:S02]  /*0bb0*/  FSEL R14, R29, R17, P0 ;  /* 0x000000111d0e7208 */ /* 0x000fe40000000000 */
[----:B------:R-:W0:Y:S01]  /*0bc0*/  SHFL.BFLY PT, R29, R28, 0x4, 0x1f ;  /* 0x0c801f001c1d7f89 */ /* 0x000e2200000e0000 */
[----:B------:R-:W-:Y:S02]  /*0bd0*/  SEL R15, R16, R27, P0 ;  /* 0x0000001b100f7207 */ /* 0x000fe40000000000 */
[----:B0-----:R-:W-:Y:S02]  /*0be0*/  FSEL R16, R29, R28, P0 ;  /* 0x0000001c1d107208 */ /* 0x001fe40000000000 */
        /* <DEDUP_REMOVED lines=17> */
[----:B------:R-:W-:Y:S02]  /*0d00*/  SEL R27, R14, R29, P0 ;  /* 0x0000001d0e1b7207 */ /* 0x000fe40000000000 */
[----:B-----5:R-:W-:Y:S01]  /*0d10*/  FSEL R28, R15, R16, P0 ;  /* 0x000000100f1c7208 */ /* 0x020fe20000000000 */
[----:B------:R-:W-:Y:S06]  /*0d20*/  @P4 BRA `(.L_x_84) ;  /* 0x0000000000584947 */ /* 0x000fec0003800000 */
[----:B------:R-:W0:Y:S01]  /*0d30*/  LDC.64 R14, c[0x0][0x390] ;  /* 0x0000e400ff0e7b82 */ /* 0x000e220000000a00 */
[C---:B--2---:R-:W-:Y:S01]  /*0d40*/  VIADD R16, R27.reuse, -UR9 ;  /* 0x800000091b107c36 */ /* 0x044fe20008000000 */
[C---:B---3--:R-:W-:Y:S01]  /*0d50*/  ISETP.GE.AND P2, PT, R27.reuse, UR10, PT ;  /* 0x0000000a1b007c0c */ /* 0x048fe2000bf46270 */
[----:B------:R-:W-:Y:S01]  /*0d60*/  UPRMT UR5, UR8, 0x8880, URZ ;  /* 0x0000888008057896 */ /* 0x000fe200080000ff */
[----:B------:R-:W-:Y:S02]  /*0d70*/  ISETP.GE.AND P0, PT, R27, UR9, PT ;  /* 0x000000091b007c0c */ /* 0x000fe4000bf06270 */
[----:B------:R-:W-:Y:S02]  /*0d80*/  SHF.R.S32.HI R17, RZ, 0x1f, R16 ;  /* 0x0000001fff117819 */ /* 0x000fe40000011410 */
[----:B------:R-:W-:Y:S02]  /*0d90*/  SEL R16, R16, 0x100, !P2 ;  /* 0x0000010010107807 */ /* 0x000fe40005000000 */
[----:B------:R-:W-:-:S02]  /*0da0*/  SEL R17, R17, RZ, !P2 ;  /* 0x000000ff11117207 */ /* 0x000fc40005000000 */
[----:B------:R-:W-:Y:S02]  /*0db0*/  SEL R16, R16, 0x100, P0 ;  /* 0x0000010010107807 */ /* 0x000fe40000000000 */
[----:B------:R-:W-:Y:S02]  /*0dc0*/  SEL R17, R17, RZ, P0 ;  /* 0x000000ff11117207 */ /* 0x000fe40000000000 */
[----:B------:R-:W-:Y:S02]  /*0dd0*/  SEL R16, R16, 0x100, P1 ;  /* 0x0000010010107807 */ /* 0x000fe40000800000 */
[----:B------:R-:W-:Y:S02]  /*0de0*/  SEL R17, R17, RZ, P1 ;  /* 0x000000ff11117207 */ /* 0x000fe40000800000 */
[----:B------:R-:W-:Y:S01]  /*0df0*/  ISETP.NE.AND P0, PT, RZ, UR5, PT ;  /* 0x00000005ff007c0c */ /* 0x000fe2000bf05270 */
[----:B0-----:R-:W-:-:S05]  /*0e00*/  IMAD.WIDE R14, R25, 0x4, R14 ;  /* 0x00000004190e7825 */ /* 0x001fca00078e020e */
[----:B------:R0:W-:Y:S07]  /*0e10*/  STG.E desc[UR6][R14.64], R28 ;  /* 0x0000001c0e007986 */ /* 0x0001ee000c101906 */
[----:B------:R-:W-:Y:S01]  /*0e20*/  @P0 FADD.FTZ R3, R3, R28 ;  /* 0x0000001c03030221 */ /* 0x000fe20000010000 */
[----:B0-----:R-:W0:Y:S02]  /*0e30*/  LDC.64 R14, c[0x0][0x3a0] ;  /* 0x0000e800ff0e7b82 */ /* 0x001e240000000a00 */
[----:B0-----:R-:W-:-:S05]  /*0e40*/  IMAD.WIDE R14, R25, 0x8, R14 ;  /* 0x00000008190e7825 */ /* 0x001fca00078e020e */
[----:B------:R0:W-:Y:S02]  /*0e50*/  STG.E.64 desc[UR6][R14.64], R16 ;  /* 0x000000100e007986 */ /* 0x0001e4000c101b06 */
[----:B0-----:R-:W0:Y:S02]  /*0e60*/  LDC.64 R14, c[0x0][0x3a8] ;  /* 0x0000ea00ff0e7b82 */ /* 0x001e240000000a00 */
[----:B0-----:R-:W-:-:S05]  /*0e70*/  IMAD.WIDE R14, R25, 0x4, R14 ;  /* 0x00000004190e7825 */ /* 0x001fca00078e020e */
[----:B------:R0:W-:Y:S02]  /*0e80*/  STG.E desc[UR6][R14.64], R26 ;  /* 0x0000001a0e007986 */ /* 0x0001e4000c101906 */
.L_x_84:
[----:B-123--:R-:W-:Y:S05]  /*0e90*/  BSYNC.RECONVERGENT B0 ;  /* 0x0000000000007941 */ /* 0x00efea0003800200 */
.L_x_83:
        /* <DEDUP_REMOVED lines=32> */
[----:B------:R-:W-:Y:S01]  /*10a0*/  ISETP.EQ.AND P5, PT, R14, 0x1c, PT ;  /* 0x0000001c0e00780c */ /* 0x000fe20003fa2270 */
[----:B------:R-:W-:Y:S02]  /*10b0*/  @P2 IMAD.MOV.U32 R21, RZ, RZ, -0x39e3c000 ;  /* 0xc61c4000ff152424 */ /* 0x000fe400078e00ff */
[----:B------:R-:W-:-:S06]  /*10c0*/  @P4 IMAD.MOV.U32 R18, RZ, RZ, -0x39e3c000 ;  /* 0xc61c4000ff124424 */ /* 0x000fcc00078e00ff */
[----:B------:R-:W-:Y:S02]  /*10d0*/  @P3 IMAD.MOV.U32 R22, RZ, RZ, -0x39e3c000 ;  /* 0xc61c4000ff163424 */ /* 0x000fe400078e00ff */
[----:B------:R-:W-:Y:S02]  /*10e0*/  @P6 IMAD.MOV.U32 R19, RZ, RZ, -0x39e3c000 ;  /* 0xc61c4000ff136424 */ /* 0x000fe400078e00ff */
[----:B------:R-:W-:-:S07]  /*10f0*/  @P5 IMAD.MOV.U32 R23, RZ, RZ, -0x39e3c000 ;  /* 0xc61c4000ff175424 */ /* 0x000fce00078e00ff */
.L_x_86:
[----:B------:R-:W-:Y:S05]  /*1100*/  BSYNC.RECONVERGENT B0 ;  /* 0x0000000000007941 */ /* 0x000fea0003800200 */
.L_x_85:
[----:B------:R-:W-:Y:S02]  /*1110*/  VIADD R26, R26, UR11 ;  /* 0x0000000b1a1a7c36 */ /* 0x000fe40008000000 */
[----:B------:R-:W-:Y:S01]  /*1120*/  VIADD R25, R25, 0x1 ;  /* 0x0000000119197836 */ /* 0x000fe20000000000 */
[----:B------:R-:W-:Y:S06]  /*1130*/  @P0 BRA `(.L_x_87) ;  /* 0xfffffff400b80947 */ /* 0x000fec000383ffff */
.L_x_82:
        /* <DEDUP_REMOVED lines=22> */
.L_x_89:
        /* <DEDUP_REMOVED lines=55> */
.L_x_88:
        /* <DEDUP_REMOVED lines=34> */
.L_x_90:
        /* <DEDUP_REMOVED lines=22> */
.L_x_91:
[----:B------:R-:W-:Y:S05]  /*1990*/  @!P1 EXIT ;  /* 0x000000000000994d */ /* 0x000fea0003800000 */
[----:B01----:R-:W0:Y:S01]  /*19a0*/  LDC.64 R6, c[0x0][0x390] ;  /* 0x0000e400ff067b82 */ /* 0x003e220000000a00 */
[----:B------:R1:W2:Y:S01]  /*19b0*/  MUFU.RCP R11, R4 ;  /* 0x00000004000b7308 */ /* 0x0002a20000001000 */
[----:B------:R-:W-:Y:S02]  /*19c0*/  IMAD.IADD R5, R0, 0x1, R5 ;  /* 0x0000000100057824 */ /* 0x000fe400078e0205 */
[----:B------:R-:W-:-:S07]  /*19d0*/  IMAD.MOV R15, RZ, RZ, -R15 ;  /* 0x000000ffff0f7224 */ /* 0x000fce00078e0a0f */
.L_x_92:
        /* <DEDUP_REMOVED lines=9> */
.L_x_93:
        /* <DEDUP_REMOVED lines=9> */
.L_x_3741:


//--------------------- .text._ZN4vllm3moe10topkGatingILi8ELi128ELi4ELi16ELi32El13__nv_bfloat16LNS0_11ScoringFuncE1EEEvPKT5_PKbPfiPT4_PiiiibPKf --------------------------
	.section	.text._ZN4vllm3moe10topkGatingILi8ELi128ELi4ELi16ELi32El13__nv_bfloat16LNS0_11ScoringFuncE1EEEvPKT5_PKbPfiPT4_PiiiibPKf,"ax",@progbits
	.align	128
        .global         _ZN4vllm3moe10topkGatingILi8ELi128ELi4ELi16ELi32El13__nv_bfloat16LNS0_11ScoringFuncE1EEEvPKT5_PKbPfiPT4_PiiiibPKf
        .type           _ZN4vllm3moe10topkGatingILi8ELi128ELi4ELi16ELi32El13__nv_bfloat16LNS0_11ScoringFuncE1EEEvPKT5_PKbPfiPT4_PiiiibPKf,@function
        .size           _ZN4vllm3moe10topkGatingILi8ELi128ELi4ELi16ELi32El13__nv_bfloat16LNS0_11ScoringFuncE1EEEvPKT5_PKbPfiPT4_PiiiibPKf,(.L_x_3742 - _ZN4vllm3moe10topkGatingILi8ELi128ELi4ELi16ELi32El13__nv_bfloat16LNS0_11ScoringFuncE1EEEvPKT5_PKbPfiPT4_PiiiibPKf)
        .other          _ZN4vllm3moe10topkGatingILi8ELi128ELi4ELi16ELi32El13__nv_bfloat16LNS0_11ScoringFuncE1EEEvPKT5_PKbPfiPT4_PiiiibPKf,@"STO_CUDA_ENTRY STV_DEFAULT"
_ZN4vllm3moe10topkGatingILi8ELi128ELi4ELi16ELi32El13__nv_bfloat16LNS0_11ScoringFuncE1EEEvPKT5_PKbPfiPT4_PiiiibPKf:
.text._ZN4vllm3moe10topkGatingILi8ELi128ELi4ELi16ELi32El13__nv_bfloat16LNS0_11ScoringFuncE1EEEvPKT5_PKbPfiPT4_PiiiibPKf:
[----:B------:R-:W-:Y:S01]  /*0000*/  LDC R1, c[0x0][0x37c] ;  /* 0x0000df00ff017b82 */ /* 0x000fe20000000800 */
[----:B------:R-:W0:Y:S01]  /*0010*/  S2R R0, SR_CTAID.X ;  /* 0x0000000000007919 */ /* 0x000e220000002500 */
[----:B------:R-:W1:Y:S01]  /*0020*/  LDCU UR4, c[0x0][0x398] ;  /* 0x00007300ff0477ac */ /* 0x000e620008000800 */
[----:B------:R-:W0:Y:S01]  /*0030*/  S2R R3, SR_TID.Y ;  /* 0x0000000000037919 */ /* 0x000e220000002200 */
[----:B------:R-:W2:Y:S01]  /*0040*/  S2R R2, SR_TID.X ;  /* 0x0000000000027919 */ /* 0x000ea20000002100 */
[----:B0-----:R-:W-:-:S04]  /*0050*/  IMAD R3, R0, 0x4, R3 ;  /* 0x0000000400037824 */ /* 0x001fc800078e0203 */
[----:B------:R-:W-:-:S05]  /*0060*/  IMAD.SHL.U32 R3, R3, 0x2, RZ ;  /* 0x0000000203037824 */ /* 0x000fca00078e00ff */
[----:B--2---:R-:W-:-:S04]  /*0070*/  LEA.HI R0, R2, R3, RZ, 0x1c ;  /* 0x0000000302007211 */ /* 0x004fc800078fe0ff */
[----:B-1----:R-:W-:-:S13]  /*0080*/  ISETP.GE.AND P0, PT, R0, UR4, PT ;  /* 0x0000000400007c0c */ /* 0x002fda000bf06270 */
[----:B------:R-:W-:Y:S05]  /*0090*/  @P0 EXIT ;  /* 0x000000000000094d */ /* 0x000fea0003800000 */
[----:B------:R-:W0:Y:S01]  /*00a0*/  LDCU.64 UR4, c[0x0][0x380] ;  /* 0x00007000ff0477ac */ /* 0x000e220008000a00 */
[----:B------:R-:W-:Y:S02]  /*00b0*/  IMAD.SHL.U32 R4, R2, 0x8, RZ ;  /* 0x0000000802047824 */ /* 0x000fe400078e00ff */
[----:B------:R-:W-:Y:S01]  /*00c0*/  IMAD.SHL.U32 R3, R0, 0x80, RZ ;  /* 0x0000008000037824 */ /* 0x000fe200078e00ff */
[----:B------:R-:W1:Y:S02]  /*00d0*/  LDCU.64 UR6, c[0x0][0x358] ;  /* 0x00006b00ff0677ac */ /* 0x000e640008000a00 */
[----:B------:R-:W-:Y:S01]  /*00e0*/  LOP3.LUT R12, R4, 0x78, RZ, 0xc0, !PT ;  /* 0x00000078040c7812 */ /* 0x000fe200078ec0ff */
[----:B------:R-:W2:Y:S03]  /*00f0*/  LDCU.64 UR8, c[0x0][0x3c0] ;  /* 0x00007800ff0877ac */ /* 0x000ea60008000a00 */
[----:B------:R-:W-:-:S02]  /*0100*/  LOP3.LUT R6, R3, R12, RZ, 0xfc, !PT ;  /* 0x0000000c03067212 */ /* 0x000fc400078efcff */
        /* <DEDUP_REMOVED lines=114> */
.L_x_99:
        /* <DEDUP_REMOVED lines=58> */
[----:B------:R-:W-:Y:S01]  /*0bd0*/  SEL R15, R16, R27, P0 ;  /* 0x0000001b100f7207 */ /* 0x000fe20000000000 */
[----:B------:R-:W0:Y:S04]  /*0be0*/  SHFL.BFLY PT, R29, R28, 0x2, 0x101f ;  /* 0x0c501f001c1d7f89 */ /* 0x000e2800000e0000 */
[----:B------:R-:W4:Y:S04]  /*0bf0*/  SHFL.BFLY PT, R16, R14, 0x1, 0x101f ;  /* 0x0c301f000e107f89 */ /* 0x000f2800000e0000 */
[----:B------:R-:W5:Y:S01]  /*0c00*/  SHFL.BFLY PT, R27, R15, 0x1, 0x101f ;  /* 0x0c301f000f1b7f89 */ /* 0x000f6200000e0000 */
[----:B0-----:R-:W-:-:S02]  /*0c10*/  FSEL R29, R29, R28, P0 ;  /* 0x0000001c1d1d7208 */ /* 0x001fc40000000000 */
[----:B------:R-:W-:Y:S02]  /*0c20*/  PLOP3.LUT P0, PT, PT, PT, PT, 0x80, 0x8 ;  /* 0x000000000008781c */ /* 0x000fe40003f0f070 */
[----:B----4-:R-:W-:-:S13]  /*0c30*/  FSETP.GEU.FTZ.AND P2, PT, R14, R16, PT ;  /* 0x000000100e00720b */ /* 0x010fda0003f5e000 */
[----:B------:R-:W-:Y:S02]  /*0c40*/  @P2 FSETP.NEU.FTZ.AND P3, PT, R14, R16, PT ;  /* 0x000000100e00220b */ /* 0x000fe40003f7d000 */
[----:B------:R-:W0:Y:S02]  /*0c50*/  SHFL.BFLY PT, R16, R29, 0x1, 0x101f ;  /* 0x0c301f001d107f89 */ /* 0x000e2400000e0000 */
[----:B-----5:R-:W-:-:S04]  /*0c60*/  @P2 ISETP.LT.AND P0, PT, R27, R15, !P3 ;  /* 0x0000000f1b00220c */ /* 0x020fc80005f01270 */
[----:B------:R-:W-:Y:S02]  /*0c70*/  SEL R27, R27, R15, P0 ;  /* 0x0000000f1b1b7207 */ /* 0x000fe40000000000 */
[----:B0-----:R-:W-:Y:S01]  /*0c80*/  FSEL R28, R16, R29, P0 ;  /* 0x0000001d101c7208 */ /* 0x001fe20000000000 */
        /* <DEDUP_REMOVED lines=23> */
.L_x_96:
[----:B-123--:R-:W-:Y:S05]  /*0e00*/  BSYNC.RECONVERGENT B0 ;  /* 0x0000000000007941 */ /* 0x00efea0003800200 */
.L_x_95:
        /* <DEDUP_REMOVED lines=37> */
.L_x_98:
[----:B------:R-:W-:Y:S05]  /*1060*/  BSYNC.RECONVERGENT B0 ;  /* 0x0000000000007941 */ /* 0x000fea0003800200 */
.L_x_97:
[----:B------:R-:W-:Y:S02]  /*1070*/  VIADD R26, R26, UR11 ;  /* 0x0000000b1a1a7c36 */ /* 0x000fe40008000000 */
[----:B------:R-:W-:Y:S01]  /*1080*/  VIADD R25, R25, 0x1 ;  /* 0x0000000119197836 */ /* 0x000fe20000000000 */
[----:B------:R-:W-:Y:S06]  /*1090*/  @P0 BRA `(.L_x_99) ;  /* 0xfffffff400e40947 */ /* 0x000fec000383ffff */
.L_x_94:
        /* <DEDUP_REMOVED lines=22> */
.L_x_101:
        /* <DEDUP_REMOVED lines=55> */
.L_x_100:
        /* <DEDUP_REMOVED lines=34> */
.L_x_102:
        /* <DEDUP_REMOVED lines=22> */
.L_x_103:
[----:B------:R-:W-:Y:S05]  /*18f0*/  @!P1 EXIT ;  /* 0x000000000000994d */ /* 0x000fea0003800000 */
[----:B01----:R-:W0:Y:S01]  /*1900*/  LDC.64 R6, c[0x0][0x390] ;  /* 0x0000e400ff067b82 */ /* 0x003e220000000a00 */
[----:B------:R1:W2:Y:S01]  /*1910*/  MUFU.RCP R11, R4 ;  /* 0x00000004000b7308 */ /* 0x0002a20000001000 */
[----:B------:R-:W-:Y:S02]  /*1920*/  IMAD.IADD R5, R0, 0x1, R5 ;  /* 0x0000000100057824 */ /* 0x000fe400078e0205 */
[----:B------:R-:W-:-:S07]  /*1930*/  IMAD.MOV R15, RZ, RZ, -R15 ;  /* 0x000000ffff0f7224 */ /* 0x000fce00078e0a0f */
.L_x_104:
        /* <DEDUP_REMOVED lines=9> */
.L_x_105:
        /* <DEDUP_REMOVED lines=11> */
.L_x_3742:


//--------------------- .text._ZN4vllm3moe10topkGatingILi8ELi64ELi4ELi16ELi32El13__nv_bfloat16LNS0_11ScoringFuncE1EEEvPKT5_PKbPfiPT4_PiiiibPKf --------------------------
	.section	.text._ZN4vllm3moe10topkGatingILi8ELi64ELi4ELi16ELi32El13__nv_bfloat16LNS0_11ScoringFuncE1EEEvPKT5_PKbPfiPT4_PiiiibPKf,"ax",@progbits
	.align	128
        .global         _ZN4vllm3moe10topkGatingILi8ELi64ELi4ELi16ELi32El13__nv_bfloat16LNS0_11ScoringFuncE1EEEvPKT5_PKbPfiPT4_PiiiibPKf
        .type           _ZN4vllm3moe10topkGatingILi8ELi64ELi4ELi16ELi32El13__nv_bfloat16LNS0_11ScoringFuncE1EEEvPKT5_PKbPfiPT4_PiiiibPKf,@function
        .size           _ZN4vllm3moe10topkGatingILi8ELi64ELi4ELi16ELi32El13__nv_bfloat16LNS0_11ScoringFuncE1EEEvPKT5_PKbPfiPT4_PiiiibPKf,(.L_x_3743 - _ZN4vllm3moe10topkGatingILi8ELi64ELi4ELi16ELi32El13__nv_bfloat16LNS0_11ScoringFuncE1EEEvPKT5_PKbPfiPT4_PiiiibPKf)
        .other          _ZN4vllm3moe10topkGatingILi8ELi64ELi4ELi16ELi32El13__nv_bfloat16LNS0_11ScoringFuncE1EEEvPKT5_PKbPfiPT4_PiiiibPKf,@"STO_CUDA_ENTRY STV_DEFAULT"
_ZN4vllm3moe10topkGatingILi8ELi64ELi4ELi16ELi32El13__nv_bfloat16LNS0_11ScoringFuncE1EEEvPKT5_PKbPfiPT4_PiiiibPKf:
.text._ZN4vllm3moe10topkGatingILi8ELi64ELi4ELi16ELi32El13__nv_bfloat16LNS0_11ScoringFuncE1EEEvPKT5_PKbPfiPT4_PiiiibPKf:
        /* <DEDUP_REMOVED lines=131> */
.L_x_111:
        /* <DEDUP_REMOVED lines=83> */
.L_x_108:
[----:B-123--:R-:W-:Y:S05]  /*0d60*/  BSYNC.RECONVERGENT B0 ;  /* 0x0000000000007941 */ /* 0x00efea0003800200 */
.L_x_107:
        /* <DEDUP_REMOVED lines=37> */
.L_x_110:
[----:B------:R-:W-:Y:S05]  /*0fc0*/  BSYNC.RECONVERGENT B0 ;  /* 0x0000000000007941 */ /* 0x000fea0003800200 */
.L_x_109:
[----:B------:R-:W-:Y:S02]  /*0fd0*/  VIADD R26, R26, UR11 ;  /* 0x0000000b1a1a7c36 */ /* 0x000fe40008000000 */
[----:B------:R-:W-:Y:S01]  /*0fe0*/  VIADD R25, R25, 0x1 ;  /* 0x0000000119197836 */ /* 0x000fe20000000000 */
[----:B------:R-:W-:Y:S06]  /*0ff0*/  @P0 BRA `(.L_x_111) ;  /* 0xfffffff8000c0947 */ /* 0x000fec000383ffff */
.L_x_106:
        /* <DEDUP_REMOVED lines=22> */
.L_x_113:
        /* <DEDUP_REMOVED lines=55> */
.L_x_112:
        /* <DEDUP_REMOVED lines=34> */
.L_x_114:
        /* <DEDUP_REMOVED lines=22> */
.L_x_115:
[----:B------:R-:W-:Y:S05]  /*1850*/  @!P1 EXIT ;  /* 0x000000000000994d */ /* 0x000fea0003800000 */
[----:B01----:R-:W0:Y:S01]  /*1860*/  LDC.64 R6, c[0x0][0x390] ;  /* 0x0000e400ff067b82 */ /* 0x003e220000000a00 */
[----:B------:R1:W2:Y:S01]  /*1870*/  MUFU.RCP R11, R4 ;  /* 0x00000004000b7308 */ /* 0x0002a20000001000 */
[----:B------:R-:W-:Y:S02]  /*1880*/  IMAD.IADD R5, R0, 0x1, R5 ;  /* 0x0000000100057824 */ /* 0x000fe400078e0205 */
[----:B------:R-:W-:-:S07]  /*1890*/  IMAD.MOV R15, RZ, RZ, -R15 ;  /* 0x000000ffff0f7224 */ /* 0x000fce00078e0a0f */
.L_x_116:
        /* <DEDUP_REMOVED lines=9> */
.L_x_117:
        /* <DEDUP_REMOVED lines=13> */
.L_x_3743:


//--------------------- .text._ZN4vllm3moe10topkGatingILi8ELi32ELi4ELi16ELi32El13__nv_bfloat16LNS0_11ScoringFuncE1EEEvPKT5_PKbPfiPT4_PiiiibPKf --------------------------
	.section	.text._ZN4vllm3moe10topkGatingILi8ELi32ELi4ELi16ELi32El13__nv_bfloat16LNS0_11ScoringFuncE1EEEvPKT5_PKbPfiPT4_PiiiibPKf,"ax",@progbits
	.align	128
        .global         _ZN4vllm3moe10topkGatingILi8ELi32ELi4ELi16ELi32El13__nv_bfloat16LNS0_11ScoringFuncE1EEEvPKT5_PKbPfiPT4_PiiiibPKf
        .type           _ZN4vllm3moe10topkGatingILi8ELi32ELi4ELi16ELi32El13__nv_bfloat16LNS0_11ScoringFuncE1EEEvPKT5_PKbPfiPT4_PiiiibPKf,@function
        .size           _ZN4vllm3moe10topkGatingILi8ELi32ELi4ELi16ELi32El13__nv_bfloat16LNS0_11ScoringFuncE1EEEvPKT5_PKbPfiPT4_PiiiibPKf,(.L_x_3744 - _ZN4vllm3moe10topkGatingILi8ELi32ELi4ELi16ELi32El13__nv_bfloat16LNS0_11ScoringFuncE1EEEvPKT5_PKbPfiPT4_PiiiibPKf)
        .other          _ZN4vllm3moe10topkGatingILi8ELi32ELi4ELi16ELi32El13__nv_bfloat16LNS0_11ScoringFuncE1EEEvPKT5_PKbPfiPT4_PiiiibPKf,@"STO_CUDA_ENTRY STV_DEFAULT"
_ZN4vllm3moe10topkGatingILi8ELi32ELi4ELi16ELi32El13__nv_bfloat16LNS0_11ScoringFuncE1EEEvPKT5_PKbPfiPT4_PiiiibPKf:
.text._ZN4vllm3moe10topkGatingILi8ELi32ELi4ELi16ELi32El13__nv_bfloat16LNS0_11ScoringFuncE1EEEvPKT5_PKbPfiPT4_PiiiibPKf:
        /* <DEDUP_REMOVED lines=131> */
.L_x_123:
        /* <DEDUP_REMOVED lines=43> */
[----:B------:R-:W-:Y:S01]  /*0ae0*/  SHFL.BFLY PT, R28, R15, 0x1, 0x1c1f ;  /* 0x0c3c1f000f1c7f89 */ /* 0x000fe200000e0000 */
[----:B0-----:R-:W-:-:S13]  /*0af0*/  FSETP.GEU.FTZ.AND P2, PT, R16, R17, PT ;  /* 0x000000111000720b */ /* 0x001fda0003f5e000 */
[----:B------:R-:W-:Y:S02]  /*0b00*/  @P2 FSETP.NEU.FTZ.AND P3, PT, R16, R17, PT ;  /* 0x000000111000220b */ /* 0x000fe40003f7d000 */
[----:B------:R-:W0:Y:S02]  /*0b10*/  SHFL.BFLY PT, R17, R14, 0x1, 0x1c1f ;  /* 0x0c3c1f000e117f89 */ /* 0x000e2400000e0000 */
[----:B0-----:R-:W-:-:S04]  /*0b20*/  @P2 ISETP.LT.AND P0, PT, R17, R14, !P3 ;  /* 0x0000000e1100220c */ /* 0x001fc80005f01270 */
[----:B------:R-:W-:Y:S02]  /*0b30*/  SEL R27, R17, R14, P0 ;  /* 0x0000000e111b7207 */ /* 0x000fe40000000000 */
[----:B------:R-:W-:Y:S01]  /*0b40*/  FSEL R28, R28, R15, P0 ;  /* 0x0000000f1c1c7208 */ /* 0x000fe20000000000 */
        /* <DEDUP_REMOVED lines=23> */
.L_x_120:
[----:B-123--:R-:W-:Y:S05]  /*0cc0*/  BSYNC.RECONVERGENT B0 ;  /* 0x0000000000007941 */ /* 0x00efea0003800200 */
.L_x_119:
        /* <DEDUP_REMOVED lines=37> */
.L_x_122:
[----:B------:R-:W-:Y:S05]  /*0f20*/  BSYNC.RECONVERGENT B0 ;  /* 0x0000000000007941 */ /* 0x000fea0003800200 */
.L_x_121:
[----:B------:R-:W-:Y:S02]  /*0f30*/  VIADD R26, R26, UR11 ;  /* 0x0000000b1a1a7c36 */ /* 0x000fe40008000000 */
[----:B------:R-:W-:Y:S01]  /*0f40*/  VIADD R25, R25, 0x1 ;  /* 0x0000000119197836 */ /* 0x000fe20000000000 */
[----:B------:R-:W-:Y:S06]  /*0f50*/  @P0 BRA `(.L_x_123) ;  /* 0xfffffff800340947 */ /* 0x000fec000383ffff */
.L_x_118:
        /* <DEDUP_REMOVED lines=22> */
.L_x_125:
        /* <DEDUP_REMOVED lines=55> */
.L_x_124:
        /* <DEDUP_REMOVED lines=34> */
.L_x_126:
        /* <DEDUP_REMOVED lines=22> */
.L_x_127:
[----:B------:R-:W-:Y:S05]  /*17b0*/  @!P1 EXIT ;  /* 0x000000000000994d */ /* 0x000fea0003800000 */
[----:B01----:R-:W0:Y:S01]  /*17c0*/  LDC.64 R6, c[0x0][0x390] ;  /* 0x0000e400ff067b82 */ /* 0x003e220000000a00 */
[----:B------:R1:W2:Y:S01]  /*17d0*/  MUFU.RCP R11, R4 ;  /* 0x00000004000b7308 */ /* 0x0002a20000001000 */
[----:B------:R-:W-:Y:S02]  /*17e0*/  IMAD.IADD R5, R0, 0x1, R5 ;  /* 0x0000000100057824 */ /* 0x000fe400078e0205 */
[----:B------:R-:W-:-:S07]  /*17f0*/  IMAD.MOV R15, RZ, RZ, -R15 ;  /* 0x000000ffff0f7224 */ /* 0x000fce00078e0a0f */
.L_x_128:
        /* <DEDUP_REMOVED lines=9> */
.L_x_129:
        /* <DEDUP_REMOVED lines=15> */
.L_x_3744:


//--------------------- .text._ZN4vllm3moe10topkGatingILi8ELi16ELi4ELi16ELi32El13__nv_bfloat16LNS0_11ScoringFuncE1EEEvPKT5_PKbPfiPT4_PiiiibPKf --------------------------
	.section	.text._ZN4vllm3moe10topkGatingILi8ELi16ELi4ELi16ELi32El13__nv_bfloat16LNS0_11ScoringFuncE1EEEvPKT5_PKbPfiPT4_PiiiibPKf,"ax",@progbits
	.align	128
        .global         _ZN4vllm3moe10topkGatingILi8ELi16ELi4ELi16ELi32El13__nv_bfloat16LNS0_11ScoringFuncE1EEEvPKT5_PKbPfiPT4_PiiiibPKf
        .type           _ZN4vllm3moe10topkGatingILi8ELi16ELi4ELi16ELi32El13__nv_bfloat16LNS0_11ScoringFuncE1EEEvPKT5_PKbPfiPT4_PiiiibPKf,@function
        .size           _ZN4vllm3moe10topkGatingILi8ELi16ELi4ELi16ELi32El13__nv_bfloat16LNS0_11ScoringFuncE1EEEvPKT5_PKbPfiPT4_PiiiibPKf,(.L_x_3745 - _ZN4vllm3moe10topkGatingILi8ELi16ELi4ELi16ELi32El13__nv_bfloat16LNS0_11ScoringFuncE1EEEvPKT5_PKbPfiPT4_PiiiibPKf)
        .other          _ZN4vllm3moe10topkGatingILi8ELi16ELi4ELi16ELi32El13__nv_bfloat16LNS0_11ScoringFuncE1EEEvPKT5_PKbPfiPT4_PiiiibPKf,@"STO_CUDA_ENTRY STV_DEFAULT"
_ZN4vllm3moe10topkGatingILi8ELi16ELi4ELi16ELi32El13__nv_bfloat16LNS0_11ScoringFuncE1EEEvPKT5_PKbPfiPT4_PiiiibPKf:
.text._ZN4vllm3moe10topkGatingILi8ELi16ELi4ELi16ELi32El13__nv_bfloat16LNS0_11ScoringFuncE1EEEvPKT5_PKbPfiPT4_PiiiibPKf:
[----:B------:R-:W-:Y:S01]  /*0000*/  LDC R1, c[0x0][0x37c] ;  /* 0x0000df00ff017b82 */ /* 0x000fe20000000800 */
[----:B------:R-:W0:Y:S01]  /*0010*/  S2R R0, SR_CTAID.X ;  /* 0x0000000000007919 */ /* 0x000e220000002500 */
[----:B------:R-:W1:Y:S01]  /*0020*/  LDCU UR4, c[0x0][0x398] ;  /* 0x00007300ff0477ac */ /* 0x000e620008000800 */
[----:B------:R-:W0:Y:S01]  /*0030*/  S2R R3, SR_TID.Y ;  /* 0x0000000000037919 */ /* 0x000e220000002200 */
[----:B------:R-:W2:Y:S01]  /*0040*/  S2R R2, SR_TID.X ;  /* 0x0000000000027919 */ /* 0x000ea20000002100 */
[----:B0-----:R-:W-:Y:S01]  /*0050*/  IMAD R3, R0, 0x4, R3 ;  /* 0x0000000400037824 */ /* 0x001fe200078e0203 */
[----:B--2---:R-:W-:-:S05]  /*0060*/  SHF.R.U32.HI R0, RZ, 0x1, R2 ;  /* 0x00000001ff007819 */ /* 0x004fca0000011602 */
[----:B------:R-:W-:-:S05]  /*0070*/  IMAD.U32 R0, R3, 0x10, R0 ;  /* 0x0000001003007824 */ /* 0x000fca00078e0000 */
        /* <DEDUP_REMOVED lines=104> */
[----:B------:R-:W-:Y:S01]  /*0700*/  IMAD.MOV.U32 R3, RZ, RZ, RZ ;  /* 0x000000ffff037224 */ /* 0x000fe200078e00ff */
[----:B------:R-:W-:Y:S01]  /*0710*/  @!P0 MOV R20, R9 ;  /* 0x0000000900148202 */ /* 0x000fe20000000f00 */
[----:B------:R-:W-:-:S02]  /*0720*/  @!P0 IMAD.MOV.U32 R11, RZ, RZ, R4 ;  /* 0x000000ffff0b8224 */ /* 0x000fc400078e0004 */
[----:B------:R-:W-:Y:S02]  /*0730*/  @!P0 IMAD.MOV.U32 R13, RZ, RZ, R5 ;  /* 0x000000ffff0d8224 */ /* 0x000fe400078e0005 */
        /* <DEDUP_REMOVED lines=15> */
.L_x_135:
[CC--:B------:R-:W-:Y:S01]  /*0830*/  FSETP.GT.FTZ.AND P6, PT, R20.reuse, R11.reuse, PT ;  /* 0x0000000b1400720b */ /* 0x0c0fe20003fd4000 */
[----:B------:R-:W-:Y:S03]  /*0840*/  BSSY.RECONVERGENT B0, `(.L_x_131) ;  /* 0x000003e000007945 */ /* 0x000fe60003800200 */
[----:B------:R-:W-:Y:S02]  /*0850*/  FSEL R14, R20, R11, P6 ;  /* 0x0000000b140e7208 */ /* 0x000fe40003000000 */
[----:B------:R-:W-:Y:S02]  /*0860*/  FSEL R16, R9, R4, P6 ;  /* 0x0000000409107208 */ /* 0x000fe40003000000 */
[----:B------:R-:W-:Y:S02]  /*0870*/  FSETP.GT.FTZ.AND P2, PT, R13, R14, PT ;  /* 0x0000000e0d00720b */ /* 0x000fe40003f54000 */
[----:B------:R-:W-:-:S02]  /*0880*/  SEL R17, RZ, 0x1, !P6 ;  /* 0x00000001ff117807 */ /* 0x000fc40007000000 */
[----:B------:R-:W-:Y:S02]  /*0890*/  FSEL R14, R13, R14, P2 ;  /* 0x0000000e0d0e7208 */ /* 0x000fe40001000000 */
[----:B------:R-:W-:Y:S02]  /*08a0*/  SEL R17, R17, 0x2, !P2 ;  /* 0x0000000211117807 */ /* 0x000fe40005000000 */
[----:B------:R-:W-:Y:S02]  /*08b0*/  FSETP.GT.FTZ.AND P3, PT, R21, R14, PT ;  /* 0x0000000e1500720b */ /* 0x000fe40003f74000 */
[----:B------:R-:W-:Y:S02]  /*08c0*/  FSEL R27, R5, R16, P2 ;  /* 0x00000010051b7208 */ /* 0x000fe40001000000 */
[----:B------:R-:W-:Y:S02]  /*08d0*/  FSEL R15, R21, R14, P3 ;  /* 0x0000000e150f7208 */ /* 0x000fe40001800000 */
[----:B------:R-:W-:-:S02]  /*08e0*/  SEL R17, R17, 0x3, !P3 ;  /* 0x0000000311117807 */ /* 0x000fc40005800000 */
[----:B------:R-:W-:Y:S02]  /*08f0*/  FSETP.GT.FTZ.AND P0, PT, R18, R15, PT ;  /* 0x0000000f1200720b */ /* 0x000fe40003f14000 */
[----:B------:R-:W-:Y:S02]  /*0900*/  FSEL R27, R8, R27, P3 ;  /* 0x0000001b081b7208 */ /* 0x000fe40001800000 */
[----:B------:R-:W-:Y:S02]  /*0910*/  FSEL R15, R18, R15, P0 ;  /* 0x0000000f120f7208 */ /* 0x000fe40000000000 */
[----:B------:R-:W-:Y:S02]  /*0920*/  SEL R17, R17, 0x4, !P0 ;  /* 0x0000000411117807 */ /* 0x000fe40004000000 */
[----:B------:R-:W-:Y:S02]  /*0930*/  FSETP.GT.FTZ.AND P4, PT, R22, R15, PT ;  /* 0x0000000f1600720b */ /* 0x000fe40003f94000 */
[----:B------:R-:W-:-:S02]  /*0940*/  FSEL R27, R6, R27, P0 ;  /* 0x0000001b061b7208 */ /* 0x000fc40000000000 */
[----:B------:R-:W-:Y:S02]  /*0950*/  FSEL R14, R22, R15, P4 ;  /* 0x0000000f160e7208 */ /* 0x000fe40002000000 */
[----:B------:R-:W-:Y:S02]  /*0960*/  SEL R17, R17, 0x5, !P4 ;  /* 0x0000000511117807 */ /* 0x000fe40006000000 */
[CC--:B------:R-:W-:Y:S02]  /*0970*/  FSETP.GT.FTZ.AND P5, PT, R19.reuse, R14.reuse, PT ;  /* 0x0000000e1300720b */ /* 0x0c0fe40003fb4000 */
[----:B------:R-:W-:Y:S02]  /*0980*/  PLOP3.LUT P0, PT, PT, PT, PT, 0x80, 0x8 ;  /* 0x000000000008781c */ /* 0x000fe40003f0f070 */
[----:B------:R-:W-:Y:S02]  /*0990*/  FSEL R14, R19, R14, P5 ;  /* 0x0000000e130e7208 */ /* 0x000fe40002800000 */
[----:B------:R-:W-:-:S02]  /*09a0*/  SEL R17, R17, 0x6, !P5 ;  /* 0x0000000611117807 */ /* 0x000fc40006800000 */
[----:B------:R-:W-:-:S04]  /*09b0*/  FSETP.GT.FTZ.AND P6, PT, R23, R14, PT ;  /* 0x0000000e1700720b */ /* 0x000fc80003fd4000 */
[----:B------:R-:W-:Y:S02]  /*09c0*/  FSEL R14, R23, R14, P6 ;  /* 0x0000000e170e7208 */ /* 0x000fe40003000000 */
[----:B------:R-:W-:-:S03]  /*09d0*/  SEL R17, R17, 0x7, !P6 ;  /* 0x0000000711117807 */ /* 0x000fc60007000000 */
[----:B------:R-:W4:Y:S02]  /*09e0*/  SHFL.BFLY PT, R15, R14, 0x1, 0x1e1f ;  /* 0x0c3e1f000e0f7f89 */ /* 0x000f2400000e0000 */
[----:B------:R-:W-:Y:S01]  /*09f0*/  IMAD R17, R2, 0x8, R17 ;  /* 0x0000000802117824 */ /* 0x000fe200078e0211 */
[----:B----4-:R-:W-:-:S13]  /*0a00*/  FSETP.GEU.FTZ.AND P2, PT, R14, R15, PT ;  /* 0x0000000f0e00720b */ /* 0x010fda0003f5e000 */
[----:B------:R-:W-:Y:S02]  /*0a10*/  @P2 FSETP.NEU.FTZ.AND P3, PT, R14, R15, PT ;  /* 0x0000000f0e00220b */ /* 0x000fe40003f7d000 */
[----:B------:R-:W-:Y:S02]  /*0a20*/  FSEL R14, R10, R27, P4 ;  /* 0x0000001b0a0e7208 */ /* 0x000fe40002000000 */
[----:B------:R-:W-:Y:S02]  /*0a30*/  ISETP.NE.AND P4, PT, R2, RZ, PT ;  /* 0x000000ff0200720c */ /* 0x000fe40003f85270 */
[----:B------:R-:W-:Y:S02]  /*0a40*/  FSEL R15, R7, R14, P5 ;  /* 0x0000000e070f7208 */ /* 0x000fe40002800000 */
[----:B------:R-:W4:Y:S02]  /*0a50*/  SHFL.BFLY PT, R14, R17, 0x1, 0x1e1f ;  /* 0x0c3e1f00110e7f89 */ /* 0x000f2400000e0000 */
[----:B------:R-:W-:-:S05]  /*0a60*/  FSEL R15, R12, R15, P6 ;  /* 0x0000000f0c0f7208 */ /* 0x000fca0003000000 */
[----:B------:R-:W5:Y:S01]  /*0a70*/  SHFL.BFLY PT, R28, R15, 0x1, 0x1e1f ;  /* 0x0c3e1f000f1c7f89 */ /* 0x000f6200000e0000 */
[----:B----4-:R-:W-:-:S04]  /*0a80*/  @P2 ISETP.LT.AND P0, PT, R14, R17, !P3 ;  /* 0x000000110e00220c */ /* 0x010fc80005f01270 */
[----:B------:R-:W-:Y:S02]  /*0a90*/  SEL R27, R14, R17, P0 ;  /* 0x000000110e1b7207 */ /* 0x000fe40000000000 */
[----:B-----5:R-:W-:Y:S01]  /*0aa0*/  FSEL R28, R28, R15, P0 ;  /* 0x0000000f1c1c7208 */ /* 0x020fe20000000000 */
[----:B------:R-:W-:Y:S06]  /*0ab0*/  @P4 BRA `(.L_x_132) ;  /* 0x0000000000584947 */ /* 0x000fec0003800000 */
[----:B------:R-:W4:Y:S01]  /*0ac0*/  LDC.64 R14, c[0x0][0x390] ;  /* 0x0000e400ff0e7b82 */ /* 0x000f220000000a00 */
[C---:B--2---:R-:W-:Y:S01]  /*0ad0*/  VIADD R16, R27.reuse, -UR9 ;  /* 0x800000091b107c36 */ /* 0x044fe20008000000 */
[C---:B---3--:R-:W-:Y:S01]  /*0ae0*/  ISETP.GE.AND P2, PT, R27.reuse, UR10, PT ;  /* 0x0000000a1b007c0c */ /* 0x048fe2000bf46270 */
[----:B0-----:R-:W-:Y:S01]  /*0af0*/  UPRMT UR5, UR8, 0x8880, URZ ;  /* 0x0000888008057896 */ /* 0x001fe200080000ff */
        /* <DEDUP_REMOVED lines=9> */
[----:B----4-:R-:W-:-:S05]  /*0b90*/  IMAD.WIDE R14, R25, 0x4, R14 ;  /* 0x00000004190e7825 */ /* 0x010fca00078e020e */
        /* <DEDUP_REMOVED lines=8> */
.L_x_132:
[----:B0123--:R-:W-:Y:S05]  /*0c20*/  BSYNC.RECONVERGENT B0 ;  /* 0x0000000000007941 */ /* 0x00ffea0003800200 */
.L_x_131:
[----:B----4-:R-:W0:Y:S01]  /*0c30*/  LDC R15, c[0x0][0x3b0] ;  /* 0x0000ec00ff0f7b82 */ /* 0x010e220000000800 */
        /* <DEDUP_REMOVED lines=25> */
[----:B------:R-:W-:Y:S02]  /*0dd0*/  @P3 MOV R11, 0xc61c4000 ;  /* 0xc61c4000000b3802 */ /* 0x000fe40000000f00 */
[----:B------:R-:W-:Y:S01]  /*0de0*/  @P6 IMAD.MOV.U32 R20, RZ, RZ, -0x39e3c000 ;  /* 0xc61c4000ff146424 */ /* 0x000fe200078e00ff */
[C---:B------:R-:W-:Y:S01]  /*0df0*/  ISETP.EQ.AND P3, PT, R14.reuse, 0x14, PT ;  /* 0x000000140e00780c */ /* 0x040fe20003f62270 */
[----:B------:R-:W-:Y:S01]  /*0e00*/  @P5 IMAD.MOV.U32 R13, RZ, RZ, -0x39e3c000 ;  /* 0xc61c4000ff0d5424 */ /* 0x000fe200078e00ff */
[C---:B------:R-:W-:Y:S01]  /*0e10*/  ISETP.EQ.AND P6, PT, R14.reuse, 0x18, PT ;  /* 0x000000180e00780c */ /* 0x040fe20003fc2270 */
[----:B------:R-:W-:Y:S01]  /*0e20*/  @P2 IMAD.MOV.U32 R21, RZ, RZ, -0x39e3c000 ;  /* 0xc61c4000ff152424 */ /* 0x000fe200078e00ff */
[----:B------:R-:W-:Y:S01]  /*0e30*/  ISETP.EQ.AND P5, PT, R14, 0x1c, PT ;  /* 0x0000001c0e00780c */ /* 0x000fe20003fa2270 */
[----:B------:R-:W-:-:S08]  /*0e40*/  @P4 IMAD.MOV.U32 R18, RZ, RZ, -0x39e3c000 ;  /* 0xc61c4000ff124424 */ /* 0x000fd000078e00ff */
[----:B------:R-:W-:Y:S02]  /*0e50*/  @P3 IMAD.MOV.U32 R22, RZ, RZ, -0x39e3c000 ;  /* 0xc61c4000ff163424 */ /* 0x000fe400078e00ff */
[----:B------:R-:W-:Y:S02]  /*0e60*/  @P6 IMAD.MOV.U32 R19, RZ, RZ, -0x39e3c000 ;  /* 0xc61c4000ff136424 */ /* 0x000fe400078e00ff */
[----:B------:R-:W-:-:S07]  /*0e70*/  @P5 IMAD.MOV.U32 R23, RZ, RZ, -0x39e3c000 ;  /* 0xc61c4000ff175424 */ /* 0x000fce00078e00ff */
.L_x_134:
[----:B------:R-:W-:Y:S05]  /*0e80*/  BSYNC.RECONVERGENT B0 ;  /* 0x0000000000007941 */ /* 0x000fea0003800200 */
.L_x_133:
[----:B------:R-:W-:Y:S02]  /*0e90*/  VIADD R26, R26, UR11 ;  /* 0x0000000b1a1a7c36 */ /* 0x000fe40008000000 */
[----:B------:R-:W-:Y:S01]  /*0ea0*/  VIADD R25, R25, 0x1 ;  /* 0x0000000119197836 */ /* 0x000fe20000000000 */
[----:B------:R-:W-:Y:S06]  /*0eb0*/  @P0 BRA `(.L_x_135) ;  /* 0xfffffff8005c0947 */ /* 0x000fec000383ffff */
.L_x_130:
        /* <DEDUP_REMOVED lines=22> */
.L_x_137:
[----:B0-----:R-:W-:Y:S01]  /*1020*/  MOV R2, UR4 ;  /* 0x0000000400027c02 */ /* 0x001fe20008000f00 */
[----:B------:R-:W-:-:S04]  /*1030*/  IMAD.U32 R3, RZ, RZ, UR5 ;  /* 0x00000005ff037e24 */ /* 0x000fc8000f8e00ff */
        /* <DEDUP_REMOVED lines=53> */
.L_x_136:
        /* <DEDUP_REMOVED lines=34> */
.L_x_138:
        /* <DEDUP_REMOVED lines=22> */
.L_x_139:
[----:B------:R-:W-:Y:S05]  /*1710*/  @!P1 EXIT ;  /* 0x000000000000994d */ /* 0x000fea0003800000 */
[----:B01----:R-:W0:Y:S01]  /*1720*/  LDC.64 R6, c[0x0][0x390] ;  /* 0x0000e400ff067b82 */ /* 0x003e220000000a00 */
[----:B------:R1:W2:Y:S01]  /*1730*/  MUFU.RCP R11, R4 ;  /* 0x00000004000b7308 */ /* 0x0002a20000001000 */
[----:B------:R-:W-:Y:S02]  /*1740*/  IMAD.IADD R5, R0, 0x1, R5 ;  /* 0x0000000100057824 */ /* 0x000fe400078e0205 */
[----:B------:R-:W-:-:S07]  /*1750*/  IMAD.MOV R15, RZ, RZ, -R15 ;  /* 0x000000ffff0f7224 */ /* 0x000fce00078e0a0f */
.L_x_140:
        /* <DEDUP_REMOVED lines=9> */
.L_x_141:
        /* <DEDUP_REMOVED lines=9> */
.L_x_3745:


//--------------------- .text._ZN4vllm3moe10topkGatingILi8ELi8ELi4ELi16ELi32El13__nv_bfloat16LNS0_11ScoringFuncE1EEEvPKT5_PKbPfiPT4_PiiiibPKf --------------------------
	.section	.text._ZN4vllm3moe10topkGatingILi8ELi8ELi4ELi16ELi32El13__nv_bfloat16LNS0_11ScoringFuncE1EEEvPKT5_PKbPfiPT4_PiiiibPKf,"ax",@progbits
	.align	128
        .global         _ZN4vllm3moe10topkGatingILi8ELi8ELi4ELi16ELi32El13__nv_bfloat16LNS0_11ScoringFuncE1EEEvPKT5_PKbPfiPT4_PiiiibPKf
        .type           _ZN4vllm3moe10topkGatingILi8ELi8ELi4ELi16ELi32El13__nv_bfloat16LNS0_11ScoringFuncE1EEEvPKT5_PKbPfiPT4_PiiiibPKf,@function
        .size           _ZN4vllm3moe10topkGatingILi8ELi8ELi4ELi16ELi32El13__nv_bfloat16LNS0_11ScoringFuncE1EEEvPKT5_PKbPfiPT4_PiiiibPKf,(.L_x_3746 - _ZN4vllm3moe10topkGatingILi8ELi8ELi4ELi16ELi32El13__nv_bfloat16LNS0_11ScoringFuncE1EEEvPKT5_PKbPfiPT4_PiiiibPKf)
        .other          _ZN4vllm3moe10topkGatingILi8ELi8ELi4ELi16ELi32El13__nv_bfloat16LNS0_11ScoringFuncE1EEEvPKT5_PKbPfiPT4_PiiiibPKf,@"STO_CUDA_ENTRY STV_DEFAULT"
_ZN4vllm3moe10topkGatingILi8ELi8ELi4ELi16ELi32El13__nv_bfloat16LNS0_11ScoringFuncE1EEEvPKT5_PKbPfiPT4_PiiiibPKf:
.text._ZN4vllm3moe10topkGatingILi8ELi8ELi4ELi16ELi32El13__nv_bfloat16LNS0_11ScoringFuncE1EEEvPKT5_PKbPfiPT4_PiiiibPKf:
[----:B------:R-:W-:Y:S01]  /*0000*/  LDC R1, c[0x0][0x37c] ;  /* 0x0000df00ff017b82 */ /* 0x000fe20000000800 */
[----:B------:R-:W0:Y:S01]  /*0010*/  S2R R0, SR_TID.Y ;  /* 0x0000000000007919 */ /* 0x000e220000002200 */
[----:B------:R-:W1:Y:S01]  /*0020*/  LDCU UR4, c[0x0][0x398] ;  /* 0x00007300ff0477ac */ /* 0x000e620008000800 */
[----:B------:R-:W0:Y:S01]  /*0030*/  S2R R3, SR_TID.X ;  /* 0x0000000000037919 */ /* 0x000e220000002100 */
[----:B------:R-:W2:Y:S01]  /*0040*/  S2R R2, SR_CTAID.X ;  /* 0x0000000000027919 */ /* 0x000ea20000002500 */
[----:B-1----:R-:W-:Y:S02]  /*0050*/  IMAD.U32 R18, RZ, RZ, UR4 ;  /* 0x00000004ff127e24 */ /* 0x002fe4000f8e00ff */
[----:B0-----:R-:W-:-:S04]  /*0060*/  IMAD R27, R0, 0x20, R3 ;  /* 0x00000020001b7824 */ /* 0x001fc800078e0203 */
[----:B--2---:R-:W-:-:S05]  /*0070*/  IMAD R27, R2, 0x80, R27 ;  /* 0x00000080021b7824 */ /* 0x004fca00078e021b */
[----:B------:R-:W-:-:S13]  /*0080*/  ISETP.GE.AND P0, PT, R27, R18, PT ;  /* 0x000000121b00720c */ /* 0x000fda0003f06270 */
[----:B------:R-:W-:Y:S05]  /*0090*/  @P0 EXIT ;  /* 0x000000000000094d */ /* 0x000fea0003800000 */
[----:B------:R-:W0:Y:S01]  /*00a0*/  LDC.64 R4, c[0x0][0x380] ;  /* 0x0000e000ff047b82 */ /* 0x000e220000000a00 */
[----:B------:R-:W1:Y:S01]  /*00b0*/  LDCU.64 UR6, c[0x0][0x358] ;  /* 0x00006b00ff0677ac */ /* 0x000e620008000a00 */
[----:B------:R-:W-:Y:S01]  /*00c0*/  IMAD.SHL.U32 R7, R27, 0x8, RZ ;  /* 0x000000081b077824 */ /* 0x000fe200078e00ff */
[----:B------:R-:W2:Y:S01]  /*00d0*/  LDCU.64 UR8, c[0x0][0x3c0] ;  /* 0x00007800ff0877ac */ /* 0x000ea20008000a00 */
[----:B------:R-:W3:Y:S02]  /*00e0*/  LDCU.64 UR4, c[0x0][0x388] ;  /* 0x00007100ff0477ac */ /* 0x000ee40008000a00 */
[----:B0-----:R-:W-:-:S06]  /*00f0*/  IMAD.WIDE R4, R7, 0x2, R4 ;  /* 0x0000000207047825 */ /* 0x001fcc00078e0204 */
[----:B-1----:R-:W4:Y:S01]  /*0100*/  LDG.E.128 R4, desc[UR6][R4.64] ;  /* 0x0000000604047981 */ /* 0x002f22000c1e1d00 */
[----:B--2---:R-:W-:Y:S02]  /*0110*/  ISETP.NE.U32.AND P1, PT, RZ, UR8, PT ;  /* 0x00000008ff007c0c */ /* 0x004fe4000bf25070 */
[----:B---3--:R-:W-:Y:S02]  /*0120*/  ISETP.NE.U32.AND P0, PT, RZ, UR4, PT ;  /* 0x00000004ff007c0c */ /* 0x008fe4000bf05070 */
[----:B------:R-:W-:Y:S02]  /*0130*/  ISETP.NE.AND.EX P1, PT, RZ, UR9, PT, P1 ;  /* 0x00000009ff007c0c */ /* 0x000fe4000bf25310 */
[----:B------:R-:W-:-:S11]  /*0140*/  ISETP.NE.AND.EX P0, PT, RZ, UR5, PT, P0 ;  /* 0x00000005ff007c0c */ /* 0x000fd6000bf05300 */
[----:B------:R-:W0:Y:S02]  /*0150*/  @P1 LDC.64 R22, c[0x0][0x3c0] ;  /* 0x0000f000ff161b82 */ /* 0x000e240000000a00 */
[C---:B------:R-:W-:Y:S01]  /*0160*/  @P0 IADD3 R10, P2, PT, R27.reuse, UR4, RZ ;  /* 0x000000041b0a0c10 */ /* 0x040fe2000ff5e0ff */
[----:B------:R-:W1:Y:S03]  /*0170*/  LDCU UR4, c[0x0][0x3b0] ;  /* 0x00007600ff0477ac */ /* 0x000e660008000800 */
[----:B------:R-:W-:-:S05]  /*0180*/  @P0 LEA.HI.X.SX32 R11, R27, UR5, 0x1, P2 ;  /* 0x000000051b0b0c11 */ /* 0x000fca00090f0eff */
[----:B------:R2:W3:Y:S04]  /*0190*/  @P0 LDG.E.U8 R10, desc[UR6][R10.64] ;  /* 0x000000060a0a0981 */ /* 0x0004e8000c1e1100 */
[----:B0-----:R-:W5:Y:S04]  /*01a0*/  @P1 LDG.E R9, desc[UR6][R22.64+0x8] ;  /* 0x0000080616091981 */ /* 0x001f68000c1e1900 */
[----:B------:R-:W5:Y:S04]  /*01b0*/  @P1 LDG.E R13, desc[UR6][R22.64] ;  /* 0x00000006160d1981 */ /* 0x000f68000c1e1900 */
[----:B------:R-:W5:Y:S04]  /*01c0*/  @P1 LDG.E R20, desc[UR6][R22.64+0x10] ;  /* 0x0000100616141981 */ /* 0x000f68000c1e1900 */
[----:B------:R-:W5:Y:S04]  /*01d0*/  @P1 LDG.E R33, desc[UR6][R22.64+0x18] ;  /* 0x0000180616211981 */ /* 0x000f68000c1e1900 */
[----:B------:R-:W5:Y:S04]  /*01e0*/  @P1 LDG.E R8, desc[UR6][R22.64+0x4] ;  /* 0x0000040616081981 */ /* 0x000f68000c1e1900 */
[----:B------:R-:W5:Y:S04]  /*01f0*/  @P1 LDG.E R19, desc[UR6][R22.64+0xc] ;  /* 0x00000c0616131981 */ /* 0x000f68000c1e1900 */
[----:B------:R-:W5:Y:S04]  /*0200*/  @P1 LDG.E R17, desc[UR6][R22.64+0x14] ;  /* 0x0000140616111981 */ /* 0x000f68000c1e1900 */
[----:B------:R0:W5:Y:S01]  /*0210*/  @P1 LDG.E R34, desc[UR6][R22.64+0x1c] ;  /* 0x00001c0616221981 */ /* 0x000162000c1e1900 */
[----:B------:R-:W-:-:S02]  /*0220*/  IMAD.MOV.U32 R25, RZ, RZ, RZ ;  /* 0x000000ffff197224 */ /* 0x000fc400078e00ff */
[----:B----4-:R-:W-:Y:S02]  /*0230*/  IMAD.U32 R12, R4, 0x10000, RZ ;  /* 0x00010000040c7824 */ /* 0x010fe400078e00ff */
[----:B--2---:R-:W-:Y:S02]  /*0240*/  IMAD.U32 R11, R5, 0x10000, RZ ;  /* 0x00010000050b7824 */ /* 0x004fe400078e00ff */
[----:B------:R-:W-:Y:S02]  /*0250*/  IMAD.U32 R15, R6, 0x10000, RZ ;  /* 0x00010000060f7824 */ /* 0x000fe400078e00ff */
[----:B------:R-:W-:Y:S01]  /*0260*/  FMUL.FTZ R14, R12, -1.4426950216293334961 ;  /* 0xbfb8aa3b0c0e7820 */ /* 0x000fe20000410000 */
[----:B------:R-:W-:Y:S01]  /*0270*/  FMUL.FTZ R12, R11, -1.4426950216293334961 ;  /* 0xbfb8aa3b0b0c7820 */ /* 0x000fe20000410000 */
[----:B------:R-:W-:Y:S01]  /*0280*/  PRMT R4, R4, 0x7632, R4 ;  /* 0x0000763204047816 */ /* 0x000fe20000000004 */
[----:B------:R-:W-:Y:S01]  /*0290*/  FMUL.FTZ R11, R15, -1.4426950216293334961 ;  /* 0xbfb8aa3b0f0b7820 */ /* 0x000fe20000410000 */
[----:B------:R-:W-:Y:S01]  /*02a0*/  IMAD.U32 R15, R7, 0x10000, RZ ;  /* 0x00010000070f7824 */ /* 0x000fe200078e00ff */
[----:B------:R-:W-:-:S02]  /*02b0*/  PRMT R6, R6, 0x7632, R6 ;  /* 0x0000763206067816 */ /* 0x000fc40000000006 */
[----:B------:R-:W-:Y:S01]  /*02c0*/  PRMT R7, R7, 0x7632, R7 ;  /* 0x0000763207077816 */ /* 0x000fe20000000007 */
[----:B------:R-:W-:Y:S01]  /*02d0*/  FMUL.FTZ R21, R15, -1.4426950216293334961 ;  /* 0xbfb8aa3b0f157820 */ /* 0x000fe20000410000 */
[----:B------:R-:W-:Y:S01]  /*02e0*/  IMAD.U32 R15, R4, 0x10000, RZ ;  /* 0x00010000040f7824 */ /* 0x000fe200078e00ff */
[----:B------:R-:W-:Y:S01]  /*02f0*/  PRMT R5, R5, 0x7632, R5 ;  /* 0x0000763205057816 */ /* 0x000fe20000000005 */
[----:B------:R-:W-:Y:S02]  /*0300*/  IMAD.U32 R6, R6, 0x10000, RZ ;  /* 0x0001000006067824 */ /* 0x000fe400078e00ff */
[----:B------:R-:W-:Y:S02]  /*0310*/  IMAD.U32 R7, R7, 0x10000, RZ ;  /* 0x0001000007077824 */ /* 0x000fe400078e00ff */
[----:B------:R-:W-:Y:S01]  /*0320*/  FMUL.FTZ R16, R15, -1.4426950216293334961 ;  /* 0xbfb8aa3b0f107820 */ /* 0x000fe20000410000 */
[----:B------:R-:W-:Y:S02]  /*0330*/  IMAD.U32 R15, R5, 0x10000, RZ ;  /* 0x00010000050f7824 */ /* 0x000fe400078e00ff */
[----:B------:R-:W-:Y:S01]  /*0340*/  FMUL.FTZ R6, R6, -1.4426950216293334961 ;  /* 0xbfb8aa3b06067820 */ /* 0x000fe20000410000 */
[----:B------:R-:W-:Y:S01]  /*0350*/  FMUL.FTZ R7, R7, -1.4426950216293334961 ;  /* 0xbfb8aa3b07077820 */ /* 0x000fe20000410000 */
[----:B------:R-:W2:Y:S01]  /*0360*/  MUFU.EX2 R12, R12 ;  /* 0x0000000c000c7308 */ /* 0x000ea20000000800 */
[----:B------:R-:W-:-:S07]  /*0370*/  FMUL.FTZ R15, R15, -1.4426950216293334961 ;  /* 0xbfb8aa3b0f0f7820 */ /* 0x000fce0000410000 */
[----:B------:R-:W4:Y:S08]  /*0380*/  MUFU.EX2 R11, R11 ;  /* 0x0000000b000b7308 */ /* 0x000f300000000800 */
[----:B------:R-:W1:Y:S08]  /*0390*/  MUFU.EX2 R4, R21 ;  /* 0x0000001500047308 */ /* 0x000e700000000800 */
[----:B------:R-:W0:Y:S08]  /*03a0*/  MUFU.EX2 R14, R14 ;  /* 0x0000000e000e7308 */ /* 0x000e300000000800 */
[----:B------:R-:W3:Y:S08]  /*03b0*/  MUFU.EX2 R5, R16 ;  /* 0x0000001000057308 */ /* 0x000ef00000000800 */
[----:B------:R-:W3:Y:S08]  /*03c0*/  MUFU.EX2 R6, R6 ;  /* 0x0000000600067308 */ /* 0x000ef00000000800 */
[----:B------:R-:W5:Y:S08]  /*03d0*/  MUFU.EX2 R7, R7 ;  /* 0x0000000700077308 */ /* 0x000f700000000800 */
[----:B------:R-:W5:Y:S01]  /*03e0*/  MUFU.EX2 R15, R15 ;  /* 0x0000000f000f7308 */ /* 0x000f620000000800 */
[----:B--2---:R-:W-:Y:S01]  /*03f0*/  FADD.FTZ R12, R12, 1 ;  /* 0x3f8000000c0c7421 */ /* 0x004fe20000010000 */
[----:B----4-:R-:W-:Y:S01]  /*0400*/  FADD.FTZ R11, R11, 1 ;  /* 0x3f8000000b0b7421 */ /* 0x010fe20000010000 */
[----:B-1----:R-:W-:Y:S01]  /*0410*/  FADD.FTZ R4, R4, 1 ;  /* 0x3f80000004047421 */ /* 0x002fe20000010000 */
[----:B0-----:R-:W-:Y:S01]  /*0420*/  FADD.FTZ R14, R14, 1 ;  /* 0x3f8000000e0e7421 */ /* 0x001fe20000010000 */
[----:B---3--:R-:W-:Y:S01]  /*0430*/  FADD.FTZ R5, R5, 1 ;  /* 0x3f80000005057421 */ /* 0x008fe20000010000 */
[----:B------:R-:W-:-:S02]  /*0440*/  FADD.FTZ R6, R6, 1 ;  /* 0x3f80000006067421 */ /* 0x000fc40000010000 */
[----:B------:R-:W0:Y:S01]  /*0450*/  MUFU.RCP R26, R14 ;  /* 0x0000000e001a7308 */ /* 0x000e220000001000 */
[----:B-----5:R-:W-:-:S07]  /*0460*/  FADD.FTZ R7, R7, 1 ;  /* 0x3f80000007077421 */ /* 0x020fce0000010000 */
[----:B------:R-:W1:Y:S01]  /*0470*/  MUFU.RCP R12, R12 ;  /* 0x0000000c000c7308 */ /* 0x000e620000001000 */
[----:B------:R-:W-:-:S07]  /*0480*/  FADD.FTZ R15, R15, 1 ;  /* 0x3f8000000f0f7421 */ /* 0x000fce0000010000 */
[----:B------:R-:W2:Y:S08]  /*0490*/  MUFU.RCP R11, R11 ;  /* 0x0000000b000b7308 */ /* 0x000eb00000001000 */
[----:B------:R-:W3:Y:S01]  /*04a0*/  MUFU.RCP R4, R4 ;  /* 0x0000000400047308 */ /* 0x000ee20000001000 */
[----:B------:R-:W-:-:S07]  /*04b0*/  IMAD.U32 R16, RZ, RZ, UR4 ;  /* 0x00000004ff107e24 */ /* 0x000fce000f8e00ff */
[----:B------:R-:W4:Y:S08]  /*04c0*/  MUFU.RCP R5, R5 ;  /* 0x0000000500057308 */ /* 0x000f300000001000 */
[----:B------:R-:W5:Y:S08]  /*04d0*/  MUFU.RCP R14, R15 ;  /* 0x0000000f000e7308 */ /* 0x000f700000001000 */
[----:B------:R-:W5:Y:S08]  /*04e0*/  MUFU.RCP R6, R6 ;  /* 0x0000000600067308 */ /* 0x000f700000001000 */
[----:B------:R-:W5:Y:S01]  /*04f0*/  MUFU.RCP R7, R7 ;  /* 0x0000000700077308 */ /* 0x000f620000001000 */
[----:B------:R-:W-:-:S02]  /*0500*/  ISETP.GE.AND P2, PT, R16, 0x1, PT ;  /* 0x000000011000780c */ /* 0x000fc40003f46270 */
[----:B0-----:R-:W-:Y:S02]  /*0510*/  FSETP.NE.FTZ.AND P5, PT, |R26|, +INF , PT ;  /* 0x7f8000001a00780b */ /* 0x001fe40003fb5200 */
[----:B-1----:R-:W-:Y:S02]  /*0520*/  FSETP.NE.FTZ.AND P6, PT, |R12|, +INF , PT ;  /* 0x7f8000000c00780b */ /* 0x002fe40003fd5200 */
[----:B--2---:R-:W-:Y:S02]  /*0530*/  FSETP.NE.FTZ.AND P3, PT, |R11|, +INF , PT ;  /* 0x7f8000000b00780b */ /* 0x004fe40003f75200 */
[----:B---3--:R-:W-:Y:S02]  /*0540*/  FSETP.NE.FTZ.AND P4, PT, |R4|, +INF , PT ;  /* 0x7f8000000400780b */ /* 0x008fe40003f95200 */
[----:B------:R-:W-:Y:S02]  /*0550*/  FSEL R26, R26, RZ, P5 ;  /* 0x000000ff1a1a7208 */ /* 0x000fe40002800000 */
[----:B------:R-:W-:-:S02]  /*0560*/  FSEL R24, R12, RZ, P6 ;  /* 0x000000ff0c187208 */ /* 0x000fc40003000000 */
[----:B------:R-:W-:Y:S02]  /*0570*/  FSEL R23, R11, RZ, P3 ;  /* 0x000000ff0b177208 */ /* 0x000fe40001800000 */
[----:B------:R-:W-:Y:S02]  /*0580*/  FSEL R22, R4, RZ, P4 ;  /* 0x000000ff04167208 */ /* 0x000fe40002000000 */
[----:B----4-:R-:W-:Y:S02]  /*0590*/  FSETP.NE.FTZ.AND P5, PT, |R5|, +INF , PT ;  /* 0x7f8000000500780b */ /* 0x010fe40003fb5200 */
[----:B-----5:R-:W-:Y:S02]  /*05a0*/  FSETP.NE.FTZ.AND P6, PT, |R14|, +INF , PT ;  /* 0x7f8000000e00780b */ /* 0x020fe40003fd5200 */
[----:B------:R-:W-:Y:S02]  /*05b0*/  FSETP.NE.FTZ.AND P3, PT, |R6|, +INF , PT ;  /* 0x7f8000000600780b */ /* 0x000fe40003f75200 */
[----:B------:R-:W-:-:S02]  /*05c0*/  FSETP.NE.FTZ.AND P4, PT, |R7|, +INF , PT ;  /* 0x7f8000000700780b */ /* 0x000fc40003f95200 */
[----:B------:R-:W-:Y:S02]  /*05d0*/  FSEL R15, R5, RZ, P5 ;  /* 0x000000ff050f7208 */ /* 0x000fe40002800000 */
[----:B------:R-:W-:Y:S02]  /*05e0*/  FSEL R14, R14, RZ, P6 ;  /* 0x000000ff0e0e7208 */ /* 0x000fe40003000000 */
[----:B------:R-:W-:Y:S02]  /*05f0*/  FSEL R12, R6, RZ, P3 ;  /* 0x000000ff060c7208 */ /* 0x000fe40001800000 */
[----:B------:R-:W-:Y:S02]  /*0600*/  FSEL R11, R7, RZ, P4 ;  /* 0x000000ff070b7208 */ /* 0x000fe40002000000 */
        /* <DEDUP_REMOVED lines=8> */
[----:B------:R-:W-:Y:S01]  /*0690*/  @P1 FADD.FTZ R34, R11, R34 ;  /* 0x000000220b221221 */ /* 0x000fe20000010000 */
[----:B------:R-:W-:-:S02]  /*06a0*/  @!P1 IMAD.MOV.U32 R13, RZ, RZ, R26 ;  /* 0x000000ffff0d9224 */ /* 0x000fc400078e001a */
[----:B------:R-:W-:Y:S02]  /*06b0*/  @!P1 IMAD.MOV.U32 R10, RZ, RZ, R24 ;  /* 0x000000ffff0a9224 */ /* 0x000fe400078e0018 */
[----:B------:R-:W-:Y:S02]  /*06c0*/  @!P1 IMAD.MOV.U32 R9, RZ, RZ, R23 ;  /* 0x000000ffff099224 */ /* 0x000fe400078e0017 */
[----:B------:R-:W-:Y:S02]  /*06d0*/  @!P1 IMAD.MOV.U32 R33, RZ, RZ, R22 ;  /* 0x000000ffff219224 */ /* 0x000fe400078e0016 */
[----:B------:R-:W-:Y:S02]  /*06e0*/  @!P1 IMAD.MOV.U32 R8, RZ, RZ, R15 ;  /* 0x000000ffff089224 */ /* 0x000fe400078e000f */
[----:B------:R-:W-:Y:S02]  /*06f0*/  @!P1 IMAD.MOV.U32 R7, RZ, RZ, R14 ;  /* 0x000000ffff079224 */ /* 0x000fe400078e000e */
[----:B------:R-:W-:-:S02]  /*0700*/  @!P1 IMAD.MOV.U32 R6, RZ, RZ, R12 ;  /* 0x000000ffff069224 */ /* 0x000fc400078e000c */
[----:B------:R-:W-:Y:S01]  /*0710*/  @!P1 IMAD.MOV.U32 R34, RZ, RZ, R11 ;  /* 0x000000ffff229224 */ /* 0x000fe200078e000b */
[----:B------:R-:W-:Y:S06]  /*0720*/  @!P2 BRA `(.L_x_142) ;  /* 0x0000000c0034a947 */ /* 0x000fec0003800000 */
[----:B------:R-:W-:Y:S01]  /*0730*/  ISETP.NE.AND P1, PT, R16, 0x1, PT ;  /* 0x000000011000780c */ /* 0x000fe20003f25270 */
[----:B------:R-:W-:Y:S02]  /*0740*/  IMAD.MOV.U32 R25, RZ, RZ, RZ ;  /* 0x000000ffff197224 */ /* 0x000fe400078e00ff */
[----:B------:R-:W-:-:S10]  /*0750*/  IMAD.MOV.U32 R17, RZ, RZ, RZ ;  /* 0x000000ffff117224 */ /* 0x000fd400078e00ff */
[----:B------:R-:W-:Y:S05]  /*0760*/  @!P1 BRA `(.L_x_143) ;  /* 0x0000000800489947 */ /* 0x000fea0003800000 */
[----:B------:R-:W-:Y:S01]  /*0770*/  IMAD.IADD R3, R3, 0x1, R18 ;  /* 0x0000000103037824 */ /* 0x000fe200078e0212 */
[----:B------:R-:W-:Y:S01]  /*0780*/  LOP3.LUT R4, R16, 0x7ffffffe, RZ, 0xc0, !PT ;  /* 0x7ffffffe10047812 */ /* 0x000fe200078ec0ff */
[----:B------:R-:W-:Y:S01]  /*0790*/  IMAD.MOV.U32 R25, RZ, RZ, RZ ;  /* 0x000000ffff197224 */ /* 0x000fe200078e00ff */
[----:B------:R-:W0:Y:S01]  /*07a0*/  LDCU.U8 UR9, c[0x0][0x3bc] ;  /* 0x00007780ff0977ac */ /* 0x000e220008000000 */
[----:B------:R-:W-:Y:S02]  /*07b0*/  IMAD R3, R2, 0x80, R3 ;  /* 0x0000008002037824 */ /* 0x000fe400078e0203 */
[----:B------:R-:W-:Y:S01]  /*07c0*/  IMAD.MOV.U32 R2, RZ, RZ, R27 ;  /* 0x000000ffff027224 */ /* 0x000fe200078e001b */
[----:B------:R-:W1:Y:S01]  /*07d0*/  LDCU UR8, c[0x0][0x3b8] ;  /* 0x00007700ff0877ac */ /* 0x000e620008000800 */
[----:B------:R-:W-:Y:S02]  /*07e0*/  IMAD R5, R0, 0x20, R3 ;  /* 0x0000002000057824 */ /* 0x000fe400078e0203 */
[----:B------:R-:W-:Y:S01]  /*07f0*/  IMAD R3, R27, R16, RZ ;  /* 0x000000101b037224 */ /* 0x000fe200078e02ff */
[----:B------:R-:W-:Y:S01]  /*0800*/  UMOV UR5, 0x1 ;  /* 0x0000000100057882 */ /* 0x000fe20000000000 */
[----:B------:R-:W-:-:S07]  /*0810*/  IMAD.MOV R0, RZ, RZ, -R4 ;  /* 0x000000ffff007224 */ /* 0x000fce00078e0a04 */
.L_x_146:
[----:B------:R-:W-:-:S04]  /*0820*/  FSETP.GT.FTZ.AND P4, PT, R8, R13, PT ;  /* 0x0000000d0800720b */ /* 0x000fc80003f94000 */
        /* <DEDUP_REMOVED lines=10> */
[----:B------:R-:W2:Y:S01]  /*08d0*/  LDC.64 R16, c[0x0][0x3b0] ;  /* 0x0000ec00ff107b82 */ /* 0x000ea20000000a00 */
[----:B------:R-:W-:Y:S02]  /*08e0*/  SEL R18, R18, 0x4, !P6 ;  /* 0x0000000412127807 */ /* 0x000fe40007000000 */
[----:B------:R-:W-:-:S04]  /*08f0*/  FSETP.GT.FTZ.AND P5, PT, R6, R19, PT ;  /* 0x000000130600720b */ /* 0x000fc80003fb4000 */
[----:B------:R-:W-:Y:S02]  /*0900*/  FSEL R20, R6, R19, P5 ;  /* 0x0000001306147208 */ /* 0x000fe40002800000 */
[----:B------:R-:W-:Y:S02]  /*0910*/  FSEL R19, R15, R26, P4 ;  /* 0x0000001a0f137208 */ /* 0x000fe40002000000 */
[CC--:B------:R-:W-:Y:S02]  /*0920*/  FSETP.GT.FTZ.AND P1, PT, R33.reuse, R20.reuse, PT ;  /* 0x000000142100720b */ /* 0x0c0fe40003f34000 */
[----:B------:R-:W-:Y:S02]  /*0930*/  FSEL R19, R24, R19, P3 ;  /* 0x0000001318137208 */ /* 0x000fe40001800000 */
[----:B------:R-:W-:Y:S02]  /*0940*/  FSEL R21, R33, R20, P1 ;  /* 0x0000001421157208 */ /* 0x000fe40000800000 */
[----:B------:R-:W-:-:S02]  /*0950*/  SEL R18, R18, 0x5, !P5 ;  /* 0x0000000512127807 */ /* 0x000fc40006800000 */
[----:B------:R-:W-:Y:S02]  /*0960*/  FSETP.GT.FTZ.AND P4, PT, R34, R21, PT ;  /* 0x000000152200720b */ /* 0x000fe40003f94000 */
[----:B------:R-:W-:Y:S02]  /*0970*/  SEL R18, R18, 0x6, !P1 ;  /* 0x0000000612127807 */ /* 0x000fe40004800000 */
[----:B--2---:R-:W-:Y:S02]  /*0980*/  ISETP.LE.AND P3, PT, R16, UR5, PT ;  /* 0x0000000510007c0c */ /* 0x004fe4000bf63270 */
[----:B------:R-:W-:-:S11]  /*0990*/  SEL R28, R18, 0x7, !P4 ;  /* 0x00000007121c7807 */ /* 0x000fd60006000000 */
[----:B------:R-:W-:Y:S05]  /*09a0*/  @P3 BRA `(.L_x_144) ;  /* 0x0000000000443947 */ /* 0x000fea0003800000 */
[----:B------:R-:W-:-:S05]  /*09b0*/  IMAD.SHL.U32 R18, R28, 0x4, RZ ;  /* 0x000000041c127824 */ /* 0x000fca00078e00ff */
[----:B------:R-:W-:-:S13]  /*09c0*/  ISETP.EQ.AND P3, PT, R18, RZ, PT ;  /* 0x000000ff1200720c */ /* 0x000fda0003f62270 */
[----:B------:R-:W-:Y:S01]  /*09d0*/  @P3 IMAD.MOV.U32 R13, RZ, RZ, -0x39e3c000 ;  /* 0xc61c4000ff0d3424 */ /* 0x000fe200078e00ff */
[----:B------:R-:W-:-:S13]  /*09e0*/  ISETP.EQ.AND P3, PT, R18, 0x4, PT ;  /* 0x000000041200780c */ /* 0x000fda0003f62270 */
        /* <DEDUP_REMOVED lines=12> */
[----:B------:R-:W-:-:S07]  /*0ab0*/  @P3 IMAD.MOV.U32 R34, RZ, RZ, -0x39e3c000 ;  /* 0xc61c4000ff223424 */ /* 0x000fce00078e00ff */
.L_x_144:
[----:B------:R-:W-:Y:S01]  /*0ac0*/  FSETP.GT.FTZ.AND P3, PT, R8, R13, PT ;  /* 0x0000000d0800720b */ /* 0x000fe20003f74000 */
[----:B------:R-:W2:Y:S01]  /*0ad0*/  LDC.64 R36, c[0x0][0x3a8] ;  /* 0x0000ea00ff247b82 */ /* 0x000ea20000000a00 */
[----:B------:R-:W-:Y:S01]  /*0ae0*/  FSEL R18, R14, R19, P2 ;  /* 0x000000130e127208 */ /* 0x000fe20001000000 */
[----:B0-----:R-:W-:Y:S01]  /*0af0*/  UPRMT UR4, UR9, 0x8880, URZ ;  /* 0x0000888009047896 */ /* 0x001fe200080000ff */
[----:B------:R-:W-:Y:S02]  /*0b00*/  FSEL R21, R8, R13, P3 ;  /* 0x0000000d08157208 */ /* 0x000fe40001800000 */
[----:B------:R-:W-:Y:S02]  /*0b10*/  FSEL R29, R23, R18, P6 ;  /* 0x00000012171d7208 */ /* 0x000fe40003000000 */
[----:B------:R-:W-:Y:S01]  /*0b20*/  FSETP.GT.FTZ.AND P2, PT, R10, R21, PT ;  /* 0x000000150a00720b */ /* 0x000fe20003f54000 */
[----:B------:R-:W0:Y:S01]  /*0b30*/  LDC.64 R18, c[0x0][0x3a0] ;  /* 0x0000e800ff127b82 */ /* 0x000e220000000a00 */
[----:B------:R-:W-:-:S02]  /*0b40*/  FSEL R29, R12, R29, P5 ;  /* 0x0000001d0c1d7208 */ /* 0x000fc40002800000 */
[----:B------:R-:W-:Y:S02]  /*0b50*/  FSEL R30, R10, R21, P2 ;  /* 0x000000150a1e7208 */ /* 0x000fe40001000000 */
[----:B------:R-:W-:Y:S02]  /*0b60*/  FSEL R32, R22, R29, P1 ;  /* 0x0000001d16207208 */ /* 0x000fe40000800000 */
[CC--:B------:R-:W-:Y:S01]  /*0b70*/  FSETP.GT.FTZ.AND P6, PT, R7.reuse, R30.reuse, PT ;  /* 0x0000001e0700720b */ /* 0x0c0fe20003fd4000 */
[----:B------:R-:W3:Y:S01]  /*0b80*/  LDC.64 R20, c[0x0][0x390] ;  /* 0x0000e400ff147b82 */ /* 0x000ee20000000a00 */
[----:B-1----:R-:W-:Y:S02]  /*0b90*/  ISETP.GE.AND P1, PT, R28, UR8, PT ;  /* 0x000000081c007c0c */ /* 0x002fe4000bf26270 */
[----:B------:R-:W-:Y:S02]  /*0ba0*/  FSEL R30, R7, R30, P6 ;  /* 0x0000001e071e7208 */ /* 0x000fe40003000000 */
[----:B------:R-:W-:-:S02]  /*0bb0*/  FSEL R29, R11, R32, P4 ;  /* 0x000000200b1d7208 */ /* 0x000fc40002000000 */
[-C--:B------:R-:W-:Y:S01]  /*0bc0*/  FSETP.GT.FTZ.AND P5, PT, R9, R30.reuse, PT ;  /* 0x0000001e0900720b */ /* 0x080fe20003fb4000 */
[----:B--2---:R-:W-:Y:S01]  /*0bd0*/  IMAD.WIDE R36, R3, 0x4, R36 ;  /* 0x0000000403247825 */ /* 0x004fe200078e0224 */
[C---:B------:R-:W-:Y:S02]  /*0be0*/  ISETP.GE.AND P1, PT, R28.reuse, R17, !P1 ;  /* 0x000000111c00720c */ /* 0x040fe40004f26270 */
[----:B------:R-:W-:Y:S01]  /*0bf0*/  FSEL R31, R9, R30, P5 ;  /* 0x0000001e091f7208 */ /* 0x000fe20002800000 */
[----:B------:R-:W-:-:S03]  /*0c00*/  IMAD.IADD R30, R28, 0x1, -R17 ;  /* 0x000000011c1e7824 */ /* 0x000fc600078e0a11 */
[CC--:B------:R-:W-:Y:S01]  /*0c10*/  FSETP.GT.FTZ.AND P4, PT, R6.reuse, R31.reuse, PT ;  /* 0x0000001f0600720b */ /* 0x0c0fe20003f94000 */
[C---:B0-----:R-:W-:Y:S01]  /*0c20*/  IMAD.WIDE R18, R3.reuse, 0x8, R18 ;  /* 0x0000000803127825 */ /* 0x041fe200078e0212 */
[----:B------:R-:W-:Y:S02]  /*0c30*/  SHF.R.S32.HI R32, RZ, 0x1f, R30 ;  /* 0x0000001fff207819 */ /* 0x000fe4000001141e */
[----:B------:R-:W-:Y:S02]  /*0c40*/  FSEL R28, R6, R31, P4 ;  /* 0x0000001f061c7208 */ /* 0x000fe40002000000 */
[----:B------:R-:W-:Y:S02]  /*0c50*/  SEL R31, RZ, 0x1, !P3 ;  /* 0x00000001ff1f7807 */ /* 0x000fe40005800000 */
[----:B------:R-:W-:Y:S01]  /*0c60*/  SEL R32, R32, RZ, P1 ;  /* 0x000000ff20207207 */ /* 0x000fe20000800000 */
[----:B---3--:R-:W-:Y:S01]  /*0c70*/  IMAD.WIDE R20, R3, 0x4, R20 ;  /* 0x0000000403147825 */ /* 0x008fe200078e0214 */
[----:B------:R-:W-:-:S02]  /*0c80*/  SEL R35, R31, 0x2, !P2 ;  /* 0x000000021f237807 */ /* 0x000fc40005000000 */
[----:B------:R-:W-:Y:S02]  /*0c90*/  SEL R31, R32, RZ, P0 ;  /* 0x000000ff201f7207 */ /* 0x000fe40000000000 */
[----:B------:R-:W-:Y:S01]  /*0ca0*/  SEL R32, R35, 0x3, !P6 ;  /* 0x0000000323207807 */ /* 0x000fe20007000000 */
[----:B------:R-:W-:Y:S01]  /*0cb0*/  STG.E desc[UR6][R20.64], R29 ;  /* 0x0000001d14007986 */ /* 0x000fe2000c101906 */
[----:B------:R-:W-:Y:S02]  /*0cc0*/  SEL R30, R30, 0x8, P1 ;  /* 0x000000081e1e7807 */ /* 0x000fe40000800000 */
[----:B------:R-:W-:Y:S02]  /*0cd0*/  FSETP.GT.FTZ.AND P1, PT, R33, R28, PT ;  /* 0x0000001c2100720b */ /* 0x000fe40003f34000 */
[----:B------:R-:W-:Y:S02]  /*0ce0*/  SEL R32, R32, 0x4, !P5 ;  /* 0x0000000420207807 */ /* 0x000fe40006800000 */
[----:B------:R-:W-:-:S02]  /*0cf0*/  FSEL R35, R15, R26, P3 ;  /* 0x0000001a0f237208 */ /* 0x000fc40001800000 */
[----:B------:R-:W-:Y:S02]  /*0d00*/  FSEL R28, R33, R28, P1 ;  /* 0x0000001c211c7208 */ /* 0x000fe40000800000 */
[----:B------:R-:W-:Y:S02]  /*0d10*/  SEL R32, R32, 0x5, !P4 ;  /* 0x0000000520207807 */ /* 0x000fe40006000000 */
[----:B------:R-:W-:Y:S02]  /*0d20*/  FSEL R35, R24, R35, P2 ;  /* 0x0000002318237208 */ /* 0x000fe40001000000 */
[----:B------:R-:W-:Y:S02]  /*0d30*/  SEL R30, R30, 0x8, P0 ;  /* 0x000000081e1e7807 */ /* 0x000fe40000000000 */
[----:B------:R-:W-:Y:S02]  /*0d40*/  FSETP.GT.FTZ.AND P3, PT, R34, R28, PT ;  /* 0x0000001c2200720b */ /* 0x000fe40003f74000 */
[----:B------:R-:W-:Y:S01]  /*0d50*/  SEL R28, R32, 0x6, !P1 ;  /* 0x00000006201c7807 */ /* 0x000fe20004800000 */
[----:B------:R0:W-:Y:S01]  /*0d60*/  STG.E.64 desc[UR6][R18.64], R30 ;  /* 0x0000001e12007986 */ /* 0x0001e2000c101b06 */
[----:B------:R-:W-:-:S02]  /*0d70*/  FSEL R32, R14, R35, P6 ;  /* 0x000000230e207208 */ /* 0x000fc40003000000 */
[----:B------:R-:W-:Y:S01]  /*0d80*/  SEL R28, R28, 0x7, !P3 ;  /* 0x000000071c1c7807 */ /* 0x000fe20005800000 */
[----:B------:R1:W-:Y:S03]  /*0d90*/  STG.E desc[UR6][R36.64], R2 ;  /* 0x0000000224007986 */ /* 0x0003e6000c101906 */
[----:B------:R-:W-:-:S04]  /*0da0*/  ISETP.GE.AND P2, PT, R28, UR8, PT ;  /* 0x000000081c007c0c */ /* 0x000fc8000bf46270 */
[C---:B------:R-:W-:Y:S02]  /*0db0*/  ISETP.GE.AND P2, PT, R28.reuse, R17, !P2 ;  /* 0x000000111c00720c */ /* 0x040fe40005746270 */
[----:B0-----:R-:W-:Y:S01]  /*0dc0*/  FSEL R31, R23, R32, P5 ;  /* 0x00000020171f7208 */ /* 0x001fe20002800000 */
[----:B------:R-:W-:-:S03]  /*0dd0*/  IMAD.IADD R30, R28, 0x1, -R17 ;  /* 0x000000011c1e7824 */ /* 0x000fc600078e0a11 */
[----:B------:R-:W-:Y:S02]  /*0de0*/  FSEL R31, R12, R31, P4 ;  /* 0x0000001f0c1f7208 */ /* 0x000fe40002000000 */
[----:B------:R-:W-:Y:S02]  /*0df0*/  SHF.R.S32.HI R17, RZ, 0x1f, R30 ;  /* 0x0000001fff117819 */ /* 0x000fe4000001141e */
[----:B------:R-:W-:Y:S02]  /*0e00*/  FSEL R32, R22, R31, P1 ;  /* 0x0000001f16207208 */ /* 0x000fe40000800000 */
[----:B------:R-:W-:Y:S01]  /*0e10*/  ISETP.NE.AND P1, PT, RZ, UR4, PT ;  /* 0x00000004ff007c0c */ /* 0x000fe2000bf25270 */
[----:B------:R-:W-:Y:S01]  /*0e20*/  UIADD3 UR4, UPT, UPT, UR5, 0x1, URZ ;  /* 0x0000000105047890 */ /* 0x000fe2000fffe0ff */
[----:B------:R-:W-:Y:S02]  /*0e30*/  SEL R30, R30, 0x8, P2 ;  /* 0x000000081e1e7807 */ /* 0x000fe40001000000 */
[----:B------:R-:W-:-:S02]  /*0e40*/  SEL R17, R17, RZ, P2 ;  /* 0x000000ff11117207 */ /* 0x000fc40001000000 */
[----:B------:R-:W-:Y:S01]  /*0e50*/  FSEL R35, R11, R32, P3 ;  /* 0x000000200b237208 */ /* 0x000fe20001800000 */
[----:B------:R-:W-:Y:S01]  /*0e60*/  FADD.FTZ R32, R29, R25 ;  /* 0x000000191d207221 */ /* 0x000fe20000010000 */
[----:B------:R-:W-:Y:S02]  /*0e70*/  ISETP.LE.AND P2, PT, R16, UR4, PT ;  /* 0x0000000410007c0c */ /* 0x000fe4000bf43270 */
[----:B------:R-:W-:Y:S01]  /*0e80*/  SEL R30, R30, 0x8, P0 ;  /* 0x000000081e1e7807 */ /* 0x000fe20000000000 */
[----:B------:R1:W-:Y:S01]  /*0e90*/  STG.E desc[UR6][R20.64+0x4], R35 ;  /* 0x0000042314007986 */ /* 0x0003e2000c101906 */
[----:B------:R-:W-:Y:S01]  /*0ea0*/  SEL R31, R17, RZ, P0 ;  /* 0x000000ff111f7207 */ /* 0x000fe20000000000 */
[----:B------:R-:W-:-:S04]  /*0eb0*/  @P1 FADD.FTZ R25, R35, R32 ;  /* 0x0000002023191221 */ /* 0x000fc80000010000 */
[----:B------:R1:W-:Y:S04]  /*0ec0*/  STG.E.64 desc[UR6][R18.64+0x8], R30 ;  /* 0x0000081e12007986 */ /* 0x0003e8000c101b06 */
[----:B------:R1:W-:Y:S01]  /*0ed0*/  STG.E desc[UR6][R36.64+0x4], R5 ;  /* 0x0000040524007986 */ /* 0x0003e2000c101906 */
[----:B------:R-:W-:Y:S05]  /*0ee0*/  @P2 BRA `(.L_x_145) ;  /* 0x0000000000442947 */ /* 0x000fea0003800000 */
        /* <DEDUP_REMOVED lines=10> */
[----:B------:R-:W-:Y:S01]  /*0f90*/  ISETP.EQ.AND P1, PT, R28, 0x1c, PT ;  /* 0x0000001c1c00780c */ /* 0x000fe20003f22270 */
[----:B------:R-:W-:Y:S02]  /*0fa0*/  @P2 IMAD.MOV.U32 R10, RZ, RZ, -0x39e3c000 ;  /* 0xc61c4000ff0a2424 */ /* 0x000fe400078e00ff */
[----:B------:R-:W-:Y:S02]  /*0fb0*/  @P3 IMAD.MOV.U32 R7, RZ, RZ, -0x39e3c000 ;  /* 0xc61c4000ff073424 */ /* 0x000fe400078e00ff */
[----:B------:R-:W-:Y:S02]  /*0fc0*/  @P4 IMAD.MOV.U32 R9, RZ, RZ, -0x39e3c000 ;  /* 0xc61c4000ff094424 */ /* 0x000fe400078e00ff */
[----:B------:R-:W-:-:S04]  /*0fd0*/  @P5 IMAD.MOV.U32 R6, RZ, RZ, -0x39e3c000 ;  /* 0xc61c4000ff065424 */ /* 0x000fc800078e00ff */
[----:B------:R-:W-:Y:S02]  /*0fe0*/  @P6 IMAD.MOV.U32 R33, RZ, RZ, -0x39e3c000 ;  /* 0xc61c4000ff216424 */ /* 0x000fe400078e00ff */
[----:B------:R-:W-:-:S07]  /*0ff0*/  @P1 IMAD.MOV.U32 R34, RZ, RZ, -0x39e3c000 ;  /* 0xc61c4000ff221424 */ /* 0x000fce00078e00ff */
.L_x_145:
[----:B-1----:R-:W0:Y:S01]  /*1000*/  LDC R18, c[0x0][0x398] ;  /* 0x0000e600ff127b82 */ /* 0x002e220000000800 */
[----:B------:R-:W-:Y:S01]  /*1010*/  VIADD R0, R0, 0x2 ;  /* 0x0000000200007836 */ /* 0x000fe20000000000 */
[----:B------:R-:W-:Y:S01]  /*1020*/  UIADD3 UR5, UPT, UPT, UR5, 0x2, URZ ;  /* 0x0000000205057890 */ /* 0x000fe2000fffe0ff */
[----:B------:R-:W-:-:S03]  /*1030*/  VIADD R3, R3, 0x2 ;  /* 0x0000000203037836 */ /* 0x000fc60000000000 */
[----:B------:R-:W-:Y:S01]  /*1040*/  ISETP.NE.AND P1, PT, R0, RZ, PT ;  /* 0x000000ff0000720c */ /* 0x000fe20003f25270 */
[C---:B0-----:R-:W-:Y:S02]  /*1050*/  IMAD R5, R18.reuse, 0x2, R5 ;  /* 0x0000000212057824 */ /* 0x041fe400078e0205 */
[----:B------:R-:W-:-:S10]  /*1060*/  IMAD R2, R18, 0x2, R2 ;  /* 0x0000000212027824 */ /* 0x000fd400078e0202 */
[----:B------:R-:W-:Y:S05]  /*1070*/  @P1 BRA `(.L_x_146) ;  /* 0xfffffff400e81947 */ /* 0x000fea000383ffff */
[----:B------:R-:W-:-:S07]  /*1080*/  IMAD.MOV.U32 R17, RZ, RZ, R4 ;  /* 0x000000ffff117224 */ /* 0x000fce00078e0004 */
.L_x_143:
[----:B------:R-:W-:-:S04]  /*1090*/  LOP3.LUT R0, R16, 0x1, RZ, 0xc0, !PT ;  /* 0x0000000110007812 */ /* 0x000fc800078ec0ff */
[----:B------:R-:W-:-:S13]  /*10a0*/  ISETP.NE.U32.AND P1, PT, R0, 0x1, PT ;  /* 0x000000010000780c */ /* 0x000fda0003f25070 */
[----:B------:R-:W-:Y:S05]  /*10b0*/  @P1 BRA `(.L_x_142) ;  /* 0x0000000000d01947 */ /* 0x000fea0003800000 */
[CC--:B------:R-:W-:Y:S01]  /*10c0*/  FSETP.GT.FTZ.AND P2, PT, R8.reuse, R13.reuse, PT ;  /* 0x0000000d0800720b */ /* 0x0c0fe20003f54000 */
[----:B------:R-:W0:Y:S01]  /*10d0*/  LDCU UR5, c[0x0][0x3b8] ;  /* 0x00007700ff0577ac */ /* 0x000e220008000800 */
[----:B------:R-:W1:Y:S02]  /*10e0*/  LDC.64 R2, c[0x0][0x3a0] ;  /* 0x0000e800ff027b82 */ /* 0x000e640000000a00 */
[----:B------:R-:W-:Y:S01]  /*10f0*/  FSEL R13, R8, R13, P2 ;  /* 0x0000000d080d7208 */ /* 0x000fe20001000000 */
[----:B------:R-:W2:Y:S01]  /*1100*/  LDCU UR8, c[0x0][0x3b4] ;  /* 0x00007680ff0877ac */ /* 0x000ea20008000800 */
[----:B------:R-:W-:Y:S02]  /*1110*/  SEL R0, RZ, 0x1, !P2 ;  /* 0x00000001ff007807 */ /* 0x000fe40005000000 */
[CC--:B------:R-:W-:Y:S01]  /*1120*/  FSETP.GT.FTZ.AND P4, PT, R10.reuse, R13.reuse, PT ;  /* 0x0000000d0a00720b */ /* 0x0c0fe20003f94000 */
[----:B------:R-:W3:Y:S01]  /*1130*/  LDCU.U8 UR4, c[0x0][0x3bc] ;  /* 0x00007780ff0477ac */ /* 0x000ee20008000000 */
[----:B------:R-:W-:Y:S01]  /*1140*/  FSEL R15, R15, R26, P2 ;  /* 0x0000001a0f0f7208 */ /* 0x000fe20001000000 */
[----:B------:R-:W4:Y:S01]  /*1150*/  LDC.64 R4, c[0x0][0x3a8] ;  /* 0x0000ea00ff047b82 */ /* 0x000f220000000a00 */
[----:B------:R-:W-:Y:S01]  /*1160*/  FSEL R10, R10, R13, P4 ;  /* 0x0000000d0a0a7208 */ /* 0x000fe20002000000 */
[----:B------:R-:W-:Y:S01]  /*1170*/  IMAD R13, R17, R18, R27 ;  /* 0x00000012110d7224 */ /* 0x000fe200078e021b */
[----:B------:R-:W-:Y:S01]  /*1180*/  SEL R0, R0, 0x2, !P4 ;  /* 0x0000000200007807 */ /* 0x000fe20006000000 */
[----:B------:R-:W-:Y:S01]  /*1190*/  IMAD R17, R27, R16, R17 ;  /* 0x000000101b117224 */ /* 0x000fe200078e0211 */
[----:B------:R-:W-:-:S02]  /*11a0*/  FSETP.GT.FTZ.AND P5, PT, R7, R10, PT ;  /* 0x0000000a0700720b */ /* 0x000fc40003fb4000 */
[----:B------:R-:W-:Y:S02]  /*11b0*/  FSEL R15, R24, R15, P4 ;  /* 0x0000000f180f7208 */ /* 0x000fe40002000000 */
[----:B------:R-:W-:Y:S02]  /*11c0*/  FSEL R10, R7, R10, P5 ;  /* 0x0000000a070a7208 */ /* 0x000fe40002800000 */
[----:B------:R-:W-:Y:S02]  /*11d0*/  SEL R0, R0, 0x3, !P5 ;  /* 0x0000000300007807 */ /* 0x000fe40006800000 */
[-C--:B------:R-:W-:Y:S02]  /*11e0*/  FSETP.GT.FTZ.AND P3, PT, R9, R10.reuse, PT ;  /* 0x0000000a0900720b */ /* 0x080fe40003f74000 */
[----:B------:R-:W-:Y:S01]  /*11f0*/  FSEL R14, R14, R15, P5 ;  /* 0x0000000f0e0e7208 */ /* 0x000fe20002800000 */
[----:B-1----:R-:W-:Y:S01]  /*1200*/  IMAD.WIDE R2, R17, 0x8, R2 ;  /* 0x0000000811027825 */ /* 0x002fe200078e0202 */
[----:B------:R-:W-:Y:S01]  /*1210*/  FSEL R9, R9, R10, P3 ;  /* 0x0000000a09097208 */ /* 0x000fe20001800000 */
[----:B---3--:R-:W-:Y:S01]  /*1220*/  UPRMT UR4, UR4, 0x8880, URZ ;  /* 0x0000888004047896 */ /* 0x008fe200080000ff */
[----:B------:R-:W-:-:S02]  /*1230*/  SEL R0, R0, 0x4, !P3 ;  /* 0x0000000400007807 */ /* 0x000fc40005800000 */
[CC--:B------:R-:W-:Y:S02]  /*1240*/  FSETP.GT.FTZ.AND P1, PT, R6.reuse, R9.reuse, PT ;  /* 0x000000090600720b */ /* 0x0c0fe40003f34000 */
[----:B------:R-:W-:Y:S01]  /*1250*/  FSEL R23, R23, R14, P3 ;  /* 0x0000000e17177208 */ /* 0x000fe20001800000 */
[----:B----4-:R-:W-:Y:S01]  /*1260*/  IMAD.WIDE R4, R17, 0x4, R4 ;  /* 0x0000000411047825 */ /* 0x010fe200078e0204 */
[----:B------:R-:W-:Y:S02]  /*1270*/  FSEL R6, R6, R9, P1 ;  /* 0x0000000906067208 */ /* 0x000fe40000800000 */
[----:B------:R-:W-:Y:S02]  /*1280*/  SEL R0, R0, 0x5, !P1 ;  /* 0x0000000500007807 */ /* 0x000fe40004800000 */
[----:B------:R-:W-:Y:S02]  /*1290*/  FSETP.GT.FTZ.AND P2, PT, R33, R6, PT ;  /* 0x000000062100720b */ /* 0x000fe40003f54000 */
[----:B------:R-:W-:-:S02]  /*12a0*/  FSEL R23, R12, R23, P1 ;  /* 0x000000170c177208 */ /* 0x000fc40000800000 */
[----:B------:R-:W-:Y:S02]  /*12b0*/  FSEL R33, R33, R6, P2 ;  /* 0x0000000621217208 */ /* 0x000fe40001000000 */
[----:B------:R-:W1:Y:S01]  /*12c0*/  LDC.64 R6, c[0x0][0x390] ;  /* 0x0000e400ff067b82 */ /* 0x000e620000000a00 */
[----:B------:R-:W-:Y:S02]  /*12d0*/  SEL R0, R0, 0x6, !P2 ;  /* 0x0000000600007807 */ /* 0x000fe40005000000 */
[----:B------:R-:W-:Y:S02]  /*12e0*/  FSETP.GT.FTZ.AND P4, PT, R34, R33, PT ;  /* 0x000000212200720b */ /* 0x000fe40003f94000 */
[----:B------:R-:W-:Y:S02]  /*12f0*/  FSEL R22, R22, R23, P2 ;  /* 0x0000001716167208 */ /* 0x000fe40001000000 */
[----:B------:R-:W-:Y:S02]  /*1300*/  SEL R8, R0, 0x7, !P4 ;  /* 0x0000000700087807 */ /* 0x000fe40006000000 */
[----:B------:R-:W-:-:S02]  /*1310*/  FSEL R22, R11, R22, P4 ;  /* 0x000000160b167208 */ /* 0x000fc40002000000 */
[C---:B0-----:R-:W-:Y:S01]  /*1320*/  ISETP.GE.AND P1, PT, R8.reuse, UR5, PT ;  /* 0x0000000508007c0c */ /* 0x041fe2000bf26270 */
[----:B--2---:R-:W-:-:S03]  /*1330*/  VIADD R0, R8, -UR8 ;  /* 0x8000000808007c36 */ /* 0x004fc60008000000 */
[----:B------:R-:W-:Y:S02]  /*1340*/  ISETP.GE.AND P1, PT, R8, UR8, !P1 ;  /* 0x0000000808007c0c */ /* 0x000fe4000cf26270 */
[----:B------:R-:W-:Y:S02]  /*1350*/  SHF.R.S32.HI R8, RZ, 0x1f, R0 ;  /* 0x0000001fff087819 */ /* 0x000fe40000011400 */
[----:B------:R-:W-:Y:S02]  /*1360*/  SEL R0, R0, 0x8, P1 ;  /* 0x0000000800007807 */ /* 0x000fe40000800000 */
[----:B------:R-:W-:Y:S02]  /*1370*/  SEL R9, R8, RZ, P1 ;  /* 0x000000ff08097207 */ /* 0x000fe40000800000 */
[----:B------:R-:W-:Y:S01]  /*1380*/  SEL R8, R0, 0x8, P0 ;  /* 0x0000000800087807 */ /* 0x000fe20000000000 */
[----:B-1----:R-:W-:Y:S01]  /*1390*/  IMAD.WIDE R6, R17, 0x4, R6 ;  /* 0x0000000411067825 */ /* 0x002fe200078e0206 */
[----:B------:R-:W-:-:S02]  /*13a0*/  SEL R9, R9, RZ, P0 ;  /* 0x000000ff09097207 */ /* 0x000fc40000000000 */
[----:B------:R-:W-:Y:S02]  /*13b0*/  ISETP.NE.AND P0, PT, RZ, UR4, PT ;  /* 0x00000004ff007c0c */ /* 0x000fe4000bf05270 */
[----:B------:R0:W-:Y:S04]  /*13c0*/  STG.E desc[UR6][R6.64], R22 ;  /* 0x0000001606007986 */ /* 0x0001e8000c101906 */
[----:B------:R0:W-:Y:S04]  /*13d0*/  STG.E.64 desc[UR6][R2.64], R8 ;  /* 0x0000000802007986 */ /* 0x0001e8000c101b06 */
[----:B------:R0:W-:Y:S03]  /*13e0*/  STG.E desc[UR6][R4.64], R13 ;  /* 0x0000000d04007986 */ /* 0x0001e6000c101906 */
[----:B------:R-:W-:-:S07]  /*13f0*/  @P0 FADD.FTZ R25, R25, R22 ;  /* 0x0000001619190221 */ /* 0x000fce0000010000 */
.L_x_142:
[----:B------:R-:W1:Y:S02]  /*1400*/  LDCU.U8 UR4, c[0x0][0x3bc] ;  /* 0x00007780ff0477ac */ /* 0x000e640008000000 */
[----:B-1----:R-:W-:-:S06]  /*1410*/  UPRMT UR4, UR4, 0x8880, URZ ;  /* 0x0000888004047896 */ /* 0x002fcc00080000ff */
[----:B------:R-:W-:-:S13]  /*1420*/  ISETP.NE.AND P0, PT, RZ, UR4, PT ;  /* 0x00000004ff007c0c */ /* 0x000fda000bf05270 */
[----:B------:R-:W-:Y:S05]  /*1430*/  @!P0 EXIT ;  /* 0x000000000000894d */ /* 0x000fea0003800000 */
[----:B------:R-:W-:-:S13]  /*1440*/  ISETP.GE.AND P0, PT, R16, 0x1, PT ;  /* 0x000000011000780c */ /* 0x000fda0003f06270 */
[----:B------:R-:W-:Y:S05]  /*1450*/  @!P0 EXIT ;  /* 0x000000000000894d */ /* 0x000fea0003800000 */
[C---:B------:R-:W-:Y:S01]  /*1460*/  ISETP.GE.U32.AND P1, PT, R16.reuse, 0x10, PT ;  /* 0x000000101000780c */ /* 0x040fe20003f26070 */
[----:B------:R-:W-:Y:S01]  /*1470*/  IMAD R27, R27, R16, RZ ;  /* 0x000000101b1b7224 */ /* 0x000fe200078e02ff */
[----:B0-----:R-:W-:Y:S01]  /*1480*/  LOP3.LUT R8, R16, 0xf, RZ, 0xc0, !PT ;  /* 0x0000000f10087812 */ /* 0x001fe200078ec0ff */
        /* <DEDUP_REMOVED lines=12> */
.L_x_148:
[----:B--2---:R-:W-:Y:S02]  /*1550*/  IMAD.U32 R2, RZ, RZ, UR4 ;  /* 0x00000004ff027e24 */ /* 0x004fe4000f8e00ff */
        /* <DEDUP_REMOVED lines=40> */
[----:B0-----:R-:W-:-:S03]  /*17e0*/  FMUL.FTZ R15, R10, R4 ;  /* 0x000000040a0f7220 */ /* 0x001fc60000410000 */
[----:B------:R2:W-:Y:S01]  /*17f0*/  STG.E desc[UR6][R2.64+0x4], R37 ;  /* 0x0000042502007986 */ /* 0x0005e2000c101906 */
[----:B-1----:R-:W-:-:S03]  /*1800*/  FMUL.FTZ R17, R12, R4 ;  /* 0x000000040c117220 */ /* 0x002fc60000410000 */
        /* <DEDUP_REMOVED lines=11> */
.L_x_147:
[----:B------:R-:W-:Y:S05]  /*18c0*/  @!P2 EXIT ;  /* 0x000000000000a94d */ /* 0x000fea0003800000 */
[----:B------:R-:W-:Y:S02]  /*18d0*/  ISETP.GE.U32.AND P0, PT, R8, 0x8, PT ;  /* 0x000000080800780c */ /* 0x000fe40003f06070 */
[----:B------:R-:W-:-:S04]  /*18e0*/  LOP3.LUT R20, R16, 0x7, RZ, 0xc0, !PT ;  /* 0x0000000710147812 */ /* 0x000fc800078ec0ff */
[----:B------:R-:W-:-:S07]  /*18f0*/  ISETP.NE.AND P1, PT, R20, RZ, PT ;  /* 0x000000ff1400720c */ /* 0x000fce0003f25270 */
[----:B------:R-:W-:Y:S06]  /*1900*/  @!P0 BRA `(.L_x_149) ;  /* 0x0000000000748947 */ /* 0x000fec0003800000 */
[----:B--2---:R-:W0:Y:S01]  /*1910*/  LDC.64 R2, c[0x0][0x390] ;  /* 0x0000e400ff027b82 */ /* 0x004e220000000a00 */
        /* <DEDUP_REMOVED lines=28> */
.L_x_149:
[----:B------:R-:W-:Y:S05]  /*1ae0*/  @!P1 EXIT ;  /* 0x000000000000994d */ /* 0x000fea0003800000 */
[----:B------:R-:W-:Y:S02]  /*1af0*/  ISETP.GE.U32.AND P0, PT, R20, 0x4, PT ;  /* 0x000000041400780c */ /* 0x000fe40003f06070 */
[----:B------:R-:W-:-:S04]  /*1b00*/  LOP3.LUT R16, R16, 0x3, RZ, 0xc0, !PT ;  /* 0x0000000310107812 */ /* 0x000fc800078ec0ff */
[----:B------:R-:W-:-:S07]  /*1b10*/  ISETP.NE.AND P1, PT, R16, RZ, PT ;  /* 0x000000ff1000720c */ /* 0x000fce0003f25270 */
[----:B------:R-:W-:Y:S06]  /*1b20*/  @!P0 BRA `(.L_x_150) ;  /* 0x0000000000448947 */ /* 0x000fec0003800000 */
[----:B0-2---:R-:W0:Y:S01]  /*1b30*/  LDC.64 R2, c[0x0][0x390] ;  /* 0x0000e400ff027b82 */ /* 0x005e220000000a00 */
        /* <DEDUP_REMOVED lines=16> */
.L_x_150:
[----:B------:R-:W-:Y:S05]  /*1c40*/  @!P1 EXIT ;  /* 0x000000000000994d */ /* 0x000fea0003800000 */
[----:B01----:R-:W0:Y:S01]  /*1c50*/  LDC.64 R4, c[0x0][0x390] ;  /* 0x0000e400ff047b82 */ /* 0x003e220000000a00 */
[----:B------:R-:W1:Y:S01]  /*1c60*/  MUFU.RCP R25, R25 ;  /* 0x0000001900197308 */ /* 0x000e620000001000 */
[----:B------:R-:W-:Y:S02]  /*1c70*/  IMAD.IADD R27, R27, 0x1, R0 ;  /* 0x000000011b1b7824 */ /* 0x000fe400078e0200 */
[----:B------:R-:W-:-:S07]  /*1c80*/  IMAD.MOV R16, RZ, RZ, -R16 ;  /* 0x000000ffff107224 */ /* 0x000fce00078e0a10 */
.L_x_151:
[----:B0-23--:R-:W-:-:S05]  /*1c90*/  IMAD.WIDE R2, R27, 0x4, R4 ;  /* 0x000000041b027825 */ /* 0x00dfca00078e0204 */
        /* <DEDUP_REMOVED lines=8> */
.L_x_152:
        /* <DEDUP_REMOVED lines=14> */
.L_x_3746:


//--------------------- .text._ZN4vllm3moe10topkGatingILi4ELi4ELi4ELi8ELi32El13__nv_bfloat16LNS0_11ScoringFuncE1EEEvPKT5_PKbPfiPT4_PiiiibPKf --------------------------
	.section	.text._ZN4vllm3moe10topkGatingILi4ELi4ELi4ELi8ELi32El13__nv_bfloat16LNS0_11ScoringFuncE1EEEvPKT5_PKbPfiPT4_PiiiibPKf,"ax",@progbits
	.align	128
        .global         _ZN4vllm3moe10topkGatingILi4ELi4ELi4ELi8ELi32El13__nv_bfloat16LNS0_11ScoringFuncE1EEEvPKT5_PKbPfiPT4_PiiiibPKf
        .type           _ZN4vllm3moe10topkGatingILi4ELi4ELi4ELi8ELi32El13__nv_bfloat16LNS0_11ScoringFuncE1EEEvPKT5_PKbPfiPT4_PiiiibPKf,@function
        .size           _ZN4vllm3moe10topkGatingILi4ELi4ELi4ELi8ELi32El13__nv_bfloat16LNS0_11ScoringFuncE1EEEvPKT5_PKbPfiPT4_PiiiibPKf,(.L_x_3747 - _ZN4vllm3moe10topkGatingILi4ELi4ELi4ELi8ELi32El13__nv_bfloat16LNS0_11ScoringFuncE1EEEvPKT5_PKbPfiPT4_PiiiibPKf)
        .other          _ZN4vllm3moe10topkGatingILi4ELi4ELi4ELi8ELi32El13__nv_bfloat16LNS0_11ScoringFuncE1EEEvPKT5_PKbPfiPT4_PiiiibPKf,@"STO_CUDA_ENTRY STV_DEFAULT"
_ZN4vllm3moe10topkGatingILi4ELi4ELi4ELi8ELi32El13__nv_bfloat16LNS0_11ScoringFuncE1EEEvPKT5_PKbPfiPT4_PiiiibPKf:
.text._ZN4vllm3moe10topkGatingILi4ELi4ELi4ELi8ELi32El13__nv_bfloat16LNS0_11ScoringFuncE1EEEvPKT5_PKbPfiPT4_PiiiibPKf:
[----:B------:R-:W-:Y:S01]  /*0000*/  LDC R1, c[0x0][0x37c] ;  /* 0x0000df00ff017b82 */ /* 0x000fe20000000800 */
[----:B------:R-:W0:Y:S01]  /*0010*/  S2R R7, SR_TID.Y ;  /* 0x0000000000077919 */ /* 0x000e220000002200 */
[----:B------:R-:W1:Y:S01]  /*0020*/  LDCU UR5, c[0x0][0x398] ;  /* 0x00007300ff0577ac */ /* 0x000e620008000800 */
[----:B------:R-:W0:Y:S01]  /*0030*/  S2R R2, SR_TID.X ;  /* 0x0000000000027919 */ /* 0x000e220000002100 */
[----:B------:R-:W2:Y:S01]  /*0040*/  S2R R0, SR_CTAID.X ;  /* 0x0000000000007919 */ /* 0x000ea20000002500 */
[----:B0-----:R-:W-:-:S04]  /*0050*/  IMAD R7, R7, 0x20, R2 ;  /* 0x0000002007077824 */ /* 0x001fc800078e0202 */
[----:B--2---:R-:W-:-:S05]  /*0060*/  IMAD R7, R0, 0x80, R7 ;  /* 0x0000008000077824 */ /* 0x004fca00078e0207 */
[----:B-1----:R-:W-:-:S13]  /*0070*/  ISETP.GE.AND P0, PT, R7, UR5, PT ;  /* 0x0000000507007c0c */ /* 0x002fda000bf06270 */
[----:B------:R-:W-:Y:S05]  /*0080*/  @P0 EXIT ;  /* 0x000000000000094d */ /* 0x000fea0003800000 */
[----:B------:R-:W0:Y:S01]  /*0090*/  LDC.64 R2, c[0x0][0x380] ;  /* 0x0000e000ff027b82 */ /* 0x000e220000000a00 */
[----:B------:R-:W1:Y:S01]  /*00a0*/  LDCU.64 UR6, c[0x0][0x358] ;  /* 0x00006b00ff0677ac */ /* 0x000e620008000a00 */
[----:B------:R-:W-:Y:S01]  /*00b0*/  IMAD.SHL.U32 R5, R7, 0x4, RZ ;  /* 0x0000000407057824 */ /* 0x000fe200078e00ff */
[----:B------:R-:W2:Y:S01]  /*00c0*/  LDCU.64 UR10, c[0x0][0x3c0] ;  /* 0x00007800ff0a77ac */ /* 0x000ea20008000a00 */
[----:B------:R-:W3:Y:S01]  /*00d0*/  LDCU.64 UR8, c[0x0][0x388] ;  /* 0x00007100ff0877ac */ /* 0x000ee20008000a00 */
[----:B------:R-:W4:Y:S01]  /*00e0*/  LDCU UR4, c[0x0][0x3b0] ;  /* 0x00007600ff0477ac */ /* 0x000f220008000800 */
[----:B0-----:R-:W-:-:S06]  /*00f0*/  IMAD.WIDE R2, R5, 0x2, R2 ;  /* 0x0000000205027825 */ /* 0x001fcc00078e0202 */
[----:B-1----:R-:W5:Y:S01]  /*0100*/  LDG.E.64 R2, desc[UR6][R2.64] ;  /* 0x0000000602027981 */ /* 0x002f62000c1e1b00 */
[----:B--2---:R-:W-:Y:S02]  /*0110*/  ISETP.NE.U32.AND P1, PT, RZ, UR10, PT ;  /* 0x0000000aff007c0c */ /* 0x004fe4000bf25070 */
[----:B---3--:R-:W-:Y:S02]  /*0120*/  ISETP.NE.U32.AND P0, PT, RZ, UR8, PT ;  /* 0x00000008ff007c0c */ /* 0x008fe4000bf05070 */
[----:B------:R-:W-:Y:S02]  /*0130*/  ISETP.NE.AND.EX P1, PT, RZ, UR11, PT, P1 ;  /* 0x0000000bff007c0c */ /* 0x000fe4000bf25310 */
[----:B------:R-:W-:-:S11]  /*0140*/  ISETP.NE.AND.EX P0, PT, RZ, UR9, PT, P0 ;  /* 0x00000009ff007c0c */ /* 0x000fd6000bf05300 */
[----:B------:R-:W0:Y:S02]  /*0150*/  @P1 LDC.64 R12, c[0x0][0x3c0] ;  /* 0x0000f000ff0c1b82 */ /* 0x000e240000000a00 */
[----:B------:R-:W-:-:S04]  /*0160*/  @P0 IADD3 R14, P2, PT, R7, UR8, RZ ;  /* 0x00000008070e0c10 */ /* 0x000fc8000ff5e0ff */
[----:B------:R-:W-:-:S05]  /*0170*/  @P0 LEA.HI.X.SX32 R15, R7, UR9, 0x1, P2 ;  /* 0x00000009070f0c11 */ /* 0x000fca00090f0eff */
[----:B------:R-:W2:Y:S04]  /*0180*/  @P0 LDG.E.U8 R0, desc[UR6][R14.64] ;  /* 0x000000060e000981 */ /* 0x000ea8000c1e1100 */
[----:B0-----:R-:W3:Y:S04]  /*0190*/  @P1 LDG.E R4, desc[UR6][R12.64] ;  /* 0x000000060c041981 */ /* 0x001ee8000c1e1900 */
[----:B------:R-:W3:Y:S04]  /*01a0*/  @P1 LDG.E R6, desc[UR6][R12.64+0x8] ;  /* 0x000008060c061981 */ /* 0x000ee8000c1e1900 */
[----:B------:R-:W3:Y:S04]  /*01b0*/  @P1 LDG.E R9, desc[UR6][R12.64+0x4] ;  /* 0x000004060c091981 */ /* 0x000ee8000c1e1900 */
[----:B------:R0:W3:Y:S01]  /*01c0*/  @P1 LDG.E R11, desc[UR6][R12.64+0xc] ;  /* 0x00000c060c0b1981 */ /* 0x0000e2000c1e1900 */
[----:B----4-:R-:W-:-:S02]  /*01d0*/  IMAD.U32 R16, RZ, RZ, UR4 ;  /* 0x00000004ff107e24 */ /* 0x010fc4000f8e00ff */
[C---:B-----5:R-:W-:Y:S01]  /*01e0*/  IMAD.U32 R5, R2.reuse, 0x10000, RZ ;  /* 0x0001000002057824 */ /* 0x060fe200078e00ff */
[----:B------:R-:W-:-:S03]  /*01f0*/  PRMT R2, R2, 0x7632, R2 ;  /* 0x0000763202027816 */ /* 0x000fc60000000002 */
[----:B------:R-:W-:Y:S01]  /*0200*/  FMUL.FTZ R8, R5, -1.4426950216293334961 ;  /* 0xbfb8aa3b05087820 */ /* 0x000fe20000410000 */
[C---:B------:R-:W-:Y:S01]  /*0210*/  IMAD.U32 R5, R3.reuse, 0x10000, RZ ;  /* 0x0001000003057824 */ /* 0x040fe200078e00ff */
[----:B------:R-:W-:Y:S01]  /*0220*/  PRMT R3, R3, 0x7632, R3 ;  /* 0x0000763203037816 */ /* 0x000fe20000000003 */
[----:B------:R-:W-:Y:S02]  /*0230*/  IMAD.U32 R2, R2, 0x10000, RZ ;  /* 0x0001000002027824 */ /* 0x000fe400078e00ff */
[----:B------:R-:W-:Y:S01]  /*0240*/  FMUL.FTZ R5, R5, -1.4426950216293334961 ;  /* 0xbfb8aa3b05057820 */ /* 0x000fe20000410000 */
[----:B------:R-:W1:Y:S01]  /*0250*/  MUFU.EX2 R8, R8 ;  /* 0x0000000800087308 */ /* 0x000e620000000800 */
[----:B------:R-:W-:Y:S02]  /*0260*/  IMAD.U32 R3, R3, 0x10000, RZ ;  /* 0x0001000003037824 */ /* 0x000fe400078e00ff */
[----:B------:R-:W-:Y:S02]  /*0270*/  FMUL.FTZ R2, R2, -1.4426950216293334961 ;  /* 0xbfb8aa3b02027820 */ /* 0x000fe40000410000 */
[----:B0-----:R-:W-:-:S03]  /*0280*/  FMUL.FTZ R13, R3, -1.4426950216293334961 ;  /* 0xbfb8aa3b030d7820 */ /* 0x001fc60000410000 */
[----:B------:R-:W0:Y:S08]  /*0290*/  MUFU.EX2 R5, R5 ;  /* 0x0000000500057308 */ /* 0x000e300000000800 */
[----:B------:R-:W4:Y:S01]  /*02a0*/  MUFU.EX2 R13, R13 ;  /* 0x0000000d000d7308 */ /* 0x000f220000000800 */
[----:B-1----:R-:W-:Y:S01]  /*02b0*/  FADD.FTZ R8, R8, 1 ;  /* 0x3f80000008087421 */ /* 0x002fe20000010000 */
[----:B--2---:R-:W-:-:S06]  /*02c0*/  ISETP.EQ.OR P0, PT, R0, RZ, !P0 ;  /* 0x000000ff0000720c */ /* 0x004fcc0004702670 */
[----:B------:R-:W1:Y:S01]  /*02d0*/  MUFU.EX2 R2, R2 ;  /* 0x0000000200027308 */ /* 0x000e620000000800 */
[----:B0-----:R-:W-:-:S07]  /*02e0*/  FADD.FTZ R12, R5, 1 ;  /* 0x3f800000050c7421 */ /* 0x001fce0000010000 */
[----:B------:R-:W0:Y:S01]  /*02f0*/  MUFU.RCP R8, R8 ;  /* 0x0000000800087308 */ /* 0x000e220000001000 */
[----:B----4-:R-:W-:-:S07]  /*0300*/  FADD.FTZ R14, R13, 1 ;  /* 0x3f8000000d0e7421 */ /* 0x010fce0000010000 */
[----:B------:R-:W2:Y:S01]  /*0310*/  MUFU.RCP R12, R12 ;  /* 0x0000000c000c7308 */ /* 0x000ea20000001000 */
[----:B-1----:R-:W-:-:S07]  /*0320*/  FADD.FTZ R3, R2, 1 ;  /* 0x3f80000002037421 */ /* 0x002fce0000010000 */
[----:B------:R1:W4:Y:S01]  /*0330*/  MUFU.RCP R10, R3 ;  /* 0x00000003000a7308 */ /* 0x0003220000001000 */
[----:B0-----:R-:W-:-:S04]  /*0340*/  FSETP.NE.FTZ.AND P2, PT, |R8|, +INF , PT ;  /* 0x7f8000000800780b */ /* 0x001fc80003f55200 */
[----:B------:R-:W-:Y:S02]  /*0350*/  FSEL R5, R8, RZ, P2 ;  /* 0x000000ff08057208 */ /* 0x000fe40001000000 */
[----:B------:R-:W-:Y:S01]  /*0360*/  ISETP.GE.AND P2, PT, R16, 0x1, PT ;  /* 0x000000011000780c */ /* 0x000fe20003f46270 */
[----:B------:R-:W0:Y:S01]  /*0370*/  MUFU.RCP R14, R14 ;  /* 0x0000000e000e7308 */ /* 0x000e220000001000 */
[C---:B--2---:R-:W-:Y:S01]  /*0380*/  FSETP.NE.FTZ.AND P4, PT, |R12|.reuse, +INF , PT ;  /* 0x7f8000000c00780b */ /* 0x044fe20003f95200 */
[----:B---3--:R-:W-:Y:S01]  /*0390*/  @P1 FADD.FTZ R25, R5, R4 ;  /* 0x0000000405191221 */ /* 0x008fe20000010000 */
[----:B------:R-:W-:Y:S02]  /*03a0*/  @!P1 IMAD.MOV.U32 R25, RZ, RZ, R5 ;  /* 0x000000ffff199224 */ /* 0x000fe400078e0005 */
[----:B-1----:R-:W-:Y:S02]  /*03b0*/  FSEL R3, R12, RZ, P4 ;  /* 0x000000ff0c037208 */ /* 0x002fe40002000000 */
[----:B----4-:R-:W-:-:S03]  /*03c0*/  FSETP.NE.FTZ.AND P3, PT, |R10|, +INF , PT ;  /* 0x7f8000000a00780b */ /* 0x010fc60003f75200 */
[----:B------:R-:W-:Y:S01]  /*03d0*/  @P1 FADD.FTZ R23, R3, R6 ;  /* 0x0000000603171221 */ /* 0x000fe20000010000 */
[----:B------:R-:W-:Y:S01]  /*03e0*/  IMAD.MOV.U32 R6, RZ, RZ, RZ ;  /* 0x000000ffff067224 */ /* 0x000fe200078e00ff */
[----:B------:R-:W-:Y:S01]  /*03f0*/  FSEL R2, R10, RZ, P3 ;  /* 0x000000ff0a027208 */ /* 0x000fe20001800000 */
[----:B------:R-:W-:Y:S01]  /*0400*/  @!P1 IMAD.MOV.U32 R23, RZ, RZ, R3 ;  /* 0x000000ffff179224 */ /* 0x000fe200078e0003 */
[----:B0-----:R-:W-:-:S03]  /*0410*/  FSETP.NE.FTZ.AND P5, PT, |R14|, +INF , PT ;  /* 0x7f8000000e00780b */ /* 0x001fc60003fb5200 */
[----:B------:R-:W-:Y:S01]  /*0420*/  @P1 FADD.FTZ R24, R2, R9 ;  /* 0x0000000902181221 */ /* 0x000fe20000010000 */
[----:B------:R-:W-:Y:S01]  /*0430*/  @!P1 IMAD.MOV.U32 R24, RZ, RZ, R2 ;  /* 0x000000ffff189224 */ /* 0x000fe200078e0002 */
[----:B------:R-:W-:-:S05]  /*0440*/  FSEL R0, R14, RZ, P5 ;  /* 0x000000ff0e007208 */ /* 0x000fca0002800000 */
[----:B------:R-:W-:Y:S01]  /*0450*/  @P1 FADD.FTZ R21, R0, R11 ;  /* 0x0000000b00151221 */ /* 0x000fe20000010000 */
[----:B------:R-:W-:Y:S01]  /*0460*/  @!P1 IMAD.MOV.U32 R21, RZ, RZ, R0 ;  /* 0x000000ffff159224 */ /* 0x000fe200078e0000 */
[----:B------:R-:W-:Y:S06]  /*0470*/  @!P2 BRA `(.L_x_153) ;  /* 0x000000100094a947 */ /* 0x000fec0003800000 */
[----:B------:R-:W-:Y:S01]  /*0480*/  ISETP.GE.U32.AND P1, PT, R16, 0x4, PT ;  /* 0x000000041000780c */ /* 0x000fe20003f26070 */
[----:B------:R-:W-:Y:S02]  /*0490*/  IMAD.MOV.U32 R6, RZ, RZ, RZ ;  /* 0x000000ffff067224 */ /* 0x000fe400078e00ff */
[----:B------:R-:W-:-:S10]  /*04a0*/  IMAD.MOV.U32 R4, RZ, RZ, RZ ;  /* 0x000000ffff047224 */ /* 0x000fd400078e00ff */
[----:B------:R-:W-:Y:S05]  /*04b0*/  @!P1 BRA `(.L_x_154) ;  /* 0x0000000800889947 */ /* 0x000fea0003800000 */
[----:B------:R-:W-:Y:S01]  /*04c0*/  LOP3.LUT R4, R16, 0x7ffffffc, RZ, 0xc0, !PT ;  /* 0x7ffffffc10047812 */ /* 0x000fe200078ec0ff */
[----:B------:R-:W-:Y:S01]  /*04d0*/  IMAD.MOV.U32 R6, RZ, RZ, RZ ;  /* 0x000000ffff067224 */ /* 0x000fe200078e00ff */
[----:B------:R-:W0:Y:S01]  /*04e0*/  LDCU.U8 UR9, c[0x0][0x3bc] ;  /* 0x00007780ff0977ac */ /* 0x000e220008000000 */
[----:B------:R-:W-:Y:S01]  /*04f0*/  IMAD.MOV.U32 R9, RZ, RZ, RZ ;  /* 0x000000ffff097224 */ /* 0x000fe200078e00ff */
[----:B------:R-:W1:Y:S01]  /*0500*/  LDCU UR8, c[0x0][0x3b8] ;  /* 0x00007700ff0877ac */ /* 0x000e620008000800 */
[----:B------:R-:W2:Y:S05]  /*0510*/  LDCU UR5, c[0x0][0x398] ;  /* 0x00007300ff0577ac */ /* 0x000eaa0008000800 */
.L_x_159:
[CC--:B------:R-:W-:Y:S01]  /*0520*/  FSETP.GT.FTZ.AND P2, PT, R24.reuse, R25.reuse, PT ;  /* 0x000000191800720b */ /* 0x0c0fe20003f54000 */
[----:B0-----:R-:W3:Y:S01]  /*0530*/  LDC.64 R16, c[0x0][0x3b0] ;  /* 0x0000ec00ff107b82 */ /* 0x001ee20000000a00 */
[----:B------:R-:W-:Y:S02]  /*0540*/  VIADD R20, R9, 0x1 ;  /* 0x0000000109147836 */ /* 0x000fe40000000000 */
[----:B------:R-:W-:-:S04]  /*0550*/  FSEL R8, R24, R25, P2 ;  /* 0x0000001918087208 */ /* 0x000fc80001000000 */
[CC--:B------:R-:W-:Y:S01]  /*0560*/  FSETP.GT.FTZ.AND P3, PT, R23.reuse, R8.reuse, PT ;  /* 0x000000081700720b */ /* 0x0c0fe20003f74000 */
[----:B------:R-:W4:Y:S03]  /*0570*/  LDC.64 R14, c[0x0][0x390] ;  /* 0x0000e400ff0e7b82 */ /* 0x000f260000000a00 */
[----:B------:R-:W-:Y:S02]  /*0580*/  FSEL R10, R23, R8, P3 ;  /* 0x00000008170a7208 */ /* 0x000fe40001800000 */
[----:B------:R-:W-:Y:S02]  /*0590*/  SEL R8, RZ, 0x1, !P2 ;  /* 0x00000001ff087807 */ /* 0x000fe40005000000 */
[----:B------:R-:W-:Y:S01]  /*05a0*/  FSETP.GT.FTZ.AND P4, PT, R21, R10, PT ;  /* 0x0000000a1500720b */ /* 0x000fe20003f94000 */
[----:B------:R-:W5:Y:S01]  /*05b0*/  LDC.64 R12, c[0x0][0x3a0] ;  /* 0x0000e800ff0c7b82 */ /* 0x000f620000000a00 */
[----:B------:R-:W-:-:S02]  /*05c0*/  SEL R8, R8, 0x2, !P3 ;  /* 0x0000000208087807 */ /* 0x000fc40005800000 */
[----:B------:R-:W-:Y:S02]  /*05d0*/  FSEL R10, R2, R5, P2 ;  /* 0x00000005020a7208 */ /* 0x000fe40001000000 */
[----:B------:R-:W-:Y:S02]  /*05e0*/  SEL R8, R8, 0x3, !P4 ;  /* 0x0000000308087807 */ /* 0x000fe40006000000 */
[----:B------:R-:W-:Y:S01]  /*05f0*/  FSEL R27, R3, R10, P3 ;  /* 0x0000000a031b7208 */ /* 0x000fe20001800000 */
[----:B---3--:R-:W-:Y:S01]  /*0600*/  IMAD R29, R7, R16, R9 ;  /* 0x00000010071d7224 */ /* 0x008fe200078e0209 */
[C---:B-1----:R-:W-:Y:S01]  /*0610*/  ISETP.GE.AND P1, PT, R8.reuse, UR8, PT ;  /* 0x0000000808007c0c */ /* 0x042fe2000bf26270 */
[----:B------:R-:W-:Y:S01]  /*0620*/  IMAD.IADD R11, R8, 0x1, -R17 ;  /* 0x00000001080b7824 */ /* 0x000fe200078e0a11 */
[----:B------:R-:W-:Y:S02]  /*0630*/  FSEL R27, R0, R27, P4 ;  /* 0x0000001b001b7208 */ /* 0x000fe40002000000 */
[----:B------:R-:W-:-:S02]  /*0640*/  ISETP.GE.AND P1, PT, R8, R17, !P1 ;  /* 0x000000110800720c */ /* 0x000fc40004f26270 */
[----:B------:R-:W-:Y:S01]  /*0650*/  SHF.R.S32.HI R19, RZ, 0x1f, R11 ;  /* 0x0000001fff137819 */ /* 0x000fe2000001140b */
[----:B----4-:R-:W-:Y:S01]  /*0660*/  IMAD.WIDE R14, R29, 0x4, R14 ;  /* 0x000000041d0e7825 */ /* 0x010fe200078e020e */
[----:B------:R-:W-:Y:S02]  /*0670*/  SEL R18, R11, 0x4, P1 ;  /* 0x000000040b127807 */ /* 0x000fe40000800000 */
[----:B------:R-:W1:Y:S01]  /*0680*/  LDC.64 R10, c[0x0][0x3a8] ;  /* 0x0000ea00ff0a7b82 */ /* 0x000e620000000a00 */
[----:B------:R-:W-:Y:S01]  /*0690*/  SEL R19, R19, RZ, P1 ;  /* 0x000000ff13137207 */ /* 0x000fe20000800000 */
[----:B------:R3:W-:Y:S01]  /*06a0*/  STG.E desc[UR6][R14.64], R27 ;  /* 0x0000001b0e007986 */ /* 0x0007e2000c101906 */
[----:B------:R-:W-:Y:S02]  /*06b0*/  ISETP.GE.AND P1, PT, R20, R16, PT ;  /* 0x000000101400720c */ /* 0x000fe40003f26270 */
[----:B------:R-:W-:Y:S01]  /*06c0*/  SEL R18, R18, 0x4, P0 ;  /* 0x0000000412127807 */ /* 0x000fe20000000000 */
[----:B-----5:R-:W-:Y:S01]  /*06d0*/  IMAD.WIDE R12, R29, 0x8, R12 ;  /* 0x000000081d0c7825 */ /* 0x020fe200078e020c */
[----:B------:R-:W-:-:S05]  /*06e0*/  SEL R19, R19, RZ, P0 ;  /* 0x000000ff13137207 */ /* 0x000fca0000000000 */
[----:B------:R3:W-:Y:S01]  /*06f0*/  STG.E.64 desc[UR6][R12.64], R18 ;  /* 0x000000120c007986 */ /* 0x0007e2000c101b06 */
[----:B-1----:R-:W-:-:S03]  /*0700*/  IMAD.WIDE R10, R29, 0x4, R10 ;  /* 0x000000041d0a7825 */ /* 0x002fc600078e020a */
[----:B---3--:R-:W-:Y:S05]  /*0710*/  @P1 BRA `(.L_x_155) ;  /* 0x0000000000241947 */ /* 0x008fea0003800000 */
[----:B------:R-:W-:-:S05]  /*0720*/  IMAD.SHL.U32 R8, R8, 0x4, RZ ;  /* 0x0000000408087824 */ /* 0x000fca00078e00ff */
[C---:B------:R-:W-:Y:S02]  /*0730*/  ISETP.EQ.AND P1, PT, R8.reuse, RZ, PT ;  /* 0x000000ff0800720c */ /* 0x040fe40003f22270 */
[C---:B------:R-:W-:Y:S02]  /*0740*/  ISETP.EQ.AND P2, PT, R8.reuse, 0x4, PT ;  /* 0x000000040800780c */ /* 0x040fe40003f42270 */
[C---:B------:R-:W-:Y:S02]  /*0750*/  ISETP.EQ.AND P3, PT, R8.reuse, 0x8, PT ;  /* 0x000000080800780c */ /* 0x040fe40003f62270 */
[----:B------:R-:W-:-:S07]  /*0760*/  ISETP.EQ.AND P4, PT, R8, 0xc, PT ;  /* 0x0000000c0800780c */ /* 0x000fce0003f82270 */
[----:B------:R-:W-:Y:S02]  /*0770*/  @P1 IMAD.MOV.U32 R25, RZ, RZ, -0x39e3c000 ;  /* 0xc61c4000ff191424 */ /* 0x000fe400078e00ff */
[----:B------:R-:W-:Y:S02]  /*0780*/  @P2 IMAD.MOV.U32 R24, RZ, RZ, -0x39e3c000 ;  /* 0xc61c4000ff182424 */ /* 0x000fe400078e00ff */
[----:B------:R-:W-:Y:S02]  /*0790*/  @P3 IMAD.MOV.U32 R23, RZ, RZ, -0x39e3c000 ;  /* 0xc61c4000ff173424 */ /* 0x000fe400078e00ff */
[----:B------:R-:W-:-:S07]  /*07a0*/  @P4 IMAD.MOV.U32 R21, RZ, RZ, -0x39e3c000 ;  /* 0xc61c4000ff154424 */ /* 0x000fce00078e00ff */
.L_x_155:
[----:B------:R-:W-:Y:S01]  /*07b0*/  FSETP.GT.FTZ.AND P1, PT, R24, R25, PT ;  /* 0x000000191800720b */ /* 0x000fe20003f34000 */
[----:B------:R-:W-:-:S03]  /*07c0*/  FADD.FTZ R20, R27, R6 ;  /* 0x000000061b147221 */ /* 0x000fc60000010000 */
[----:B------:R-:W-:-:S04]  /*07d0*/  FSEL R8, R24, R25, P1 ;  /* 0x0000001918087208 */ /* 0x000fc80000800000 */
[----:B------:R-:W-:-:S04]  /*07e0*/  FSETP.GT.FTZ.AND P2, PT, R23, R8, PT ;  /* 0x000000081700720b */ /* 0x000fc80003f54000 */
[----:B------:R-:W-:-:S04]  /*07f0*/  FSEL R8, R23, R8, P2 ;  /* 0x0000000817087208 */ /* 0x000fc80001000000 */
[----:B------:R-:W-:Y:S02]  /*0800*/  FSETP.GT.FTZ.AND P3, PT, R21, R8, PT ;  /* 0x000000081500720b */ /* 0x000fe40003f74000 */
[----:B------:R-:W-:-:S04]  /*0810*/  FSEL R8, R2, R5, P1 ;  /* 0x0000000502087208 */ /* 0x000fc80000800000 */
[----:B------:R-:W-:Y:S02]  /*0820*/  FSEL R19, R3, R8, P2 ;  /* 0x0000000803137208 */ /* 0x000fe40001000000 */
[----:B------:R-:W-:Y:S02]  /*0830*/  SEL R8, RZ, 0x1, !P1 ;  /* 0x00000001ff087807 */ /* 0x000fe40004800000 */
[----:B------:R-:W-:Y:S01]  /*0840*/  FSEL R29, R0, R19, P3 ;  /* 0x00000013001d7208 */ /* 0x000fe20001800000 */
[----:B--2---:R-:W-:Y:S01]  /*0850*/  IMAD R19, R9, UR5, R7 ;  /* 0x0000000509137c24 */ /* 0x004fe2000f8e0207 */
[----:B------:R-:W-:-:S03]  /*0860*/  SEL R8, R8, 0x2, !P2 ;  /* 0x0000000208087807 */ /* 0x000fc60005000000 */
[----:B------:R-:W-:Y:S01]  /*0870*/  FADD.FTZ R20, R29, R20 ;  /* 0x000000141d147221 */ /* 0x000fe20000010000 */
[----:B------:R-:W-:Y:S01]  /*0880*/  SEL R8, R8, 0x3, !P3 ;  /* 0x0000000308087807 */ /* 0x000fe20005800000 */
[----:B------:R-:W-:Y:S03]  /*0890*/  STG.E desc[UR6][R10.64], R19 ;  /* 0x000000130a007986 */ /* 0x000fe6000c101906 */
[C---:B------:R-:W-:Y:S01]  /*08a0*/  ISETP.GE.AND P1, PT, R8.reuse, UR8, PT ;  /* 0x0000000808007c0c */ /* 0x040fe2000bf26270 */
[C---:B------:R-:W-:Y:S01]  /*08b0*/  IMAD.IADD R26, R8.reuse, 0x1, -R17 ;  /* 0x00000001081a7824 */ /* 0x040fe200078e0a11 */
[----:B------:R1:W-:Y:S02]  /*08c0*/  STG.E desc[UR6][R14.64+0x4], R29 ;  /* 0x0000041d0e007986 */ /* 0x0003e4000c101906 */
[----:B------:R-:W-:Y:S02]  /*08d0*/  ISETP.GE.AND P1, PT, R8, R17, !P1 ;  /* 0x000000110800720c */ /* 0x000fe40004f26270 */
[----:B------:R-:W-:-:S02]  /*08e0*/  SHF.R.S32.HI R18, RZ, 0x1f, R26 ;  /* 0x0000001fff127819 */ /* 0x000fc4000001141a */
[----:B------:R-:W-:Y:S02]  /*08f0*/  SEL R26, R26, 0x4, P1 ;  /* 0x000000041a1a7807 */ /* 0x000fe40000800000 */
[----:B------:R-:W-:Y:S02]  /*0900*/  SEL R18, R18, RZ, P1 ;  /* 0x000000ff12127207 */ /* 0x000fe40000800000 */
[----:B------:R-:W-:Y:S01]  /*0910*/  SEL R26, R26, 0x4, P0 ;  /* 0x000000041a1a7807 */ /* 0x000fe20000000000 */
[----:B-1----:R-:W-:Y:S01]  /*0920*/  VIADD R29, R9, 0x2 ;  /* 0x00000002091d7836 */ /* 0x002fe20000000000 */
[----:B------:R-:W-:-:S04]  /*0930*/  SEL R27, R18, RZ, P0 ;  /* 0x000000ff121b7207 */ /* 0x000fc80000000000 */
[----:B------:R-:W-:Y:S01]  /*0940*/  ISETP.GE.AND P1, PT, R29, R16, PT ;  /* 0x000000101d00720c */ /* 0x000fe20003f26270 */
[----:B------:R1:W-:-:S12]  /*0950*/  STG.E.64 desc[UR6][R12.64+0x8], R26 ;  /* 0x0000081a0c007986 */ /* 0x0003d8000c101b06 */
[----:B------:R-:W-:Y:S05]  /*0960*/  @P1 BRA `(.L_x_156) ;  /* 0x0000000000241947 */ /* 0x000fea0003800000 */
        /* <DEDUP_REMOVED lines=9> */
.L_x_156:
[----:B------:R-:W-:-:S04]  /*0a00*/  FSETP.GT.FTZ.AND P1, PT, R24, R25, PT ;  /* 0x000000191800720b */ /* 0x000fc80003f34000 */
[----:B------:R-:W-:Y:S02]  /*0a10*/  FSEL R8, R24, R25, P1 ;  /* 0x0000001918087208 */ /* 0x000fe40000800000 */
[----:B------:R-:W-:Y:S02]  /*0a20*/  SEL R18, RZ, 0x1, !P1 ;  /* 0x00000001ff127807 */ /* 0x000fe40004800000 */
[----:B------:R-:W-:-:S04]  /*0a30*/  FSETP.GT.FTZ.AND P2, PT, R23, R8, PT ;  /* 0x000000081700720b */ /* 0x000fc80003f54000 */
[----:B------:R-:W-:Y:S02]  /*0a40*/  FSEL R8, R23, R8, P2 ;  /* 0x0000000817087208 */ /* 0x000fe40001000000 */
[----:B------:R-:W-:Y:S02]  /*0a50*/  SEL R18, R18, 0x2, !P2 ;  /* 0x0000000212127807 */ /* 0x000fe40005000000 */
[----:B------:R-:W-:Y:S02]  /*0a60*/  FSETP.GT.FTZ.AND P3, PT, R21, R8, PT ;  /* 0x000000081500720b */ /* 0x000fe40003f74000 */
[----:B------:R-:W-:Y:S02]  /*0a70*/  FSEL R8, R2, R5, P1 ;  /* 0x0000000502087208 */ /* 0x000fe40000800000 */
[----:B------:R-:W-:Y:S02]  /*0a80*/  SEL R22, R18, 0x3, !P3 ;  /* 0x0000000312167807 */ /* 0x000fe40005800000 */
[----:B-1----:R-:W-:Y:S01]  /*0a90*/  FSEL R27, R3, R8, P2 ;  /* 0x00000008031b7208 */ /* 0x002fe20001000000 */
[----:B------:R-:W-:Y:S01]  /*0aa0*/  VIADD R8, R19, UR5 ;  /* 0x0000000513087c36 */ /* 0x000fe20008000000 */
[C---:B------:R-:W-:Y:S01]  /*0ab0*/  ISETP.GE.AND P1, PT, R22.reuse, UR8, PT ;  /* 0x0000000816007c0c */ /* 0x040fe2000bf26270 */
[----:B------:R-:W-:Y:S01]  /*0ac0*/  IMAD.IADD R18, R22, 0x1, -R17 ;  /* 0x0000000116127824 */ /* 0x000fe200078e0a11 */
[----:B------:R-:W-:-:S02]  /*0ad0*/  FSEL R27, R0, R27, P3 ;  /* 0x0000001b001b7208 */ /* 0x000fc40001800000 */
[----:B------:R-:W-:Y:S01]  /*0ae0*/  STG.E desc[UR6][R10.64+0x4], R8 ;  /* 0x000004080a007986 */ /* 0x000fe2000c101906 */
[----:B------:R-:W-:Y:S02]  /*0af0*/  ISETP.GE.AND P1, PT, R22, R17, !P1 ;  /* 0x000000111600720c */ /* 0x000fe40004f26270 */
[----:B------:R-:W-:Y:S01]  /*0b00*/  FADD.FTZ R20, R27, R20 ;  /* 0x000000141b147221 */ /* 0x000fe20000010000 */
[----:B------:R1:W-:Y:S01]  /*0b10*/  STG.E desc[UR6][R14.64+0x8], R27 ;  /* 0x0000081b0e007986 */ /* 0x0003e2000c101906 */
[----:B------:R-:W-:Y:S02]  /*0b20*/  SHF.R.S32.HI R19, RZ, 0x1f, R18 ;  /* 0x0000001fff137819 */ /* 0x000fe40000011412 */
[----:B------:R-:W-:Y:S02]  /*0b30*/  SEL R18, R18, 0x4, P1 ;  /* 0x0000000412127807 */ /* 0x000fe40000800000 */
[----:B------:R-:W-:Y:S02]  /*0b40*/  SEL R19, R19, RZ, P1 ;  /* 0x000000ff13137207 */ /* 0x000fe40000800000 */
[----:B------:R-:W-:-:S02]  /*0b50*/  SEL R18, R18, 0x4, P0 ;  /* 0x0000000412127807 */ /* 0x000fc40000000000 */
[----:B------:R-:W-:Y:S01]  /*0b60*/  SEL R19, R19, RZ, P0 ;  /* 0x000000ff13137207 */ /* 0x000fe20000000000 */
[----:B-1----:R-:W-:-:S04]  /*0b70*/  VIADD R27, R9, 0x3 ;  /* 0x00000003091b7836 */ /* 0x002fc80000000000 */
[----:B------:R1:W-:Y:S01]  /*0b80*/  STG.E.64 desc[UR6][R12.64+0x10], R18 ;  /* 0x000010120c007986 */ /* 0x0003e2000c101b06 */
[----:B------:R-:W-:-:S13]  /*0b90*/  ISETP.GE.AND P1, PT, R27, R16, PT ;  /* 0x000000101b00720c */ /* 0x000fda0003f26270 */
[----:B-1----:R-:W-:Y:S05]  /*0ba0*/  @P1 BRA `(.L_x_157) ;  /* 0x0000000000241947 */ /* 0x002fea0003800000 */
        /* <DEDUP_REMOVED lines=9> */
.L_x_157:
[CC--:B------:R-:W-:Y:S01]  /*0c40*/  FSETP.GT.FTZ.AND P2, PT, R24.reuse, R25.reuse, PT ;  /* 0x000000191800720b */ /* 0x0c0fe20003f54000 */
[----:B------:R-:W-:Y:S01]  /*0c50*/  VIADD R9, R9, 0x4 ;  /* 0x0000000409097836 */ /* 0x000fe20000000000 */
[----:B0-----:R-:W-:Y:S02]  /*0c60*/  UPRMT UR4, UR9, 0x8880, URZ ;  /* 0x0000888009047896 */ /* 0x001fe400080000ff */
[----:B------:R-:W-:-:S04]  /*0c70*/  FSEL R18, R24, R25, P2 ;  /* 0x0000001918127208 */ /* 0x000fc80001000000 */
[----:B------:R-:W-:-:S04]  /*0c80*/  FSETP.GT.FTZ.AND P3, PT, R23, R18, PT ;  /* 0x000000121700720b */ /* 0x000fc80003f74000 */
[----:B------:R-:W-:Y:S02]  /*0c90*/  FSEL R22, R23, R18, P3 ;  /* 0x0000001217167208 */ /* 0x000fe40001800000 */
[----:B------:R-:W-:Y:S02]  /*0ca0*/  SEL R18, RZ, 0x1, !P2 ;  /* 0x00000001ff127807 */ /* 0x000fe40005000000 */
[----:B------:R-:W-:Y:S02]  /*0cb0*/  FSETP.GT.FTZ.AND P4, PT, R21, R22, PT ;  /* 0x000000161500720b */ /* 0x000fe40003f94000 */
[----:B------:R-:W-:-:S04]  /*0cc0*/  SEL R18, R18, 0x2, !P3 ;  /* 0x0000000212127807 */ /* 0x000fc80005800000 */
[----:B------:R-:W-:Y:S02]  /*0cd0*/  SEL R22, R18, 0x3, !P4 ;  /* 0x0000000312167807 */ /* 0x000fe40006000000 */
[----:B------:R-:W-:Y:S02]  /*0ce0*/  FSEL R18, R2, R5, P2 ;  /* 0x0000000502127208 */ /* 0x000fe40001000000 */
[C---:B------:R-:W-:Y:S01]  /*0cf0*/  ISETP.GE.AND P1, PT, R22.reuse, UR8, PT ;  /* 0x0000000816007c0c */ /* 0x040fe2000bf26270 */
[C---:B------:R-:W-:Y:S01]  /*0d00*/  IMAD.IADD R26, R22.reuse, 0x1, -R17 ;  /* 0x00000001161a7824 */ /* 0x040fe200078e0a11 */
[----:B------:R-:W-:Y:S02]  /*0d10*/  FSEL R19, R3, R18, P3 ;  /* 0x0000001203137208 */ /* 0x000fe40001800000 */
[----:B------:R-:W-:Y:S01]  /*0d20*/  ISETP.GE.AND P1, PT, R22, R17, !P1 ;  /* 0x000000111600720c */ /* 0x000fe20004f26270 */
[----:B------:R-:W-:Y:S01]  /*0d30*/  VIADD R17, R8, UR5 ;  /* 0x0000000508117c36 */ /* 0x000fe20008000000 */
[----:B------:R-:W-:-:S02]  /*0d40*/  SHF.R.S32.HI R27, RZ, 0x1f, R26 ;  /* 0x0000001fff1b7819 */ /* 0x000fc4000001141a */
[----:B------:R-:W-:Y:S01]  /*0d50*/  ISETP.GE.AND P2, PT, R9, R16, PT ;  /* 0x000000100900720c */ /* 0x000fe20003f46270 */
[----:B------:R-:W-:Y:S01]  /*0d60*/  VIADD R29, R17, UR5 ;  /* 0x00000005111d7c36 */ /* 0x000fe20008000000 */
[----:B------:R-:W-:Y:S01]  /*0d70*/  SEL R18, R26, 0x4, P1 ;  /* 0x000000041a127807 */ /* 0x000fe20000800000 */
[----:B------:R0:W-:Y:S01]  /*0d80*/  STG.E desc[UR6][R10.64+0x8], R17 ;  /* 0x000008110a007986 */ /* 0x0001e2000c101906 */
[----:B------:R-:W-:Y:S02]  /*0d90*/  SEL R8, R27, RZ, P1 ;  /* 0x000000ff1b087207 */ /* 0x000fe40000800000 */
[----:B------:R-:W-:Y:S02]  /*0da0*/  ISETP.NE.AND P1, PT, RZ, UR4, PT ;  /* 0x00000004ff007c0c */ /* 0x000fe4000bf25270 */
[----:B------:R-:W-:Y:S02]  /*0db0*/  FSEL R27, R0, R19, P4 ;  /* 0x00000013001b7208 */ /* 0x000fe40002000000 */
[----:B------:R-:W-:-:S02]  /*0dc0*/  SEL R18, R18, 0x4, P0 ;  /* 0x0000000412127807 */ /* 0x000fc40000000000 */
[----:B------:R-:W-:Y:S01]  /*0dd0*/  SEL R19, R8, RZ, P0 ;  /* 0x000000ff08137207 */ /* 0x000fe20000000000 */
[----:B------:R0:W-:Y:S04]  /*0de0*/  STG.E desc[UR6][R14.64+0xc], R27 ;  /* 0x00000c1b0e007986 */ /* 0x0001e8000c101906 */
[----:B------:R0:W-:Y:S02]  /*0df0*/  STG.E.64 desc[UR6][R12.64+0x18], R18 ;  /* 0x000018120c007986 */ /* 0x0001e4000c101b06 */
[----:B------:R-:W-:Y:S02]  /*0e00*/  @P1 FADD.FTZ R6, R20, R27 ;  /* 0x0000001b14061221 */ /* 0x000fe40000010000 */
[----:B------:R0:W-:Y:S01]  /*0e10*/  STG.E desc[UR6][R10.64+0xc], R29 ;  /* 0x00000c1d0a007986 */ /* 0x0001e2000c101906 */
        /* <DEDUP_REMOVED lines=10> */
.L_x_158:
[----:B------:R-:W-:-:S13]  /*0ec0*/  ISETP.NE.AND P1, PT, R9, R4, PT ;  /* 0x000000040900720c */ /* 0x000fda0003f25270 */
[----:B------:R-:W-:Y:S05]  /*0ed0*/  @P1 BRA `(.L_x_159) ;  /* 0xfffffff400901947 */ /* 0x000fea000383ffff */
.L_x_154:
[----:B------:R-:W-:-:S13]  /*0ee0*/  LOP3.LUT P1, R8, R16, 0x3, RZ, 0xc0, !PT ;  /* 0x0000000310087812 */ /* 0x000fda000782c0ff */
[----:B------:R-:W-:Y:S05]  /*0ef0*/  @!P1 BRA `(.L_x_153) ;  /* 0x0000000400f49947 */ /* 0x000fea0003800000 */
[----:B------:R-:W-:-:S13]  /*0f00*/  ISETP.NE.AND P1, PT, R8, 0x1, PT ;  /* 0x000000010800780c */ /* 0x000fda0003f25270 */
[----:B------:R-:W-:Y:S05]  /*0f10*/  @!P1 BRA `(.L_x_160) ;  /* 0x0000000400509947 */ /* 0x000fea0003800000 */
[-C--:B------:R-:W-:Y:S01]  /*0f20*/  FSETP.GT.FTZ.AND P5, PT, R24, R25.reuse, PT ;  /* 0x000000191800720b */ /* 0x080fe20003fb4000 */
[----:B------:R-:W1:Y:S01]  /*0f30*/  LDCU UR8, c[0x0][0x3b8] ;  /* 0x00007700ff0877ac */ /* 0x000e620008000800 */
[----:B0-----:R-:W0:Y:S01]  /*0f40*/  LDC.64 R12, c[0x0][0x3a0] ;  /* 0x0000e800ff0c7b82 */ /* 0x001e220000000a00 */
[----:B------:R-:W-:Y:S01]  /*0f50*/  VIADD R11, R4, 0x1 ;  /* 0x00000001040b7836 */ /* 0x000fe20000000000 */
[----:B------:R-:W-:Y:S01]  /*0f60*/  FSEL R8, R24, R25, P5 ;  /* 0x0000001918087208 */ /* 0x000fe20002800000 */
[----:B------:R-:W2:Y:S01]  /*0f70*/  LDCU UR9, c[0x0][0x3b4] ;  /* 0x00007680ff0977ac */ /* 0x000ea20008000800 */
[----:B------:R-:W-:Y:S02]  /*0f80*/  SEL R10, RZ, 0x1, !P5 ;  /* 0x00000001ff0a7807 */ /* 0x000fe40006800000 */
[----:B------:R-:W-:Y:S02]  /*0f90*/  FSETP.GT.FTZ.AND P2, PT, R23, R8, PT ;  /* 0x000000081700720b */ /* 0x000fe40003f54000 */
[----:B------:R-:W-:-:S02]  /*0fa0*/  ISETP.GE.AND P4, PT, R11, R16, PT ;  /* 0x000000100b00720c */ /* 0x000fc40003f86270 */
[----:B------:R-:W-:Y:S02]  /*0fb0*/  FSEL R8, R23, R8, P2 ;  /* 0x0000000817087208 */ /* 0x000fe40001000000 */
[----:B------:R-:W-:Y:S02]  /*0fc0*/  SEL R10, R10, 0x2, !P2 ;  /* 0x000000020a0a7807 */ /* 0x000fe40005000000 */
[----:B------:R-:W-:Y:S02]  /*0fd0*/  FSETP.GT.FTZ.AND P3, PT, R21, R8, PT ;  /* 0x000000081500720b */ /* 0x000fe40003f74000 */
[----:B------:R-:W3:Y:S01]  /*0fe0*/  LDC.64 R8, c[0x0][0x390] ;  /* 0x0000e400ff087b82 */ /* 0x000ee20000000a00 */
[----:B------:R-:W-:Y:S02]  /*0ff0*/  FSEL R14, R2, R5, P5 ;  /* 0x00000005020e7208 */ /* 0x000fe40002800000 */
[----:B------:R-:W-:-:S04]  /*1000*/  SEL R15, R10, 0x3, !P3 ;  /* 0x000000030a0f7807 */ /* 0x000fc80005800000 */
[C---:B-1----:R-:W-:Y:S01]  /*1010*/  ISETP.GE.AND P1, PT, R15.reuse, UR8, PT ;  /* 0x000000080f007c0c */ /* 0x042fe2000bf26270 */
[----:B--2---:R-:W-:-:S03]  /*1020*/  VIADD R10, R15, -UR9 ;  /* 0x800000090f0a7c36 */ /* 0x004fc60008000000 */
[----:B------:R-:W-:Y:S01]  /*1030*/  ISETP.GE.AND P1, PT, R15, UR9, !P1 ;  /* 0x000000090f007c0c */ /* 0x000fe2000cf26270 */
[----:B------:R-:W-:-:S12]  /*1040*/  @P4 BRA `(.L_x_161) ;  /* 0x0000000000244947 */ /* 0x000fd80003800000 */
[----:B------:R-:W-:-:S05]  /*1050*/  IMAD.SHL.U32 R11, R15, 0x4, RZ ;  /* 0x000000040f0b7824 */ /* 0x000fca00078e00ff */
[C---:B------:R-:W-:Y:S02]  /*1060*/  ISETP.EQ.AND P6, PT, R11.reuse, RZ, PT ;  /* 0x000000ff0b00720c */ /* 0x040fe40003fc2270 */
[C---:B------:R-:W-:Y:S02]  /*1070*/  ISETP.EQ.AND P5, PT, R11.reuse, 0x4, PT ;  /* 0x000000040b00780c */ /* 0x040fe40003fa2270 */
[----:B------:R-:W-:-:S09]  /*1080*/  ISETP.EQ.AND P4, PT, R11, 0x8, PT ;  /* 0x000000080b00780c */ /* 0x000fd20003f82270 */
[----:B------:R-:W-:Y:S01]  /*1090*/  @P6 IMAD.MOV.U32 R25, RZ, RZ, -0x39e3c000 ;  /* 0xc61c4000ff196424 */ /* 0x000fe200078e00ff */
[----:B------:R-:W-:Y:S01]  /*10a0*/  ISETP.EQ.AND P6, PT, R11, 0xc, PT ;  /* 0x0000000c0b00780c */ /* 0x000fe20003fc2270 */
[----:B------:R-:W-:Y:S02]  /*10b0*/  @P5 IMAD.MOV.U32 R24, RZ, RZ, -0x39e3c000 ;  /* 0xc61c4000ff185424 */ /* 0x000fe400078e00ff */
[----:B------:R-:W-:-:S10]  /*10c0*/  @P4 IMAD.MOV.U32 R23, RZ, RZ, -0x39e3c000 ;  /* 0xc61c4000ff174424 */ /* 0x000fd400078e00ff */
[----:B------:R-:W-:-:S07]  /*10d0*/  @P6 IMAD.MOV.U32 R21, RZ, RZ, -0x39e3c000 ;  /* 0xc61c4000ff156424 */ /* 0x000fce00078e00ff */
.L_x_161:
[----:B------:R-:W-:Y:S01]  /*10e0*/  FSEL R17, R3, R14, P2 ;  /* 0x0000000e03117208 */ /* 0x000fe20001000000 */
[----:B------:R-:W1:Y:S01]  /*10f0*/  LDCU.U8 UR4, c[0x0][0x3bc] ;  /* 0x00007780ff0477ac */ /* 0x000e620008000000 */
[----:B------:R-:W-:Y:S01]  /*1100*/  FSETP.GT.FTZ.AND P2, PT, R24, R25, PT ;  /* 0x000000191800720b */ /* 0x000fe20003f54000 */
[----:B------:R-:W2:Y:S01]  /*1110*/  LDC.64 R14, c[0x0][0x3a8] ;  /* 0x0000ea00ff0e7b82 */ /* 0x000ea20000000a00 */
[----:B------:R-:W-:Y:S01]  /*1120*/  FSEL R17, R0, R17, P3 ;  /* 0x0000001100117208 */ /* 0x000fe20001800000 */
[----:B------:R-:W-:Y:S01]  /*1130*/  IMAD R19, R7, R16, R4 ;  /* 0x0000001007137224 */ /* 0x000fe200078e0204 */
[----:B------:R-:W-:Y:S02]  /*1140*/  FSEL R18, R24, R25, P2 ;  /* 0x0000001918127208 */ /* 0x000fe40001000000 */
[----:B------:R-:W-:Y:S01]  /*1150*/  SHF.R.S32.HI R11, RZ, 0x1f, R10 ;  /* 0x0000001fff0b7819 */ /* 0x000fe2000001140a */
[----:B---3--:R-:W-:Y:S01]  /*1160*/  IMAD.WIDE R8, R19, 0x4, R8 ;  /* 0x0000000413087825 */ /* 0x008fe200078e0208 */
[----:B------:R-:W-:-:S02]  /*1170*/  FSETP.GT.FTZ.AND P3, PT, R23, R18, PT ;  /* 0x000000121700720b */ /* 0x000fc40003f74000 */
[----:B------:R-:W-:Y:S01]  /*1180*/  SEL R10, R10, 0x4, P1 ;  /* 0x000000040a0a7807 */ /* 0x000fe20000800000 */
[----:B0-----:R-:W-:Y:S01]  /*1190*/  IMAD.WIDE R12, R19, 0x8, R12 ;  /* 0x00000008130c7825 */ /* 0x001fe200078e020c */
[----:B------:R-:W-:Y:S01]  /*11a0*/  FSEL R20, R23, R18, P3 ;  /* 0x0000001217147208 */ /* 0x000fe20001800000 */
[----:B------:R-:W-:Y:S01]  /*11b0*/  STG.E desc[UR6][R8.64], R17 ;  /* 0x0000001108007986 */ /* 0x000fe2000c101906 */
[----:B------:R-:W-:Y:S02]  /*11c0*/  SEL R18, RZ, 0x1, !P2 ;  /* 0x00000001ff127807 */ /* 0x000fe40005000000 */
[----:B------:R-:W-:Y:S01]  /*11d0*/  FSETP.GT.FTZ.AND P4, PT, R21, R20, PT ;  /* 0x000000141500720b */ /* 0x000fe20003f94000 */
[----:B-1----:R-:W-:Y:S01]  /*11e0*/  UPRMT UR4, UR4, 0x8880, URZ ;  /* 0x0000888004047896 */ /* 0x002fe200080000ff */
[----:B------:R-:W-:Y:S02]  /*11f0*/  SEL R18, R18, 0x2, !P3 ;  /* 0x0000000212127807 */ /* 0x000fe40005800000 */
[----:B------:R-:W-:-:S02]  /*1200*/  SEL R11, R11, RZ, P1 ;  /* 0x000000ff0b0b7207 */ /* 0x000fc40000800000 */
[----:B------:R-:W-:Y:S02]  /*1210*/  SEL R18, R18, 0x3, !P4 ;  /* 0x0000000312127807 */ /* 0x000fe40006000000 */
[----:B------:R-:W-:Y:S02]  /*1220*/  SEL R10, R10, 0x4, P0 ;  /* 0x000000040a0a7807 */ /* 0x000fe40000000000 */
[----:B------:R-:W-:Y:S01]  /*1230*/  SEL R11, R11, RZ, P0 ;  /* 0x000000ff0b0b7207 */ /* 0x000fe20000000000 */
[C---:B------:R-:W-:Y:S01]  /*1240*/  VIADD R20, R18.reuse, -UR9 ;  /* 0x8000000912147c36 */ /* 0x040fe20008000000 */
[----:B------:R-:W-:-:S03]  /*1250*/  ISETP.GE.AND P1, PT, R18, UR8, PT ;  /* 0x0000000812007c0c */ /* 0x000fc6000bf26270 */
[----:B------:R2:W-:Y:S01]  /*1260*/  STG.E.64 desc[UR6][R12.64], R10 ;  /* 0x0000000a0c007986 */ /* 0x0005e2000c101b06 */
[----:B------:R-:W-:Y:S02]  /*1270*/  ISETP.GE.AND P1, PT, R18, UR9, !P1 ;  /* 0x0000000912007c0c */ /* 0x000fe4000cf26270 */
[----:B------:R-:W-:-:S04]  /*1280*/  SHF.R.S32.HI R22, RZ, 0x1f, R20 ;  /* 0x0000001fff167819 */ /* 0x000fc80000011414 */
[----:B------:R-:W-:Y:S01]  /*1290*/  SEL R22, R22, RZ, P1 ;  /* 0x000000ff16167207 */ /* 0x000fe20000800000 */
[----:B--2---:R-:W-:Y:S01]  /*12a0*/  IMAD.WIDE R10, R19, 0x4, R14 ;  /* 0x00000004130a7825 */ /* 0x004fe200078e020e */
[----:B------:R-:W-:Y:S02]  /*12b0*/  FSEL R14, R2, R5, P2 ;  /* 0x00000005020e7208 */ /* 0x000fe40001000000 */
[----:B------:R-:W-:Y:S01]  /*12c0*/  ISETP.NE.AND P2, PT, RZ, UR4, PT ;  /* 0x00000004ff007c0c */ /* 0x000fe2000bf45270 */
[C---:B------:R-:W-:Y:S01]  /*12d0*/  IMAD R19, R4.reuse, UR5, R7 ;  /* 0x0000000504137c24 */ /* 0x040fe2000f8e0207 */
[----:B------:R-:W-:Y:S01]  /*12e0*/  FSEL R15, R3, R14, P3 ;  /* 0x0000000e030f7208 */ /* 0x000fe20001800000 */
[----:B------:R-:W-:Y:S01]  /*12f0*/  VIADD R4, R4, 0x2 ;  /* 0x0000000204047836 */ /* 0x000fe20000000000 */
[----:B------:R-:W-:Y:S01]  /*1300*/  SEL R14, R20, 0x4, P1 ;  /* 0x00000004140e7807 */ /* 0x000fe20000800000 */
[----:B------:R-:W-:Y:S01]  /*1310*/  VIADD R29, R19, UR5 ;  /* 0x00000005131d7c36 */ /* 0x000fe20008000000 */
[----:B------:R-:W-:Y:S01]  /*1320*/  FSEL R27, R0, R15, P4 ;  /* 0x0000000f001b7208 */ /* 0x000fe20002000000 */
[----:B------:R1:W-:Y:S01]  /*1330*/  STG.E desc[UR6][R10.64], R19 ;  /* 0x000000130a007986 */ /* 0x0003e2000c101906 */
[----:B------:R-:W-:Y:S01]  /*1340*/  ISETP.GE.AND P1, PT, R4, R16, PT ;  /* 0x000000100400720c */ /* 0x000fe20003f26270 */
[----:B------:R-:W-:Y:S01]  /*1350*/  FADD.FTZ R20, R6, R17 ;  /* 0x0000001106147221 */ /* 0x000fe20000010000 */
        /* <DEDUP_REMOVED lines=16> */
.L_x_160:
[----:B-1----:R-:W-:-:S04]  /*1460*/  LOP3.LUT R8, R16, 0x1, RZ, 0xc0, !PT ;  /* 0x0000000110087812 */ /* 0x002fc800078ec0ff */
[----:B------:R-:W-:-:S13]  /*1470*/  ISETP.NE.U32.AND P1, PT, R8, 0x1, PT ;  /* 0x000000010800780c */ /* 0x000fda0003f25070 */
[----:B------:R-:W-:Y:S05]  /*1480*/  @P1 BRA `(.L_x_153) ;  /* 0x0000000000901947 */ /* 0x000fea0003800000 */
[CC--:B------:R-:W-:Y:S01]  /*1490*/  FSETP.GT.FTZ.AND P1, PT, R24.reuse, R25.reuse, PT ;  /* 0x000000191800720b */ /* 0x0c0fe20003f34000 */
[----:B------:R-:W1:Y:S01]  /*14a0*/  LDCU UR9, c[0x0][0x3b4] ;  /* 0x00007680ff0977ac */ /* 0x000e620008000800 */
[----:B0-----:R-:W0:Y:S02]  /*14b0*/  LDC.64 R10, c[0x0][0x390] ;  /* 0x0000e400ff0a7b82 */ /* 0x001e240000000a00 */
[----:B------:R-:W-:Y:S01]  /*14c0*/  FSEL R24, R24, R25, P1 ;  /* 0x0000001918187208 */ /* 0x000fe20000800000 */
[----:B------:R-:W2:Y:S01]  /*14d0*/  LDCU UR8, c[0x0][0x3b8] ;  /* 0x00007700ff0877ac */ /* 0x000ea20008000800 */
[----:B------:R-:W-:Y:S02]  /*14e0*/  SEL R14, RZ, 0x1, !P1 ;  /* 0x00000001ff0e7807 */ /* 0x000fe40004800000 */
[CC--:B------:R-:W-:Y:S01]  /*14f0*/  FSETP.GT.FTZ.AND P2, PT, R23.reuse, R24.reuse, PT ;  /* 0x000000181700720b */ /* 0x0c0fe20003f54000 */
[----:B------:R-:W3:Y:S01]  /*1500*/  LDCU.U8 UR4, c[0x0][0x3bc] ;  /* 0x00007780ff0477ac */ /* 0x000ee20008000000 */
[----:B------:R-:W4:Y:S02]  /*1510*/  LDC.64 R12, c[0x0][0x3a0] ;  /* 0x0000e800ff0c7b82 */ /* 0x000f240000000a00 */
[----:B------:R-:W-:-:S02]  /*1520*/  FSEL R24, R23, R24, P2 ;  /* 0x0000001817187208 */ /* 0x000fc40001000000 */
[----:B------:R-:W-:Y:S02]  /*1530*/  SEL R14, R14, 0x2, !P2 ;  /* 0x000000020e0e7807 */ /* 0x000fe40005000000 */
[----:B------:R-:W-:Y:S02]  /*1540*/  FSETP.GT.FTZ.AND P3, PT, R21, R24, PT ;  /* 0x000000181500720b */ /* 0x000fe40003f74000 */
[----:B------:R-:W5:Y:S02]  /*1550*/  LDC.64 R8, c[0x0][0x3a8] ;  /* 0x0000ea00ff087b82 */ /* 0x000f640000000a00 */
[----:B------:R-:W-:Y:S02]  /*1560*/  SEL R17, R14, 0x3, !P3 ;  /* 0x000000030e117807 */ /* 0x000fe40005800000 */
[----:B------:R-:W-:Y:S02]  /*1570*/  FSEL R14, R2, R5, P1 ;  /* 0x00000005020e7208 */ /* 0x000fe40000800000 */
[C---:B--2---:R-:W-:Y:S01]  /*1580*/  ISETP.GE.AND P1, PT, R17.reuse, UR8, PT ;  /* 0x0000000811007c0c */ /* 0x044fe2000bf26270 */
[----:B-1----:R-:W-:Y:S01]  /*1590*/  VIADD R2, R17, -UR9 ;  /* 0x8000000911027c36 */ /* 0x002fe20008000000 */
[----:B------:R-:W-:Y:S01]  /*15a0*/  FSEL R15, R3, R14, P2 ;  /* 0x0000000e030f7208 */ /* 0x000fe20001000000 */
[----:B------:R-:W-:Y:S01]  /*15b0*/  IMAD R3, R7, R16, R4 ;  /* 0x0000001007037224 */ /* 0x000fe200078e0204 */
[----:B------:R-:W-:Y:S01]  /*15c0*/  ISETP.GE.AND P1, PT, R17, UR9, !P1 ;  /* 0x0000000911007c0c */ /* 0x000fe2000cf26270 */
[----:B---3--:R-:W-:Y:S01]  /*15d0*/  UPRMT UR4, UR4, 0x8880, URZ ;  /* 0x0000888004047896 */ /* 0x008fe200080000ff */
[----:B------:R-:W-:Y:S01]  /*15e0*/  SHF.R.S32.HI R5, RZ, 0x1f, R2 ;  /* 0x0000001fff057819 */ /* 0x000fe20000011402 */
[----:B0-----:R-:W-:Y:S01]  /*15f0*/  IMAD.WIDE R10, R3, 0x4, R10 ;  /* 0x00000004030a7825 */ /* 0x001fe200078e020a */
[----:B------:R-:W-:-:S02]  /*1600*/  SEL R2, R2, 0x4, P1 ;  /* 0x0000000402027807 */ /* 0x000fc40000800000 */
[----:B------:R-:W-:Y:S01]  /*1610*/  SEL R5, R5, RZ, P1 ;  /* 0x000000ff05057207 */ /* 0x000fe20000800000 */
[----:B----4-:R-:W-:Y:S01]  /*1620*/  IMAD.WIDE R12, R3, 0x8, R12 ;  /* 0x00000008030c7825 */ /* 0x010fe200078e020c */
[----:B------:R-:W-:Y:S02]  /*1630*/  FSEL R15, R0, R15, P3 ;  /* 0x0000000f000f7208 */ /* 0x000fe40001800000 */
[----:B------:R-:W-:-:S03]  /*1640*/  SEL R2, R2, 0x4, P0 ;  /* 0x0000000402027807 */ /* 0x000fc60000000000 */
[----:B------:R1:W-:Y:S01]  /*1650*/  STG.E desc[UR6][R10.64], R15 ;  /* 0x0000000f0a007986 */ /* 0x0003e2000c101906 */
[----:B-----5:R-:W-:Y:S01]  /*1660*/  IMAD.WIDE R8, R3, 0x4, R8 ;  /* 0x0000000403087825 */ /* 0x020fe200078e0208 */
[----:B------:R-:W-:Y:S02]  /*1670*/  SEL R3, R5, RZ, P0 ;  /* 0x000000ff05037207 */ /* 0x000fe40000000000 */
[----:B------:R-:W-:Y:S01]  /*1680*/  ISETP.NE.AND P0, PT, RZ, UR4, PT ;  /* 0x00000004ff007c0c */ /* 0x000fe2000bf05270 */
[----:B------:R-:W-:Y:S02]  /*1690*/  IMAD R5, R4, UR5, R7 ;  /* 0x0000000504057c24 */ /* 0x000fe4000f8e0207 */
[----:B------:R1:W-:Y:S04]  /*16a0*/  STG.E.64 desc[UR6][R12.64], R2 ;  /* 0x000000020c007986 */ /* 0x0003e8000c101b06 */
[----:B------:R1:W-:Y:S06]  /*16b0*/  STG.E desc[UR6][R8.64], R5 ;  /* 0x0000000508007986 */ /* 0x0003ec000c101906 */
[----:B------:R-:W-:-:S07]  /*16c0*/  @P0 FADD.FTZ R6, R6, R15 ;  /* 0x0000000f06060221 */ /* 0x000fce0000010000 */
.L_x_153:
[----:B------:R-:W2:Y:S02]  /*16d0*/  LDCU.U8 UR4, c[0x0][0x3bc] ;  /* 0x00007780ff0477ac */ /* 0x000ea40008000000 */
[----:B--2---:R-:W-:-:S06]  /*16e0*/  UPRMT UR4, UR4, 0x8880, URZ ;  /* 0x0000888004047896 */ /* 0x004fcc00080000ff */
        /* <DEDUP_REMOVED lines=8> */
[----:B------:R-:W-:Y:S02]  /*1770*/  FSETP.GT.FTZ.AND P0, PT, R6, RZ, PT ;  /* 0x000000ff0600720b */ /* 0x000fe40003f14000 */
[----:B------:R-:W-:Y:S02]  /*1780*/  ISETP.NE.AND P2, PT, R18, RZ, PT ;  /* 0x000000ff1200720c */ /* 0x000fe40003f45270 */
[----:B------:R-:W-:-:S05]  /*1790*/  FSEL R6, R6, 1, P0 ;  /* 0x3f80000006067808 */ /* 0x000fca0000000000 */
[----:B------:R-:W-:Y:S06]  /*17a0*/  @!P1 BRA `(.L_x_162) ;  /* 0x0000000000f89947 */ /* 0x000fec0003800000 */
[----:B------:R-:W0:Y:S01]  /*17b0*/  LDCU.64 UR4, c[0x0][0x390] ;  /* 0x00007200ff0477ac */ /* 0x000e220008000a00 */
[----:B------:R2:W3:Y:S01]  /*17c0*/  MUFU.RCP R4, R6 ;  /* 0x0000000600047308 */ /* 0x0004e20000001000 */
[----:B------:R-:W-:Y:S01]  /*17d0*/  LOP3.LUT R0, R16, 0x7ffffff0, RZ, 0xc0, !PT ;  /* 0x7ffffff010007812 */ /* 0x000fe200078ec0ff */
[----:B-1----:R-:W-:-:S04]  /*17e0*/  IMAD.MOV.U32 R5, RZ, RZ, R7 ;  /* 0x000000ffff057224 */ /* 0x002fc800078e0007 */
[----:B------:R-:W-:Y:S01]  /*17f0*/  IMAD.MOV R8, RZ, RZ, -R0 ;  /* 0x000000ffff087224 */ /* 0x000fe200078e0a00 */
[----:B0-----:R-:W-:-:S04]  /*1800*/  UIADD3 UR4, UP0, UPT, UR4, 0x20, URZ ;  /* 0x0000002004047890 */ /* 0x001fc8000ff1e0ff */
[----:B--23--:R-:W-:-:S12]  /*1810*/  UIADD3.X UR5, UPT, UPT, URZ, UR5, URZ, UP0, !UPT ;  /* 0x00000005ff057290 */ /* 0x00cfd800087fe4ff */
.L_x_163:
        /* <DEDUP_REMOVED lines=55> */
.L_x_162:
[----:B------:R-:W-:Y:S05]  /*1b90*/  @!P2 EXIT ;  /* 0x000000000000a94d */ /* 0x000fea0003800000 */
[----:B------:R-:W-:Y:S02]  /*1ba0*/  ISETP.GE.U32.AND P0, PT, R18, 0x8, PT ;  /* 0x000000081200780c */ /* 0x000fe40003f06070 */
[----:B0-----:R-:W-:-:S04]  /*1bb0*/  LOP3.LUT R22, R16, 0x7, RZ, 0xc0, !PT ;  /* 0x0000000710167812 */ /* 0x001fc800078ec0ff */
[----:B------:R-:W-:-:S07]  /*1bc0*/  ISETP.NE.AND P1, PT, R22, RZ, PT ;  /* 0x000000ff1600720c */ /* 0x000fce0003f25270 */
[----:B------:R-:W-:Y:S06]  /*1bd0*/  @!P0 BRA `(.L_x_164) ;  /* 0x0000000000748947 */ /* 0x000fec0003800000 */
[----:B-1----:R-:W0:Y:S01]  /*1be0*/  LDC.64 R2, c[0x0][0x390] ;  /* 0x0000e400ff027b82 */ /* 0x002e220000000a00 */
        /* <DEDUP_REMOVED lines=28> */
.L_x_164:
[----:B------:R-:W-:Y:S05]  /*1db0*/  @!P1 EXIT ;  /* 0x000000000000994d */ /* 0x000fea0003800000 */
[----:B------:R-:W-:Y:S02]  /*1dc0*/  ISETP.GE.U32.AND P0, PT, R22, 0x4, PT ;  /* 0x000000041600780c */ /* 0x000fe40003f06070 */
[----:B------:R-:W-:-:S04]  /*1dd0*/  LOP3.LUT R16, R16, 0x3, RZ, 0xc0, !PT ;  /* 0x0000000310107812 */ /* 0x000fc800078ec0ff */
[----:B------:R-:W-:-:S07]  /*1de0*/  ISETP.NE.AND P1, PT, R16, RZ, PT ;  /* 0x000000ff1000720c */ /* 0x000fce0003f25270 */
[----:B------:R-:W-:Y:S06]  /*1df0*/  @!P0 BRA `(.L_x_165) ;  /* 0x0000000000448947 */ /* 0x000fec0003800000 */
[----:B01----:R-:W0:Y:S01]  /*1e00*/  LDC.64 R2, c[0x0][0x390] ;  /* 0x0000e400ff027b82 */ /* 0x003e220000000a00 */
        /* <DEDUP_REMOVED lines=16> */
.L_x_165:
[----:B------:R-:W-:Y:S05]  /*1f10*/  @!P1 EXIT ;  /* 0x000000000000994d */ /* 0x000fea0003800000 */
[----:B012---:R-:W0:Y:S01]  /*1f20*/  LDC.64 R4, c[0x0][0x390] ;  /* 0x0000e400ff047b82 */ /* 0x007e220000000a00 */
[----:B------:R1:W2:Y:S01]  /*1f30*/  MUFU.RCP R11, R6 ;  /* 0x00000006000b7308 */ /* 0x0002a20000001000 */
[----:B------:R-:W-:Y:S02]  /*1f40*/  IMAD.IADD R7, R7, 0x1, R0 ;  /* 0x0000000107077824 */ /* 0x000fe400078e0200 */
[----:B------:R-:W-:-:S07]  /*1f50*/  IMAD.MOV R16, RZ, RZ, -R16 ;  /* 0x000000ffff107224 */ /* 0x000fce00078e0a10 */
.L_x_166:
        /* <DEDUP_REMOVED lines=9> */
.L_x_167:
        /* <DEDUP_REMOVED lines=9> */
.L_x_3747:


//--------------------- .text._ZN4vllm3moe10topkGatingILi2ELi2ELi4ELi4ELi32El13__nv_bfloat16LNS0_11ScoringFuncE1EEEvPKT5_PKbPfiPT4_PiiiibPKf --------------------------
	.section	.text._ZN4vllm3moe10topkGatingILi2ELi2ELi4ELi4ELi32El13__nv_bfloat16LNS0_11ScoringFuncE1EEEvPKT5_PKbPfiPT4_PiiiibPKf,"ax",@progbits
	.align	128
        .global         _ZN4vllm3moe10topkGatingILi2ELi2ELi4ELi4ELi32El13__nv_bfloat16LNS0_11ScoringFuncE1EEEvPKT5_PKbPfiPT4_PiiiibPKf
        .type           _ZN4vllm3moe10topkGatingILi2ELi2ELi4ELi4ELi32El13__nv_bfloat16LNS0_11ScoringFuncE1EEEvPKT5_PKbPfiPT4_PiiiibPKf,@function
        .size           _ZN4vllm3moe10topkGatingILi2ELi2ELi4ELi4ELi32El13__nv_bfloat16LNS0_11ScoringFuncE1EEEvPKT5_PKbPfiPT4_PiiiibPKf,(.L_x_3748 - _ZN4vllm3moe10topkGatingILi2ELi2ELi4ELi4ELi32El13__nv_bfloat16LNS0_11ScoringFuncE1EEEvPKT5_PKbPfiPT4_PiiiibPKf)
        .other          _ZN4vllm3moe10topkGatingILi2ELi2ELi4ELi4ELi32El13__nv_bfloat16LNS0_11ScoringFuncE1EEEvPKT5_PKbPfiPT4_PiiiibPKf,@"STO_CUDA_ENTRY STV_DEFAULT"
_ZN4vllm3moe10topkGatingILi2ELi2ELi4ELi4ELi32El13__nv_bfloat16LNS0_11ScoringFuncE1EEEvPKT5_PKbPfiPT4_PiiiibPKf:
.text._ZN4vllm3moe10topkGatingILi2ELi2ELi4ELi4ELi32El13__nv_bfloat16LNS0_11ScoringFuncE1EEEvPKT5_PKbPfiPT4_PiiiibPKf:
        /* <DEDUP_REMOVED lines=16> */
[----:B-1----:R-:W5:Y:S01]  /*0100*/  LDG.E R2, desc[UR6][R2.64] ;  /* 0x0000000602027981 */ /* 0x002f62000c1e1900 */
        /* <DEDUP_REMOVED lines=9> */
[----:B------:R4:W3:Y:S01]  /*01a0*/  @P1 LDG.E R8, desc[UR6][R4.64+0x4] ;  /* 0x0000040604081981 */ /* 0x0008e2000c1e1900 */
[----:B------:R-:W-:Y:S02]  /*01b0*/  IMAD.MOV.U32 R20, RZ, RZ, RZ ;  /* 0x000000ffff147224 */ /* 0x000fe400078e00ff */
[----:B----4-:R-:W-:Y:S01]  /*01c0*/  IMAD.U32 R4, RZ, RZ, UR4 ;  /* 0x00000004ff047e24 */ /* 0x010fe2000f8e00ff */
[C---:B-----5:R-:W-:Y:S01]  /*01d0*/  PRMT R0, R2.reuse, 0x7632, R0 ;  /* 0x0000763202007816 */ /* 0x060fe20000000000 */
[----:B------:R-:W-:-:S04]  /*01e0*/  IMAD.U32 R2, R2, 0x10000, RZ ;  /* 0x0001000002027824 */ /* 0x000fc800078e00ff */
[----:B------:R-:W-:Y:S01]  /*01f0*/  FMUL.FTZ R2, R2, -1.4426950216293334961 ;  /* 0xbfb8aa3b02027820 */ /* 0x000fe20000410000 */
[----:B------:R-:W-:-:S04]  /*0200*/  IMAD.U32 R0, R0, 0x10000, RZ ;  /* 0x0001000000007824 */ /* 0x000fc800078e00ff */
[----:B------:R-:W-:Y:S01]  /*0210*/  FMUL.FTZ R3, R0, -1.4426950216293334961 ;  /* 0xbfb8aa3b00037820 */ /* 0x000fe20000410000 */
[----:B------:R-:W0:Y:S08]  /*0220*/  MUFU.EX2 R2, R2 ;  /* 0x0000000200027308 */ /* 0x000e300000000800 */
[----:B------:R-:W1:Y:S01]  /*0230*/  MUFU.EX2 R3, R3 ;  /* 0x0000000300037308 */ /* 0x000e620000000800 */
[----:B0-----:R-:W-:Y:S01]  /*0240*/  FADD.FTZ R0, R2, 1 ;  /* 0x3f80000002007421 */ /* 0x001fe20000010000 */
[----:B--2---:R-:W-:-:S06]  /*0250*/  ISETP.EQ.OR P0, PT, R6, RZ, !P0 ;  /* 0x000000ff0600720c */ /* 0x004fcc0004702670 */
[----:B------:R-:W0:Y:S01]  /*0260*/  MUFU.RCP R0, R0 ;  /* 0x0000000000007308 */ /* 0x000e220000001000 */
[----:B-1----:R-:W-:-:S07]  /*0270*/  FADD.FTZ R7, R3, 1 ;  /* 0x3f80000003077421 */ /* 0x002fce0000010000 */
[----:B------:R-:W1:Y:S01]  /*0280*/  MUFU.RCP R7, R7 ;  /* 0x0000000700077308 */ /* 0x000e620000001000 */
[----:B0-----:R-:W-:-:S04]  /*0290*/  FSETP.NE.FTZ.AND P2, PT, |R0|, +INF , PT ;  /* 0x7f8000000000780b */ /* 0x001fc80003f55200 */
[----:B------:R-:W-:Y:S02]  /*02a0*/  FSEL R16, R0, RZ, P2 ;  /* 0x000000ff00107208 */ /* 0x000fe40001000000 */
[----:B------:R-:W-:Y:S02]  /*02b0*/  ISETP.GE.AND P2, PT, R4, 0x1, PT ;  /* 0x000000010400780c */ /* 0x000fe40003f46270 */
[C---:B-1----:R-:W-:Y:S01]  /*02c0*/  FSETP.NE.FTZ.AND P3, PT, |R7|.reuse, +INF , PT ;  /* 0x7f8000000700780b */ /* 0x042fe20003f75200 */
[----:B---3--:R-:W-:Y:S01]  /*02d0*/  @P1 FADD.FTZ R17, R16, R9 ;  /* 0x0000000910111221 */ /* 0x008fe20000010000 */
[----:B------:R-:W-:Y:S02]  /*02e0*/  @!P1 IMAD.MOV.U32 R17, RZ, RZ, R16 ;  /* 0x000000ffff119224 */ /* 0x000fe400078e0010 */
        /* <DEDUP_REMOVED lines=8> */
[----:B------:R-:W0:Y:S01]  /*0370*/  LDC.64 R2, c[0x0][0x390] ;  /* 0x0000e400ff027b82 */ /* 0x000e220000000a00 */
[----:B------:R-:W-:Y:S01]  /*0380*/  LOP3.LUT R18, R4, 0x7ffffffc, RZ, 0xc0, !PT ;  /* 0x7ffffffc04127812 */ /* 0x000fe200078ec0ff */
[----:B------:R-:W-:Y:S01]  /*0390*/  IMAD.MOV.U32 R20, RZ, RZ, RZ ;  /* 0x000000ffff147224 */ /* 0x000fe200078e00ff */
[----:B------:R-:W1:Y:S01]  /*03a0*/  LDCU.U8 UR9, c[0x0][0x3bc] ;  /* 0x00007780ff0977ac */ /* 0x000e620008000000 */
[----:B------:R-:W-:Y:S01]  /*03b0*/  IMAD.MOV.U32 R23, RZ, RZ, RZ ;  /* 0x000000ffff177224 */ /* 0x000fe200078e00ff */
[----:B------:R-:W2:Y:S01]  /*03c0*/  LDCU UR8, c[0x0][0x3b8] ;  /* 0x00007700ff0877ac */ /* 0x000ea20008000800 */
[----:B------:R-:W3:Y:S05]  /*03d0*/  LDCU UR5, c[0x0][0x398] ;  /* 0x00007300ff0577ac */ /* 0x000eea0008000800 */
.L_x_171:
[----:B------:R-:W4:Y:S01]  /*03e0*/  LDC.64 R4, c[0x0][0x3b0] ;  /* 0x0000ec00ff047b82 */ /* 0x000f220000000a00 */
[C---:B------:R-:W-:Y:S01]  /*03f0*/  VIADD R7, R23.reuse, 0x1 ;  /* 0x0000000117077836 */ /* 0x040fe20000000000 */
[----:B------:R-:W-:Y:S01]  /*0400*/  FSETP.GT.FTZ.AND P4, PT, R14, R17, PT ;  /* 0x000000110e00720b */ /* 0x000fe20003f94000 */
[----:B------:R-:W-:Y:S02]  /*0410*/  VIADD R11, R23, 0x2 ;  /* 0x00000002170b7836 */ /* 0x000fe40000000000 */
[----:B------:R-:W-:Y:S02]  /*0420*/  IMAD.MOV.U32 R15, RZ, RZ, R17 ;  /* 0x000000ffff0f7224 */ /* 0x000fe400078e0011 */
[----:B------:R-:W-:Y:S01]  /*0430*/  IMAD.MOV.U32 R0, RZ, RZ, R14 ;  /* 0x000000ffff007224 */ /* 0x000fe200078e000e */
[----:B------:R-:W0:Y:S01]  /*0440*/  LDC.64 R8, c[0x0][0x3a0] ;  /* 0x0000e800ff087b82 */ /* 0x000e220000000a00 */
[-C--:B----4-:R-:W-:Y:S02]  /*0450*/  ISETP.GE.AND P1, PT, R7, R4.reuse, PT ;  /* 0x000000040700720c */ /* 0x090fe40003f26270 */
[----:B------:R-:W-:-:S11]  /*0460*/  ISETP.GE.AND P3, PT, R11, R4, PT ;  /* 0x000000040b00720c */ /* 0x000fd60003f66270 */
[----:B0-----:R-:W-:Y:S05]  /*0470*/  @P1 BRA `(.L_x_170) ;  /* 0x0000000000241947 */ /* 0x001fea0003800000 */
[----:B------:R-:W-:-:S04]  /*0480*/  FSETP.GT.FTZ.AND P1, PT, R0, R15, PT ;  /* 0x0000000f0000720b */ /* 0x000fc80003f34000 */
[----:B------:R-:W-:-:S05]  /*0490*/  SEL R0, RZ, 0x1, !P1 ;  /* 0x00000001ff007807 */ /* 0x000fca0004800000 */
[----:B------:R-:W-:-:S05]  /*04a0*/  IMAD.SHL.U32 R0, R0, 0x4, RZ ;  /* 0x0000000400007824 */ /* 0x000fca00078e00ff */
[C---:B------:R-:W-:Y:S02]  /*04b0*/  ISETP.EQ.AND P1, PT, R0.reuse, RZ, PT ;  /* 0x000000ff0000720c */ /* 0x040fe40003f22270 */
[----:B------:R-:W-:-:S11]  /*04c0*/  ISETP.EQ.AND P2, PT, R0, 0x4, PT ;  /* 0x000000040000780c */ /* 0x000fd60003f42270 */
[----:B------:R-:W-:Y:S02]  /*04d0*/  @P1 IMAD.MOV.U32 R17, RZ, RZ, -0x39e3c000 ;  /* 0xc61c4000ff111424 */ /* 0x000fe400078e00ff */
[----:B------:R-:W-:Y:S02]  /*04e0*/  @P2 IMAD.MOV.U32 R14, RZ, RZ, -0x39e3c000 ;  /* 0xc61c4000ff0e2424 */ /* 0x000fe400078e00ff */
[----:B------:R-:W-:Y:S02]  /*04f0*/  IMAD.MOV.U32 R15, RZ, RZ, R17 ;  /* 0x000000ffff0f7224 */ /* 0x000fe400078e0011 */
[----:B------:R-:W-:-:S07]  /*0500*/  IMAD.MOV.U32 R0, RZ, RZ, R14 ;  /* 0x000000ffff007224 */ /* 0x000fce00078e000e */
.L_x_170:
[----:B------:R-:W-:Y:S01]  /*0510*/  FSETP.GT.FTZ.AND P2, PT, R0, R15, PT ;  /* 0x0000000f0000720b */ /* 0x000fe20003f54000 */
[----:B------:R-:W0:Y:S01]  /*0520*/  LDC.64 R10, c[0x0][0x3a8] ;  /* 0x0000ea00ff0a7b82 */ /* 0x000e220000000a00 */
[----:B------:R-:W-:Y:S01]  /*0530*/  SEL R6, RZ, 0x1, !P4 ;  /* 0x00000001ff067807 */ /* 0x000fe20006000000 */
[----:B------:R-:W-:Y:S01]  /*0540*/  IMAD R27, R19, R4, R23 ;  /* 0x00000004131b7224 */ /* 0x000fe200078e0217 */
[----:B------:R-:W-:Y:S01]  /*0550*/  SEL R22, RZ, 0x1, !P2 ;  /* 0x00000001ff167807 */ /* 0x000fe20005000000 */
[----:B-1----:R-:W-:Y:S01]  /*0560*/  UPRMT UR4, UR9, 0x8880, URZ ;  /* 0x0000888009047896 */ /* 0x002fe200080000ff */
[C---:B--2---:R-:W-:Y:S01]  /*0570*/  ISETP.GE.AND P1, PT, R6.reuse, UR8, PT ;  /* 0x0000000806007c0c */ /* 0x044fe2000bf26270 */
[--C-:B------:R-:W-:Y:S01]  /*0580*/  IMAD.IADD R7, R6, 0x1, -R5.reuse ;  /* 0x0000000106077824 */ /* 0x100fe200078e0a05 */
[----:B------:R-:W-:Y:S01]  /*0590*/  FSEL R25, R21, R16, P4 ;  /* 0x0000001015197208 */ /* 0x000fe20002000000 */
[----:B------:R-:W-:Y:S01]  /*05a0*/  @!P3 IMAD.SHL.U32 R12, R22, 0x4, RZ ;  /* 0x00000004160cb824 */ /* 0x000fe200078e00ff */
[----:B------:R-:W-:Y:S01]  /*05b0*/  ISETP.GE.AND P1, PT, R6, R5, !P1 ;  /* 0x000000050600720c */ /* 0x000fe20004f26270 */
[----:B------:R-:W-:Y:S01]  /*05c0*/  IMAD.IADD R24, R22, 0x1, -R5 ;  /* 0x0000000116187824 */ /* 0x000fe200078e0a05 */
[----:B------:R-:W-:Y:S01]  /*05d0*/  SHF.R.S32.HI R6, RZ, 0x1f, R7 ;  /* 0x0000001fff067819 */ /* 0x000fe20000011407 */
[----:B------:R-:W-:Y:S01]  /*05e0*/  IMAD.WIDE R8, R27, 0x8, R8 ;  /* 0x000000081b087825 */ /* 0x000fe200078e0208 */
[----:B------:R-:W-:-:S02]  /*05f0*/  ISETP.EQ.AND P6, PT, R12, RZ, !P3 ;  /* 0x000000ff0c00720c */ /* 0x000fc40005fc2270 */
[----:B------:R-:W-:Y:S02]  /*0600*/  ISETP.EQ.AND P5, PT, R12, 0x4, !P3 ;  /* 0x000000040c00780c */ /* 0x000fe40005fa2270 */
[----:B------:R-:W-:Y:S02]  /*0610*/  SEL R7, R7, 0x2, P1 ;  /* 0x0000000207077807 */ /* 0x000fe40000800000 */
[----:B------:R-:W-:Y:S02]  /*0620*/  SEL R13, R6, RZ, P1 ;  /* 0x000000ff060d7207 */ /* 0x000fe40000800000 */
[C---:B------:R-:W-:Y:S02]  /*0630*/  ISETP.GE.AND P1, PT, R22.reuse, R5, PT ;  /* 0x000000051600720c */ /* 0x040fe40003f26270 */
[----:B------:R-:W-:Y:S01]  /*0640*/  ISETP.GE.AND P4, PT, R22, UR8, PT ;  /* 0x0000000816007c0c */ /* 0x000fe2000bf86270 */
[----:B0-----:R-:W-:Y:S01]  /*0650*/  IMAD.WIDE R10, R27, 0x4, R10 ;  /* 0x000000041b0a7825 */ /* 0x001fe200078e020a */
[----:B------:R-:W-:-:S02]  /*0660*/  SEL R12, R7, 0x2, P0 ;  /* 0x00000002070c7807 */ /* 0x000fc40000000000 */
[----:B------:R-:W-:Y:S01]  /*0670*/  SHF.R.S32.HI R22, RZ, 0x1f, R24 ;  /* 0x0000001fff167819 */ /* 0x000fe20000011418 */
[----:B------:R-:W-:Y:S01]  /*0680*/  @P6 IMAD.MOV.U32 R17, RZ, RZ, -0x39e3c000 ;  /* 0xc61c4000ff116424 */ /* 0x000fe200078e00ff */
[----:B------:R-:W-:Y:S01]  /*0690*/  SEL R13, R13, RZ, P0 ;  /* 0x000000ff0d0d7207 */ /* 0x000fe20000000000 */
[----:B------:R-:W-:Y:S01]  /*06a0*/  @P5 IMAD.MOV.U32 R14, RZ, RZ, -0x39e3c000 ;  /* 0xc61c4000ff0e5424 */ /* 0x000fe200078e00ff */
[----:B------:R-:W-:Y:S01]  /*06b0*/  SEL R24, R24, 0x2, !P4 ;  /* 0x0000000218187807 */ /* 0x000fe20006000000 */
[----:B------:R-:W-:Y:S01]  /*06c0*/  IMAD.WIDE R6, R27, 0x4, R2 ;  /* 0x000000041b067825 */ /* 0x000fe200078e0202 */
[----:B------:R-:W-:Y:S02]  /*06d0*/  SEL R22, R22, RZ, !P4 ;  /* 0x000000ff16167207 */ /* 0x000fe40006000000 */
[----:B------:R-:W-:Y:S01]  /*06e0*/  FSEL R29, R21, R16, P2 ;  /* 0x00000010151d7208 */ /* 0x000fe20001000000 */
[----:B------:R-:W-:Y:S01]  /*06f0*/  @!P3 IMAD.MOV.U32 R15, RZ, RZ, R17 ;  /* 0x000000ffff0fb224 */ /* 0x000fe200078e0011 */
[----:B------:R-:W-:Y:S01]  /*0700*/  STG.E desc[UR6][R6.64], R25 ;  /* 0x0000001906007986 */ /* 0x000fe2000c101906 */
[----:B------:R-:W-:-:S02]  /*0710*/  @!P3 IMAD.MOV.U32 R0, RZ, RZ, R14 ;  /* 0x000000ffff00b224 */ /* 0x000fc400078e000e */
[----:B---3--:R-:W-:Y:S01]  /*0720*/  IMAD R27, R23, UR5, R19 ;  /* 0x00000005171b7c24 */ /* 0x008fe2000f8e0213 */
[----:B------:R0:W-:Y:S04]  /*0730*/  STG.E.64 desc[UR6][R8.64], R12 ;  /* 0x0000000c08007986 */ /* 0x0001e8000c101b06 */
[----:B------:R1:W-:Y:S04]  /*0740*/  STG.E desc[UR6][R10.64], R27 ;  /* 0x0000001b0a007986 */ /* 0x0003e8000c101906 */
[----:B------:R2:W-:Y:S01]  /*0750*/  STG.E desc[UR6][R6.64+0x4], R29 ;  /* 0x0000041d06007986 */ /* 0x0005e2000c101906 */
[----:B0-----:R-:W-:-:S02]  /*0760*/  SEL R12, R24, 0x2, P1 ;  /* 0x00000002180c7807 */ /* 0x001fc40000800000 */
[----:B------:R-:W-:Y:S01]  /*0770*/  SEL R13, R22, RZ, P1 ;  /* 0x000000ff160d7207 */ /* 0x000fe20000800000 */
[----:B------:R-:W-:Y:S01]  /*0780*/  FADD.FTZ R22, R25, R20 ;  /* 0x0000001419167221 */ /* 0x000fe20000010000 */
[----:B------:R-:W-:Y:S01]  /*0790*/  FSETP.GT.FTZ.AND P1, PT, R0, R15, PT ;  /* 0x0000000f0000720b */ /* 0x000fe20003f34000 */
[----:B-1----:R-:W-:Y:S01]  /*07a0*/  VIADD R27, R27, UR5 ;  /* 0x000000051b1b7c36 */ /* 0x002fe20008000000 */
[----:B------:R-:W-:Y:S01]  /*07b0*/  SEL R12, R12, 0x2, P0 ;  /* 0x000000020c0c7807 */ /* 0x000fe20000000000 */
[----:B------:R-:W-:Y:S01]  /*07c0*/  FADD.FTZ R22, R29, R22 ;  /* 0x000000161d167221 */ /* 0x000fe20000010000 */
[----:B------:R-:W-:Y:S01]  /*07d0*/  SEL R24, RZ, 0x1, !P1 ;  /* 0x00000001ff187807 */ /* 0x000fe20004800000 */
[----:B--2---:R-:W-:Y:S01]  /*07e0*/  VIADD R29, R23, 0x3 ;  /* 0x00000003171d7836 */ /* 0x004fe20000000000 */
[----:B------:R-:W-:Y:S01]  /*07f0*/  SEL R13, R13, RZ, P0 ;  /* 0x000000ff0d0d7207 */ /* 0x000fe20000000000 */
[----:B------:R-:W-:Y:S01]  /*0800*/  VIADD R23, R23, 0x4 ;  /* 0x0000000417177836 */ /* 0x000fe20000000000 */
[C---:B------:R-:W-:Y:S01]  /*0810*/  ISETP.GE.AND P3, PT, R24.reuse, UR8, PT ;  /* 0x0000000818007c0c */ /* 0x040fe2000bf66270 */
[C---:B------:R-:W-:Y:S01]  /*0820*/  IMAD.IADD R25, R24.reuse, 0x1, -R5 ;  /* 0x0000000118197824 */ /* 0x040fe200078e0a05 */
[----:B------:R-:W-:Y:S01]  /*0830*/  ISETP.GE.AND P2, PT, R24, R5, PT ;  /* 0x000000051800720c */ /* 0x000fe20003f46270 */
[----:B------:R0:W-:Y:S03]  /*0840*/  STG.E.64 desc[UR6][R8.64+0x8], R12 ;  /* 0x0000080c08007986 */ /* 0x0001e6000c101b06 */
[----:B------:R-:W-:Y:S01]  /*0850*/  SHF.R.S32.HI R26, RZ, 0x1f, R25 ;  /* 0x0000001fff1a7819 */ /* 0x000fe20000011419 */
[----:B------:R1:W-:Y:S01]  /*0860*/  STG.E desc[UR6][R10.64+0x4], R27 ;  /* 0x0000041b0a007986 */ /* 0x0003e2000c101906 */
[----:B------:R-:W-:-:S02]  /*0870*/  SEL R25, R25, 0x2, !P3 ;  /* 0x0000000219197807 */ /* 0x000fc40005800000 */
[----:B------:R-:W-:Y:S02]  /*0880*/  SEL R26, R26, RZ, !P3 ;  /* 0x000000ff1a1a7207 */ /* 0x000fe40005800000 */
[----:B------:R-:W-:Y:S02]  /*0890*/  SEL R25, R25, 0x2, P2 ;  /* 0x0000000219197807 */ /* 0x000fe40001000000 */
[----:B------:R-:W-:Y:S02]  /*08a0*/  SEL R26, R26, RZ, P2 ;  /* 0x000000ff1a1a7207 */ /* 0x000fe40001000000 */
[----:B0-----:R-:W-:Y:S02]  /*08b0*/  SEL R12, R25, 0x2, P0 ;  /* 0x00000002190c7807 */ /* 0x001fe40000000000 */
[----:B------:R-:W-:Y:S01]  /*08c0*/  FSEL R25, R21, R16, P1 ;  /* 0x0000001015197208 */ /* 0x000fe20000800000 */
[----:B-1----:R-:W-:Y:S01]  /*08d0*/  VIADD R27, R27, UR5 ;  /* 0x000000051b1b7c36 */ /* 0x002fe20008000000 */
[----:B------:R-:W-:-:S02]  /*08e0*/  ISETP.GE.AND P1, PT, R29, R4, PT ;  /* 0x000000041d00720c */ /* 0x000fc40003f26270 */
[----:B------:R-:W-:Y:S01]  /*08f0*/  SEL R13, R26, RZ, P0 ;  /* 0x000000ff1a0d7207 */ /* 0x000fe20000000000 */
[----:B------:R-:W-:Y:S01]  /*0900*/  STG.E desc[UR6][R6.64+0x8], R25 ;  /* 0x0000081906007986 */ /* 0x000fe2000c101906 */
[----:B------:R-:W-:-:S03]  /*0910*/  FADD.FTZ R22, R25, R22 ;  /* 0x0000001619167221 */ /* 0x000fc60000010000 */
[----:B------:R0:W-:Y:S04]  /*0920*/  STG.E.64 desc[UR6][R8.64+0x10], R12 ;  /* 0x0000100c08007986 */ /* 0x0001e8000c101b06 */
[----:B------:R4:W-:Y:S02]  /*0930*/  STG.E desc[UR6][R10.64+0x8], R27 ;  /* 0x0000081b0a007986 */ /* 0x0009e4000c101906 */
[----:B------:R-:W-:-:S05]  /*0940*/  @!P1 IMAD.SHL.U32 R24, R24, 0x4, RZ ;  /* 0x0000000418189824 */ /* 0x000fca00078e00ff */
[C---:B------:R-:W-:Y:S02]  /*0950*/  ISETP.EQ.AND P2, PT, R24.reuse, RZ, !P1 ;  /* 0x000000ff1800720c */ /* 0x040fe40004f42270 */
[----:B------:R-:W-:-:S11]  /*0960*/  ISETP.EQ.AND P3, PT, R24, 0x4, !P1 ;  /* 0x000000041800780c */ /* 0x000fd60004f62270 */
[----:B------:R-:W-:Y:S02]  /*0970*/  @P2 IMAD.MOV.U32 R17, RZ, RZ, -0x39e3c000 ;  /* 0xc61c4000ff112424 */ /* 0x000fe400078e00ff */
[----:B------:R-:W-:Y:S02]  /*0980*/  @P3 IMAD.MOV.U32 R14, RZ, RZ, -0x39e3c000 ;  /* 0xc61c4000ff0e3424 */ /* 0x000fe400078e00ff */
[----:B------:R-:W-:Y:S02]  /*0990*/  @!P1 IMAD.MOV.U32 R15, RZ, RZ, R17 ;  /* 0x000000ffff0f9224 */ /* 0x000fe400078e0011 */
[----:B------:R-:W-:-:S05]  /*09a0*/  @!P1 IMAD.MOV.U32 R0, RZ, RZ, R14 ;  /* 0x000000ffff009224 */ /* 0x000fca00078e000e */
[----:B------:R-:W-:Y:S01]  /*09b0*/  FSETP.GT.FTZ.AND P2, PT, R0, R15, PT ;  /* 0x0000000f0000720b */ /* 0x000fe20003f54000 */
[----:B------:R-:W-:-:S03]  /*09c0*/  VIADD R15, R27, UR5 ;  /* 0x000000051b0f7c36 */ /* 0x000fc60008000000 */
[----:B------:R-:W-:-:S04]  /*09d0*/  SEL R0, RZ, 0x1, !P2 ;  /* 0x00000001ff007807 */ /* 0x000fc80005000000 */
[C---:B------:R-:W-:Y:S01]  /*09e0*/  ISETP.GE.AND P3, PT, R0.reuse, R5, PT ;  /* 0x000000050000720c */ /* 0x040fe20003f66270 */
[C---:B0-----:R-:W-:Y:S01]  /*09f0*/  IMAD.IADD R12, R0.reuse, 0x1, -R5 ;  /* 0x00000001000c7824 */ /* 0x041fe200078e0a05 */
[----:B------:R-:W-:-:S04]  /*0a00*/  ISETP.GE.AND P1, PT, R0, UR8, PT ;  /* 0x0000000800007c0c */ /* 0x000fc8000bf26270 */
[----:B------:R-:W-:Y:S02]  /*0a10*/  SHF.R.S32.HI R5, RZ, 0x1f, R12 ;  /* 0x0000001fff057819 */ /* 0x000fe4000001140c */
[----:B------:R-:W-:Y:S02]  /*0a20*/  SEL R12, R12, 0x2, !P1 ;  /* 0x000000020c0c7807 */ /* 0x000fe40004800000 */
[----:B------:R-:W-:Y:S02]  /*0a30*/  SEL R13, R5, RZ, !P1 ;  /* 0x000000ff050d7207 */ /* 0x000fe40004800000 */
[----:B------:R-:W-:Y:S02]  /*0a40*/  ISETP.GE.AND P1, PT, R23, R4, PT ;  /* 0x000000041700720c */ /* 0x000fe40003f26270 */
[----:B------:R-:W-:Y:S02]  /*0a50*/  FSEL R5, R21, R16, P2 ;  /* 0x0000001015057208 */ /* 0x000fe40001000000 */
[----:B------:R-:W-:-:S02]  /*0a60*/  ISETP.NE.AND P2, PT, RZ, UR4, PT ;  /* 0x00000004ff007c0c */ /* 0x000fc4000bf45270 */
[----:B------:R-:W-:Y:S01]  /*0a70*/  SEL R12, R12, 0x2, P3 ;  /* 0x000000020c0c7807 */ /* 0x000fe20001800000 */
[----:B------:R4:W-:Y:S01]  /*0a80*/  STG.E desc[UR6][R6.64+0xc], R5 ;  /* 0x00000c0506007986 */ /* 0x0009e2000c101906 */
[----:B------:R-:W-:Y:S02]  /*0a90*/  SEL R13, R13, RZ, P3 ;  /* 0x000000ff0d0d7207 */ /* 0x000fe40001800000 */
[----:B------:R-:W-:Y:S02]  /*0aa0*/  SEL R12, R12, 0x2, P0 ;  /* 0x000000020c0c7807 */ /* 0x000fe40000000000 */
[----:B------:R-:W-:Y:S01]  /*0ab0*/  SEL R13, R13, RZ, P0 ;  /* 0x000000ff0d0d7207 */ /* 0x000fe20000000000 */
[----:B------:R-:W-:-:S04]  /*0ac0*/  @!P1 IMAD.SHL.U32 R0, R0, 0x4, RZ ;  /* 0x0000000400009824 */ /* 0x000fc800078e00ff */
[----:B------:R-:W-:Y:S01]  /*0ad0*/  @P2 FADD.FTZ R20, R22, R5 ;  /* 0x0000000516142221 */ /* 0x000fe20000010000 */
[----:B------:R-:W-:Y:S01]  /*0ae0*/  ISETP.NE.AND P2, PT, R23, R18, PT ;  /* 0x000000121700720c */ /* 0x000fe20003f45270 */
[----:B------:R4:W-:Y:S01]  /*0af0*/  STG.E.64 desc[UR6][R8.64+0x18], R12 ;  /* 0x0000180c08007986 */ /* 0x0009e2000c101b06 */
[C---:B------:R-:W-:Y:S02]  /*0b00*/  ISETP.EQ.AND P3, PT, R0.reuse, RZ, !P1 ;  /* 0x000000ff0000720c */ /* 0x040fe40004f62270 */
[----:B------:R-:W-:Y:S01]  /*0b10*/  ISETP.EQ.AND P1, PT, R0, 0x4, !P1 ;  /* 0x000000040000780c */ /* 0x000fe20004f22270 */
[----:B------:R4:W-:Y:S10]  /*0b20*/  STG.E desc[UR6][R10.64+0xc], R15 ;  /* 0x00000c0f0a007986 */ /* 0x0009f4000c101906 */
[----:B------:R-:W-:-:S02]  /*0b30*/  @P3 IMAD.MOV.U32 R17, RZ, RZ, -0x39e3c000 ;  /* 0xc61c4000ff113424 */ /* 0x000fc400078e00ff */
[----:B------:R-:W-:Y:S01]  /*0b40*/  @P1 IMAD.MOV.U32 R14, RZ, RZ, -0x39e3c000 ;  /* 0xc61c4000ff0e1424 */ /* 0x000fe200078e00ff */
[----:B----4-:R-:W-:Y:S06]  /*0b50*/  @P2 BRA `(.L_x_171) ;  /* 0xfffffff800202947 */ /* 0x010fec000383ffff */
.L_x_169:
[----:B------:R-:W-:-:S13]  /*0b60*/  LOP3.LUT P1, R0, R4, 0x3, RZ, 0xc0, !PT ;  /* 0x0000000304007812 */ /* 0x000fda000782c0ff */
[----:B------:R-:W-:Y:S05]  /*0b70*/  @!P1 BRA `(.L_x_168) ;  /* 0x0000000400809947 */ /* 0x000fea0003800000 */
[----:B------:R-:W-:-:S13]  /*0b80*/  ISETP.NE.AND P1, PT, R0, 0x1, PT ;  /* 0x000000010000780c */ /* 0x000fda0003f25270 */
[----:B------:R-:W-:Y:S05]  /*0b90*/  @!P1 BRA `(.L_x_172) ;  /* 0x0000000000fc9947 */ /* 0x000fea0003800000 */
[----:B------:R-:W0:Y:S01]  /*0ba0*/  LDC.64 R2, c[0x0][0x390] ;  /* 0x0000e400ff027b82 */ /* 0x000e220000000a00 */
[----:B------:R-:W-:Y:S01]  /*0bb0*/  VIADD R5, R18, 0x1 ;  /* 0x0000000112057836 */ /* 0x000fe20000000000 */
[----:B------:R-:W-:Y:S01]  /*0bc0*/  FSETP.GT.FTZ.AND P3, PT, R14, R17, PT ;  /* 0x000000110e00720b */ /* 0x000fe20003f74000 */
[----:B------:R-:W1:Y:S03]  /*0bd0*/  LDCU UR8, c[0x0][0x3b8] ;  /* 0x00007700ff0877ac */ /* 0x000e660008000800 */
[-C--:B------:R-:W-:Y:S01]  /*0be0*/  ISETP.GE.AND P1, PT, R5, R4.reuse, PT ;  /* 0x000000040500720c */ /* 0x080fe20003f26270 */
[----:B------:R-:W2:Y:S01]  /*0bf0*/  LDCU UR9, c[0x0][0x3b4] ;  /* 0x00007680ff0977ac */ /* 0x000ea20008000800 */
[----:B------:R-:W3:Y:S01]  /*0c00*/  LDC.64 R6, c[0x0][0x3a0] ;  /* 0x0000e800ff067b82 */ /* 0x000ee20000000a00 */
[----:B------:R-:W-:Y:S01]  /*0c10*/  IMAD R5, R19, R4, R18 ;  /* 0x0000000413057224 */ /* 0x000fe200078e0212 */
[----:B------:R-:W-:Y:S01]  /*0c20*/  SEL R10, RZ, 0x1, !P3 ;  /* 0x00000001ff0a7807 */ /* 0x000fe20005800000 */
[----:B------:R-:W4:Y:S05]  /*0c30*/  LDCU.U8 UR4, c[0x0][0x3bc] ;  /* 0x00007780ff0477ac */ /* 0x000f2a0008000000 */
[----:B------:R-:W0:Y:S03]  /*0c40*/  LDC.64 R8, c[0x0][0x3a8] ;  /* 0x0000ea00ff087b82 */ /* 0x000e260000000a00 */
[----:B------:R-:W-:Y:S05]  /*0c50*/  @P1 BRA `(.L_x_173) ;  /* 0x00000000001c1947 */ /* 0x000fea0003800000 */
[----:B------:R-:W-:-:S04]  /*0c60*/  FSETP.GT.FTZ.AND P1, PT, R14, R17, PT ;  /* 0x000000110e00720b */ /* 0x000fc80003f34000 */
[----:B------:R-:W-:-:S05]  /*0c70*/  SEL R0, RZ, 0x1, !P1 ;  /* 0x00000001ff007807 */ /* 0x000fca0004800000 */
[----:B------:R-:W-:-:S05]  /*0c80*/  IMAD.SHL.U32 R0, R0, 0x4, RZ ;  /* 0x0000000400007824 */ /* 0x000fca00078e00ff */
[C---:B------:R-:W-:Y:S02]  /*0c90*/  ISETP.EQ.AND P1, PT, R0.reuse, RZ, PT ;  /* 0x000000ff0000720c */ /* 0x040fe40003f22270 */
[----:B------:R-:W-:-:S11]  /*0ca0*/  ISETP.EQ.AND P2, PT, R0, 0x4, PT ;  /* 0x000000040000780c */ /* 0x000fd60003f42270 */
[----:B------:R-:W-:Y:S02]  /*0cb0*/  @P1 IMAD.MOV.U32 R17, RZ, RZ, -0x39e3c000 ;  /* 0xc61c4000ff111424 */ /* 0x000fe400078e00ff */
[----:B------:R-:W-:-:S07]  /*0cc0*/  @P2 IMAD.MOV.U32 R14, RZ, RZ, -0x39e3c000 ;  /* 0xc61c4000ff0e2424 */ /* 0x000fce00078e00ff */
.L_x_173:
[----:B-1----:R-:W-:Y:S01]  /*0cd0*/  ISETP.GE.AND P1, PT, R10, UR8, PT ;  /* 0x000000080a007c0c */ /* 0x002fe2000bf26270 */
[----:B------:R-:W-:Y:S01]  /*0ce0*/  IMAD R15, R18, UR5, R19 ;  /* 0x00000005120f7c24 */ /* 0x000fe2000f8e0213 */
[----:B------:R-:W-:Y:S01]  /*0cf0*/  FSETP.GT.FTZ.AND P2, PT, R14, R17, PT ;  /* 0x000000110e00720b */ /* 0x000fe20003f54000 */
[----:B------:R-:W-:Y:S01]  /*0d00*/  VIADD R18, R18, 0x2 ;  /* 0x0000000212127836 */ /* 0x000fe20000000000 */
[C---:B--2---:R-:W-:Y:S01]  /*0d10*/  ISETP.GE.AND P1, PT, R10.reuse, UR9, !P1 ;  /* 0x000000090a007c0c */ /* 0x044fe2000cf26270 */
[----:B------:R-:W-:Y:S01]  /*0d20*/  VIADD R10, R10, -UR9 ;  /* 0x800000090a0a7c36 */ /* 0x000fe20008000000 */
[----:B------:R-:W-:Y:S01]  /*0d30*/  SEL R0, RZ, 0x1, !P2 ;  /* 0x00000001ff007807 */ /* 0x000fe20005000000 */
[----:B0-----:R-:W-:Y:S01]  /*0d40*/  IMAD.WIDE R2, R5, 0x4, R2 ;  /* 0x0000000405027825 */ /* 0x001fe200078e0202 */
[----:B------:R-:W-:Y:S01]  /*0d50*/  FSEL R23, R21, R16, P2 ;  /* 0x0000001015177208 */ /* 0x000fe20001000000 */
[----:B----4-:R-:W-:Y:S01]  /*0d60*/  UPRMT UR4, UR4, 0x8880, URZ ;  /* 0x0000888004047896 */ /* 0x010fe200080000ff */
[----:B------:R-:W-:Y:S01]  /*0d70*/  SHF.R.S32.HI R11, RZ, 0x1f, R10 ;  /* 0x0000001fff0b7819 */ /* 0x000fe2000001140a */
[----:B------:R-:W-:Y:S01]  /*0d80*/  VIADD R12, R0, -UR9 ;  /* 0x80000009000c7c36 */ /* 0x000fe20008000000 */
[----:B------:R-:W-:Y:S01]  /*0d90*/  SEL R10, R10, 0x2, P1 ;  /* 0x000000020a0a7807 */ /* 0x000fe20000800000 */
[----:B---3--:R-:W-:Y:S01]  /*0da0*/  IMAD.WIDE R6, R5, 0x8, R6 ;  /* 0x0000000805067825 */ /* 0x008fe200078e0206 */
[----:B------:R-:W-:-:S02]  /*0db0*/  SEL R11, R11, RZ, P1 ;  /* 0x000000ff0b0b7207 */ /* 0x000fc40000800000 */
[C---:B------:R-:W-:Y:S01]  /*0dc0*/  ISETP.GE.AND P1, PT, R0.reuse, UR8, PT ;  /* 0x0000000800007c0c */ /* 0x040fe2000bf26270 */
[----:B------:R-:W-:Y:S01]  /*0dd0*/  IMAD.WIDE R8, R5, 0x4, R8 ;  /* 0x0000000405087825 */ /* 0x000fe200078e0208 */
[----:B------:R-:W-:Y:S02]  /*0de0*/  SHF.R.S32.HI R13, RZ, 0x1f, R12 ;  /* 0x0000001fff0d7819 */ /* 0x000fe4000001140c */
[----:B------:R-:W-:Y:S01]  /*0df0*/  FSEL R5, R21, R16, P3 ;  /* 0x0000001015057208 */ /* 0x000fe20001800000 */
[----:B------:R-:W-:Y:S01]  /*0e00*/  VIADD R25, R15, UR5 ;  /* 0x000000050f197c36 */ /* 0x000fe20008000000 */
[----:B------:R-:W-:Y:S02]  /*0e10*/  ISETP.GE.AND P3, PT, R0, UR9, PT ;  /* 0x0000000900007c0c */ /* 0x000fe4000bf66270 */
[----:B------:R-:W-:Y:S01]  /*0e20*/  SEL R12, R12, 0x2, !P1 ;  /* 0x000000020c0c7807 */ /* 0x000fe20004800000 */
[----:B------:R0:W-:Y:S01]  /*0e30*/  STG.E desc[UR6][R2.64], R5 ;  /* 0x0000000502007986 */ /* 0x0001e2000c101906 */
[----:B------:R-:W-:-:S02]  /*0e40*/  SEL R13, R13, RZ, !P1 ;  /* 0x000000ff0d0d7207 */ /* 0x000fc40004800000 */
[----:B------:R-:W-:Y:S02]  /*0e50*/  ISETP.GE.AND P1, PT, R18, R4, PT ;  /* 0x000000041200720c */ /* 0x000fe40003f26270 */
[----:B------:R-:W-:Y:S02]  /*0e60*/  SEL R12, R12, 0x2, P3 ;  /* 0x000000020c0c7807 */ /* 0x000fe40001800000 */
[----:B------:R-:W-:Y:S02]  /*0e70*/  SEL R13, R13, RZ, P3 ;  /* 0x000000ff0d0d7207 */ /* 0x000fe40001800000 */
[----:B------:R-:W-:Y:S02]  /*0e80*/  SEL R10, R10, 0x2, P0 ;  /* 0x000000020a0a7807 */ /* 0x000fe40000000000 */
[----:B------:R-:W-:Y:S02]  /*0e90*/  SEL R11, R11, RZ, P0 ;  /* 0x000000ff0b0b7207 */ /* 0x000fe40000000000 */
[----:B------:R-:W-:-:S02]  /*0ea0*/  SEL R12, R12, 0x2, P0 ;  /* 0x000000020c0c7807 */ /* 0x000fc40000000000 */
[----:B------:R-:W-:Y:S01]  /*0eb0*/  SEL R13, R13, RZ, P0 ;  /* 0x000000ff0d0d7207 */ /* 0x000fe20000000000 */
[----:B------:R0:W-:Y:S01]  /*0ec0*/  STG.E.64 desc[UR6][R6.64], R10 ;  /* 0x0000000a06007986 */ /* 0x0001e2000c101b06 */
[----:B------:R-:W-:Y:S01]  /*0ed0*/  @!P1 IMAD.SHL.U32 R0, R0, 0x4, RZ ;  /* 0x0000000400009824 */ /* 0x000fe200078e00ff */
[----:B------:R-:W-:Y:S02]  /*0ee0*/  ISETP.NE.AND P2, PT, RZ, UR4, PT ;  /* 0x00000004ff007c0c */ /* 0x000fe4000bf45270 */
[----:B------:R0:W-:Y:S02]  /*0ef0*/  STG.E desc[UR6][R8.64], R15 ;  /* 0x0000000f08007986 */ /* 0x0001e4000c101906 */
[C---:B------:R-:W-:Y:S02]  /*0f00*/  ISETP.EQ.AND P3, PT, R0.reuse, RZ, !P1 ;  /* 0x000000ff0000720c */ /* 0x040fe40004f62270 */
[----:B------:R0:W-:Y:S01]  /*0f10*/  STG.E desc[UR6][R2.64+0x4], R23 ;  /* 0x0000041702007986 */ /* 0x0001e2000c101906 */
[----:B------:R-:W-:Y:S01]  /*0f20*/  ISETP.EQ.AND P1, PT, R0, 0x4, !P1 ;  /* 0x000000040000780c */ /* 0x000fe20004f22270 */
[----:B------:R-:W-:-:S02]  /*0f30*/  FADD.FTZ R0, R20, R5 ;  /* 0x0000000514007221 */ /* 0x000fc40000010000 */
[----:B------:R0:W-:Y:S03]  /*0f40*/  STG.E.64 desc[UR6][R6.64+0x8], R12 ;  /* 0x0000080c06007986 */ /* 0x0001e6000c101b06 */
[----:B------:R-:W-:Y:S01]  /*0f50*/  @P2 FADD.FTZ R20, R23, R0 ;  /* 0x0000000017142221 */ /* 0x000fe20000010000 */
[----:B------:R0:W-:Y:S03]  /*0f60*/  STG.E desc[UR6][R8.64+0x4], R25 ;  /* 0x0000041908007986 */ /* 0x0001e6000c101906 */
[----:B------:R-:W-:-:S03]  /*0f70*/  @P3 IMAD.MOV.U32 R17, RZ, RZ, -0x39e3c000 ;  /* 0xc61c4000ff113424 */ /* 0x000fc600078e00ff */
[----:B------:R-:W-:-:S07]  /*0f80*/  @P1 IMAD.MOV.U32 R14, RZ, RZ, -0x39e3c000 ;  /* 0xc61c4000ff0e1424 */ /* 0x000fce00078e00ff */
.L_x_172:
[----:B------:R-:W-:-:S04]  /*0f90*/  LOP3.LUT R0, R4, 0x1, RZ, 0xc0, !PT ;  /* 0x0000000104007812 */ /* 0x000fc800078ec0ff */
[----:B------:R-:W-:-:S13]  /*0fa0*/  ISETP.NE.U32.AND P1, PT, R0, 0x1, PT ;  /* 0x000000010000780c */ /* 0x000fda0003f25070 */
[----:B------:R-:W-:Y:S05]  /*0fb0*/  @P1 BRA `(.L_x_168) ;  /* 0x0000000000701947 */ /* 0x000fea0003800000 */
[----:B------:R-:W1:Y:S01]  /*0fc0*/  LDCU UR8, c[0x0][0x3b8] ;  /* 0x00007700ff0877ac */ /* 0x000e620008000800 */
[----:B0-----:R-:W0:Y:S01]  /*0fd0*/  LDC.64 R8, c[0x0][0x390] ;  /* 0x0000e400ff087b82 */ /* 0x001e220000000a00 */
[----:B------:R-:W-:Y:S01]  /*0fe0*/  FSETP.GT.FTZ.AND P2, PT, R14, R17, PT ;  /* 0x000000110e00720b */ /* 0x000fe20003f54000 */
[----:B------:R-:W-:Y:S01]  /*0ff0*/  IMAD R5, R19, R4, R18 ;  /* 0x0000000413057224 */ /* 0x000fe200078e0212 */
[----:B------:R-:W2:Y:S02]  /*1000*/  LDCU UR9, c[0x0][0x3b4] ;  /* 0x00007680ff0977ac */ /* 0x000ea40008000800 */
[----:B------:R-:W-:Y:S01]  /*1010*/  SEL R10, RZ, 0x1, !P2 ;  /* 0x00000001ff0a7807 */ /* 0x000fe20005000000 */
[----:B------:R-:W3:Y:S02]  /*1020*/  LDCU.U8 UR4, c[0x0][0x3bc] ;  /* 0x00007780ff0477ac */ /* 0x000ee40008000000 */
[----:B------:R-:W4:Y:S01]  /*1030*/  LDC.64 R6, c[0x0][0x3a0] ;  /* 0x0000e800ff067b82 */ /* 0x000f220000000a00 */
[----:B------:R-:W-:-:S07]  /*1040*/  FSEL R21, R21, R16, P2 ;  /* 0x0000001015157208 */ /* 0x000fce0001000000 */
[----:B------:R-:W5:Y:S01]  /*1050*/  LDC.64 R2, c[0x0][0x3a8] ;  /* 0x0000ea00ff027b82 */ /* 0x000f620000000a00 */
[C---:B-1----:R-:W-:Y:S01]  /*1060*/  ISETP.GE.AND P1, PT, R10.reuse, UR8, PT ;  /* 0x000000080a007c0c */ /* 0x042fe2000bf26270 */
[----:B--2---:R-:W-:-:S03]  /*1070*/  VIADD R0, R10, -UR9 ;  /* 0x800000090a007c36 */ /* 0x004fc60008000000 */
[----:B------:R-:W-:Y:S01]  /*1080*/  ISETP.GE.AND P1, PT, R10, UR9, !P1 ;  /* 0x000000090a007c0c */ /* 0x000fe2000cf26270 */
[C---:B0-----:R-:W-:Y:S01]  /*1090*/  IMAD.WIDE R8, R5.reuse, 0x4, R8 ;  /* 0x0000000405087825 */ /* 0x041fe200078e0208 */
[----:B---3--:R-:W-:Y:S01]  /*10a0*/  UPRMT UR4, UR4, 0x8880, URZ ;  /* 0x0000888004047896 */ /* 0x008fe200080000ff */
[----:B------:R-:W-:Y:S02]  /*10b0*/  SHF.R.S32.HI R10, RZ, 0x1f, R0 ;  /* 0x0000001fff0a7819 */ /* 0x000fe40000011400 */
[----:B------:R-:W-:Y:S01]  /*10c0*/  SEL R0, R0, 0x2, P1 ;  /* 0x0000000200007807 */ /* 0x000fe20000800000 */
[----:B------:R1:W-:Y:S01]  /*10d0*/  STG.E desc[UR6][R8.64], R21 ;  /* 0x0000001508007986 */ /* 0x0003e2000c101906 */
[----:B------:R-:W-:Y:S01]  /*10e0*/  SEL R11, R10, RZ, P1 ;  /* 0x000000ff0a0b7207 */ /* 0x000fe20000800000 */
[----:B----4-:R-:W-:Y:S01]  /*10f0*/  IMAD.WIDE R6, R5, 0x8, R6 ;  /* 0x0000000805067825 */ /* 0x010fe200078e0206 */
[----:B------:R-:W-:Y:S02]  /*1100*/  SEL R10, R0, 0x2, P0 ;  /* 0x00000002000a7807 */ /* 0x000fe40000000000 */
[----:B------:R-:W-:-:S02]  /*1110*/  SEL R11, R11, RZ, P0 ;  /* 0x000000ff0b0b7207 */ /* 0x000fc40000000000 */
[----:B------:R-:W-:Y:S01]  /*1120*/  ISETP.NE.AND P0, PT, RZ, UR4, PT ;  /* 0x00000004ff007c0c */ /* 0x000fe2000bf05270 */
[----:B-----5:R-:W-:Y:S02]  /*1130*/  IMAD.WIDE R2, R5, 0x4, R2 ;  /* 0x0000000405027825 */ /* 0x020fe400078e0202 */
[----:B------:R1:W-:Y:S02]  /*1140*/  STG.E.64 desc[UR6][R6.64], R10 ;  /* 0x0000000a06007986 */ /* 0x0003e4000c101b06 */
[----:B------:R-:W-:-:S05]  /*1150*/  IMAD R5, R18, UR5, R19 ;  /* 0x0000000512057c24 */ /* 0x000fca000f8e0213 */
[----:B------:R1:W-:Y:S03]  /*1160*/  STG.E desc[UR6][R2.64], R5 ;  /* 0x0000000502007986 */ /* 0x0003e6000c101906 */
[----:B------:R-:W-:-:S07]  /*1170*/  @P0 FADD.FTZ R20, R20, R21 ;  /* 0x0000001514140221 */ /* 0x000fce0000010000 */
.L_x_168:
        /* <DEDUP_REMOVED lines=14> */
[----:B------:R-:W2:Y:S01]  /*1260*/  LDCU.64 UR4, c[0x0][0x390] ;  /* 0x00007200ff0477ac */ /* 0x000ea20008000a00 */
[----:B01----:R0:W1:Y:S01]  /*1270*/  MUFU.RCP R5, R20 ;  /* 0x0000001400057308 */ /* 0x0030620000001000 */
[----:B------:R-:W-:Y:S01]  /*1280*/  LOP3.LUT R0, R4, 0x7ffffff0, RZ, 0xc0, !PT ;  /* 0x7ffffff004007812 */ /* 0x000fe200078ec0ff */
[----:B------:R-:W-:-:S04]  /*1290*/  IMAD.MOV.U32 R6, RZ, RZ, R19 ;  /* 0x000000ffff067224 */ /* 0x000fc800078e0013 */
[----:B------:R-:W-:Y:S01]  /*12a0*/  IMAD.MOV R7, RZ, RZ, -R0 ;  /* 0x000000ffff077224 */ /* 0x000fe200078e0a00 */
[----:B--2---:R-:W-:-:S04]  /*12b0*/  UIADD3 UR4, UP0, UPT, UR4, 0x20, URZ ;  /* 0x0000002004047890 */ /* 0x004fc8000ff1e0ff */
[----:B01----:R-:W-:-:S12]  /*12c0*/  UIADD3.X UR5, UPT, UPT, URZ, UR5, URZ, UP0, !UPT ;  /* 0x00000005ff057290 */ /* 0x003fd800087fe4ff */
.L_x_175:
[----:B---3--:R-:W-:Y:S02]  /*12d0*/  IMAD.U32 R2, RZ, RZ, UR4 ;  /* 0x00000004ff027e24 */ /* 0x008fe4000f8e00ff */
        /* <DEDUP_REMOVED lines=27> */
[----:B------:R-:W-:Y:S01]  /*1490*/  STG.E desc[UR6][R2.64+-0x18], R21 ;  /* 0xffffe81502007986 */ /* 0x000fe2000c101906 */
[----:B------:R-:W-:-:S03]  /*14a0*/  FMUL.FTZ R11, R11, R5 ;  /* 0x000000050b0b7220 */ /* 0x000fc60000410000 */
[----:B------:R-:W-:Y:S01]  /*14b0*/  STG.E desc[UR6][R2.64+-0x14], R23 ;  /* 0xffffec1702007986 */ /* 0x000fe2000c101906 */
[----:B------:R-:W-:-:S03]  /*14c0*/  FMUL.FTZ R9, R9, R5 ;  /* 0x0000000509097220 */ /* 0x000fc60000410000 */
[----:B------:R-:W-:Y:S01]  /*14d0*/  STG.E desc[UR6][R2.64+-0x10], R11 ;  /* 0xfffff00b02007986 */ /* 0x000fe2000c101906 */
        /* <DEDUP_REMOVED lines=10> */
[----:B--2---:R-:W-:-:S03]  /*1580*/  FMUL.FTZ R9, R16, R5 ;  /* 0x0000000510097220 */ /* 0x004fc60000410000 */
        /* <DEDUP_REMOVED lines=11> */
.L_x_174:
[----:B------:R-:W-:Y:S05]  /*1640*/  @!P2 EXIT ;  /* 0x000000000000a94d */ /* 0x000fea0003800000 */
[----:B------:R-:W-:Y:S02]  /*1650*/  ISETP.GE.U32.AND P0, PT, R17, 0x8, PT ;  /* 0x000000081100780c */ /* 0x000fe40003f06070 */
[----:B------:R-:W-:-:S04]  /*1660*/  LOP3.LUT R22, R4, 0x7, RZ, 0xc0, !PT ;  /* 0x0000000704167812 */ /* 0x000fc800078ec0ff */
[----:B------:R-:W-:-:S07]  /*1670*/  ISETP.NE.AND P1, PT, R22, RZ, PT ;  /* 0x000000ff1600720c */ /* 0x000fce0003f25270 */
[----:B------:R-:W-:Y:S06]  /*1680*/  @!P0 BRA `(.L_x_176) ;  /* 0x0000000000748947 */ /* 0x000fec0003800000 */
[----:B01-3--:R-:W0:Y:S01]  /*1690*/  LDC.64 R2, c[0x0][0x390] ;  /* 0x0000e400ff027b82 */ /* 0x00be220000000a00 */
        /* <DEDUP_REMOVED lines=28> */
.L_x_176:
[----:B------:R-:W-:Y:S05]  /*1860*/  @!P1 EXIT ;  /* 0x000000000000994d */ /* 0x000fea0003800000 */
[----:B------:R-:W-:Y:S02]  /*1870*/  ISETP.GE.U32.AND P0, PT, R22, 0x4, PT ;  /* 0x000000041600780c */ /* 0x000fe40003f06070 */
[----:B01----:R-:W-:-:S04]  /*1880*/  LOP3.LUT R6, R4, 0x3, RZ, 0xc0, !PT ;  /* 0x0000000304067812 */ /* 0x003fc800078ec0ff */
[----:B------:R-:W-:-:S07]  /*1890*/  ISETP.NE.AND P1, PT, R6, RZ, PT ;  /* 0x000000ff0600720c */ /* 0x000fce0003f25270 */
[----:B------:R-:W-:Y:S06]  /*18a0*/  @!P0 BRA `(.L_x_177) ;  /* 0x0000000000448947 */ /* 0x000fec0003800000 */
[----:B--23--:R-:W0:Y:S01]  /*18b0*/  LDC.64 R2, c[0x0][0x390] ;  /* 0x0000e400ff027b82 */ /* 0x00ce220000000a00 */
        /* <DEDUP_REMOVED lines=16> */
.L_x_177:
[----:B------:R-:W-:Y:S05]  /*19c0*/  @!P1 EXIT ;  /* 0x000000000000994d */ /* 0x000fea0003800000 */
[----:B0-2---:R-:W0:Y:S01]  /*19d0*/  LDC.64 R4, c[0x0][0x390] ;  /* 0x0000e400ff047b82 */ /* 0x005e220000000a00 */
[----:B---3--:R1:W2:Y:S01]  /*19e0*/  MUFU.RCP R9, R20 ;  /* 0x0000001400097308 */ /* 0x0082a20000001000 */
[----:B------:R-:W-:Y:S02]  /*19f0*/  IMAD.IADD R19, R19, 0x1, R0 ;  /* 0x0000000113137824 */ /* 0x000fe400078e0200 */
[----:B------:R-:W-:-:S07]  /*1a00*/  IMAD.MOV R6, RZ, RZ, -R6 ;  /* 0x000000ffff067224 */ /* 0x000fce00078e0a06 */
.L_x_178:
        /* <DEDUP_REMOVED lines=9> */
.L_x_179:
        /* <DEDUP_REMOVED lines=14> */
.L_x_3748:


//--------------------- .text._ZN4vllm3moe10topkGatingILi1ELi1ELi4ELi2ELi32El13__nv_bfloat16LNS0_11ScoringFuncE1EEEvPKT5_PKbPfiPT4_PiiiibPKf --------------------------
	.section	.text._ZN4vllm3moe10topkGatingILi1ELi1ELi4ELi2ELi32El13__nv_bfloat16LNS0_11ScoringFuncE1EEEvPKT5_PKbPfiPT4_PiiiibPKf,"ax",@progbits
	.align	128
        .global         _ZN4vllm3moe10topkGatingILi1ELi1ELi4ELi2ELi32El13__nv_bfloat16LNS0_11ScoringFuncE1EEEvPKT5_PKbPfiPT4_PiiiibPKf
        .type           _ZN4vllm3moe10topkGatingILi1ELi1ELi4ELi2ELi32El13__nv_bfloat16LNS0_11ScoringFuncE1EEEvPKT5_PKbPfiPT4_PiiiibPKf,@function
        .size           _ZN4vllm3moe10topkGatingILi1ELi1ELi4ELi2ELi32El13__nv_bfloat16LNS0_11ScoringFuncE1EEEvPKT5_PKbPfiPT4_PiiiibPKf,(.L_x_3749 - _ZN4vllm3moe10topkGatingILi1ELi1ELi4ELi2ELi32El13__nv_bfloat16LNS0_11ScoringFuncE1EEEvPKT5_PKbPfiPT4_PiiiibPKf)
        .other          _ZN4vllm3moe10topkGatingILi1ELi1ELi4ELi2ELi32El13__nv_bfloat16LNS0_11ScoringFuncE1EEEvPKT5_PKbPfiPT4_PiiiibPKf,@"STO_CUDA_ENTRY STV_DEFAULT"
_ZN4vllm3moe10topkGatingILi1ELi1ELi4ELi2ELi32El13__nv_bfloat16LNS0_11ScoringFuncE1EEEvPKT5_PKbPfiPT4_PiiiibPKf:
.text._ZN4vllm3moe10topkGatingILi1ELi1ELi4ELi2ELi32El13__nv_bfloat16LNS0_11ScoringFuncE1EEEvPKT5_PKbPfiPT4_PiiiibPKf:
[----:B------:R-:W-:Y:S01]  /*0000*/  LDC R1, c[0x0][0x37c] ;  /* 0x0000df00ff017b82 */ /* 0x000fe20000000800 */
[----:B------:R-:W0:Y:S07]  /*0010*/  S2R R4, SR_TID.Y ;  /* 0x0000000000047919 */ /* 0x000e2e0000002200 */
[----:B------:R-:W1:Y:S01]  /*0020*/  LDC R10, c[0x0][0x398] ;  /* 0x0000e600ff0a7b82 */ /* 0x000e620000000800 */
[----:B------:R-:W0:Y:S01]  /*0030*/  S2R R5, SR_TID.X ;  /* 0x0000000000057919 */ /* 0x000e220000002100 */
[----:B------:R-:W2:Y:S01]  /*0040*/  S2R R6, SR_CTAID.X ;  /* 0x0000000000067919 */ /* 0x000ea20000002500 */
[----:B0-----:R-:W-:-:S04]  /*0050*/  LEA R11, R4, R5, 0x5 ;  /* 0x00000005040b7211 */ /* 0x001fc800078e28ff */
[----:B--2---:R-:W-:-:S04]  /*0060*/  LEA R11, R6, R11, 0x7 ;  /* 0x0000000b060b7211 */ /* 0x004fc800078e38ff */
[----:B-1----:R-:W-:-:S13]  /*0070*/  ISETP.GE.AND P0, PT, R11, R10, PT ;  /* 0x0000000a0b00720c */ /* 0x002fda0003f06270 */
[----:B------:R-:W-:Y:S05]  /*0080*/  @P0 EXIT ;  /* 0x000000000000094d */ /* 0x000fea0003800000 */
[----:B------:R-:W0:Y:S01]  /*0090*/  LDC.64 R2, c[0x0][0x380] ;  /* 0x0000e000ff027b82 */ /* 0x000e220000000a00 */
[----:B------:R-:W1:Y:S01]  /*00a0*/  LDCU.64 UR6, c[0x0][0x358] ;  /* 0x00006b00ff0677ac */ /* 0x000e620008000a00 */
[----:B------:R-:W2:Y:S01]  /*00b0*/  LDCU.64 UR4, c[0x0][0x388] ;  /* 0x00007100ff0477ac */ /* 0x000ea20008000a00 */
[----:B0-----:R-:W-:-:S06]  /*00c0*/  IMAD.WIDE R2, R11, 0x2, R2 ;  /* 0x000000020b027825 */ /* 0x001fcc00078e0202 */
[----:B-1----:R-:W3:Y:S01]  /*00d0*/  LDG.E.U16 R2, desc[UR6][R2.64] ;  /* 0x0000000602027981 */ /* 0x002ee2000c1e1500 */
[----:B--2---:R-:W-:-:S04]  /*00e0*/  ISETP.NE.U32.AND P0, PT, RZ, UR4, PT ;  /* 0x00000004ff007c0c */ /* 0x004fc8000bf05070 */
[----:B------:R-:W-:-:S13]  /*00f0*/  ISETP.NE.AND.EX P0, PT, RZ, UR5, PT, P0 ;  /* 0x00000005ff007c0c */ /* 0x000fda000bf05300 */
[----:B------:R-:W-:-:S04]  /*0100*/  @P0 IADD3 R8, P1, PT, R11, UR4, RZ ;  /* 0x000000040b080c10 */ /* 0x000fc8000ff3e0ff */
[----:B------:R-:W-:-:S05]  /*0110*/  @P0 LEA.HI.X.SX32 R9, R11, UR5, 0x1, P1 ;  /* 0x000000050b090c11 */ /* 0x000fca00088f0eff */
[----:B------:R-:W2:Y:S01]  /*0120*/  @P0 LDG.E.U8 R8, desc[UR6][R8.64] ;  /* 0x0000000608080981 */ /* 0x000ea2000c1e1100 */
[----:B------:R-:W-:Y:S02]  /*0130*/  HFMA2 R12, -RZ, RZ, 0, 0 ;  /* 0x00000000ff0c7431 */ /* 0x000fe400000001ff */
[----:B---3--:R-:W-:-:S04]  /*0140*/  IMAD.U32 R0, R2, 0x10000, RZ ;  /* 0x0001000002007824 */ /* 0x008fc800078e00ff */
[----:B------:R-:W-:Y:S02]  /*0150*/  FMUL.FTZ R7, R0, -1.4426950216293334961 ;  /* 0xbfb8aa3b00077820 */ /* 0x000fe40000410000 */
[----:B------:R-:W0:Y:S04]  /*0160*/  LDC R0, c[0x0][0x3b0] ;  /* 0x0000ec00ff007b82 */ /* 0x000e280000000800 */
[----:B------:R-:W1:Y:S02]  /*0170*/  MUFU.EX2 R7, R7 ;  /* 0x0000000700077308 */ /* 0x000e640000000800 */
[----:B-1----:R-:W-:Y:S01]  /*0180*/  FADD.FTZ R2, R7, 1 ;  /* 0x3f80000007027421 */ /* 0x002fe20000010000 */
[----:B--2---:R-:W-:Y:S02]  /*0190*/  ISETP.EQ.OR P0, PT, R8, RZ, !P0 ;  /* 0x000000ff0800720c */ /* 0x004fe40004702670 */
[----:B0-----:R-:W-:-:S03]  /*01a0*/  ISETP.GE.AND P1, PT, R0, 0x1, PT ;  /* 0x000000010000780c */ /* 0x001fc60003f26270 */
[----:B------:R-:W0:Y:S02]  /*01b0*/  MUFU.RCP R2, R2 ;  /* 0x0000000200027308 */ /* 0x000e240000001000 */
[----:B0-----:R-:W-:-:S04]  /*01c0*/  FSETP.NE.FTZ.AND P2, PT, |R2|, +INF , PT ;  /* 0x7f8000000200780b */ /* 0x001fc80003f55200 */
[----:B------:R-:W-:-:S04]  /*01d0*/  FSEL R13, R2, RZ, P2 ;  /* 0x000000ff020d7208 */ /* 0x000fc80001000000 */
[----:B------:R-:W-:Y:S05]  /*01e0*/  @!P1 BRA `(.L_x_180) ;  /* 0x0000000400a09947 */ /* 0x000fea0003800000 */
[----:B------:R-:W0:Y:S01]  /*01f0*/  LDC R7, c[0x0][0x3b4] ;  /* 0x0000ed00ff077b82 */ /* 0x000e220000000800 */
[----:B------:R-:W-:Y:S01]  /*0200*/  LOP3.LUT R18, R0, 0x3, RZ, 0xc0, !PT ;  /* 0x0000000300127812 */ /* 0x000fe200078ec0ff */
[----:B------:R-:W-:Y:S01]  /*0210*/  IMAD R14, R11, R0, RZ ;  /* 0x000000000b0e7224 */ /* 0x000fe200078e02ff */
[----:B------:R-:W-:Y:S02]  /*0220*/  MOV R12, RZ ;  /* 0x000000ff000c7202 */ /* 0x000fe40000000f00 */
[----:B------:R-:W-:-:S03]  /*0230*/  MOV R15, RZ ;  /* 0x000000ff000f7202 */ /* 0x000fc60000000f00 */
[----:B------:R-:W1:Y:S01]  /*0240*/  LDC R2, c[0x0][0x3b8] ;  /* 0x0000ee00ff027b82 */ /* 0x000e620000000800 */
[----:B0-----:R-:W-:Y:S01]  /*0250*/  IMAD.MOV R3, RZ, RZ, -R7 ;  /* 0x000000ffff037224 */ /* 0x001fe200078e0a07 */
[----:B------:R-:W-:Y:S02]  /*0260*/  ISETP.GE.AND P3, PT, R7, 0x1, PT ;  /* 0x000000010700780c */ /* 0x000fe40003f66270 */
[----:B-1----:R-:W-:Y:S02]  /*0270*/  ISETP.GT.AND P2, PT, R2, RZ, PT ;  /* 0x000000ff0200720c */ /* 0x002fe40003f44270 */
[----:B------:R-:W-:Y:S02]  /*0280*/  SHF.R.S32.HI R2, RZ, 0x1f, R3 ;  /* 0x0000001fff027819 */ /* 0x000fe40000011403 */
[----:B------:R-:W-:Y:S02]  /*0290*/  SEL R3, R3, 0x1, P2 ;  /* 0x0000000103037807 */ /* 0x000fe40001000000 */
[----:B------:R-:W-:-:S02]  /*02a0*/  SEL R7, R2, RZ, P2 ;  /* 0x000000ff02077207 */ /* 0x000fc40001000000 */
[----:B------:R-:W-:Y:S02]  /*02b0*/  SEL R2, R3, 0x1, !P3 ;  /* 0x0000000103027807 */ /* 0x000fe40005800000 */
[----:B------:R-:W-:Y:S02]  /*02c0*/  SEL R3, R7, RZ, !P3 ;  /* 0x000000ff07037207 */ /* 0x000fe40005800000 */
[----:B------:R-:W-:Y:S02]  /*02d0*/  ISETP.GE.U32.AND P3, PT, R0, 0x4, PT ;  /* 0x000000040000780c */ /* 0x000fe40003f66070 */
[----:B------:R-:W-:Y:S02]  /*02e0*/  ISETP.NE.AND P2, PT, R18, RZ, PT ;  /* 0x000000ff1200720c */ /* 0x000fe40003f45270 */
[----:B------:R-:W-:Y:S02]  /*02f0*/  SEL R2, R2, 0x1, P0 ;  /* 0x0000000102027807 */ /* 0x000fe40000000000 */
[----:B------:R-:W-:-:S07]  /*0300*/  SEL R3, R3, RZ, P0 ;  /* 0x000000ff03037207 */ /* 0x000fce0000000000 */
[----:B------:R-:W-:Y:S05]  /*0310*/  @!P3 BRA `(.L_x_181) ;  /* 0x0000000000acb947 */ /* 0x000fea0003800000 */
[----:B------:R-:W0:Y:S01]  /*0320*/  LDCU.U8 UR4, c[0x0][0x3bc] ;  /* 0x00007780ff0477ac */ /* 0x000e220008000000 */
[----:B------:R-:W-:Y:S01]  /*0330*/  IMAD R5, R6, 0x80, R5 ;  /* 0x0000008006057824 */ /* 0x000fe200078e0205 */
[----:B------:R-:W-:Y:S01]  /*0340*/  LOP3.LUT R15, R0, 0x7ffffffc, RZ, 0xc0, !PT ;  /* 0x7ffffffc000f7812 */ /* 0x000fe200078ec0ff */
[----:B------:R-:W-:Y:S01]  /*0350*/  IMAD.MOV.U32 R23, RZ, RZ, R14 ;  /* 0x000000ffff177224 */ /* 0x000fe200078e000e */
[----:B------:R-:W-:Y:S02]  /*0360*/  MOV R12, RZ ;  /* 0x000000ff000c7202 */ /* 0x000fe40000000f00 */
[----:B------:R-:W-:Y:S02]  /*0370*/  LEA R5, R4, R5, 0x5 ;  /* 0x0000000504057211 */ /* 0x000fe400078e28ff */
[----:B------:R-:W-:Y:S02]  /*0380*/  MOV R17, R11 ;  /* 0x0000000b00117202 */ /* 0x000fe40000000f00 */
[----:B------:R-:W-:Y:S01]  /*0390*/  IADD3 R16, PT, PT, -R15, RZ, RZ ;  /* 0x000000ff0f107210 */ /* 0x000fe20007ffe1ff */
[C-C-:B------:R-:W-:Y:S01]  /*03a0*/  IMAD R21, R10.reuse, 0x3, R5.reuse ;  /* 0x000000030a157824 */ /* 0x140fe200078e0205 */
[----:B------:R-:W-:Y:S01]  /*03b0*/  IADD3 R25, PT, PT, R5, R10, RZ ;  /* 0x0000000a05197210 */ /* 0x000fe20007ffe0ff */
[----:B------:R-:W-:Y:S01]  /*03c0*/  IMAD R19, R10, 0x2, R5 ;  /* 0x000000020a137824 */ /* 0x000fe200078e0205 */
[----:B0-----:R-:W-:-:S06]  /*03d0*/  UPRMT UR4, UR4, 0x8880, URZ ;  /* 0x0000888004047896 */ /* 0x001fcc00080000ff */
[----:B------:R-:W-:-:S13]  /*03e0*/  ISETP.NE.AND P0, PT, RZ, UR4, PT ;  /* 0x00000004ff007c0c */ /* 0x000fda000bf05270 */
.L_x_182:
[----:B------:R-:W0:Y:S01]  /*03f0*/  LDC.64 R6, c[0x0][0x390] ;  /* 0x0000e400ff067b82 */ /* 0x000e220000000a00 */
[----:B------:R-:W-:Y:S01]  /*0400*/  IADD3 R16, PT, PT, R16, 0x4, RZ ;  /* 0x0000000410107810 */ /* 0x000fe20007ffe0ff */
[----:B------:R-:W-:-:S03]  /*0410*/  FADD.FTZ R20, R13, R12 ;  /* 0x0000000c0d147221 */ /* 0x000fc60000010000 */
[----:B------:R-:W-:Y:S01]  /*0420*/  ISETP.NE.AND P3, PT, R16, RZ, PT ;  /* 0x000000ff1000720c */ /* 0x000fe20003f65270 */
[C---:B------:R-:W-:Y:S02]  /*0430*/  FADD.FTZ R20, R13.reuse, R20 ;  /* 0x000000140d147221 */ /* 0x040fe40000010000 */
[----:B------:R-:W1:Y:S02]  /*0440*/  LDC.64 R8, c[0x0][0x3a0] ;  /* 0x0000e800ff087b82 */ /* 0x000e640000000a00 */
[----:B------:R-:W-:-:S04]  /*0450*/  FADD.FTZ R20, R13, R20 ;  /* 0x000000140d147221 */ /* 0x000fc80000010000 */
[----:B------:R-:W-:Y:S02]  /*0460*/  @P0 FADD.FTZ R12, R13, R20 ;  /* 0x000000140d0c0221 */ /* 0x000fe40000010000 */
[----:B------:R-:W2:Y:S01]  /*0470*/  LDC.64 R4, c[0x0][0x3a8] ;  /* 0x0000ea00ff047b82 */ /* 0x000ea20000000a00 */
[----:B0-----:R-:W-:-:S05]  /*0480*/  IMAD.WIDE R6, R23, 0x4, R6 ;  /* 0x0000000417067825 */ /* 0x001fca00078e0206 */
[----:B------:R-:W-:Y:S01]  /*0490*/  STG.E desc[UR6][R6.64], R13 ;  /* 0x0000000d06007986 */ /* 0x000fe2000c101906 */
[----:B-1----:R-:W-:-:S05]  /*04a0*/  IMAD.WIDE R8, R23, 0x8, R8 ;  /* 0x0000000817087825 */ /* 0x002fca00078e0208 */
[----:B------:R-:W-:Y:S01]  /*04b0*/  STG.E.64 desc[UR6][R8.64], R2 ;  /* 0x0000000208007986 */ /* 0x000fe2000c101b06 */
[----:B--2---:R-:W-:-:S04]  /*04c0*/  IMAD.WIDE R4, R23, 0x4, R4 ;  /* 0x0000000417047825 */ /* 0x004fc800078e0204 */
[----:B------:R-:W-:Y:S01]  /*04d0*/  VIADD R23, R23, 0x4 ;  /* 0x0000000417177836 */ /* 0x000fe20000000000 */
[----:B------:R0:W-:Y:S04]  /*04e0*/  STG.E desc[UR6][R4.64], R17 ;  /* 0x0000001104007986 */ /* 0x0001e8000c101906 */
[----:B------:R-:W-:Y:S04]  /*04f0*/  STG.E desc[UR6][R6.64+0x4], R13 ;  /* 0x0000040d06007986 */ /* 0x000fe8000c101906 */
[----:B------:R-:W-:Y:S04]  /*0500*/  STG.E.64 desc[UR6][R8.64+0x8], R2 ;  /* 0x0000080208007986 */ /* 0x000fe8000c101b06 */
[----:B------:R1:W-:Y:S01]  /*0510*/  STG.E desc[UR6][R4.64+0x4], R25 ;  /* 0x0000041904007986 */ /* 0x0003e2000c101906 */
[----:B0-----:R-:W-:-:S03]  /*0520*/  LEA R17, R10, R17, 0x2 ;  /* 0x000000110a117211 */ /* 0x001fc600078e10ff */
[----:B------:R-:W-:Y:S04]  /*0530*/  STG.E desc[UR6][R6.64+0x8], R13 ;  /* 0x0000080d06007986 */ /* 0x000fe8000c101906 */
[----:B------:R-:W-:Y:S04]  /*0540*/  STG.E.64 desc[UR6][R8.64+0x10], R2 ;  /* 0x0000100208007986 */ /* 0x000fe8000c101b06 */
[----:B------:R0:W-:Y:S01]  /*0550*/  STG.E desc[UR6][R4.64+0x8], R19 ;  /* 0x0000081304007986 */ /* 0x0001e2000c101906 */
[----:B-1----:R-:W-:-:S03]  /*0560*/  LEA R25, R10, R25, 0x2 ;  /* 0x000000190a197211 */ /* 0x002fc600078e10ff */
[----:B------:R-:W-:Y:S04]  /*0570*/  STG.E desc[UR6][R6.64+0xc], R13 ;  /* 0x00000c0d06007986 */ /* 0x000fe8000c101906 */
[----:B------:R-:W-:Y:S04]  /*0580*/  STG.E.64 desc[UR6][R8.64+0x18], R2 ;  /* 0x0000180208007986 */ /* 0x000fe8000c101b06 */
[----:B------:R1:W-:Y:S01]  /*0590*/  STG.E desc[UR6][R4.64+0xc], R21 ;  /* 0x00000c1504007986 */ /* 0x0003e2000c101906 */
[C---:B0-----:R-:W-:Y:S01]  /*05a0*/  IMAD R19, R10.reuse, 0x4, R19 ;  /* 0x000000040a137824 */ /* 0x041fe200078e0213 */
[----:B-1----:R-:W-:Y:S01]  /*05b0*/  LEA R21, R10, R21, 0x2 ;  /* 0x000000150a157211 */ /* 0x002fe200078e10ff */
[----:B------:R-:W-:Y:S06]  /*05c0*/  @P3 BRA `(.L_x_182) ;  /* 0xfffffffc00883947 */ /* 0x000fec000383ffff */
.L_x_181:
[----:B------:R-:W-:Y:S05]  /*05d0*/  @!P2 BRA `(.L_x_180) ;  /* 0x0000000000a4a947 */ /* 0x000fea0003800000 */
[----:B------:R-:W-:Y:S02]  /*05e0*/  ISETP.NE.AND P0, PT, R18, 0x1, PT ;  /* 0x000000011200780c */ /* 0x000fe40003f05270 */
[----:B------:R-:W-:-:S04]  /*05f0*/  LOP3.LUT R4, R0, 0x1, RZ, 0xc0, !PT ;  /* 0x0000000100047812 */ /* 0x000fc800078ec0ff */
[----:B------:R-:W-:-:S07]  /*0600*/  ISETP.NE.U32.AND P2, PT, R4, 0x1, PT ;  /* 0x000000010400780c */ /* 0x000fce0003f45070 */
[----:B------:R-:W-:Y:S06]  /*0610*/  @!P0 BRA `(.L_x_183) ;  /* 0x0000000000548947 */ /* 0x000fec0003800000 */
[----:B------:R-:W0:Y:S01]  /*0620*/  LDC.64 R6, c[0x0][0x390] ;  /* 0x0000e400ff067b82 */ /* 0x000e220000000a00 */
[----:B------:R-:W1:Y:S01]  /*0630*/  LDCU.U8 UR4, c[0x0][0x3bc] ;  /* 0x00007780ff0477ac */ /* 0x000e620008000000 */
[----:B------:R-:W-:Y:S01]  /*0640*/  IADD3 R17, PT, PT, R14, R15, RZ ;  /* 0x0000000f0e117210 */ /* 0x000fe20007ffe0ff */
[----:B------:R-:W-:Y:S02]  /*0650*/  IMAD R19, R15, R10, R11 ;  /* 0x0000000a0f137224 */ /* 0x000fe400078e020b */
[----:B------:R-:W-:Y:S01]  /*0660*/  FADD.FTZ R16, R13, R12 ;  /* 0x0000000c0d107221 */ /* 0x000fe20000010000 */
[----:B------:R-:W-:Y:S02]  /*0670*/  IADD3 R15, PT, PT, R15, 0x2, RZ ;  /* 0x000000020f0f7810 */ /* 0x000fe40007ffe0ff */
[----:B------:R-:W2:Y:S08]  /*0680*/  LDC.64 R8, c[0x0][0x3a0] ;  /* 0x0000e800ff087b82 */ /* 0x000eb00000000a00 */
[----:B------:R-:W3:Y:S01]  /*0690*/  LDC.64 R4, c[0x0][0x3a8] ;  /* 0x0000ea00ff047b82 */ /* 0x000ee20000000a00 */
[----:B-1----:R-:W-:Y:S01]  /*06a0*/  UPRMT UR4, UR4, 0x8880, URZ ;  /* 0x0000888004047896 */ /* 0x002fe200080000ff */
[----:B0-----:R-:W-:-:S05]  /*06b0*/  IMAD.WIDE R6, R17, 0x4, R6 ;  /* 0x0000000411067825 */ /* 0x001fca00078e0206 */
[----:B------:R-:W-:Y:S01]  /*06c0*/  ISETP.NE.AND P0, PT, RZ, UR4, PT ;  /* 0x00000004ff007c0c */ /* 0x000fe2000bf05270 */
[----:B------:R0:W-:Y:S01]  /*06d0*/  STG.E desc[UR6][R6.64], R13 ;  /* 0x0000000d06007986 */ /* 0x0001e2000c101906 */
[----:B--2---:R-:W-:-:S05]  /*06e0*/  IMAD.WIDE R8, R17, 0x8, R8 ;  /* 0x0000000811087825 */ /* 0x004fca00078e0208 */
[----:B------:R0:W-:Y:S06]  /*06f0*/  STG.E.64 desc[UR6][R8.64], R2 ;  /* 0x0000000208007986 */ /* 0x0001ec000c101b06 */
[----:B------:R-:W-:Y:S01]  /*0700*/  @P0 FADD.FTZ R12, R13, R16 ;  /* 0x000000100d0c0221 */ /* 0x000fe20000010000 */
[----:B---3--:R-:W-:-:S04]  /*0710*/  IMAD.WIDE R4, R17, 0x4, R4 ;  /* 0x0000000411047825 */ /* 0x008fc800078e0204 */
[----:B------:R-:W-:Y:S01]  /*0720*/  IMAD.IADD R17, R19, 0x1, R10 ;  /* 0x0000000113117824 */ /* 0x000fe200078e020a */
[----:B------:R0:W-:Y:S04]  /*0730*/  STG.E desc[UR6][R4.64], R19 ;  /* 0x0000001304007986 */ /* 0x0001e8000c101906 */
[----:B------:R0:W-:Y:S04]  /*0740*/  STG.E desc[UR6][R6.64+0x4], R13 ;  /* 0x0000040d06007986 */ /* 0x0001e8000c101906 */
[----:B------:R0:W-:Y:S04]  /*0750*/  STG.E.64 desc[UR6][R8.64+0x8], R2 ;  /* 0x0000080208007986 */ /* 0x0001e8000c101b06 */
[----:B------:R0:W-:Y:S02]  /*0760*/  STG.E desc[UR6][R4.64+0x4], R17 ;  /* 0x0000041104007986 */ /* 0x0001e4000c101906 */
.L_x_183:
[----:B------:R-:W-:Y:S05]  /*0770*/  @P2 BRA `(.L_x_180) ;  /* 0x00000000003c2947 */ /* 0x000fea0003800000 */
[----:B0-----:R-:W0:Y:S01]  /*0780*/  LDC.64 R6, c[0x0][0x390] ;  /* 0x0000e400ff067b82 */ /* 0x001e220000000a00 */
[----:B------:R-:W1:Y:S01]  /*0790*/  LDCU.U8 UR4, c[0x0][0x3bc] ;  /* 0x00007780ff0477ac */ /* 0x000e620008000000 */
[----:B------:R-:W-:Y:S01]  /*07a0*/  IADD3 R17, PT, PT, R14, R15, RZ ;  /* 0x0000000f0e117210 */ /* 0x000fe20007ffe0ff */
[----:B------:R-:W-:-:S05]  /*07b0*/  IMAD R15, R15, R10, R11 ;  /* 0x0000000a0f0f7224 */ /* 0x000fca00078e020b */
        /* <DEDUP_REMOVED lines=9> */
[----:B---3--:R-:W-:-:S05]  /*0850*/  IMAD.WIDE R4, R17, 0x4, R4 ;  /* 0x0000000411047825 */ /* 0x008fca00078e0204 */
[----:B------:R1:W-:Y:S02]  /*0860*/  STG.E desc[UR6][R4.64], R15 ;  /* 0x0000000f04007986 */ /* 0x0003e4000c101906 */
.L_x_180:
[----:B------:R-:W2:Y:S02]  /*0870*/  LDCU.U8 UR4, c[0x0][0x3bc] ;  /* 0x00007780ff0477ac */ /* 0x000ea40008000000 */
[----:B--2---:R-:W-:-:S06]  /*0880*/  UPRMT UR4, UR4, 0x8880, URZ ;  /* 0x0000888004047896 */ /* 0x004fcc00080000ff */
[----:B------:R-:W-:-:S13]  /*0890*/  ISETP.NE.AND P0, PT, RZ, UR4, PT ;  /* 0x00000004ff007c0c */ /* 0x000fda000bf05270 */
[----:B------:R-:W-:Y:S05]  /*08a0*/  @!P0 EXIT ;  /* 0x000000000000894d */ /* 0x000fea0003800000 */
[----:B------:R-:W-:Y:S05]  /*08b0*/  @!P1 EXIT ;  /* 0x000000000000994d */ /* 0x000fea0003800000 */
[C---:B------:R-:W-:Y:S01]  /*08c0*/  ISETP.GE.U32.AND P1, PT, R0.reuse, 0x10, PT ;  /* 0x000000100000780c */ /* 0x040fe20003f26070 */
[----:B------:R-:W-:Y:S01]  /*08d0*/  IMAD R11, R11, R0, RZ ;  /* 0x000000000b0b7224 */ /* 0x000fe200078e02ff */
[----:B0-----:R-:W-:Y:S01]  /*08e0*/  LOP3.LUT R19, R0, 0xf, RZ, 0xc0, !PT ;  /* 0x0000000f00137812 */ /* 0x001fe200078ec0ff */
[----:B-1----:R-:W-:Y:S01]  /*08f0*/  IMAD.MOV.U32 R4, RZ, RZ, RZ ;  /* 0x000000ffff047224 */ /* 0x002fe200078e00ff */
[C---:B------:R-:W-:Y:S02]  /*0900*/  FSETP.GT.FTZ.AND P0, PT, R12.reuse, RZ, PT ;  /* 0x000000ff0c00720b */ /* 0x040fe40003f14000 */
[----:B------:R-:W-:Y:S02]  /*0910*/  ISETP.NE.AND P2, PT, R19, RZ, PT ;  /* 0x000000ff1300720c */ /* 0x000fe40003f45270 */
[----:B------:R-:W-:-:S05]  /*0920*/  FSEL R12, R12, 1, P0 ;  /* 0x3f8000000c0c7808 */ /* 0x000fca0000000000 */
[----:B------:R-:W-:Y:S06]  /*0930*/  @!P1 BRA `(.L_x_184) ;  /* 0x0000000000f89947 */ /* 0x000fec0003800000 */
[----:B------:R-:W0:Y:S01]  /*0940*/  LDCU.64 UR4, c[0x0][0x390] ;  /* 0x00007200ff0477ac */ /* 0x000e220008000a00 */
[----:B------:R1:W2:Y:S01]  /*0950*/  MUFU.RCP R5, R12 ;  /* 0x0000000c00057308 */ /* 0x0002a20000001000 */
[----:B------:R-:W-:Y:S02]  /*0960*/  LOP3.LUT R4, R0, 0x7ffffff0, RZ, 0xc0, !PT ;  /* 0x7ffffff000047812 */ /* 0x000fe400078ec0ff */
[----:B------:R-:W-:Y:S02]  /*0970*/  MOV R6, R11 ;  /* 0x0000000b00067202 */ /* 0x000fe40000000f00 */
[----:B------:R-:W-:Y:S01]  /*0980*/  IADD3 R7, PT, PT, -R4, RZ, RZ ;  /* 0x000000ff04077210 */ /* 0x000fe20007ffe1ff */
[----:B0-----:R-:W-:-:S04]  /*0990*/  UIADD3 UR4, UP0, UPT, UR4, 0x20, URZ ;  /* 0x0000002004047890 */ /* 0x001fc8000ff1e0ff */
[----:B-12---:R-:W-:-:S12]  /*09a0*/  UIADD3.X UR5, UPT, UPT, URZ, UR5, URZ, UP0, !UPT ;  /* 0x00000005ff057290 */ /* 0x006fd800087fe4ff */
.L_x_185:
        /* <DEDUP_REMOVED lines=19> */
[----:B------:R-:W-:Y:S01]  /*0ae0*/  IADD3 R7, PT, PT, R7, 0x10, RZ ;  /* 0x0000001007077810 */ /* 0x000fe20007ffe0ff */
        /* <DEDUP_REMOVED lines=35> */
.L_x_184:
[----:B------:R-:W-:Y:S05]  /*0d20*/  @!P2 EXIT ;  /* 0x000000000000a94d */ /* 0x000fea0003800000 */
[----:B------:R-:W-:Y:S02]  /*0d30*/  ISETP.GE.U32.AND P0, PT, R19, 0x8, PT ;  /* 0x000000081300780c */ /* 0x000fe40003f06070 */
[----:B------:R-:W-:-:S04]  /*0d40*/  LOP3.LUT R22, R0, 0x7, RZ, 0xc0, !PT ;  /* 0x0000000700167812 */ /* 0x000fc800078ec0ff */
[----:B------:R-:W-:-:S07]  /*0d50*/  ISETP.NE.AND P1, PT, R22, RZ, PT ;  /* 0x000000ff1600720c */ /* 0x000fce0003f25270 */
[----:B------:R-:W-:Y:S06]  /*0d60*/  @!P0 BRA `(.L_x_186) ;  /* 0x0000000000748947 */ /* 0x000fec0003800000 */
[----:B0-----:R-:W0:Y:S01]  /*0d70*/  LDC.64 R2, c[0x0][0x390] ;  /* 0x0000e400ff027b82 */ /* 0x001e220000000a00 */
[----:B------:R-:W-:-:S05]  /*0d80*/  IADD3 R5, PT, PT, R11, R4, RZ ;  /* 0x000000040b057210 */ /* 0x000fca0007ffe0ff */
        /* <DEDUP_REMOVED lines=10> */
[----:B------:R-:W-:Y:S01]  /*0e30*/  IADD3 R4, PT, PT, R4, 0x8, RZ ;  /* 0x0000000804047810 */ /* 0x000fe20007ffe0ff */
        /* <DEDUP_REMOVED lines=16> */
.L_x_186:
        /* <DEDUP_REMOVED lines=22> */
.L_x_187:
[----:B------:R-:W-:Y:S05]  /*10a0*/  @!P1 EXIT ;  /* 0x000000000000994d */ /* 0x000fea0003800000 */
[----:B-12---:R-:W1:Y:S01]  /*10b0*/  LDC.64 R6, c[0x0][0x390] ;  /* 0x0000e400ff067b82 */ /* 0x006e620000000a00 */
[----:B0-----:R0:W2:Y:S01]  /*10c0*/  MUFU.RCP R9, R12 ;  /* 0x0000000c00097308 */ /* 0x0010a20000001000 */
[----:B------:R-:W-:Y:S01]  /*10d0*/  IADD3 R11, PT, PT, R11, R4, RZ ;  /* 0x000000040b0b7210 */ /* 0x000fe20007ffe0ff */
[----:B------:R-:W-:-:S07]  /*10e0*/  IMAD.MOV R0, RZ, RZ, -R14 ;  /* 0x000000ffff007224 */ /* 0x000fce00078e0a0e */
.L_x_188:
[----:B-1-3--:R-:W-:-:S05]  /*10f0*/  IMAD.WIDE R2, R11, 0x4, R6 ;  /* 0x000000040b027825 */ /* 0x00afca00078e0206 */
[----:B------:R-:W2:Y:S01]  /*1100*/  LDG.E R4, desc[UR6][R2.64] ;  /* 0x0000000602047981 */ /* 0x000ea2000c1e1900 */
[----:B------:R-:W-:Y:S02]  /*1110*/  IADD3 R0, PT, PT, R0, 0x1, RZ ;  /* 0x0000000100007810 */ /* 0x000fe40007ffe0ff */
[----:B------:R-:W-:Y:S02]  /*1120*/  IADD3 R11, PT, PT, R11, 0x1, RZ ;  /* 0x000000010b0b7810 */ /* 0x000fe40007ffe0ff */
[----:B------:R-:W-:Y:S01]  /*1130*/  ISETP.NE.AND P0, PT, R0, RZ, PT ;  /* 0x000000ff0000720c */ /* 0x000fe20003f05270 */
[----:B--2---:R-:W-:-:S05]  /*1140*/  FMUL.FTZ R5, R4, R9 ;  /* 0x0000000904057220 */ /* 0x004fca0000410000 */
[----:B------:R3:W-:Y:S07]  /*1150*/  STG.E desc[UR6][R2.64], R5 ;  /* 0x0000000502007986 */ /* 0x0007ee000c101906 */
[----:B------:R-:W-:Y:S05]  /*1160*/  @P0 BRA `(.L_x_188) ;  /* 0xfffffffc00e00947 */ /* 0x000fea000383ffff */
[----:B------:R-:W-:Y:S05]  /*1170*/  EXIT ;  /* 0x000000000000794d */ /* 0x000fea0003800000 */
.L_x_189:
        /* <DEDUP_REMOVED lines=16> */
.L_x_3749:


//--------------------- .text._ZN4vllm3moe10topkGatingILi18ELi576ELi4ELi4ELi32Ej13__nv_bfloat16LNS0_11ScoringFuncE1EEEvPKT5_PKbPfiPT4_PiiiibPKf --------------------------
	.section	.text._ZN4vllm3moe10topkGatingILi18ELi576ELi4ELi4ELi32Ej13__nv_bfloat16LNS0_11ScoringFuncE1EEEvPKT5_PKbPfiPT4_PiiiibPKf,"ax",@progbits
	.align	128
        .global         _ZN4vllm3moe10topkGatingILi18ELi576ELi4ELi4ELi32Ej13__nv_bfloat16LNS0_11ScoringFuncE1EEEvPKT5_PKbPfiPT4_PiiiibPKf
        .type           _ZN4vllm3moe10topkGatingILi18ELi576ELi4ELi4ELi32Ej13__nv_bfloat16LNS0_11ScoringFuncE1EEEvPKT5_PKbPfiPT4_PiiiibPKf,@function
        .size           _ZN4vllm3moe10topkGatingILi18ELi576ELi4ELi4ELi32Ej13__nv_bfloat16LNS0_11ScoringFuncE1EEEvPKT5_PKbPfiPT4_PiiiibPKf,(.L_x_3750 - _ZN4vllm3moe10topkGatingILi18ELi576ELi4ELi4ELi32Ej13__nv_bfloat16LNS0_11ScoringFuncE1EEEvPKT5_PKbPfiPT4_PiiiibPKf)
        .other          _ZN4vllm3moe10topkGatingILi18ELi576ELi4ELi4ELi32Ej13__nv_bfloat16LNS0_11ScoringFuncE1EEEvPKT5_PKbPfiPT4_PiiiibPKf,@"STO_CUDA_ENTRY STV_DEFAULT"
_ZN4vllm3moe10topkGatingILi18ELi576ELi4ELi4ELi32Ej13__nv_bfloat16LNS0_11ScoringFuncE1EEEvPKT5_PKbPfiPT4_PiiiibPKf:
.text._ZN4vllm3moe10topkGatingILi18ELi576ELi4ELi4ELi32Ej13__nv_bfloat16LNS0_11ScoringFuncE1EEEvPKT5_PKbPfiPT4_PiiiibPKf:
        /* <DEDUP_REMOVED lines=44> */
[----:B-----5:R-:W-:Y:S02]  /*02c0*/  IMAD.U32 R4, R16, 0x10000, RZ ;  /* 0x0001000010047824 */ /* 0x020fe400078e00ff */
[----:B------:R-:W-:Y:S01]  /*02d0*/  FMUL.FTZ R14, R14, -1.4426950216293334961 ;  /* 0xbfb8aa3b0e0e7820 */ /* 0x000fe20000410000 */
[----:B------:R-:W-:Y:S01]  /*02e0*/  FMUL.FTZ R10, R10, -1.4426950216293334961 ;  /* 0xbfb8aa3b0a0a7820 */ /* 0x000fe20000410000 */
[----:B------:R-:W-:Y:S01]  /*02f0*/  IMAD.U32 R5, R17, 0x10000, RZ ;  /* 0x0001000011057824 */ /* 0x000fe200078e00ff */
[----:B------:R-:W-:Y:S01]  /*0300*/  PRMT R16, R16, 0x7632, R16 ;  /* 0x0000763210107816 */ /* 0x000fe20000000010 */
[----:B------:R-:W-:Y:S01]  /*0310*/  IMAD.U32 R15, R15, 0x10000, RZ ;  /* 0x000100000f0f7824 */ /* 0x000fe200078e00ff */
[----:B------:R-:W-:Y:S01]  /*0320*/  PRMT R17, R17, 0x7632, R17 ;  /* 0x0000763211117816 */ /* 0x000fe20000000011 */
[----:B------:R-:W-:Y:S01]  /*0330*/  FMUL.FTZ R3, R3, -1.4426950216293334961 ;  /* 0xbfb8aa3b03037820 */ /* 0x000fe20000410000 */
[----:B------:R-:W-:Y:S01]  /*0340*/  FMUL.FTZ R12, R4, -1.4426950216293334961 ;  /* 0xbfb8aa3b040c7820 */ /* 0x000fe20000410000 */
[----:B------:R-:W-:Y:S01]  /*0350*/  FMUL.FTZ R4, R5, -1.4426950216293334961 ;  /* 0xbfb8aa3b05047820 */ /* 0x000fe20000410000 */
[----:B------:R0:W-:Y:S01]  /*0360*/  MUFU.EX2 R11, R10 ;  /* 0x0000000a000b7308 */ /* 0x0001e20000000800 */
[----:B------:R-:W-:-:S02]  /*0370*/  IMAD.U32 R5, R18, 0x10000, RZ ;  /* 0x0001000012057824 */ /* 0x000fc400078e00ff */
[----:B------:R-:W-:Y:S01]  /*0380*/  FMUL.FTZ R15, R15, -1.4426950216293334961 ;  /* 0xbfb8aa3b0f0f7820 */ /* 0x000fe20000410000 */
[C---:B-1----:R-:W-:Y:S01]  /*0390*/  IMAD.U32 R6, R19.reuse, 0x10000, RZ ;  /* 0x0001000013067824 */ /* 0x042fe200078e00ff */
[----:B------:R-:W-:Y:S01]  /*03a0*/  PRMT R19, R19, 0x7632, R19 ;  /* 0x0000763213137816 */ /* 0x000fe20000000013 */
[----:B------:R-:W-:Y:S01]  /*03b0*/  IMAD.U32 R7, R20, 0x10000, RZ ;  /* 0x0001000014077824 */ /* 0x000fe200078e00ff */
[----:B------:R-:W-:Y:S01]  /*03c0*/  PRMT R18, R18, 0x7632, R18 ;  /* 0x0000763212127816 */ /* 0x000fe20000000012 */
[----:B------:R-:W-:Y:S01]  /*03d0*/  IMAD.U32 R16, R16, 0x10000, RZ ;  /* 0x0001000010107824 */ /* 0x000fe200078e00ff */
[----:B------:R-:W1:Y:S01]  /*03e0*/  MUFU.EX2 R14, R14 ;  /* 0x0000000e000e7308 */ /* 0x000e620000000800 */
[----:B0-----:R-:W-:Y:S01]  /*03f0*/  IMAD.U32 R10, R21, 0x10000, RZ ;  /* 0x00010000150a7824 */ /* 0x001fe200078e00ff */
[----:B------:R-:W-:Y:S01]  /*0400*/  PRMT R20, R20, 0x7632, R20 ;  /* 0x0000763214147816 */ /* 0x000fe20000000014 */
[----:B------:R-:W-:Y:S01]  /*0410*/  IMAD.U32 R17, R17, 0x10000, RZ ;  /* 0x0001000011117824 */ /* 0x000fe200078e00ff */
[----:B------:R-:W-:-:S02]  /*0420*/  PRMT R21, R21, 0x7632, R21 ;  /* 0x0000763215157816 */ /* 0x000fc40000000015 */
[----:B------:R-:W-:Y:S01]  /*0430*/  PRMT R22, R22, 0x7632, R22 ;  /* 0x0000763216167816 */ /* 0x000fe20000000016 */
[----:B------:R-:W-:Y:S01]  /*0440*/  FMUL.FTZ R5, R5, -1.4426950216293334961 ;  /* 0xbfb8aa3b05057820 */ /* 0x000fe20000410000 */
[----:B------:R-:W0:Y:S01]  /*0450*/  MUFU.EX2 R3, R3 ;  /* 0x0000000300037308 */ /* 0x000e220000000800 */
[----:B------:R-:W-:Y:S01]  /*0460*/  FMUL.FTZ R7, R7, -1.4426950216293334961 ;  /* 0xbfb8aa3b07077820 */ /* 0x000fe20000410000 */
[----:B------:R-:W-:Y:S01]  /*0470*/  FMUL.FTZ R6, R6, -1.4426950216293334961 ;  /* 0xbfb8aa3b06067820 */ /* 0x000fe20000410000 */
[----:B------:R-:W-:Y:S01]  /*0480*/  FMUL.FTZ R16, R16, -1.4426950216293334961 ;  /* 0xbfb8aa3b10107820 */ /* 0x000fe20000410000 */
[----:B------:R-:W-:Y:S01]  /*0490*/  FMUL.FTZ R10, R10, -1.4426950216293334961 ;  /* 0xbfb8aa3b0a0a7820 */ /* 0x000fe20000410000 */
[----:B------:R-:W-:Y:S01]  /*04a0*/  FMUL.FTZ R17, R17, -1.4426950216293334961 ;  /* 0xbfb8aa3b11117820 */ /* 0x000fe20000410000 */
[----:B------:R-:W-:Y:S02]  /*04b0*/  IMAD.U32 R19, R19, 0x10000, RZ ;  /* 0x0001000013137824 */ /* 0x000fe400078e00ff */
[----:B------:R-:W2:Y:S01]  /*04c0*/  MUFU.EX2 R4, R4 ;  /* 0x0000000400047308 */ /* 0x000ea20000000800 */
[----:B------:R-:W-:-:S02]  /*04d0*/  IMAD.U32 R18, R18, 0x10000, RZ ;  /* 0x0001000012127824 */ /* 0x000fc400078e00ff */
[----:B------:R-:W-:Y:S02]  /*04e0*/  IMAD.U32 R20, R20, 0x10000, RZ ;  /* 0x0001000014147824 */ /* 0x000fe400078e00ff */
[----:B------:R-:W-:-:S03]  /*04f0*/  IMAD.U32 R21, R21, 0x10000, RZ ;  /* 0x0001000015157824 */ /* 0x000fc600078e00ff */
[----:B------:R-:W3:Y:S01]  /*0500*/  MUFU.EX2 R23, R15 ;  /* 0x0000000f00177308 */ /* 0x000ee20000000800 */
[----:B------:R-:W-:Y:S02]  /*0510*/  IMAD.U32 R22, R22, 0x10000, RZ ;  /* 0x0001000016167824 */ /* 0x000fe400078e00ff */
[----:B------:R-:W-:Y:S01]  /*0520*/  FMUL.FTZ R19, R19, -1.4426950216293334961 ;  /* 0xbfb8aa3b13137820 */ /* 0x000fe20000410000 */
[----:B------:R-:W-:-:S04]  /*0530*/  FMUL.FTZ R18, R18, -1.4426950216293334961 ;  /* 0xbfb8aa3b12127820 */ /* 0x000fc80000410000 */
[----:B------:R-:W4:Y:S01]  /*0540*/  MUFU.EX2 R12, R12 ;  /* 0x0000000c000c7308 */ /* 0x000f220000000800 */
[----:B------:R-:W-:Y:S01]  /*0550*/  FMUL.FTZ R20, R20, -1.4426950216293334961 ;  /* 0xbfb8aa3b14147820 */ /* 0x000fe20000410000 */
[----:B------:R-:W-:Y:S01]  /*0560*/  FMUL.FTZ R21, R21, -1.4426950216293334961 ;  /* 0xbfb8aa3b15157820 */ /* 0x000fe20000410000 */
[----:B------:R-:W-:-:S05]  /*0570*/  FMUL.FTZ R22, R22, -1.4426950216293334961 ;  /* 0xbfb8aa3b16167820 */ /* 0x000fca0000410000 */
        /* <DEDUP_REMOVED lines=8> */
[----:B0-----:R-:W-:-:S07]  /*0600*/  FADD.FTZ R3, R3, 1 ;  /* 0x3f80000003037421 */ /* 0x001fce0000010000 */
[----:B------:R-:W0:Y:S01]  /*0610*/  MUFU.EX2 R25, R19 ;  /* 0x0000001300197308 */ /* 0x000e220000000800 */
[----:B--2---:R-:W-:-:S07]  /*0620*/  FADD.FTZ R4, R4, 1 ;  /* 0x3f80000004047421 */ /* 0x004fce0000010000 */
[----:B------:R-:W2:Y:S01]  /*0630*/  MUFU.EX2 R26, R21 ;  /* 0x00000015001a7308 */ /* 0x000ea20000000800 */
[----:B---3--:R-:W-:-:S07]  /*0640*/  FADD.FTZ R23, R23, 1 ;  /* 0x3f80000017177421 */ /* 0x008fce0000010000 */
[----:B------:R-:W3:Y:S01]  /*0650*/  MUFU.EX2 R28, R22 ;  /* 0x00000016001c7308 */ /* 0x000ee20000000800 */
[----:B------:R-:W-:Y:S01]  /*0660*/  FADD.FTZ R11, R11, 1 ;  /* 0x3f8000000b0b7421 */ /* 0x000fe20000010000 */
[----:B----4-:R-:W-:-:S06]  /*0670*/  FADD.FTZ R12, R12, 1 ;  /* 0x3f8000000c0c7421 */ /* 0x010fcc0000010000 */
[----:B------:R-:W4:Y:S08]  /*0680*/  MUFU.EX2 R18, R18 ;  /* 0x0000001200127308 */ /* 0x000f300000000800 */
[----:B------:R-:W4:Y:S01]  /*0690*/  MUFU.EX2 R20, R20 ;  /* 0x0000001400147308 */ /* 0x000f220000000800 */
[----:B-----5:R-:W-:Y:S01]  /*06a0*/  FADD.FTZ R24, R24, 1 ;  /* 0x3f80000018187421 */ /* 0x020fe20000010000 */
[----:B-1----:R-:W-:Y:S01]  /*06b0*/  FADD.FTZ R5, R5, 1 ;  /* 0x3f80000005057421 */ /* 0x002fe20000010000 */
[----:B------:R-:W-:-:S05]  /*06c0*/  FADD.FTZ R7, R7, 1 ;  /* 0x3f80000007077421 */ /* 0x000fca0000010000 */
[----:B------:R-:W1:Y:S01]  /*06d0*/  MUFU.RCP R14, R14 ;  /* 0x0000000e000e7308 */ /* 0x000e620000001000 */
[----:B------:R-:W-:Y:S01]  /*06e0*/  FADD.FTZ R6, R6, 1 ;  /* 0x3f80000006067421 */ /* 0x000fe20000010000 */
[----:B------:R-:W-:Y:S01]  /*06f0*/  FADD.FTZ R10, R10, 1 ;  /* 0x3f8000000a0a7421 */ /* 0x000fe20000010000 */
[----:B------:R-:W-:Y:S01]  /*0700*/  FADD.FTZ R17, R17, 1 ;  /* 0x3f80000011117421 */ /* 0x000fe20000010000 */
[----:B0-----:R-:W-:-:S04]  /*0710*/  FADD.FTZ R25, R25, 1 ;  /* 0x3f80000019197421 */ /* 0x001fc80000010000 */
[----:B------:R-:W0:Y:S01]  /*0720*/  MUFU.RCP R3, R3 ;  /* 0x0000000300037308 */ /* 0x000e220000001000 */
[----:B--2---:R-:W-:Y:S01]  /*0730*/  FADD.FTZ R26, R26, 1 ;  /* 0x3f8000001a1a7421 */ /* 0x004fe20000010000 */
[----:B---3--:R-:W-:-:S06]  /*0740*/  FADD.FTZ R28, R28, 1 ;  /* 0x3f8000001c1c7421 */ /* 0x008fcc0000010000 */
[----:B------:R-:W2:Y:S01]  /*0750*/  MUFU.RCP R15, R11 ;  /* 0x0000000b000f7308 */ /* 0x000ea20000001000 */
[----:B------:R-:W-:-:S07]  /*0760*/  FADD.FTZ R13, R13, 1 ;  /* 0x3f8000000d0d7421 */ /* 0x000fce0000010000 */
[----:B------:R-:W3:Y:S01]  /*0770*/  MUFU.RCP R16, R12 ;  /* 0x0000000c00107308 */ /* 0x000ee20000001000 */
[----:B----4-:R-:W-:Y:S01]  /*0780*/  FADD.FTZ R18, R18, 1 ;  /* 0x3f80000012127421 */ /* 0x010fe20000010000 */
[----:B------:R-:W-:-:S06]  /*0790*/  FADD.FTZ R20, R20, 1 ;  /* 0x3f80000014147421 */ /* 0x000fcc0000010000 */
[----:B------:R-:W4:Y:S08]  /*07a0*/  MUFU.RCP R4, R4 ;  /* 0x0000000400047308 */ /* 0x000f300000001000 */
[----:B------:R-:W5:Y:S01]  /*07b0*/  MUFU.RCP R23, R23 ;  /* 0x0000001700177308 */ /* 0x000f620000001000 */
[----:B------:R-:W-:-:S07]  /*07c0*/  ISETP.EQ.OR P0, PT, R2, RZ, !P0 ;  /* 0x000000ff0200720c */ /* 0x000fce0004702670 */
[----:B------:R-:W5:Y:S08]  /*07d0*/  MUFU.RCP R19, R6 ;  /* 0x0000000600137308 */ /* 0x000f700000001000 */
[----:B------:R-:W5:Y:S01]  /*07e0*/  MUFU.RCP R24, R24 ;  /* 0x0000001800187308 */ /* 0x000f620000001000 */
[----:B-1----:R-:W-:-:S07]  /*07f0*/  FSETP.NE.FTZ.AND P2, PT, |R14|, +INF , PT ;  /* 0x7f8000000e00780b */ /* 0x002fce0003f55200 */
[----:B------:R-:W1:Y:S08]  /*0800*/  MUFU.RCP R5, R5 ;  /* 0x0000000500057308 */ /* 0x000e700000001000 */
[----:B------:R-:W1:Y:S08]  /*0810*/  MUFU.RCP R7, R7 ;  /* 0x0000000700077308 */ /* 0x000e700000001000 */
[----:B------:R1:W1:Y:S08]  /*0820*/  MUFU.RCP R22, R10 ;  /* 0x0000000a00167308 */ /* 0x0002700000001000 */
[----:B------:R-:W1:Y:S01]  /*0830*/  MUFU.RCP R21, R17 ;  /* 0x0000001100157308 */ /* 0x000e620000001000 */
[----:B------:R-:W-:-:S07]  /*0840*/  P2R R54, PR, RZ, 0x1 ;  /* 0x00000001ff367803 */ /* 0x000fce0000000000 */
[----:B------:R1:W1:Y:S01]  /*0850*/  MUFU.RCP R27, R13 ;  /* 0x0000000d001b7308 */ /* 0x0002620000001000 */
[----:B0-----:R-:W-:-:S07]  /*0860*/  FSETP.NE.FTZ.AND P0, PT, |R3|, +INF , PT ;  /* 0x7f8000000300780b */ /* 0x001fce0003f15200 */
[----:B------:R-:W0:Y:S01]  /*0870*/  MUFU.RCP R25, R25 ;  /* 0x0000001900197308 */ /* 0x000e220000001000 */
[----:B--2---:R-:W-:-:S07]  /*0880*/  FSETP.NE.FTZ.AND P5, PT, |R15|, +INF , PT ;  /* 0x7f8000000f00780b */ /* 0x004fce0003fb5200 */
[----:B------:R2:W0:Y:S01]  /*0890*/  MUFU.RCP R6, R18 ;  /* 0x0000001200067308 */ /* 0x0004220000001000 */
[----:B---3--:R-:W-:-:S07]  /*08a0*/  FSETP.NE.FTZ.AND P1, PT, |R16|, +INF , PT ;  /* 0x7f8000001000780b */ /* 0x008fce0003f35200 */
[----:B------:R3:W3:Y:S01]  /*08b0*/  MUFU.RCP R2, R20 ;  /* 0x0000001400027308 */ /* 0x0006e20000001000 */
[----:B------:R-:W-:-:S07]  /*08c0*/  FSEL R11, R14, RZ, P2 ;  /* 0x000000ff0e0b7208 */ /* 0x000fce0001000000 */
[----:B------:R-:W3:Y:S01]  /*08d0*/  MUFU.RCP R26, R26 ;  /* 0x0000001a001a7308 */ /* 0x000ee20000001000 */
[----:B----4-:R-:W-:-:S07]  /*08e0*/  FSETP.NE.FTZ.AND P4, PT, |R4|, +INF , PT ;  /* 0x7f8000000400780b */ /* 0x010fce0003f95200 */
[----:B------:R-:W4:Y:S01]  /*08f0*/  MUFU.RCP R28, R28 ;  /* 0x0000001c001c7308 */ /* 0x000f220000001000 */
[----:B-----5:R-:W-:Y:S02]  /*0900*/  FSETP.NE.FTZ.AND P2, PT, |R23|, +INF , PT ;  /* 0x7f8000001700780b */ /* 0x020fe40003f55200 */
[----:B-1----:R-:W-:Y:S02]  /*0910*/  FSEL R10, R3, RZ, P0 ;  /* 0x000000ff030a7208 */ /* 0x002fe40000000000 */
[----:B------:R-:W-:Y:S02]  /*0920*/  FSEL R12, R15, RZ, P5 ;  /* 0x000000ff0f0c7208 */ /* 0x000fe40002800000 */
[----:B------:R-:W-:Y:S02]  /*0930*/  FSEL R14, R16, RZ, P1 ;  /* 0x000000ff100e7208 */ /* 0x000fe40000800000 */
[----:B------:R-:W-:Y:S02]  /*0940*/  FSETP.NE.FTZ.AND P0, PT, |R19|, +INF , PT ;  /* 0x7f8000001300780b */ /* 0x000fe40003f15200 */
[----:B------:R-:W-:-:S02]  /*0950*/  FSETP.NE.FTZ.AND P5, PT, |R24|, +INF , PT ;  /* 0x7f8000001800780b */ /* 0x000fc40003fb5200 */
[----:B------:R-:W-:Y:S02]  /*0960*/  FSEL R13, R23, RZ, P2 ;  /* 0x000000ff170d7208 */ /* 0x000fe40001000000 */
[----:B------:R-:W-:Y:S02]  /*0970*/  FSEL R16, R4, RZ, P4 ;  /* 0x000000ff04107208 */ /* 0x000fe40002000000 */
[----:B------:R-:W-:Y:S02]  /*0980*/  FSETP.NE.FTZ.AND P3, PT, |R5|, +INF , PT ;  /* 0x7f8000000500780b */ /* 0x000fe40003f75200 */
[----:B------:R-:W-:Y:S02]  /*0990*/  FSETP.NE.FTZ.AND P2, PT, |R7|, +INF , PT ;  /* 0x7f8000000700780b */ /* 0x000fe40003f55200 */
[----:B------:R-:W-:Y:S02]  /*09a0*/  FSETP.NE.FTZ.AND P1, PT, |R22|, +INF , PT ;  /* 0x7f8000001600780b */ /* 0x000fe40003f35200 */
[----:B------:R-:W-:-:S02]  /*09b0*/  FSETP.NE.FTZ.AND P4, PT, |R21|, +INF , PT ;  /* 0x7f8000001500780b */ /* 0x000fc40003f95200 */
[----:B------:R-:W-:Y:S02]  /*09c0*/  FSEL R15, R24, RZ, P5 ;  /* 0x000000ff180f7208 */ /* 0x000fe40002800000 */
[----:B--2---:R-:W-:Y:S02]  /*09d0*/  FSEL R18, R19, RZ, P0 ;  /* 0x000000ff13127208 */ /* 0x004fe40000000000 */
[----:B------:R-:W-:Y:S02]  /*09e0*/  FSETP.NE.FTZ.AND P5, PT, |R27|, +INF , PT ;  /* 0x7f8000001b00780b */ /* 0x000fe40003fb5200 */
[----:B------:R-:W-:Y:S02]  /*09f0*/  FSEL R17, R5, RZ, P3 ;  /* 0x000000ff05117208 */ /* 0x000fe40001800000 */
[----:B0-----:R-:W-:Y:S02]  /*0a00*/  FSETP.NE.FTZ.AND P0, PT, |R25|, +INF , PT ;  /* 0x7f8000001900780b */ /* 0x001fe40003f15200 */
[----:B------:R-:W-:-:S02]  /*0a10*/  FSEL R19, R7, RZ, P2 ;  /* 0x000000ff07137208 */ /* 0x000fc40001000000 */
[----:B---3--:R-:W-:Y:S02]  /*0a20*/  FSEL R20, R22, RZ, P1 ;  /* 0x000000ff16147208 */ /* 0x008fe40000800000 */
[----:B------:R-:W-:Y:S02]  /*0a30*/  FSEL R21, R21, RZ, P4 ;  /* 0x000000ff15157208 */ /* 0x000fe40002000000 */
[----:B------:R-:W-:Y:S02]  /*0a40*/  FSETP.NE.FTZ.AND P3, PT, |R6|, +INF , PT ;  /* 0x7f8000000600780b */ /* 0x000fe40003f75200 */
[----:B------:R-:W-:Y:S02]  /*0a50*/  FSETP.NE.FTZ.AND P2, PT, |R2|, +INF , PT ;  /* 0x7f8000000200780b */ /* 0x000fe40003f55200 */
[----:B------:R-:W-:Y:S02]  /*0a60*/  FSETP.NE.FTZ.AND P1, PT, |R26|, +INF , PT ;  /* 0x7f8000001a00780b */ /* 0x000fe40003f35200 */
[----:B----4-:R-:W-:-:S02]  /*0a70*/  FSETP.NE.FTZ.AND P4, PT, |R28|, +INF , PT ;  /* 0x7f8000001c00780b */ /* 0x010fc40003f95200 */
        /* <DEDUP_REMOVED lines=46> */
.L_x_190:
        /* <DEDUP_REMOVED lines=18> */
.L_x_191:
        /* <DEDUP_REMOVED lines=14> */
.L_x_197:
        /* <DEDUP_REMOVED lines=130> */
[----:B------:R-:W-:Y:S01]  /*1780*/  @P1 ISETP.LT.AND P0, PT, R51, R6, !P2 ;  /* 0x000000063300120c */ /* 0x000fe20005701270 */
[----:B------:R-:W1:Y:S03]  /*1790*/  SHFL.BFLY PT, R2, R5, 0x2, 0x1f ;  /* 0x0c401f0005027f89 */ /* 0x000e6600000e0000 */
[----:B------:R-:W-:-:S02]  /*17a0*/  FSEL R7, R7, R50, P0 ;  /* 0x0000003207077208 */ /* 0x000fc40000000000 */
[----:B------:R-:W-:-:S03]  /*17b0*/  SEL R48, R51, R6, P0 ;  /* 0x0000000633307207 */ /* 0x000fc60000000000 */
[----:B------:R-:W5:Y:S04]  /*17c0*/  SHFL.BFLY PT, R50, R7, 0x1, 0x1f ;  /* 0x0c201f0007327f89 */ /* 0x000f6800000e0000 */
[----:B------:R-:W0:Y:S01]  /*17d0*/  SHFL.BFLY PT, R51, R48, 0x1, 0x1f ;  /* 0x0c201f0030337f89 */ /* 0x000e2200000e0000 */
[----:B-1----:R-:W-:Y:S02]  /*17e0*/  FSEL R2, R2, R5, P0 ;  /* 0x0000000502027208 */ /* 0x002fe40000000000 */
[----:B------:R-:W-:-:S03]  /*17f0*/  PLOP3.LUT P0, PT, PT, PT, PT, 0x80, 0x8 ;  /* 0x000000000008781c */ /* 0x000fc60003f0f070 */
[----:B------:R-:W1:Y:S01]  /*1800*/  SHFL.BFLY PT, R3, R2, 0x1, 0x1f ;  /* 0x0c201f0002037f89 */ /* 0x000e6200000e0000 */
[----:B-----5:R-:W-:-:S13]  /*1810*/  FSETP.GEU.FTZ.AND P1, PT, R7, R50, PT ;  /* 0x000000320700720b */ /* 0x020fda0003f3e000 */
[----:B------:R-:W-:-:S04]  /*1820*/  @P1 FSETP.NEU.FTZ.AND P2, PT, R7, R50, PT ;  /* 0x000000320700120b */ /* 0x000fc80003f5d000 */
[----:B0-----:R-:W-:-:S04]  /*1830*/  @P1 ISETP.LT.AND P0, PT, R51, R48, !P2 ;  /* 0x000000303300120c */ /* 0x001fc80005701270 */
[----:B-1----:R-:W-:Y:S02]  /*1840*/  FSEL R53, R3, R2, P0 ;  /* 0x0000000203357208 */ /* 0x002fe40000000000 */
[----:B------:R-:W-:Y:S01]  /*1850*/  SEL R48, R51, R48, P0 ;  /* 0x0000003033307207 */ /* 0x000fe20000000000 */
[----:B------:R-:W-:Y:S06]  /*1860*/  @P3 BRA `(.L_x_194) ;  /* 0x00000000004c3947 */ /* 0x000fec0003800000 */
[----:B------:R-:W0:Y:S01]  /*1870*/  LDC.64 R6, c[0x0][0x390] ;  /* 0x0000e400ff067b82 */ /* 0x000e220000000a00 */
[C---:B---3--:R-:W-:Y:S01]  /*1880*/  VIADD R50, R48.reuse, -UR10 ;  /* 0x8000000a30327c36 */ /* 0x048fe20008000000 */
[C---:B----4-:R-:W-:Y:S01]  /*1890*/  ISETP.GE.AND P1, PT, R48.reuse, UR11, PT ;  /* 0x0000000b30007c0c */ /* 0x050fe2000bf26270 */
[----:B------:R-:W-:Y:S01]  /*18a0*/  UPRMT UR5, UR9, 0x8880, URZ ;  /* 0x0000888009057896 */ /* 0x000fe200080000ff */
[----:B------:R-:W-:Y:S02]  /*18b0*/  ISETP.GE.AND P0, PT, R48, UR10, PT ;  /* 0x0000000a30007c0c */ /* 0x000fe4000bf06270 */
[----:B------:R-:W-:Y:S02]  /*18c0*/  SEL R50, R50, 0x240, !P1 ;  /* 0x0000024032327807 */ /* 0x000fe40004800000 */
[----:B------:R-:W1:Y:S01]  /*18d0*/  LDC.64 R2, c[0x0][0x3a0] ;  /* 0x0000e800ff027b82 */ /* 0x000e620000000a00 */
[----:B------:R-:W-:Y:S02]  /*18e0*/  ISETP.NE.AND P4, PT, R54, RZ, PT ;  /* 0x000000ff3600720c */ /* 0x000fe40003f85270 */
[----:B------:R-:W-:-:S02]  /*18f0*/  SEL R50, R50, 0x240, P0 ;  /* 0x0000024032327807 */ /* 0x000fc40000000000 */
[----:B------:R-:W-:Y:S02]  /*1900*/  ISETP.NE.AND P0, PT, RZ, UR5, PT ;  /* 0x00000005ff007c0c */ /* 0x000fe4000bf05270 */
[----:B------:R-:W-:Y:S01]  /*1910*/  SEL R51, R50, 0x240, P4 ;  /* 0x0000024032337807 */ /* 0x000fe20002000000 */
[----:B------:R-:W3:Y:S01]  /*1920*/  LDC.64 R4, c[0x0][0x3a8] ;  /* 0x0000ea00ff047b82 */ /* 0x000ee20000000a00 */
[----:B0-----:R-:W-:-:S09]  /*1930*/  IMAD.WIDE R6, R47, 0x4, R6 ;  /* 0x000000042f067825 */ /* 0x001fd200078e0206 */
[----:B------:R-:W-:Y:S01]  /*1940*/  @P0 FADD.FTZ R46, R46, R53 ;  /* 0x000000352e2e0221 */ /* 0x000fe20000010000 */
[----:B------:R0:W-:Y:S01]  /*1950*/  STG.E desc[UR12][R6.64], R53 ;  /* 0x0000003506007986 */ /* 0x0001e2000c10190c */
[----:B-1----:R-:W-:-:S05]  /*1960*/  IMAD.WIDE R2, R47, 0x4, R2 ;  /* 0x000000042f027825 */ /* 0x002fca00078e0202 */
[----:B------:R0:W-:Y:S01]  /*1970*/  STG.E desc[UR12][R2.64], R51 ;  /* 0x0000003302007986 */ /* 0x0001e2000c10190c */
[----:B---3--:R-:W-:-:S05]  /*1980*/  IMAD.WIDE R4, R47, 0x4, R4 ;  /* 0x000000042f047825 */ /* 0x008fca00078e0204 */
[----:B------:R0:W-:Y:S02]  /*1990*/  STG.E desc[UR12][R4.64], R49 ;  /* 0x0000003104007986 */ /* 0x0001e4000c10190c */
.L_x_194:
[----:B--234-:R-:W-:Y:S05]  /*19a0*/  BSYNC.RECONVERGENT B0 ;  /* 0x0000000000007941 */ /* 0x01cfea0003800200 */
.L_x_193:
        /* <DEDUP_REMOVED lines=54> */
.L_x_196:
[----:B------:R-:W-:Y:S05]  /*1d10*/  BSYNC.RECONVERGENT B0 ;  /* 0x0000000000007941 */ /* 0x000fea0003800200 */
.L_x_195:
[----:B0-----:R-:W-:Y:S02]  /*1d20*/  VIADD R49, R49, UR14 ;  /* 0x0000000e31317c36 */ /* 0x001fe40008000000 */
[----:B------:R-:W-:Y:S01]  /*1d30*/  VIADD R47, R47, 0x1 ;  /* 0x000000012f2f7836 */ /* 0x000fe20000000000 */
[----:B------:R-:W-:Y:S06]  /*1d40*/  BRA.U UP1, `(.L_x_197) ;  /* 0xfffffff101847547 */ /* 0x000fec000b83ffff */
.L_x_192:
        /* <DEDUP_REMOVED lines=22> */
.L_x_199:
        /* <DEDUP_REMOVED lines=55> */
.L_x_198:
        /* <DEDUP_REMOVED lines=34> */
.L_x_200:
        /* <DEDUP_REMOVED lines=22> */
.L_x_201:
[----:B------:R-:W-:-:S13]  /*25a0*/  ISETP.NE.AND P0, PT, RZ, UR5, PT ;  /* 0x00000005ff007c0c */ /* 0x000fda000bf05270 */
[----:B------:R-:W-:Y:S05]  /*25b0*/  @!P0 EXIT ;  /* 0x000000000000894d */ /* 0x000fea0003800000 */
[----:B01----:R-:W0:Y:S01]  /*25c0*/  LDC.64 R4, c[0x0][0x390] ;  /* 0x0000e400ff047b82 */ /* 0x003e220000000a00 */
[----:B----4-:R1:W2:Y:S01]  /*25d0*/  MUFU.RCP R11, R46 ;  /* 0x0000002e000b7308 */ /* 0x0102a20000001000 */
[----:B------:R-:W-:Y:S01]  /*25e0*/  VIADD R7, R0, UR4 ;  /* 0x0000000400077c36 */ /* 0x000fe20008000000 */
[----:B------:R-:W-:-:S12]  /*25f0*/  UIADD3 UR5, UPT, UPT, -UR5, URZ, URZ ;  /* 0x000000ff05057290 */ /* 0x000fd8000fffe1ff */
.L_x_202:
        /* <DEDUP_REMOVED lines=9> */
.L_x_203:
        /* <DEDUP_REMOVED lines=15> */
.L_x_3750:


//--------------------- .text._ZN4vllm3moe10topkGatingILi14ELi448ELi4ELi4ELi32Ej13__nv_bfloat16LNS0_11ScoringFuncE1EEEvPKT5_PKbPfiPT4_PiiiibPKf --------------------------
	.section	.text._ZN4vllm3moe10topkGatingILi14ELi448ELi4ELi4ELi32Ej13__nv_bfloat16LNS0_11ScoringFuncE1EEEvPKT5_PKbPfiPT4_PiiiibPKf,"ax",@progbits
	.align	128
        .global         _ZN4vllm3moe10topkGatingILi14ELi448ELi4ELi4ELi32Ej13__nv_bfloat16LNS0_11ScoringFuncE1EEEvPKT5_PKbPfiPT4_PiiiibPKf
        .type           _ZN4vllm3moe10topkGatingILi14ELi448ELi4ELi4ELi32Ej13__nv_bfloat16LNS0_11ScoringFuncE1EEEvPKT5_PKbPfiPT4_PiiiibPKf,@function
        .size           _ZN4vllm3moe10topkGatingILi14ELi448ELi4ELi4ELi32Ej13__nv_bfloat16LNS0_11ScoringFuncE1EEEvPKT5_PKbPfiPT4_PiiiibPKf,(.L_x_3751 - _ZN4vllm3moe10topkGatingILi14ELi448ELi4ELi4ELi32Ej13__nv_bfloat16LNS0_11ScoringFuncE1EEEvPKT5_PKbPfiPT4_PiiiibPKf)
        .other          _ZN4vllm3moe10topkGatingILi14ELi448ELi4ELi4ELi32Ej13__nv_bfloat16LNS0_11ScoringFuncE1EEEvPKT5_PKbPfiPT4_PiiiibPKf,@"STO_CUDA_ENTRY STV_DEFAULT"
_ZN4vllm3moe10topkGatingILi14ELi448ELi4ELi4ELi32Ej13__nv_bfloat16LNS0_11ScoringFuncE1EEEvPKT5_PKbPfiPT4_PiiiibPKf:
.text._ZN4vllm3moe10topkGatingILi14ELi448ELi4ELi4ELi32Ej13__nv_bfloat16LNS0_11ScoringFuncE1EEEvPKT5_PKbPfiPT4_PiiiibPKf:
        /* <DEDUP_REMOVED lines=174> */
.L_x_204:
        /* <DEDUP_REMOVED lines=14> */
.L_x_205:
        /* <DEDUP_REMOVED lines=14> */
.L_x_211:
        /* <DEDUP_REMOVED lines=126> */
[----:B------:R-:W-:Y:S02]  /*1480*/  SEL R44, R44, 0x1c0, !P1 ;  /* 0x000001c02c2c7807 */ /* 0x000fe40004800000 */
[----:B------:R-:W2:Y:S01]  /*1490*/  LDC.64 R2, c[0x0][0x3a0] ;  /* 0x0000e800ff027b82 */ /* 0x000ea20000000a00 */
        /* <DEDUP_REMOVED lines=8> */
[----:B--2---:R-:W-:-:S05]  /*1520*/  IMAD.WIDE R2, R39, 0x4, R2 ;  /* 0x0000000427027825 */ /* 0x004fca00078e0202 */
[----:B------:R0:W-:Y:S01]  /*1530*/  STG.E desc[UR6][R2.64], R47 ;  /* 0x0000002f02007986 */ /* 0x0001e2000c101906 */
[----:B---3--:R-:W-:-:S05]  /*1540*/  IMAD.WIDE R4, R39, 0x4, R4 ;  /* 0x0000000427047825 */ /* 0x008fca00078e0204 */
[----:B------:R0:W-:Y:S02]  /*1550*/  STG.E desc[UR6][R4.64], R41 ;  /* 0x0000002904007986 */ /* 0x0001e4000c101906 */
.L_x_208:
[----:B-123--:R-:W-:Y:S05]  /*1560*/  BSYNC.RECONVERGENT B0 ;  /* 0x0000000000007941 */ /* 0x00efea0003800200 */
.L_x_207:
        /* <DEDUP_REMOVED lines=50> */
.L_x_210:
[----:B------:R-:W-:Y:S05]  /*1890*/  BSYNC.RECONVERGENT B0 ;  /* 0x0000000000007941 */ /* 0x000fea0003800200 */
.L_x_209:
[----:B------:R-:W-:Y:S02]  /*18a0*/  VIADD R41, R41, UR11 ;  /* 0x0000000b29297c36 */ /* 0x000fe40008000000 */
[----:B------:R-:W-:Y:S01]  /*18b0*/  VIADD R39, R39, 0x1 ;  /* 0x0000000127277836 */ /* 0x000fe20000000000 */
[----:B------:R-:W-:Y:S06]  /*18c0*/  @P0 BRA `(.L_x_211) ;  /* 0xfffffff000f40947 */ /* 0x000fec000383ffff */
.L_x_206:
        /* <DEDUP_REMOVED lines=22> */
.L_x_213:
        /* <DEDUP_REMOVED lines=55> */
.L_x_212:
        /* <DEDUP_REMOVED lines=34> */
.L_x_214:
        /* <DEDUP_REMOVED lines=22> */
.L_x_215:
[----:B------:R-:W-:Y:S05]  /*2120*/  @!P1 EXIT ;  /* 0x000000000000994d */ /* 0x000fea0003800000 */
[----:B01--4-:R-:W0:Y:S01]  /*2130*/  LDC.64 R4, c[0x0][0x390] ;  /* 0x0000e400ff047b82 */ /* 0x013e220000000a00 */
[----:B------:R1:W2:Y:S01]  /*2140*/  MUFU.RCP R11, R38 ;  /* 0x00000026000b7308 */ /* 0x0002a20000001000 */
[----:B------:R-:W-:Y:S02]  /*2150*/  IMAD.IADD R7, R0, 0x1, R7 ;  /* 0x0000000100077824 */ /* 0x000fe400078e0207 */
[----:B------:R-:W-:-:S07]  /*2160*/  IMAD.MOV R6, RZ, RZ, -R6 ;  /* 0x000000ffff067224 */ /* 0x000fce00078e0a06 */
.L_x_216:
        /* <DEDUP_REMOVED lines=9> */
.L_x_217:
        /* <DEDUP_REMOVED lines=16> */
.L_x_3751:


//--------------------- .text._ZN4vllm3moe10topkGatingILi12ELi384ELi4ELi4ELi32Ej13__nv_bfloat16LNS0_11ScoringFuncE1EEEvPKT5_PKbPfiPT4_PiiiibPKf --------------------------
	.section	.text._ZN4vllm3moe10topkGatingILi12ELi384ELi4ELi4ELi32Ej13__nv_bfloat16LNS0_11ScoringFuncE1EEEvPKT5_PKbPfiPT4_PiiiibPKf,"ax",@progbits
	.align	128
        .global         _ZN4vllm3moe10topkGatingILi12ELi384ELi4ELi4ELi32Ej13__nv_bfloat16LNS0_11ScoringFuncE1EEEvPKT5_PKbPfiPT4_PiiiibPKf
        .type           _ZN4vllm3moe10topkGatingILi12ELi384ELi4ELi4ELi32Ej13__nv_bfloat16LNS0_11ScoringFuncE1EEEvPKT5_PKbPfiPT4_PiiiibPKf,@function
        .size           _ZN4vllm3moe10topkGatingILi12ELi384ELi4ELi4ELi32Ej13__nv_bfloat16LNS0_11ScoringFuncE1EEEvPKT5_PKbPfiPT4_PiiiibPKf,(.L_x_3752 - _ZN4vllm3moe10topkGatingILi12ELi384ELi4ELi4ELi32Ej13__nv_bfloat16LNS0_11ScoringFuncE1EEEvPKT5_PKbPfiPT4_PiiiibPKf)
        .other          _ZN4vllm3moe10topkGatingILi12ELi384ELi4ELi4ELi32Ej13__nv_bfloat16LNS0_11ScoringFuncE1EEEvPKT5_PKbPfiPT4_PiiiibPKf,@"STO_CUDA_ENTRY STV_DEFAULT"
_ZN4vllm3moe10topkGatingILi12ELi384ELi4ELi4ELi32Ej13__nv_bfloat16LNS0_11ScoringFuncE1EEEvPKT5_PKbPfiPT4_PiiiibPKf:
.text._ZN4vllm3moe10topkGatingILi12ELi384ELi4ELi4ELi32Ej13__nv_bfloat16LNS0_11ScoringFuncE1EEEvPKT5_PKbPfiPT4_PiiiibPKf:
        /* <DEDUP_REMOVED lines=154> */
.L_x_218:
        /* <DEDUP_REMOVED lines=12> */
.L_x_219:
        /* <DEDUP_REMOVED lines=14> */
.L_x_225:
        /* <DEDUP_REMOVED lines=129> */
.L_x_222:
[----:B-123--:R-:W-:Y:S05]  /*1350*/  BSYNC.RECONVERGENT B0 ;  /* 0x0000000000007941 */ /* 0x00efea0003800200 */
.L_x_221:
        /* <DEDUP_REMOVED lines=46> */
.L_x_224:
[----:B------:R-:W-:Y:S05]  /*1640*/  BSYNC.RECONVERGENT B0 ;  /* 0x0000000000007941 */ /* 0x000fea0003800200 */
.L_x_223:
[----:B------:R-:W-:Y:S02]  /*1650*/  VIADD R37, R37, UR11 ;  /* 0x0000000b25257c36 */ /* 0x000fe40008000000 */
[----:B------:R-:W-:Y:S01]  /*1660*/  VIADD R35, R35, 0x1 ;  /* 0x0000000123237836 */ /* 0x000fe20000000000 */
[----:B------:R-:W-:Y:S06]  /*1670*/  @P0 BRA `(.L_x_225) ;  /* 0xfffffff400300947 */ /* 0x000fec000383ffff */
.L_x_220:
        /* <DEDUP_REMOVED lines=22> */
.L_x_227:
        /* <DEDUP_REMOVED lines=55> */
.L_x_226:
        /* <DEDUP_REMOVED lines=34> */
.L_x_228:
        /* <DEDUP_REMOVED lines=22> */
.L_x_229:
[----:B------:R-:W-:Y:S05]  /*1ed0*/  @!P1 EXIT ;  /* 0x000000000000994d */ /* 0x000fea0003800000 */
[----:B01----:R-:W0:Y:S01]  /*1ee0*/  LDC.64 R6, c[0x0][0x390] ;  /* 0x0000e400ff067b82 */ /* 0x003e220000000a00 */
[----:B----4-:R1:W2:Y:S01]  /*1ef0*/  MUFU.RCP R11, R34 ;  /* 0x00000022000b7308 */ /* 0x0102a20000001000 */
[----:B------:R-:W-:Y:S02]  /*1f00*/  IMAD.IADD R5, R0, 0x1, R5 ;  /* 0x0000000100057824 */ /* 0x000fe400078e0205 */
[----:B------:R-:W-:-:S07]  /*1f10*/  IMAD.MOV R21, RZ, RZ, -R21 ;  /* 0x000000ffff157224 */ /* 0x000fce00078e0a15 */
.L_x_230:
        /* <DEDUP_REMOVED lines=9> */
.L_x_231:
        /* <DEDUP_REMOVED lines=13> */
.L_x_3752:


//--------------------- .text._ZN4vllm3moe10topkGatingILi10ELi320ELi4ELi4ELi32Ej13__nv_bfloat16LNS0_11ScoringFuncE1EEEvPKT5_PKbPfiPT4_PiiiibPKf --------------------------
	.section	.text._ZN4vllm3moe10topkGatingILi10ELi320ELi4ELi4ELi32Ej13__nv_bfloat16LNS0_11ScoringFuncE1EEEvPKT5_PKbPfiPT4_PiiiibPKf,"ax",@progbits
	.align	128
        .global         _ZN4vllm3moe10topkGatingILi10ELi320ELi4ELi4ELi32Ej13__nv_bfloat16LNS0_11ScoringFuncE1EEEvPKT5_PKbPfiPT4_PiiiibPKf
        .type           _ZN4vllm3moe10topkGatingILi10ELi320ELi4ELi4ELi32Ej13__nv_bfloat16LNS0_11ScoringFuncE1EEEvPKT5_PKbPfiPT4_PiiiibPKf,@function
        .size           _ZN4vllm3moe10topkGatingILi10ELi320ELi4ELi4ELi32Ej13__nv_bfloat16LNS0_11ScoringFuncE1EEEvPKT5_PKbPfiPT4_PiiiibPKf,(.L_x_3753 - _ZN4vllm3moe10topkGatingILi10ELi320ELi4ELi4ELi32Ej13__nv_bfloat16LNS0_11ScoringFuncE1EEEvPKT5_PKbPfiPT4_PiiiibPKf)
        .other          _ZN4vllm3moe10topkGatingILi10ELi320ELi4ELi4ELi32Ej13__nv_bfloat16LNS0_11ScoringFuncE1EEEvPKT5_PKbPfiPT4_PiiiibPKf,@"STO_CUDA_ENTRY STV_DEFAULT"
_ZN4vllm3moe10topkGatingILi10ELi320ELi4ELi4ELi32Ej13__nv_bfloat16LNS0_11ScoringFuncE1EEEvPKT5_PKbPfiPT4_PiiiibPKf:
.text._ZN4vllm3moe10topkGatingILi10ELi320ELi4ELi4ELi32Ej13__nv_bfloat16LNS0_11ScoringFuncE1EEEvPKT5_PKbPfiPT4_PiiiibPKf:
        /* <DEDUP_REMOVED lines=35> */
[C---:B---3--:R-:W-:Y:S01]  /*0230*/  IMAD.U32 R7, R6.reuse, 0x10000, RZ ;  /* 0x0001000006077824 */ /* 0x048fe200078e00ff */
[----:B------:R-:W-:Y:S01]  /*0240*/  PRMT R6, R6, 0x7632, R6 ;  /* 0x0000763206067816 */ /* 0x000fe20000000006 */
[C---:B----4-:R-:W-:Y:S01]  /*0250*/  IMAD.U32 R4, R11.reuse, 0x10000, RZ ;  /* 0x000100000b047824 */ /* 0x050fe200078e00ff */
[----:B------:R-:W-:Y:S01]  /*0260*/  PRMT R11, R11, 0x7632, R11 ;  /* 0x000076320b0b7816 */ /* 0x000fe2000000000b */
[C---:B-----5:R-:W-:Y:S01]  /*0270*/  IMAD.U32 R5, R12.reuse, 0x10000, RZ ;  /* 0x000100000c057824 */ /* 0x060fe200078e00ff */
[----:B------:R-:W-:Y:S01]  /*0280*/  PRMT R12, R12, 0x7632, R12 ;  /* 0x000076320c0c7816 */ /* 0x000fe2000000000c */
[----:B------:R-:W-:Y:S01]  /*0290*/  FMUL.FTZ R10, R10, -1.4426950216293334961 ;  /* 0xbfb8aa3b0a0a7820 */ /* 0x000fe20000410000 */
[C---:B-1----:R-:W-:Y:S01]  /*02a0*/  IMAD.U32 R3, R13.reuse, 0x10000, RZ ;  /* 0x000100000d037824 */ /* 0x042fe200078e00ff */
[----:B------:R-:W-:Y:S01]  /*02b0*/  PRMT R13, R13, 0x7632, R13 ;  /* 0x000076320d0d7816 */ /* 0x000fe2000000000d */
[----:B------:R-:W-:Y:S01]  /*02c0*/  FMUL.FTZ R7, R7, -1.4426950216293334961 ;  /* 0xbfb8aa3b07077820 */ /* 0x000fe20000410000 */
[----:B------:R-:W-:Y:S01]  /*02d0*/  FMUL.FTZ R4, R4, -1.4426950216293334961 ;  /* 0xbfb8aa3b04047820 */ /* 0x000fe20000410000 */
[----:B------:R-:W-:Y:S01]  /*02e0*/  FMUL.FTZ R5, R5, -1.4426950216293334961 ;  /* 0xbfb8aa3b05057820 */ /* 0x000fe20000410000 */
[----:B------:R-:W-:-:S02]  /*02f0*/  IMAD.U32 R9, R9, 0x10000, RZ ;  /* 0x0001000009097824 */ /* 0x000fc400078e00ff */
[----:B------:R-:W-:Y:S02]  /*0300*/  IMAD.U32 R6, R6, 0x10000, RZ ;  /* 0x0001000006067824 */ /* 0x000fe400078e00ff */
[----:B------:R-:W-:Y:S02]  /*0310*/  IMAD.U32 R11, R11, 0x10000, RZ ;  /* 0x000100000b0b7824 */ /* 0x000fe400078e00ff */
[----:B------:R-:W-:Y:S01]  /*0320*/  FMUL.FTZ R3, R3, -1.4426950216293334961 ;  /* 0xbfb8aa3b03037820 */ /* 0x000fe20000410000 */
[----:B------:R-:W-:Y:S02]  /*0330*/  IMAD.U32 R12, R12, 0x10000, RZ ;  /* 0x000100000c0c7824 */ /* 0x000fe400078e00ff */
[----:B------:R-:W-:Y:S01]  /*0340*/  FMUL.FTZ R9, R9, -1.4426950216293334961 ;  /* 0xbfb8aa3b09097820 */ /* 0x000fe20000410000 */
[----:B------:R-:W-:Y:S01]  /*0350*/  IMAD.U32 R13, R13, 0x10000, RZ ;  /* 0x000100000d0d7824 */ /* 0x000fe200078e00ff */
[----:B------:R-:W0:Y:S01]  /*0360*/  MUFU.EX2 R10, R10 ;  /* 0x0000000a000a7308 */ /* 0x000e220000000800 */
[----:B------:R-:W-:Y:S01]  /*0370*/  FMUL.FTZ R6, R6, -1.4426950216293334961 ;  /* 0xbfb8aa3b06067820 */ /* 0x000fe20000410000 */
[----:B------:R-:W-:Y:S01]  /*0380*/  FMUL.FTZ R11, R11, -1.4426950216293334961 ;  /* 0xbfb8aa3b0b0b7820 */ /* 0x000fe20000410000 */
[----:B------:R-:W-:Y:S01]  /*0390*/  FMUL.FTZ R12, R12, -1.4426950216293334961 ;  /* 0xbfb8aa3b0c0c7820 */ /* 0x000fe20000410000 */
[----:B------:R-:W-:-:S04]  /*03a0*/  FMUL.FTZ R14, R13, -1.4426950216293334961 ;  /* 0xbfb8aa3b0d0e7820 */ /* 0x000fc80000410000 */
[----:B------:R-:W1:Y:S08]  /*03b0*/  MUFU.EX2 R7, R7 ;  /* 0x0000000700077308 */ /* 0x000e700000000800 */
[----:B------:R-:W2:Y:S08]  /*03c0*/  MUFU.EX2 R4, R4 ;  /* 0x0000000400047308 */ /* 0x000eb00000000800 */
[----:B------:R-:W3:Y:S08]  /*03d0*/  MUFU.EX2 R5, R5 ;  /* 0x0000000500057308 */ /* 0x000ef00000000800 */
[----:B------:R-:W4:Y:S08]  /*03e0*/  MUFU.EX2 R3, R3 ;  /* 0x0000000300037308 */ /* 0x000f300000000800 */
[----:B------:R-:W5:Y:S08]  /*03f0*/  MUFU.EX2 R9, R9 ;  /* 0x0000000900097308 */ /* 0x000f700000000800 */
[----:B------:R-:W5:Y:S08]  /*0400*/  MUFU.EX2 R6, R6 ;  /* 0x0000000600067308 */ /* 0x000f700000000800 */
[----:B------:R-:W5:Y:S08]  /*0410*/  MUFU.EX2 R11, R11 ;  /* 0x0000000b000b7308 */ /* 0x000f700000000800 */
[----:B------:R-:W5:Y:S08]  /*0420*/  MUFU.EX2 R12, R12 ;  /* 0x0000000c000c7308 */ /* 0x000f700000000800 */
[----:B------:R-:W5:Y:S01]  /*0430*/  MUFU.EX2 R14, R14 ;  /* 0x0000000e000e7308 */ /* 0x000f620000000800 */
[----:B0-----:R-:W-:Y:S01]  /*0440*/  FADD.FTZ R10, R10, 1 ;  /* 0x3f8000000a0a7421 */ /* 0x001fe20000010000 */
[----:B-1----:R-:W-:Y:S01]  /*0450*/  FADD.FTZ R7, R7, 1 ;  /* 0x3f80000007077421 */ /* 0x002fe20000010000 */
[----:B--2---:R-:W-:Y:S01]  /*0460*/  FADD.FTZ R4, R4, 1 ;  /* 0x3f80000004047421 */ /* 0x004fe20000010000 */
[----:B---3--:R-:W-:Y:S01]  /*0470*/  FADD.FTZ R5, R5, 1 ;  /* 0x3f80000005057421 */ /* 0x008fe20000010000 */
[----:B----4-:R-:W-:Y:S01]  /*0480*/  FADD.FTZ R13, R3, 1 ;  /* 0x3f800000030d7421 */ /* 0x010fe20000010000 */
[----:B-----5:R-:W-:Y:S01]  /*0490*/  FADD.FTZ R9, R9, 1 ;  /* 0x3f80000009097421 */ /* 0x020fe20000010000 */
[----:B------:R-:W-:Y:S01]  /*04a0*/  FADD.FTZ R6, R6, 1 ;  /* 0x3f80000006067421 */ /* 0x000fe20000010000 */
[----:B------:R-:W0:Y:S01]  /*04b0*/  MUFU.RCP R10, R10 ;  /* 0x0000000a000a7308 */ /* 0x000e220000001000 */
[----:B------:R-:W-:Y:S01]  /*04c0*/  FADD.FTZ R11, R11, 1 ;  /* 0x3f8000000b0b7421 */ /* 0x000fe20000010000 */
[----:B------:R-:W-:-:S06]  /*04d0*/  FADD.FTZ R12, R12, 1 ;  /* 0x3f8000000c0c7421 */ /* 0x000fcc0000010000 */
[----:B------:R-:W1:Y:S01]  /*04e0*/  MUFU.RCP R7, R7 ;  /* 0x0000000700077308 */ /* 0x000e620000001000 */
[----:B------:R-:W-:-:S07]  /*04f0*/  FADD.FTZ R14, R14, 1 ;  /* 0x3f8000000e0e7421 */ /* 0x000fce0000010000 */
[----:B------:R-:W2:Y:S08]  /*0500*/  MUFU.RCP R4, R4 ;  /* 0x0000000400047308 */ /* 0x000eb00000001000 */
[----:B------:R-:W3:Y:S08]  /*0510*/  MUFU.RCP R5, R5 ;  /* 0x0000000500057308 */ /* 0x000ef00000001000 */
[----:B------:R-:W4:Y:S08]  /*0520*/  MUFU.RCP R13, R13 ;  /* 0x0000000d000d7308 */ /* 0x000f300000001000 */
[----:B------:R-:W5:Y:S01]  /*0530*/  MUFU.RCP R9, R9 ;  /* 0x0000000900097308 */ /* 0x000f620000001000 */
[----:B------:R-:W-:-:S07]  /*0540*/  ISETP.EQ.OR P0, PT, R2, RZ, !P0 ;  /* 0x000000ff0200720c */ /* 0x000fce0004702670 */
[----:B------:R-:W5:Y:S08]  /*0550*/  MUFU.RCP R6, R6 ;  /* 0x0000000600067308 */ /* 0x000f700000001000 */
[----:B------:R-:W5:Y:S08]  /*0560*/  MUFU.RCP R11, R11 ;  /* 0x0000000b000b7308 */ /* 0x000f700000001000 */
[----:B------:R-:W5:Y:S08]  /*0570*/  MUFU.RCP R3, R12 ;  /* 0x0000000c00037308 */ /* 0x000f700000001000 */
[----:B------:R-:W5:Y:S01]  /*0580*/  MUFU.RCP R20, R14 ;  /* 0x0000000e00147308 */ /* 0x000f620000001000 */
[----:B------:R-:W-:-:S02]  /*0590*/  P2R R34, PR, RZ, 0x1 ;  /* 0x00000001ff227803 */ /* 0x000fc40000000000 */
[----:B0-----:R-:W-:Y:S02]  /*05a0*/  FSETP.NE.FTZ.AND P4, PT, |R10|, +INF , PT ;  /* 0x7f8000000a00780b */ /* 0x001fe40003f95200 */
[----:B-1----:R-:W-:Y:S02]  /*05b0*/  FSETP.NE.FTZ.AND P3, PT, |R7|, +INF , PT ;  /* 0x7f8000000700780b */ /* 0x002fe40003f75200 */
[----:B--2---:R-:W-:Y:S02]  /*05c0*/  FSETP.NE.FTZ.AND P2, PT, |R4|, +INF , PT ;  /* 0x7f8000000400780b */ /* 0x004fe40003f55200 */
[----:B---3--:R-:W-:Y:S02]  /*05d0*/  FSETP.NE.FTZ.AND P0, PT, |R5|, +INF , PT ;  /* 0x7f8000000500780b */ /* 0x008fe40003f15200 */
[----:B------:R-:W-:Y:S02]  /*05e0*/  FSEL R17, R10, RZ, P4 ;  /* 0x000000ff0a117208 */ /* 0x000fe40002000000 */
[----:B----4-:R-:W-:-:S02]  /*05f0*/  FSETP.NE.FTZ.AND P1, PT, |R13|, +INF , PT ;  /* 0x7f8000000d00780b */ /* 0x010fc40003f35200 */
[----:B------:R-:W-:Y:S02]  /*0600*/  FSEL R18, R7, RZ, P3 ;  /* 0x000000ff07127208 */ /* 0x000fe40001800000 */
[----:B-----5:R-:W-:Y:S02]  /*0610*/  FSETP.NE.FTZ.AND P4, PT, |R9|, +INF , PT ;  /* 0x7f8000000900780b */ /* 0x020fe40003f95200 */
[----:B------:R-:W-:Y:S02]  /*0620*/  FSEL R16, R4, RZ, P2 ;  /* 0x000000ff04107208 */ /* 0x000fe40001000000 */
[----:B------:R-:W-:Y:S02]  /*0630*/  FSEL R15, R5, RZ, P0 ;  /* 0x000000ff050f7208 */ /* 0x000fe40000000000 */
[----:B------:R-:W-:Y:S02]  /*0640*/  FSETP.NE.FTZ.AND P3, PT, |R6|, +INF , PT ;  /* 0x7f8000000600780b */ /* 0x000fe40003f75200 */
[----:B------:R-:W-:-:S02]  /*0650*/  FSETP.NE.FTZ.AND P2, PT, |R11|, +INF , PT ;  /* 0x7f8000000b00780b */ /* 0x000fc40003f55200 */
[----:B------:R-:W-:Y:S02]  /*0660*/  FSETP.NE.FTZ.AND P0, PT, |R3|, +INF , PT ;  /* 0x7f8000000300780b */ /* 0x000fe40003f15200 */
[----:B------:R-:W-:Y:S02]  /*0670*/  FSETP.NE.FTZ.AND P5, PT, |R20|, +INF , PT ;  /* 0x7f8000001400780b */ /* 0x000fe40003fb5200 */
[----:B------:R-:W-:Y:S02]  /*0680*/  FSEL R14, R13, RZ, P1 ;  /* 0x000000ff0d0e7208 */ /* 0x000fe40000800000 */
[----:B------:R-:W-:Y:S02]  /*0690*/  FSEL R12, R9, RZ, P4 ;  /* 0x000000ff090c7208 */ /* 0x000fe40002000000 */
[----:B------:R-:W-:Y:S02]  /*06a0*/  FSEL R13, R6, RZ, P3 ;  /* 0x000000ff060d7208 */ /* 0x000fe40001800000 */
[----:B------:R-:W-:-:S02]  /*06b0*/  FSEL R11, R11, RZ, P2 ;  /* 0x000000ff0b0b7208 */ /* 0x000fc40001000000 */
        /* <DEDUP_REMOVED lines=26> */
.L_x_232:
        /* <DEDUP_REMOVED lines=10> */
.L_x_233:
        /* <DEDUP_REMOVED lines=14> */
.L_x_239:
        /* <DEDUP_REMOVED lines=120> */
.L_x_236:
[----:B-123--:R-:W-:Y:S05]  /*1160*/  BSYNC.RECONVERGENT B0 ;  /* 0x0000000000007941 */ /* 0x00efea0003800200 */
.L_x_235:
        /* <DEDUP_REMOVED lines=42> */
.L_x_238:
[----:B------:R-:W-:Y:S05]  /*1410*/  BSYNC.RECONVERGENT B0 ;  /* 0x0000000000007941 */ /* 0x000fea0003800200 */
.L_x_237:
[----:B------:R-:W-:Y:S02]  /*1420*/  VIADD R33, R33, UR11 ;  /* 0x0000000b21217c36 */ /* 0x000fe40008000000 */
[----:B------:R-:W-:Y:S01]  /*1430*/  VIADD R31, R31, 0x1 ;  /* 0x000000011f1f7836 */ /* 0x000fe20000000000 */
[----:B------:R-:W-:Y:S06]  /*1440*/  @P0 BRA `(.L_x_239) ;  /* 0xfffffff400640947 */ /* 0x000fec000383ffff */
.L_x_234:
        /* <DEDUP_REMOVED lines=22> */
.L_x_241:
        /* <DEDUP_REMOVED lines=55> */
.L_x_240:
        /* <DEDUP_REMOVED lines=34> */
.L_x_242:
        /* <DEDUP_REMOVED lines=22> */
.L_x_243:
[----:B------:R-:W-:Y:S05]  /*1ca0*/  @!P1 EXIT ;  /* 0x000000000000994d */ /* 0x000fea0003800000 */
[----:B01--4-:R-:W0:Y:S01]  /*1cb0*/  LDC.64 R4, c[0x0][0x390] ;  /* 0x0000e400ff047b82 */ /* 0x013e220000000a00 */
[----:B------:R1:W2:Y:S01]  /*1cc0*/  MUFU.RCP R11, R30 ;  /* 0x0000001e000b7308 */ /* 0x0002a20000001000 */
[----:B------:R-:W-:Y:S02]  /*1cd0*/  IMAD.IADD R7, R0, 0x1, R7 ;  /* 0x0000000100077824 */ /* 0x000fe400078e0207 */
[----:B------:R-:W-:-:S07]  /*1ce0*/  IMAD.MOV R6, RZ, RZ, -R6 ;  /* 0x000000ffff067224 */ /* 0x000fce00078e0a06 */
.L_x_244:
        /* <DEDUP_REMOVED lines=9> */
.L_x_245:
        /* <DEDUP_REMOVED lines=16> */
.L_x_3753:


//--------------------- .text._ZN4vllm3moe10topkGatingILi6ELi192ELi4ELi4ELi32Ej13__nv_bfloat16LNS0_11ScoringFuncE1EEEvPKT5_PKbPfiPT4_PiiiibPKf --------------------------
	.section	.text._ZN4vllm3moe10topkGatingILi6ELi192ELi4ELi4ELi32Ej13__nv_bfloat16LNS0_11ScoringFuncE1EEEvPKT5_PKbPfiPT4_PiiiibPKf,"ax",@progbits
	.align	128
        .global         _ZN4vllm3moe10topkGatingILi6ELi192ELi4ELi4ELi32Ej13__nv_bfloat16LNS0_11ScoringFuncE1EEEvPKT5_PKbPfiPT4_PiiiibPKf
        .type           _ZN4vllm3moe10topkGatingILi6ELi192ELi4ELi4ELi32Ej13__nv_bfloat16LNS0_11ScoringFuncE1EEEvPKT5_PKbPfiPT4_PiiiibPKf,@function
        .size           _ZN4vllm3moe10topkGatingILi6ELi192ELi4ELi4ELi32Ej13__nv_bfloat16LNS0_11ScoringFuncE1EEEvPKT5_PKbPfiPT4_PiiiibPKf,(.L_x_3754 - _ZN4vllm3moe10topkGatingILi6ELi192ELi4ELi4ELi32Ej13__nv_bfloat16LNS0_11ScoringFuncE1EEEvPKT5_PKbPfiPT4_PiiiibPKf)
        .other          _ZN4vllm3moe10topkGatingILi6ELi192ELi4ELi4ELi32Ej13__nv_bfloat16LNS0_11ScoringFuncE1EEEvPKT5_PKbPfiPT4_PiiiibPKf,@"STO_CUDA_ENTRY STV_DEFAULT"
_ZN4vllm3moe10topkGatingILi6ELi192ELi4ELi4ELi32Ej13__nv_bfloat16LNS0_11ScoringFuncE1EEEvPKT5_PKbPfiPT4_PiiiibPKf:
.text._ZN4vllm3moe10topkGatingILi6ELi192ELi4ELi4ELi32Ej13__nv_bfloat16LNS0_11ScoringFuncE1EEEvPKT5_PKbPfiPT4_PiiiibPKf:
        /* <DEDUP_REMOVED lines=112> */
.L_x_251:
        /* <DEDUP_REMOVED lines=34> */
[----:B------:R-:W-:Y:S02]  /*0920*/  FSEL R24, R11, R24, P3 ;  /* 0x000000180b187208 */ /* 0x000fe40001800000 */
[----:B------:R-:W-:-:S03]  /*0930*/  ISETP.NE.AND P3, PT, R3, RZ, PT ;  /* 0x000000ff0300720c */ /* 0x000fc60003f65270 */
        /* <DEDUP_REMOVED lines=12> */
[----:B----4-:R-:W-:-:S03]  /*0a00*/  FSETP.GEU.FTZ.AND P1, PT, R16, R17, PT ;  /* 0x000000111000720b */ /* 0x010fc60003f3e000 */
[----:B------:R-:W0:Y:S10]  /*0a10*/  SHFL.BFLY PT, R29, R26, 0x4, 0x1f ;  /* 0x0c801f001a1d7f89 */ /* 0x000e3400000e0000 */
        /* <DEDUP_REMOVED lines=36> */
[C---:B0-----:R-:W-:Y:S02]  /*0c60*/  IMAD.WIDE R28, R21.reuse, 0x4, R14 ;  /* 0x00000004151c7825 */ /* 0x041fe400078e020e */
[----:B------:R-:W0:Y:S08]  /*0c70*/  LDC.64 R14, c[0x0][0x3a8] ;  /* 0x0000ea00ff0e7b82 */ /* 0x000e300000000a00 */
[----:B------:R-:W-:Y:S01]  /*0c80*/  @P0 FADD.FTZ R4, R4, R27 ;  /* 0x0000001b04040221 */ /* 0x000fe20000010000 */
[----:B------:R4:W-:Y:S01]  /*0c90*/  STG.E desc[UR6][R28.64], R27 ;  /* 0x0000001b1c007986 */ /* 0x0009e2000c101906 */
[----:B--2---:R-:W-:-:S05]  /*0ca0*/  IMAD.WIDE R16, R21, 0x4, R16 ;  /* 0x0000000415107825 */ /* 0x004fca00078e0210 */
[----:B------:R4:W-:Y:S01]  /*0cb0*/  STG.E desc[UR6][R16.64], R26 ;  /* 0x0000001a10007986 */ /* 0x0009e2000c101906 */
[----:B0-----:R-:W-:-:S05]  /*0cc0*/  IMAD.WIDE R14, R21, 0x4, R14 ;  /* 0x00000004150e7825 */ /* 0x001fca00078e020e */
[----:B------:R4:W-:Y:S02]  /*0cd0*/  STG.E desc[UR6][R14.64], R23 ;  /* 0x000000170e007986 */ /* 0x0009e4000c101906 */
.L_x_248:
[----:B-123--:R-:W-:Y:S05]  /*0ce0*/  BSYNC.RECONVERGENT B0 ;  /* 0x0000000000007941 */ /* 0x00efea0003800200 */
.L_x_247:
        /* <DEDUP_REMOVED lines=34> */
.L_x_250:
[----:B------:R-:W-:Y:S05]  /*0f10*/  BSYNC.RECONVERGENT B0 ;  /* 0x0000000000007941 */ /* 0x000fea0003800200 */
.L_x_249:
[----:B------:R-:W-:Y:S02]  /*0f20*/  VIADD R23, R23, UR11 ;  /* 0x0000000b17177c36 */ /* 0x000fe40008000000 */
[----:B------:R-:W-:Y:S01]  /*0f30*/  VIADD R21, R21, 0x1 ;  /* 0x0000000115157836 */ /* 0x000fe20000000000 */
[----:B------:R-:W-:Y:S06]  /*0f40*/  @P0 BRA `(.L_x_251) ;  /* 0xfffffff400ec0947 */ /* 0x000fec000383ffff */
.L_x_246:
        /* <DEDUP_REMOVED lines=22> */
.L_x_253:
        /* <DEDUP_REMOVED lines=55> */
.L_x_252:
        /* <DEDUP_REMOVED lines=34> */
.L_x_254:
        /* <DEDUP_REMOVED lines=22> */
.L_x_255:
[----:B------:R-:W-:Y:S05]  /*17a0*/  @!P1 EXIT ;  /* 0x000000000000994d */ /* 0x000fea0003800000 */
[----:B01----:R-:W0:Y:S01]  /*17b0*/  LDC.64 R6, c[0x0][0x390] ;  /* 0x0000e400ff067b82 */ /* 0x003e220000000a00 */
[----:B------:R1:W2:Y:S01]  /*17c0*/  MUFU.RCP R11, R4 ;  /* 0x00000004000b7308 */ /* 0x0002a20000001000 */
[----:B------:R-:W-:Y:S02]  /*17d0*/  IMAD.IADD R5, R0, 0x1, R5 ;  /* 0x0000000100057824 */ /* 0x000fe400078e0205 */
[----:B------:R-:W-:-:S07]  /*17e0*/  IMAD.MOV R15, RZ, RZ, -R15 ;  /* 0x000000ffff0f7224 */ /* 0x000fce00078e0a0f */
.L_x_256:
        /* <DEDUP_REMOVED lines=9> */
.L_x_257:
        /* <DEDUP_REMOVED lines=16> */
.L_x_3754:


//--------------------- .text._ZN4vllm3moe10topkGatingILi16ELi512ELi4ELi16ELi32Ej13__nv_bfloat16LNS0_11ScoringFuncE1EEEvPKT5_PKbPfiPT4_PiiiibPKf --------------------------
	.section	.text._ZN4vllm3moe10topkGatingILi16ELi512ELi4ELi16ELi32Ej13__nv_bfloat16LNS0_11ScoringFuncE1EEEvPKT5_PKbPfiPT4_PiiiibPKf,"ax",@progbits
	.align	128
        .global         _ZN4vllm3moe10topkGatingILi16ELi512ELi4ELi16ELi32Ej13__nv_bfloat16LNS0_11ScoringFuncE1EEEvPKT5_PKbPfiPT4_PiiiibPKf
        .type           _ZN4vllm3moe10topkGatingILi16ELi512ELi4ELi16ELi32Ej13__nv_bfloat16LNS0_11ScoringFuncE1EEEvPKT5_PKbPfiPT4_PiiiibPKf,@function
        .size           _ZN4vllm3moe10topkGatingILi16ELi512ELi4ELi16ELi32Ej13__nv_bfloat16LNS0_11ScoringFuncE1EEEvPKT5_PKbPfiPT4_PiiiibPKf,(.L_x_3755 - _ZN4vllm3moe10topkGatingILi16ELi512ELi4ELi16ELi32Ej13__nv_bfloat16LNS0_11ScoringFuncE1EEEvPKT5_PKbPfiPT4_PiiiibPKf)
        .other          _ZN4vllm3moe10topkGatingILi16ELi512ELi4ELi16ELi32Ej13__nv_bfloat16LNS0_11ScoringFuncE1EEEvPKT5_PKbPfiPT4_PiiiibPKf,@"STO_CUDA_ENTRY STV_DEFAULT"
_ZN4vllm3moe10topkGatingILi16ELi512ELi4ELi16ELi32Ej13__nv_bfloat16LNS0_11ScoringFuncE1EEEvPKT5_PKbPfiPT4_PiiiibPKf:
.text._ZN4vllm3moe10topkGatingILi16ELi512ELi4ELi16ELi32Ej13__nv_bfloat16LNS0_11ScoringFuncE1EEEvPKT5_PKbPfiPT4_PiiiibPKf:
        /* <DEDUP_REMOVED lines=42> */
[----:B------:R-:W-:Y:S02]  /*02a0*/  IMAD.U32 R10, R15, 0x10000, RZ ;  /* 0x000100000f0a7824 */ /* 0x000fe400078e00ff */
[----:B------:R-:W-:Y:S01]  /*02b0*/  FMUL.FTZ R21, R20, -1.4426950216293334961 ;  /* 0xbfb8aa3b14157820 */ /* 0x000fe20000410000 */
[----:B------:R-:W-:Y:S01]  /*02c0*/  IMAD.U32 R20, R13, 0x10000, RZ ;  /* 0x000100000d147824 */ /* 0x000fe200078e00ff */
[----:B------:R-:W-:Y:S01]  /*02d0*/  PRMT R15, R15, 0x7632, R15 ;  /* 0x000076320f0f7816 */ /* 0x000fe2000000000f */
[C---:B------:R-:W-:Y:S01]  /*02e0*/  IMAD.U32 R11, R4.reuse, 0x10000, RZ ;  /* 0x00010000040b7824 */ /* 0x040fe200078e00ff */
[----:B------:R-:W-:Y:S01]  /*02f0*/  PRMT R4, R4, 0x7632, R4 ;  /* 0x0000763204047816 */ /* 0x000fe20000000004 */
[C---:B----4-:R-:W-:Y:S01]  /*0300*/  IMAD.U32 R16, R5.reuse, 0x10000, RZ ;  /* 0x0001000005107824 */ /* 0x050fe200078e00ff */
[----:B------:R-:W-:Y:S01]  /*0310*/  PRMT R5, R5, 0x7632, R5 ;  /* 0x0000763205057816 */ /* 0x000fe20000000005 */
[C---:B------:R-:W-:Y:S01]  /*0320*/  IMAD.U32 R17, R6.reuse, 0x10000, RZ ;  /* 0x0001000006117824 */ /* 0x040fe200078e00ff */
[----:B------:R-:W-:Y:S01]  /*0330*/  PRMT R6, R6, 0x7632, R6 ;  /* 0x0000763206067816 */ /* 0x000fe20000000006 */
[----:B------:R-:W-:Y:S01]  /*0340*/  IMAD.U32 R14, R14, 0x10000, RZ ;  /* 0x000100000e0e7824 */ /* 0x000fe200078e00ff */
        /* <DEDUP_REMOVED lines=8> */
[----:B------:R-:W-:-:S02]  /*03d0*/  IMAD.U32 R15, R15, 0x10000, RZ ;  /* 0x000100000f0f7824 */ /* 0x000fc400078e00ff */
[----:B------:R-:W1:Y:S01]  /*03e0*/  MUFU.EX2 R19, R19 ;  /* 0x0000001300137308 */ /* 0x000e620000000800 */
[----:B------:R-:W-:Y:S02]  /*03f0*/  IMAD.U32 R4, R4, 0x10000, RZ ;  /* 0x0001000004047824 */ /* 0x000fe400078e00ff */
[----:B------:R-:W-:Y:S01]  /*0400*/  FMUL.FTZ R15, R15, -1.4426950216293334961 ;  /* 0xbfb8aa3b0f0f7820 */ /* 0x000fe20000410000 */
[----:B------:R-:W-:Y:S02]  /*0410*/  IMAD.U32 R5, R5, 0x10000, RZ ;  /* 0x0001000005057824 */ /* 0x000fe400078e00ff */
[----:B------:R-:W-:Y:S02]  /*0420*/  IMAD.U32 R6, R6, 0x10000, RZ ;  /* 0x0001000006067824 */ /* 0x000fe400078e00ff */
[----:B------:R-:W-:Y:S01]  /*0430*/  FMUL.FTZ R4, R4, -1.4426950216293334961 ;  /* 0xbfb8aa3b04047820 */ /* 0x000fe20000410000 */
[----:B------:R-:W-:Y:S01]  /*0440*/  IMAD.U32 R7, R7, 0x10000, RZ ;  /* 0x0001000007077824 */ /* 0x000fe200078e00ff */
[----:B------:R-:W2:Y:S01]  /*0450*/  MUFU.EX2 R3, R3 ;  /* 0x0000000300037308 */ /* 0x000ea20000000800 */
[----:B------:R-:W-:Y:S01]  /*0460*/  FMUL.FTZ R5, R5, -1.4426950216293334961 ;  /* 0xbfb8aa3b05057820 */ /* 0x000fe20000410000 */
[----:B------:R-:W-:Y:S01]  /*0470*/  FMUL.FTZ R6, R6, -1.4426950216293334961 ;  /* 0xbfb8aa3b06067820 */ /* 0x000fe20000410000 */
[----:B------:R-:W-:Y:S01]  /*0480*/  FMUL.FTZ R7, R7, -1.4426950216293334961 ;  /* 0xbfb8aa3b07077820 */ /* 0x000fe20000410000 */
[----:B0-----:R-:W-:Y:S01]  /*0490*/  FADD.FTZ R18, R18, 1 ;  /* 0x3f80000012127421 */ /* 0x001fe20000010000 */
[----:B-----5:R-:W-:-:S03]  /*04a0*/  ISETP.EQ.OR P0, PT, R2, RZ, !P0 ;  /* 0x000000ff0200720c */ /* 0x020fc60004702670 */
        /* <DEDUP_REMOVED lines=34> */
[----:B--2---:R-:W-:-:S07]  /*06d0*/  FSETP.NE.FTZ.AND P2, PT, |R19|, +INF , PT ;  /* 0x7f8000001300780b */ /* 0x004fce0003f55200 */
[----:B------:R-:W2:Y:S01]  /*06e0*/  MUFU.RCP R20, R20 ;  /* 0x0000001400147308 */ /* 0x000ea20000001000 */
[----:B0-----:R-:W-:-:S07]  /*06f0*/  FSETP.NE.FTZ.AND P5, PT, |R3|, +INF , PT ;  /* 0x7f8000000300780b */ /* 0x001fce0003fb5200 */
[----:B------:R0:W3:Y:S01]  /*0700*/  MUFU.RCP R15, R10 ;  /* 0x0000000a000f7308 */ /* 0x0000e20000001000 */
[----:B-1----:R-:W-:-:S07]  /*0710*/  FSETP.NE.FTZ.AND P3, PT, |R13|, +INF , PT ;  /* 0x7f8000000d00780b */ /* 0x002fce0003f75200 */
[----:B------:R1:W4:Y:S01]  /*0720*/  MUFU.RCP R5, R11 ;  /* 0x0000000b00057308 */ /* 0x0003220000001000 */
[----:B0-----:R-:W-:Y:S02]  /*0730*/  FSEL R10, R18, RZ, P0 ;  /* 0x000000ff120a7208 */ /* 0x001fe40000000000 */
[----:B--2---:R-:W-:-:S05]  /*0740*/  FSETP.NE.FTZ.AND P0, PT, |R20|, +INF , PT ;  /* 0x7f8000001400780b */ /* 0x004fca0003f15200 */
[----:B------:R0:W2:Y:S01]  /*0750*/  MUFU.RCP R6, R16 ;  /* 0x0000001000067308 */ /* 0x0000a20000001000 */
[----:B-1----:R-:W-:Y:S02]  /*0760*/  FSEL R11, R13, RZ, P3 ;  /* 0x000000ff0d0b7208 */ /* 0x002fe40001800000 */
[C---:B---3--:R-:W-:Y:S02]  /*0770*/  FSETP.NE.FTZ.AND P4, PT, |R15|.reuse, +INF , PT ;  /* 0x7f8000000f00780b */ /* 0x048fe40003f95200 */
[----:B------:R-:W-:Y:S02]  /*0780*/  FSEL R13, R20, RZ, P0 ;  /* 0x000000ff140d7208 */ /* 0x000fe40000000000 */
[----:B------:R-:W-:Y:S01]  /*0790*/  FSEL R15, R15, RZ, P4 ;  /* 0x000000ff0f0f7208 */ /* 0x000fe20002000000 */
[----:B------:R1:W3:Y:S01]  /*07a0*/  MUFU.RCP R7, R17 ;  /* 0x0000001100077308 */ /* 0x0002e20000001000 */
[----:B----4-:R-:W-:-:S04]  /*07b0*/  FSETP.NE.FTZ.AND P1, PT, |R5|, +INF , PT ;  /* 0x7f8000000500780b */ /* 0x010fc80003f35200 */
[----:B0-----:R-:W-:-:S03]  /*07c0*/  FSEL R16, R5, RZ, P1 ;  /* 0x000000ff05107208 */ /* 0x001fc60000800000 */
[----:B------:R0:W4:Y:S01]  /*07d0*/  MUFU.RCP R4, R14 ;  /* 0x0000000e00047308 */ /* 0x0001220000001000 */
[----:B--2---:R-:W-:-:S04]  /*07e0*/  FSETP.NE.FTZ.AND P3, PT, |R6|, +INF , PT ;  /* 0x7f8000000600780b */ /* 0x004fc80003f75200 */
[----:B-1----:R-:W-:-:S03]  /*07f0*/  FSEL R17, R6, RZ, P3 ;  /* 0x000000ff06117208 */ /* 0x002fc60001800000 */
[----:B------:R1:W2:Y:S01]  /*0800*/  MUFU.RCP R25, R12 ;  /* 0x0000000c00197308 */ /* 0x0002a20000001000 */
[----:B0-----:R-:W-:-:S07]  /*0810*/  FSEL R14, R3, RZ, P5 ;  /* 0x000000ff030e7208 */ /* 0x001fce0002800000 */
[----:B------:R-:W0:Y:S01]  /*0820*/  MUFU.RCP R21, R21 ;  /* 0x0000001500157308 */ /* 0x000e220000001000 */
[----:B-1----:R-:W-:Y:S02]  /*0830*/  FSEL R12, R19, RZ, P2 ;  /* 0x000000ff130c7208 */ /* 0x002fe40001000000 */
[C---:B---3--:R-:W-:Y:S02]  /*0840*/  FSETP.NE.FTZ.AND P2, PT, |R7|.reuse, +INF , PT ;  /* 0x7f8000000700780b */ /* 0x048fe40003f55200 */
[C---:B----4-:R-:W-:Y:S02]  /*0850*/  FSETP.NE.FTZ.AND P5, PT, |R4|.reuse, +INF , PT ;  /* 0x7f8000000400780b */ /* 0x050fe40003fb5200 */
[----:B------:R-:W-:Y:S01]  /*0860*/  FSEL R18, R7, RZ, P2 ;  /* 0x000000ff07127208 */ /* 0x000fe20001000000 */
[----:B------:R-:W1:Y:S01]  /*0870*/  MUFU.RCP R22, R22 ;  /* 0x0000001600167308 */ /* 0x000e620000001000 */
[----:B--2---:R-:W-:Y:S02]  /*0880*/  FSETP.NE.FTZ.AND P0, PT, |R25|, +INF , PT ;  /* 0x7f8000001900780b */ /* 0x004fe40003f15200 */
[----:B------:R-:W-:-:S02]  /*0890*/  FSEL R19, R4, RZ, P5 ;  /* 0x000000ff04137208 */ /* 0x000fc40002800000 */
[----:B------:R-:W-:-:S03]  /*08a0*/  FSEL R20, R25, RZ, P0 ;  /* 0x000000ff19147208 */ /* 0x000fc60000000000 */
[----:B------:R-:W2:Y:S01]  /*08b0*/  MUFU.RCP R23, R23 ;  /* 0x0000001700177308 */ /* 0x000ea20000001000 */
[----:B0-----:R-:W-:-:S04]  /*08c0*/  FSETP.NE.FTZ.AND P4, PT, |R21|, +INF , PT ;  /* 0x7f8000001500780b */ /* 0x001fc80003f95200 */
[----:B------:R-:W-:-:S03]  /*08d0*/  FSEL R21, R21, RZ, P4 ;  /* 0x000000ff15157208 */ /* 0x000fc60002000000 */
[----:B------:R-:W0:Y:S01]  /*08e0*/  MUFU.RCP R24, R24 ;  /* 0x0000001800187308 */ /* 0x000e220000001000 */
[----:B-1----:R-:W-:-:S04]  /*08f0*/  FSETP.NE.FTZ.AND P1, PT, |R22|, +INF , PT ;  /* 0x7f8000001600780b */ /* 0x002fc80003f35200 */
[----:B------:R-:W-:-:S03]  /*0900*/  FSEL R22, R22, RZ, P1 ;  /* 0x000000ff16167208 */ /* 0x000fc60000800000 */
[----:B------:R-:W1:Y:S01]  /*0910*/  MUFU.RCP R26, R26 ;  /* 0x0000001a001a7308 */ /* 0x000e620000001000 */
[----:B--2---:R-:W-:-:S04]  /*0920*/  FSETP.NE.FTZ.AND P3, PT, |R23|, +INF , PT ;  /* 0x7f8000001700780b */ /* 0x004fc80003f75200 */
[----:B------:R-:W-:Y:S02]  /*0930*/  FSEL R23, R23, RZ, P3 ;  /* 0x000000ff17177208 */ /* 0x000fe40001800000 */
[----:B0-----:R-:W-:-:S04]  /*0940*/  FSETP.NE.FTZ.AND P2, PT, |R24|, +INF , PT ;  /* 0x7f8000001800780b */ /* 0x001fc80003f55200 */
[----:B------:R-:W-:Y:S02]  /*0950*/  FSEL R24, R24, RZ, P2 ;  /* 0x000000ff18187208 */ /* 0x000fe40001000000 */
[----:B-1----:R-:W-:-:S04]  /*0960*/  FSETP.NE.FTZ.AND P5, PT, |R26|, +INF , PT ;  /* 0x7f8000001a00780b */ /* 0x002fc80003fb5200 */
        /* <DEDUP_REMOVED lines=37> */
.L_x_258:
        /* <DEDUP_REMOVED lines=16> */
.L_x_259:
        /* <DEDUP_REMOVED lines=14> */
.L_x_265:
        /* <DEDUP_REMOVED lines=44> */
[-C--:B------:R-:W-:Y:S02]  /*1060*/  FSETP.GT.FTZ.AND P5, PT, R40, R51.reuse, PT ;  /* 0x000000332800720b */ /* 0x080fe40003fb4000 */
[----:B------:R-:W-:Y:S02]  /*1070*/  SEL R50, R50, 0x105, !P4 ;  /* 0x0000010532327807 */ /* 0x000fe40006000000 */
[----:B------:R-:W-:Y:S02]  /*1080*/  FSEL R52, R40, R51, P5 ;  /* 0x0000003328347208 */ /* 0x000fe40002800000 */
[----:B------:R-:W-:Y:S02]  /*1090*/  SEL R50, R50, 0x106, !P5 ;  /* 0x0000010632327807 */ /* 0x000fe40006800000 */
[----:B------:R-:W-:Y:S02]  /*10a0*/  FSETP.GT.FTZ.AND P6, PT, R41, R52, PT ;  /* 0x000000342900720b */ /* 0x000fe40003fd4000 */
[----:B------:R-:W-:-:S02]  /*10b0*/  P2R R57, PR, RZ, 0x10 ;  /* 0x00000010ff397803 */ /* 0x000fc40000000000 */
[----:B------:R-:W-:Y:S02]  /*10c0*/  FSEL R49, R41, R52, P6 ;  /* 0x0000003429317208 */ /* 0x000fe40003000000 */
[----:B------:R-:W-:Y:S02]  /*10d0*/  SEL R51, R50, 0x107, !P6 ;  /* 0x0000010732337807 */ /* 0x000fe40007000000 */
[----:B------:R-:W-:Y:S01]  /*10e0*/  FSEL R53, R11, R10, P1 ;  /* 0x0000000a0b357208 */ /* 0x000fe20000800000 */
[----:B------:R-:W4:Y:S01]  /*10f0*/  SHFL.BFLY PT, R52, R49, 0x10, 0x1f ;  /* 0x0e001f0031347f89 */ /* 0x000f2200000e0000 */
[----:B------:R-:W-:Y:S01]  /*1100*/  FSETP.GT.FTZ.AND P4, PT, R28, R47, PT ;  /* 0x0000002f1c00720b */ /* 0x000fe20003f94000 */
[----:B------:R-:W-:Y:S01]  /*1110*/  IMAD.IADD R51, R8, 0x1, R51 ;  /* 0x0000000108337824 */ /* 0x000fe200078e0233 */
        /* <DEDUP_REMOVED lines=93> */
.L_x_262:
[----:B-123--:R-:W-:Y:S05]  /*16f0*/  BSYNC.RECONVERGENT B0 ;  /* 0x0000000000007941 */ /* 0x00efea0003800200 */
.L_x_261:
        /* <DEDUP_REMOVED lines=54> */
.L_x_264:
[----:B------:R-:W-:Y:S05]  /*1a60*/  BSYNC.RECONVERGENT B0 ;  /* 0x0000000000007941 */ /* 0x000fea0003800200 */
.L_x_263:
[----:B------:R-:W-:Y:S02]  /*1a70*/  VIADD R45, R45, UR11 ;  /* 0x0000000b2d2d7c36 */ /* 0x000fe40008000000 */
[----:B------:R-:W-:Y:S01]  /*1a80*/  VIADD R43, R43, 0x1 ;  /* 0x000000012b2b7836 */ /* 0x000fe20000000000 */
[----:B------:R-:W-:Y:S06]  /*1a90*/  @P0 BRA `(.L_x_265) ;  /* 0xfffffff000c00947 */ /* 0x000fec000383ffff */
.L_x_260:
        /* <DEDUP_REMOVED lines=22> */
.L_x_267:
        /* <DEDUP_REMOVED lines=55> */
.L_x_266:
        /* <DEDUP_REMOVED lines=34> */
.L_x_268:
        /* <DEDUP_REMOVED lines=22> */
.L_x_269:
[----:B------:R-:W-:Y:S05]  /*22f0*/  @!P1 EXIT ;  /* 0x000000000000994d */ /* 0x000fea0003800000 */
[----:B01--4-:R-:W0:Y:S01]  /*2300*/  LDC.64 R4, c[0x0][0x390] ;  /* 0x0000e400ff047b82 */ /* 0x013e220000000a00 */
[----:B------:R1:W2:Y:S01]  /*2310*/  MUFU.RCP R11, R42 ;  /* 0x0000002a000b7308 */ /* 0x0002a20000001000 */
[----:B------:R-:W-:Y:S02]  /*2320*/  IMAD.IADD R7, R0, 0x1, R7 ;  /* 0x0000000100077824 */ /* 0x000fe400078e0207 */
[----:B------:R-:W-:-:S07]  /*2330*/  IMAD.MOV R6, RZ, RZ, -R6 ;  /* 0x000000ffff067224 */ /* 0x000fce00078e0a06 */
.L_x_270:
        /* <DEDUP_REMOVED lines=9> */
.L_x_271:
        /* <DEDUP_REMOVED lines=11> */
.L_x_3755:


//--------------------- .text._ZN4vllm3moe10topkGatingILi8ELi256ELi4ELi16ELi32Ej13__nv_bfloat16LNS0_11ScoringFuncE1EEEvPKT5_PKbPfiPT4_PiiiibPKf --------------------------
	.section	.text._ZN4vllm3moe10topkGatingILi8ELi256ELi4ELi16ELi32Ej13__nv_bfloat16LNS0_11ScoringFuncE1EEEvPKT5_PKbPfiPT4_PiiiibPKf,"ax",@progbits
	.align	128
        .global         _ZN4vllm3moe10topkGatingILi8ELi256ELi4ELi16ELi32Ej13__nv_bfloat16LNS0_11ScoringFuncE1EEEvPKT5_PKbPfiPT4_PiiiibPKf
        .type           _ZN4vllm3moe10topkGatingILi8ELi256ELi4ELi16ELi32Ej13__nv_bfloat16LNS0_11ScoringFuncE1EEEvPKT5_PKbPfiPT4_PiiiibPKf,@function
        .size           _ZN4vllm3moe10topkGatingILi8ELi256ELi4ELi16ELi32Ej13__nv_bfloat16LNS0_11ScoringFuncE1EEEvPKT5_PKbPfiPT4_PiiiibPKf,(.L_x_3756 - _ZN4vllm3moe10topkGatingILi8ELi256ELi4ELi16ELi32Ej13__nv_bfloat16LNS0_11ScoringFuncE1EEEvPKT5_PKbPfiPT4_PiiiibPKf)
        .other          _ZN4vllm3moe10topkGatingILi8ELi256ELi4ELi16ELi32Ej13__nv_bfloat16LNS0_11ScoringFuncE1EEEvPKT5_PKbPfiPT4_PiiiibPKf,@"STO_CUDA_ENTRY STV_DEFAULT"
_ZN4vllm3moe10topkGatingILi8ELi256ELi4ELi16ELi32Ej13__nv_bfloat16LNS0_11ScoringFuncE1EEEvPKT5_PKbPfiPT4_PiiiibPKf:
.text._ZN4vllm3moe10topkGatingILi8ELi256ELi4ELi16ELi32Ej13__nv_bfloat16LNS0_11ScoringFuncE1EEEvPKT5_PKbPfiPT4_PiiiibPKf:
        /* <DEDUP_REMOVED lines=13> */
[----:B------:R-:W-:Y:S02]  /*00d0*/  LOP3.LUT R3, R3, 0xf8, RZ, 0xc0, !PT ;  /* 0x000000f803037812 */ /* 0x000fe400078ec0ff */
[----:B------:R-:W-:Y:S01]  /*00e0*/  SHF.R.S32.HI R5, RZ, 0x1f, R4 ;  /* 0x0000001fff057819 */ /* 0x000fe20000011404 */
[----:B------:R-:W2:Y:S01]  /*00f0*/  LDCU.64 UR8, c[0x0][0x3c0] ;  /* 0x00007800ff0877ac */ /* 0x000ea20008000a00 */
[----:B------:R-:W-:-:S04]  /*0100*/  PRMT R6, R3, 0x6540, R0 ;  /* 0x0000654003067816 */ /* 0x000fc80000000000 */
        /* <DEDUP_REMOVED lines=21> */
[----:B------:R-:W5:Y:S01]  /*0260*/  @P0 LDG.E R22, desc[UR6][R24.64+0x1c] ;  /* 0x00001c0618160981 */ /* 0x000f62000c1e1900 */
[----:B------:R-:W-:Y:S01]  /*0270*/  LOP3.LUT R2, R2, 0x1f, RZ, 0xc0, !PT ;  /* 0x0000001f02027812 */ /* 0x000fe200078ec0ff */
[----:B---3--:R-:W-:-:S02]  /*0280*/  IMAD.U32 R9, R4, 0x10000, RZ ;  /* 0x0001000004097824 */ /* 0x008fc400078e00ff */
[----:B------:R-:W-:Y:S02]  /*0290*/  IMAD.U32 R13, R6, 0x10000, RZ ;  /* 0x00010000060d7824 */ /* 0x000fe400078e00ff */
[----:B------:R-:W-:Y:S01]  /*02a0*/  FMUL.FTZ R11, R9, -1.4426950216293334961 ;  /* 0xbfb8aa3b090b7820 */ /* 0x000fe20000410000 */
[----:B------:R-:W-:Y:S01]  /*02b0*/  IMAD.U32 R9, R5, 0x10000, RZ ;  /* 0x0001000005097824 */ /* 0x000fe200078e00ff */
[----:B------:R-:W-:-:S03]  /*02c0*/  PRMT R4, R4, 0x7632, R4 ;  /* 0x0000763204047816 */ /* 0x000fc60000000004 */
[----:B------:R-:W-:Y:S01]  /*02d0*/  FMUL.FTZ R10, R9, -1.4426950216293334961 ;  /* 0xbfb8aa3b090a7820 */ /* 0x000fe20000410000 */
[----:B------:R-:W-:Y:S01]  /*02e0*/  FMUL.FTZ R9, R13, -1.4426950216293334961 ;  /* 0xbfb8aa3b0d097820 */ /* 0x000fe20000410000 */
[----:B------:R-:W-:Y:S01]  /*02f0*/  IMAD.U32 R13, R7, 0x10000, RZ ;  /* 0x00010000070d7824 */ /* 0x000fe200078e00ff */
[----:B------:R-:W-:Y:S02]  /*0300*/  PRMT R5, R5, 0x7632, R5 ;  /* 0x0000763205057816 */ /* 0x000fe40000000005 */
[----:B------:R-:W-:Y:S02]  /*0310*/  PRMT R6, R6, 0x7632, R6 ;  /* 0x0000763206067816 */ /* 0x000fe40000000006 */
[----:B------:R-:W-:Y:S01]  /*0320*/  PRMT R7, R7, 0x7632, R7 ;  /* 0x0000763207077816 */ /* 0x000fe20000000007 */
[----:B------:R-:W-:Y:S01]  /*0330*/  FMUL.FTZ R16, R13, -1.4426950216293334961 ;  /* 0xbfb8aa3b0d107820 */ /* 0x000fe20000410000 */
[----:B------:R-:W-:Y:S02]  /*0340*/  IMAD.U32 R13, R4, 0x10000, RZ ;  /* 0x00010000040d7824 */ /* 0x000fe400078e00ff */
[----:B------:R-:W-:-:S02]  /*0350*/  IMAD.U32 R5, R5, 0x10000, RZ ;  /* 0x0001000005057824 */ /* 0x000fc400078e00ff */
[----:B------:R-:W-:Y:S02]  /*0360*/  IMAD.U32 R6, R6, 0x10000, RZ ;  /* 0x0001000006067824 */ /* 0x000fe400078e00ff */
[----:B------:R-:W-:Y:S01]  /*0370*/  IMAD.U32 R7, R7, 0x10000, RZ ;  /* 0x0001000007077824 */ /* 0x000fe200078e00ff */
[----:B------:R1:W-:Y:S01]  /*0380*/  MUFU.EX2 R4, R16 ;  /* 0x0000001000047308 */ /* 0x0003e20000000800 */
[----:B------:R-:W-:Y:S01]  /*0390*/  FMUL.FTZ R13, R13, -1.4426950216293334961 ;  /* 0xbfb8aa3b0d0d7820 */ /* 0x000fe20000410000 */
[----:B------:R-:W-:Y:S01]  /*03a0*/  FMUL.FTZ R15, R5, -1.4426950216293334961 ;  /* 0xbfb8aa3b050f7820 */ /* 0x000fe20000410000 */
[----:B------:R-:W-:-:S05]  /*03b0*/  FMUL.FTZ R23, R7, -1.4426950216293334961 ;  /* 0xbfb8aa3b07177820 */ /* 0x000fca0000410000 */
[----:B------:R-:W3:Y:S01]  /*03c0*/  MUFU.EX2 R10, R10 ;  /* 0x0000000a000a7308 */ /* 0x000ee20000000800 */
[----:B-1----:R-:W-:-:S07]  /*03d0*/  FMUL.FTZ R16, R6, -1.4426950216293334961 ;  /* 0xbfb8aa3b06107820 */ /* 0x002fce0000410000 */
[----:B------:R-:W1:Y:S08]  /*03e0*/  MUFU.EX2 R11, R11 ;  /* 0x0000000b000b7308 */ /* 0x000e700000000800 */
[----:B------:R-:W0:Y:S08]  /*03f0*/  MUFU.EX2 R9, R9 ;  /* 0x0000000900097308 */ /* 0x000e300000000800 */
[----:B------:R-:W2:Y:S08]  /*0400*/  MUFU.EX2 R13, R13 ;  /* 0x0000000d000d7308 */ /* 0x000eb00000000800 */
[----:B------:R-:W4:Y:S08]  /*0410*/  MUFU.EX2 R15, R15 ;  /* 0x0000000f000f7308 */ /* 0x000f300000000800 */
[----:B------:R-:W5:Y:S08]  /*0420*/  MUFU.EX2 R16, R16 ;  /* 0x0000001000107308 */ /* 0x000f700000000800 */
[----:B------:R-:W5:Y:S01]  /*0430*/  MUFU.EX2 R23, R23 ;  /* 0x0000001700177308 */ /* 0x000f620000000800 */
[----:B---3--:R-:W-:Y:S01]  /*0440*/  FADD.FTZ R6, R10, 1 ;  /* 0x3f8000000a067421 */ /* 0x008fe20000010000 */
[----:B-1----:R-:W-:Y:S01]  /*0450*/  FADD.FTZ R5, R11, 1 ;  /* 0x3f8000000b057421 */ /* 0x002fe20000010000 */
[----:B0-----:R-:W-:Y:S01]  /*0460*/  FADD.FTZ R7, R9, 1 ;  /* 0x3f80000009077421 */ /* 0x001fe20000010000 */
[----:B------:R-:W-:Y:S01]  /*0470*/  FADD.FTZ R4, R4, 1 ;  /* 0x3f80000004047421 */ /* 0x000fe20000010000 */
[----:B--2---:R-:W-:Y:S01]  /*0480*/  FADD.FTZ R10, R13, 1 ;  /* 0x3f8000000d0a7421 */ /* 0x004fe20000010000 */
[----:B----4-:R-:W-:-:S02]  /*0490*/  FADD.FTZ R11, R15, 1 ;  /* 0x3f8000000f0b7421 */ /* 0x010fc40000010000 */
[----:B------:R-:W0:Y:S01]  /*04a0*/  MUFU.RCP R6, R6 ;  /* 0x0000000600067308 */ /* 0x000e220000001000 */
[----:B-----5:R-:W-:-:S07]  /*04b0*/  FADD.FTZ R16, R16, 1 ;  /* 0x3f80000010107421 */ /* 0x020fce0000010000 */
[----:B------:R-:W1:Y:S01]  /*04c0*/  MUFU.RCP R5, R5 ;  /* 0x0000000500057308 */ /* 0x000e620000001000 */
[----:B------:R-:W-:-:S07]  /*04d0*/  FADD.FTZ R13, R23, 1 ;  /* 0x3f800000170d7421 */ /* 0x000fce0000010000 */
[----:B------:R-:W2:Y:S08]  /*04e0*/  MUFU.RCP R7, R7 ;  /* 0x0000000700077308 */ /* 0x000eb00000001000 */
[----:B------:R-:W3:Y:S08]  /*04f0*/  MUFU.RCP R9, R4 ;  /* 0x0000000400097308 */ /* 0x000ef00000001000 */
[----:B------:R-:W4:Y:S01]  /*0500*/  MUFU.RCP R11, R11 ;  /* 0x0000000b000b7308 */ /* 0x000f220000001000 */
[----:B------:R-:W-:-:S07]  /*0510*/  IMAD.U32 R15, RZ, RZ, UR4 ;  /* 0x00000004ff0f7e24 */ /* 0x000fce000f8e00ff */
[----:B------:R-:W5:Y:S08]  /*0520*/  MUFU.RCP R10, R10 ;  /* 0x0000000a000a7308 */ /* 0x000f700000001000 */
[----:B------:R-:W5:Y:S08]  /*0530*/  MUFU.RCP R16, R16 ;  /* 0x0000001000107308 */ /* 0x000f700000001000 */
[----:B------:R-:W5:Y:S01]  /*0540*/  MUFU.RCP R13, R13 ;  /* 0x0000000d000d7308 */ /* 0x000f620000001000 */
[----:B0-----:R-:W-:-:S02]  /*0550*/  FSETP.NE.FTZ.AND P6, PT, |R6|, +INF , PT ;  /* 0x7f8000000600780b */ /* 0x001fc40003fd5200 */
[----:B------:R-:W-:Y:S02]  /*0560*/  ISETP.GE.AND P2, PT, R15, 0x1, PT ;  /* 0x000000010f00780c */ /* 0x000fe40003f46270 */
[----:B-1----:R-:W-:Y:S02]  /*0570*/  FSETP.NE.FTZ.AND P5, PT, |R5|, +INF , PT ;  /* 0x7f8000000500780b */ /* 0x002fe40003fb5200 */
[----:B--2---:R-:W-:Y:S02]  /*0580*/  FSETP.NE.FTZ.AND P3, PT, |R7|, +INF , PT ;  /* 0x7f8000000700780b */ /* 0x004fe40003f75200 */
[----:B---3--:R-:W-:Y:S02]  /*0590*/  FSETP.NE.FTZ.AND P4, PT, |R9|, +INF , PT ;  /* 0x7f8000000900780b */ /* 0x008fe40003f95200 */
[----:B------:R-:W-:Y:S02]  /*05a0*/  ISETP.EQ.OR P1, PT, R8, RZ, !P1 ;  /* 0x000000ff0800720c */ /* 0x000fe40004f22670 */
[----:B------:R-:W-:-:S02]  /*05b0*/  FSEL R6, R6, RZ, P6 ;  /* 0x000000ff06067208 */ /* 0x000fc40003000000 */
[----:B------:R-:W-:Y:S02]  /*05c0*/  FSEL R5, R5, RZ, P5 ;  /* 0x000000ff05057208 */ /* 0x000fe40002800000 */
[----:B----4-:R-:W-:Y:S02]  /*05d0*/  FSETP.NE.FTZ.AND P6, PT, |R11|, +INF , PT ;  /* 0x7f8000000b00780b */ /* 0x010fe40003fd5200 */
[----:B------:R-:W-:Y:S02]  /*05e0*/  FSEL R7, R7, RZ, P3 ;  /* 0x000000ff07077208 */ /* 0x000fe40001800000 */
[----:B------:R-:W-:Y:S02]  /*05f0*/  FSEL R8, R9, RZ, P4 ;  /* 0x000000ff09087208 */ /* 0x000fe40002000000 */
[----:B-----5:R-:W-:Y:S02]  /*0600*/  FSETP.NE.FTZ.AND P5, PT, |R10|, +INF , PT ;  /* 0x7f8000000a00780b */ /* 0x020fe40003fb5200 */
[----:B------:R-:W-:-:S02]  /*0610*/  FSETP.NE.FTZ.AND P3, PT, |R16|, +INF , PT ;  /* 0x7f8000001000780b */ /* 0x000fc40003f75200 */
[----:B------:R-:W-:Y:S02]  /*0620*/  FSETP.NE.FTZ.AND P4, PT, |R13|, +INF , PT ;  /* 0x7f8000000d00780b */ /* 0x000fe40003f95200 */
[----:B------:R-:W-:Y:S02]  /*0630*/  FSEL R9, R11, RZ, P6 ;  /* 0x000000ff0b097208 */ /* 0x000fe40003000000 */
[----:B------:R-:W-:Y:S02]  /*0640*/  FSEL R10, R10, RZ, P5 ;  /* 0x000000ff0a0a7208 */ /* 0x000fe40002800000 */
[----:B------:R-:W-:Y:S02]  /*0650*/  FSEL R11, R16, RZ, P3 ;  /* 0x000000ff100b7208 */ /* 0x000fe40001800000 */
[----:B------:R-:W-:Y:S01]  /*0660*/  FSEL R13, R13, RZ, P4 ;  /* 0x000000ff0d0d7208 */ /* 0x000fe20002000000 */
        /* <DEDUP_REMOVED lines=27> */
.L_x_277:
        /* <DEDUP_REMOVED lines=24> */
[----:B------:R-:W-:Y:S01]  /*09a0*/  FSEL R29, R11, R28, P3 ;  /* 0x0000001c0b1d7208 */ /* 0x000fe20001800000 */
[----:B------:R-:W4:Y:S01]  /*09b0*/  SHFL.BFLY PT, R26, R27, 0x10, 0x1f ;  /* 0x0e001f001b1a7f89 */ /* 0x000f2200000e0000 */
[----:B------:R-:W-:-:S02]  /*09c0*/  SEL R14, R14, 0x6, !P0 ;  /* 0x000000060e0e7807 */ /* 0x000fc40004000000 */
[----:B------:R-:W-:Y:S02]  /*09d0*/  FSEL R28, R8, R29, P0 ;  /* 0x0000001d081c7208 */ /* 0x000fe40000000000 */
[----:B------:R-:W-:Y:S02]  /*09e0*/  SEL R14, R14, 0x7, !P2 ;  /* 0x000000070e0e7807 */ /* 0x000fe40005000000 */
[----:B------:R-:W-:Y:S02]  /*09f0*/  FSEL R28, R13, R28, P2 ;  /* 0x0000001c0d1c7208 */ /* 0x000fe40001000000 */
[----:B------:R-:W-:Y:S01]  /*0a00*/  PLOP3.LUT P0, PT, PT, PT, PT, 0x80, 0x8 ;  /* 0x000000000008781c */ /* 0x000fe20003f0f070 */
[----:B------:R-:W-:Y:S02]  /*0a10*/  IMAD.IADD R14, R3, 0x1, R14 ;  /* 0x00000001030e7824 */ /* 0x000fe400078e020e */
[----:B------:R-:W-:Y:S04]  /*0a20*/  SHFL.BFLY PT, R29, R28, 0x10, 0x1f ;  /* 0x0e001f001c1d7f89 */ /* 0x000fe800000e0000 */
[----:B------:R-:W5:Y:S01]  /*0a30*/  SHFL.BFLY PT, R15, R14, 0x10, 0x1f ;  /* 0x0e001f000e0f7f89 */ /* 0x000f6200000e0000 */
[----:B----4-:R-:W-:-:S13]  /*0a40*/  FSETP.GEU.FTZ.AND P5, PT, R27, R26, PT ;  /* 0x0000001a1b00720b */ /* 0x010fda0003fbe000 */
[----:B------:R-:W-:-:S04]  /*0a50*/  @P5 FSETP.NEU.FTZ.AND P3, PT, R27, R26, PT ;  /* 0x0000001a1b00520b */ /* 0x000fc80003f7d000 */
[----:B-----5:R-:W-:-:S04]  /*0a60*/  @P5 ISETP.LT.AND P0, PT, R15, R14, !P3 ;  /* 0x0000000e0f00520c */ /* 0x020fc80005f01270 */
[----:B------:R-:W-:Y:S02]  /*0a70*/  FSEL R27, R26, R27, P0 ;  /* 0x0000001b1a1b7208 */ /* 0x000fe40000000000 */
[----:B------:R-:W-:Y:S02]  /*0a80*/  FSEL R26, R29, R28, P0 ;  /* 0x0000001c1d1a7208 */ /* 0x000fe40000000000 */
[----:B------:R-:W-:Y:S02]  /*0a90*/  SEL R29, R15, R14, P0 ;  /* 0x0000000e0f1d7207 */ /* 0x000fe40000000000 */
[----:B------:R-:W4:Y:S01]  /*0aa0*/  SHFL.BFLY PT, R14, R27, 0x8, 0x1f ;  /* 0x0d001f001b0e7f89 */ /* 0x000f2200000e0000 */
[----:B------:R-:W-:-:S03]  /*0ab0*/  PLOP3.LUT P0, PT, PT, PT, PT, 0x80, 0x8 ;  /* 0x000000000008781c */ /* 0x000fc60003f0f070 */
[----:B------:R-:W5:Y:S01]  /*0ac0*/  SHFL.BFLY PT, R28, R29, 0x8, 0x1f ;  /* 0x0d001f001d1c7f89 */ /* 0x000f6200000e0000 */
[----:B----4-:R-:W-:-:S13]  /*0ad0*/  FSETP.GEU.FTZ.AND P2, PT, R27, R14, PT ;  /* 0x0000000e1b00720b */ /* 0x010fda0003f5e000 */
[----:B------:R-:W-:-:S04]  /*0ae0*/  @P2 FSETP.NEU.FTZ.AND P3, PT, R27, R14, PT ;  /* 0x0000000e1b00220b */ /* 0x000fc80003f7d000 */
[----:B-----5:R-:W-:-:S04]  /*0af0*/  @P2 ISETP.LT.AND P0, PT, R28, R29, !P3 ;  /* 0x0000001d1c00220c */ /* 0x020fc80005f01270 */
[----:B------:R-:W-:Y:S02]  /*0b00*/  FSEL R15, R14, R27, P0 ;  /* 0x0000001b0e0f7208 */ /* 0x000fe40000000000 */
[----:B------:R-:W4:Y:S01]  /*0b10*/  SHFL.BFLY PT, R14, R26, 0x8, 0x1f ;  /* 0x0d001f001a0e7f89 */ /* 0x000f2200000e0000 */
[----:B------:R-:W-:-:S03]  /*0b20*/  SEL R29, R28, R29, P0 ;  /* 0x0000001d1c1d7207 */ /* 0x000fc60000000000 */
[----:B------:R-:W5:Y:S01]  /*0b30*/  SHFL.BFLY PT, R28, R15, 0x4, 0x1f ;  /* 0x0c801f000f1c7f89 */ /* 0x000f6200000e0000 */
[----:B----4-:R-:W-:-:S03]  /*0b40*/  FSEL R14, R14, R26, P0 ;  /* 0x0000001a0e0e7208 */ /* 0x010fc60000000000 */
[----:B------:R-:W4:Y:S01]  /*0b50*/  SHFL.BFLY PT, R26, R29, 0x4, 0x1f ;  /* 0x0c801f001d1a7f89 */ /* 0x000f2200000e0000 */
[----:B------:R-:W-:Y:S02]  /*0b60*/  PLOP3.LUT P0, PT, PT, PT, PT, 0x80, 0x8 ;  /* 0x000000000008781c */ /* 0x000fe40003f0f070 */
[----:B-----5:R-:W-:-:S13]  /*0b70*/  FSETP.GEU.FTZ.AND P2, PT, R15, R28, PT ;  /* 0x0000001c0f00720b */ /* 0x020fda0003f5e000 */
[----:B------:R-:W-:-:S04]  /*0b80*/  @P2 FSETP.NEU.FTZ.AND P3, PT, R15, R28, PT ;  /* 0x0000001c0f00220b */ /* 0x000fc80003f7d000 */
[----:B----4-:R-:W-:-:S04]  /*0b90*/  @P2 ISETP.LT.AND P0, PT, R26, R29, !P3 ;  /* 0x0000001d1a00220c */ /* 0x010fc80005f01270 */
[----:B------:R-:W-:Y:S02]  /*0ba0*/  FSEL R27, R28, R15, P0 ;  /* 0x0000000f1c1b7208 */ /* 0x000fe40000000000 */
[----:B------:R-:W4:Y:S01]  /*0bb0*/  SHFL.BFLY PT, R28, R14, 0x4, 0x1f ;  /* 0x0c801f000e1c7f89 */ /* 0x000f2200000e0000 */
[----:B------:R-:W-:-:S05]  /*0bc0*/  SEL R26, R26, R29, P0 ;  /* 0x0000001d1a1a7207 */ /* 0x000fca0000000000 */
[----:B------:R-:W-:Y:S01]  /*0bd0*/  SHFL.BFLY PT, R15, R26, 0x2, 0x1f ;  /* 0x0c401f001a0f7f89 */ /* 0x000fe200000e0000 */
[----:B----4-:R-:W-:-:S03]  /*0be0*/  FSEL R28, R28, R14, P0 ;  /* 0x0000000e1c1c7208 */ /* 0x010fc60000000000 */
[----:B------:R-:W4:Y:S01]  /*0bf0*/  SHFL.BFLY PT, R14, R27, 0x2, 0x1f ;  /* 0x0c401f001b0e7f89 */ /* 0x000f2200000e0000 */
[----:B------:R-:W-:Y:S02]  /*0c00*/  PLOP3.LUT P0, PT, PT, PT, PT, 0x80, 0x8 ;  /* 0x000000000008781c */ /* 0x000fe40003f0f070 */
[----:B----4-:R-:W-:-:S13]  /*0c10*/  FSETP.GEU.FTZ.AND P2, PT, R27, R14, PT ;  /* 0x0000000e1b00720b */ /* 0x010fda0003f5e000 */
[----:B------:R-:W-:-:S04]  /*0c20*/  @P2 FSETP.NEU.FTZ.AND P3, PT, R27, R14, PT ;  /* 0x0000000e1b00220b */ /* 0x000fc80003f7d000 */
[----:B------:R-:W-:-:S04]  /*0c30*/  @P2 ISETP.LT.AND P0, PT, R15, R26, !P3 ;  /* 0x0000001a0f00220c */ /* 0x000fc80005f01270 */
[----:B------:R-:W-:Y:S02]  /*0c40*/  FSEL R29, R14, R27, P0 ;  /* 0x0000001b0e1d7208 */ /* 0x000fe40000000000 */
[----:B------:R-:W-:Y:S01]  /*0c50*/  SEL R15, R15, R26, P0 ;  /* 0x0000001a0f0f7207 */ /* 0x000fe20000000000 */
[----:B------:R-:W4:Y:S04]  /*0c60*/  SHFL.BFLY PT, R27, R28, 0x2, 0x1f ;  /* 0x0c401f001c1b7f89 */ /* 0x000f2800000e0000 */
[----:B------:R-:W5:Y:S01]  /*0c70*/  SHFL.BFLY PT, R26, R29, 0x1, 0x1f ;  /* 0x0c201f001d1a7f89 */ /* 0x000f6200000e0000 */
[----:B----4-:R-:W-:Y:S02]  /*0c80*/  FSEL R14, R27, R28, P0 ;  /* 0x0000001c1b0e7208 */ /* 0x010fe40000000000 */
[----:B------:R-:W-:-:S02]  /*0c90*/  PLOP3.LUT P0, PT, PT, PT, PT, 0x80, 0x8 ;  /* 0x000000000008781c */ /* 0x000fc40003f0f070 */
[----:B-----5:R-:W-:Y:S01]  /*0ca0*/  FSETP.GEU.FTZ.AND P2, PT, R29, R26, PT ;  /* 0x0000001a1d00720b */ /* 0x020fe20003f5e000 */
[----:B------:R-:W-:-:S12]  /*0cb0*/  SHFL.BFLY PT, R27, R14, 0x1, 0x1f ;  /* 0x0c201f000e1b7f89 */ /* 0x000fd800000e0000 */
[----:B------:R-:W-:Y:S02]  /*0cc0*/  @P2 FSETP.NEU.FTZ.AND P3, PT, R29, R26, PT ;  /* 0x0000001a1d00220b */ /* 0x000fe40003f7d000 */
[----:B------:R-:W4:Y:S02]  /*0cd0*/  SHFL.BFLY PT, R26, R15, 0x1, 0x1f ;  /* 0x0c201f000f1a7f89 */ /* 0x000f2400000e0000 */
[-C--:B----4-:R-:W-:Y:S02]  /*0ce0*/  @P2 ISETP.LT.AND P0, PT, R26, R15.reuse, !P3 ;  /* 0x0000000f1a00220c */ /* 0x090fe40005f01270 */
[----:B------:R-:W-:Y:S02]  /*0cf0*/  ISETP.NE.AND P2, PT, R2, RZ, PT ;  /* 0x000000ff0200720c */ /* 0x000fe40003f45270 */
[----:B------:R-:W-:Y:S02]  /*0d00*/  SEL R26, R26, R15, P0 ;  /* 0x0000000f1a1a7207 */ /* 0x000fe40000000000 */
[----:B------:R-:W-:-:S09]  /*0d10*/  FSEL R27, R27, R14, P0 ;  /* 0x0000000e1b1b7208 */ /* 0x000fd20000000000 */
[----:B------:R-:W-:Y:S05]  /*0d20*/  @P2 BRA `(.L_x_274) ;  /* 0x0000000000482947 */ /* 0x000fea0003800000 */
[----:B------:R-:W4:Y:S01]  /*0d30*/  LDC.64 R14, c[0x0][0x390] ;  /* 0x0000e400ff0e7b82 */ /* 0x000f220000000a00 */
[C---:B---3--:R-:W-:Y:S01]  /*0d40*/  ISETP.GE.AND P2, PT, R26.reuse, UR10, PT ;  /* 0x0000000a1a007c0c */ /* 0x048fe2000bf46270 */
[----:B0-----:R-:W-:Y:S01]  /*0d50*/  UPRMT UR5, UR8, 0x8880, URZ ;  /* 0x0000888008057896 */ /* 0x001fe200080000ff */
[----:B--2---:R-:W-:Y:S01]  /*0d60*/  ISETP.GE.AND P0, PT, R26, UR9, PT ;  /* 0x000000091a007c0c */ /* 0x004fe2000bf06270 */
[----:B----4-:R-:W-:-:S04]  /*0d70*/  IMAD.WIDE R28, R23, 0x4, R14 ;  /* 0x00000004171c7825 */ /* 0x010fc800078e020e */
[----:B------:R-:W0:Y:S01]  /*0d80*/  LDC.64 R14, c[0x0][0x3a0] ;  /* 0x0000e800ff0e7b82 */ /* 0x000e220000000a00 */
[----:B------:R2:W-:Y:S02]  /*0d90*/  STG.E desc[UR6][R28.64], R27 ;  /* 0x0000001b1c007986 */ /* 0x0005e4000c101906 */
[----:B--2---:R-:W-:-:S05]  /*0da0*/  VIADD R28, R26, -UR9 ;  /* 0x800000091a1c7c36 */ /* 0x004fca0008000000 */
[----:B------:R-:W-:Y:S02]  /*0db0*/  SEL R28, R28, 0x100, !P2 ;  /* 0x000001001c1c7807 */ /* 0x000fe40005000000 */
[----:B------:R-:W-:Y:S02]  /*0dc0*/  ISETP.NE.AND P2, PT, RZ, UR5, PT ;  /* 0x00000005ff007c0c */ /* 0x000fe4000bf45270 */
[----:B------:R-:W-:Y:S01]  /*0dd0*/  SEL R28, R28, 0x100, P0 ;  /* 0x000001001c1c7807 */ /* 0x000fe20000000000 */
[----:B0-----:R-:W-:-:S03]  /*0de0*/  IMAD.WIDE R14, R23, 0x4, R14 ;  /* 0x00000004170e7825 */ /* 0x001fc600078e020e */
[----:B------:R-:W-:-:S05]  /*0df0*/  SEL R29, R28, 0x100, P1 ;  /* 0x000001001c1d7807 */ /* 0x000fca0000800000 */
[----:B------:R0:W-:Y:S02]  /*0e00*/  STG.E desc[UR6][R14.64], R29 ;  /* 0x0000001d0e007986 */ /* 0x0001e4000c101906 */
[----:B------:R-:W-:Y:S01]  /*0e10*/  @P2 FADD.FTZ R4, R4, R27 ;  /* 0x0000001b04042221 */ /* 0x000fe20000010000 */
[----:B0-----:R-:W0:Y:S02]  /*0e20*/  LDC.64 R28, c[0x0][0x3a8] ;  /* 0x0000ea00ff1c7b82 */ /* 0x001e240000000a00 */
[----:B0-----:R-:W-:-:S05]  /*0e30*/  IMAD.WIDE R28, R23, 0x4, R28 ;  /* 0x00000004171c7825 */ /* 0x001fca00078e021c */
[----:B------:R4:W-:Y:S02]  /*0e40*/  STG.E desc[UR6][R28.64], R25 ;  /* 0x000000191c007986 */ /* 0x0009e4000c101906 */
.L_x_274:
[----:B0123--:R-:W-:Y:S05]  /*0e50*/  BSYNC.RECONVERGENT B0 ;  /* 0x0000000000007941 */ /* 0x00ffea0003800200 */
.L_x_273:
[----:B------:R-:W0:Y:S01]  /*0e60*/  LDC R15, c[0x0][0x3b0] ;  /* 0x0000ec00ff0f7b82 */ /* 0x000e220000000800 */
        /* <DEDUP_REMOVED lines=8> */
[--C-:B----4-:R-:W-:Y:S02]  /*0ef0*/  SHF.R.S32.HI R28, RZ, 0x3, R14.reuse ;  /* 0x00000003ff1c7819 */ /* 0x110fe4000001140e */
        /* <DEDUP_REMOVED lines=28> */
.L_x_276:
[----:B------:R-:W-:Y:S05]  /*10c0*/  BSYNC.RECONVERGENT B0 ;  /* 0x0000000000007941 */ /* 0x000fea0003800200 */
.L_x_275:
[----:B----4-:R-:W-:Y:S02]  /*10d0*/  VIADD R25, R25, UR11 ;  /* 0x0000000b19197c36 */ /* 0x010fe40008000000 */
[----:B------:R-:W-:Y:S01]  /*10e0*/  VIADD R23, R23, 0x1 ;  /* 0x0000000117177836 */ /* 0x000fe20000000000 */
[----:B------:R-:W-:Y:S06]  /*10f0*/  @P0 BRA `(.L_x_277) ;  /* 0xfffffff400c80947 */ /* 0x000fec000383ffff */
.L_x_272:
        /* <DEDUP_REMOVED lines=22> */
.L_x_279:
        /* <DEDUP_REMOVED lines=55> */
.L_x_278:
        /* <DEDUP_REMOVED lines=34> */
.L_x_280:
        /* <DEDUP_REMOVED lines=22> */
.L_x_281:
[----:B------:R-:W-:Y:S05]  /*1950*/  @!P1 EXIT ;  /* 0x000000000000994d */ /* 0x000fea0003800000 */
[----:B01----:R-:W0:Y:S01]  /*1960*/  LDC.64 R6, c[0x0][0x390] ;  /* 0x0000e400ff067b82 */ /* 0x003e220000000a00 */
[----:B------:R1:W2:Y:S01]  /*1970*/  MUFU.RCP R11, R4 ;  /* 0x00000004000b7308 */ /* 0x0002a20000001000 */
[----:B------:R-:W-:Y:S02]  /*1980*/  IMAD.IADD R5, R0, 0x1, R5 ;  /* 0x0000000100057824 */ /* 0x000fe400078e0205 */
[----:B------:R-:W-:-:S07]  /*1990*/  IMAD.MOV R15, RZ, RZ, -R15 ;  /* 0x000000ffff0f7224 */ /* 0x000fce00078e0a0f */
.L_x_282:
        /* <DEDUP_REMOVED lines=9> */
.L_x_283:
        /* <DEDUP_REMOVED lines=13> */
.L_x_3756:


//--------------------- .text._ZN4vllm3moe10topkGatingILi8ELi128ELi4ELi16ELi32Ej13__nv_bfloat16LNS0_11ScoringFuncE1EEEvPKT5_PKbPfiPT4_PiiiibPKf --------------------------
	.section	.text._ZN4vllm3moe10topkGatingILi8ELi128ELi4ELi16ELi32Ej13__nv_bfloat16LNS0_11ScoringFuncE1EEEvPKT5_PKbPfiPT4_PiiiibPKf,"ax",@progbits
	.align	128
        .global         _ZN4vllm3moe10topkGatingILi8ELi128ELi4ELi16ELi32Ej13__nv_bfloat16LNS0_11ScoringFuncE1EEEvPKT5_PKbPfiPT4_PiiiibPKf
        .type           _ZN4vllm3moe10topkGatingILi8ELi128ELi4ELi16ELi32Ej13__nv_bfloat16LNS0_11ScoringFuncE1EEEvPKT5_PKbPfiPT4_PiiiibPKf,@function
        .size           _ZN4vllm3moe10topkGatingILi8ELi128ELi4ELi16ELi32Ej13__nv_bfloat16LNS0_11ScoringFuncE1EEEvPKT5_PKbPfiPT4_PiiiibPKf,(.L_x_3757 - _ZN4vllm3moe10topkGatingILi8ELi128ELi4ELi16ELi32Ej13__nv_bfloat16LNS0_11ScoringFuncE1EEEvPKT5_PKbPfiPT4_PiiiibPKf)
        .other          _ZN4vllm3moe10topkGatingILi8ELi128ELi4ELi16ELi32Ej13__nv_bfloat16LNS0_11ScoringFuncE1EEEvPKT5_PKbPfiPT4_PiiiibPKf,@"STO_CUDA_ENTRY STV_DEFAULT"
_ZN4vllm3moe10topkGatingILi8ELi128ELi4ELi16ELi32Ej13__nv_bfloat16LNS0_11ScoringFuncE1EEEvPKT5_PKbPfiPT4_PiiiibPKf:
.text._ZN4vllm3moe10topkGatingILi8ELi128ELi4ELi16ELi32Ej13__nv_bfloat16LNS0_11ScoringFuncE1EEEvPKT5_PKbPfiPT4_PiiiibPKf:
        /* <DEDUP_REMOVED lines=131> */
.L_x_289:
        /* <DEDUP_REMOVED lines=42> */
[----:B------:R-:W5:Y:S04]  /*0ad0*/  SHFL.BFLY PT, R28, R29, 0x4, 0x101f ;  /* 0x0c901f001d1c7f89 */ /* 0x000f6800000e0000 */
        /* <DEDUP_REMOVED lines=16> */
[----:B------:R-:W4:Y:S01]  /*0be0*/  SHFL.BFLY PT, R27, R29, 0x1, 0x101f ;  /* 0x0c301f001d1b7f89 */ /* 0x000f2200000e0000 */
[----:B0-----:R-:W-:Y:S02]  /*0bf0*/  FSEL R15, R14, R15, P0 ;  /* 0x0000000f0e0f7208 */ /* 0x001fe40000000000 */
[----:B------:R-:W-:-:S02]  /*0c00*/  PLOP3.LUT P0, PT, PT, PT, PT, 0x80, 0x8 ;  /* 0x000000000008781c */ /* 0x000fc40003f0f070 */
[----:B----4-:R-:W-:Y:S01]  /*0c10*/  FSETP.GEU.FTZ.AND P2, PT, R29, R27, PT ;  /* 0x0000001b1d00720b */ /* 0x010fe20003f5e000 */
[----:B------:R-:W-:-:S12]  /*0c20*/  SHFL.BFLY PT, R14, R15, 0x1, 0x101f ;  /* 0x0c301f000f0e7f89 */ /* 0x000fd800000e0000 */
[----:B------:R-:W-:Y:S02]  /*0c30*/  @P2 FSETP.NEU.FTZ.AND P3, PT, R29, R27, PT ;  /* 0x0000001b1d00220b */ /* 0x000fe40003f7d000 */
[----:B------:R-:W0:Y:S02]  /*0c40*/  SHFL.BFLY PT, R27, R26, 0x1, 0x101f ;  /* 0x0c301f001a1b7f89 */ /* 0x000e2400000e0000 */
[-C--:B0-----:R-:W-:Y:S02]  /*0c50*/  @P2 ISETP.LT.AND P0, PT, R27, R26.reuse, !P3 ;  /* 0x0000001a1b00220c */ /* 0x081fe40005f01270 */
[----:B------:R-:W-:Y:S02]  /*0c60*/  ISETP.NE.AND P2, PT, R3, RZ, PT ;  /* 0x000000ff0300720c */ /* 0x000fe40003f45270 */
[----:B------:R-:W-:Y:S02]  /*0c70*/  SEL R26, R27, R26, P0 ;  /* 0x0000001a1b1a7207 */ /* 0x000fe40000000000 */
[----:B------:R-:W-:-:S09]  /*0c80*/  FSEL R27, R14, R15, P0 ;  /* 0x0000000f0e1b7208 */ /* 0x000fd20000000000 */
[----:B------:R-:W-:Y:S05]  /*0c90*/  @P2 BRA `(.L_x_286) ;  /* 0x0000000000482947 */ /* 0x000fea0003800000 */
[----:B------:R-:W0:Y:S01]  /*0ca0*/  LDC.64 R14, c[0x0][0x390] ;  /* 0x0000e400ff0e7b82 */ /* 0x000e220000000a00 */
[C---:B---3--:R-:W-:Y:S01]  /*0cb0*/  ISETP.GE.AND P2, PT, R26.reuse, UR10, PT ;  /* 0x0000000a1a007c0c */ /* 0x048fe2000bf46270 */
[----:B------:R-:W-:Y:S01]  /*0cc0*/  UPRMT UR5, UR8, 0x8880, URZ ;  /* 0x0000888008057896 */ /* 0x000fe200080000ff */
[----:B--2---:R-:W-:Y:S01]  /*0cd0*/  ISETP.GE.AND P0, PT, R26, UR9, PT ;  /* 0x000000091a007c0c */ /* 0x004fe2000bf06270 */
[----:B0-----:R-:W-:-:S04]  /*0ce0*/  IMAD.WIDE R28, R23, 0x4, R14 ;  /* 0x00000004171c7825 */ /* 0x001fc800078e020e */
        /* <DEDUP_REMOVED lines=13> */
.L_x_286:
[----:B-123--:R-:W-:Y:S05]  /*0dc0*/  BSYNC.RECONVERGENT B0 ;  /* 0x0000000000007941 */ /* 0x00efea0003800200 */
.L_x_285:
[----:B------:R-:W1:Y:S01]  /*0dd0*/  LDC R15, c[0x0][0x3b0] ;  /* 0x0000ec00ff0f7b82 */ /* 0x000e620000000800 */
[----:B------:R-:W-:Y:S01]  /*0de0*/  UIADD3 UR4, UPT, UPT, UR4, 0x1, URZ ;  /* 0x0000000104047890 */ /* 0x000fe2000fffe0ff */
[----:B------:R-:W-:-:S05]  /*0df0*/  VIADD R24, R24, 0x1 ;  /* 0x0000000118187836 */ /* 0x000fca0000000000 */
[----:B------:R-:W-:Y:S02]  /*0e00*/  ISETP.NE.AND P0, PT, R24, RZ, PT ;  /* 0x000000ff1800720c */ /* 0x000fe40003f05270 */
[----:B-1----:R-:W-:-:S13]  /*0e10*/  ISETP.LE.AND P2, PT, R15, UR4, PT ;  /* 0x000000040f007c0c */ /* 0x002fda000bf43270 */
[----:B------:R-:W-:Y:S05]  /*0e20*/  @P2 BRA `(.L_x_287) ;  /* 0x0000000000802947 */ /* 0x000fea0003800000 */
[----:B------:R-:W-:Y:S01]  /*0e30*/  SHF.R.S32.HI R27, RZ, 0x1f, R26 ;  /* 0x0000001fff1b7819 */ /* 0x000fe2000001141a */
[----:B------:R-:W-:Y:S03]  /*0e40*/  BSSY.RECONVERGENT B0, `(.L_x_287) ;  /* 0x000001e000007945 */ /* 0x000fe60003800200 */
[----:B------:R-:W-:-:S04]  /*0e50*/  LEA.HI R14, R27, R26, RZ, 0x3 ;  /* 0x0000001a1b0e7211 */ /* 0x000fc800078f18ff */
[----:B0-----:R-:W-:-:S04]  /*0e60*/  SHF.R.S32.HI R28, RZ, 0x3, R14 ;  /* 0x00000003ff1c7819 */ /* 0x001fc8000001140e */
        /* <DEDUP_REMOVED lines=27> */
.L_x_288:
[----:B------:R-:W-:Y:S05]  /*1020*/  BSYNC.RECONVERGENT B0 ;  /* 0x0000000000007941 */ /* 0x000fea0003800200 */
.L_x_287:
[----:B0-----:R-:W-:Y:S02]  /*1030*/  VIADD R25, R25, UR11 ;  /* 0x0000000b19197c36 */ /* 0x001fe40008000000 */
[----:B------:R-:W-:Y:S01]  /*1040*/  VIADD R23, R23, 0x1 ;  /* 0x0000000117177836 */ /* 0x000fe20000000000 */
[----:B------:R-:W-:Y:S06]  /*1050*/  @P0 BRA `(.L_x_289) ;  /* 0xfffffff400f40947 */ /* 0x000fec000383ffff */
.L_x_284:
        /* <DEDUP_REMOVED lines=22> */
.L_x_291:
        /* <DEDUP_REMOVED lines=55> */
.L_x_290:
        /* <DEDUP_REMOVED lines=34> */
.L_x_292:
        /* <DEDUP_REMOVED lines=22> */
.L_x_293:
[----:B------:R-:W-:Y:S05]  /*18b0*/  @!P1 EXIT ;  /* 0x000000000000994d */ /* 0x000fea0003800000 */
[----:B01----:R-:W0:Y:S01]  /*18c0*/  LDC.64 R6, c[0x0][0x390] ;  /* 0x0000e400ff067b82 */ /* 0x003e220000000a00 */
[----:B------:R1:W2:Y:S01]  /*18d0*/  MUFU.RCP R11, R4 ;  /* 0x00000004000b7308 */ /* 0x0002a20000001000 */
[----:B------:R-:W-:Y:S02]  /*18e0*/  IMAD.IADD R5, R0, 0x1, R5 ;  /* 0x0000000100057824 */ /* 0x000fe400078e0205 */
[----:B------:R-:W-:-:S07]  /*18f0*/  IMAD.MOV R15, RZ, RZ, -R15 ;  /* 0x000000ffff0f7224 */ /* 0x000fce00078e0a0f */
.L_x_294:
        /* <DEDUP_REMOVED lines=9> */
.L_x_295:
        /* <DEDUP_REMOVED lines=15> */
.L_x_3757:


//--------------------- .text._ZN4vllm3moe10topkGatingILi8ELi64ELi4ELi16ELi32Ej13__nv_bfloat16LNS0_11ScoringFuncE1EEEvPKT5_PKbPfiPT4_PiiiibPKf --------------------------
	.section	.text._ZN4vllm3moe10topkGatingILi8ELi64ELi4ELi16ELi32Ej13__nv_bfloat16LNS0_11ScoringFuncE1EEEvPKT5_PKbPfiPT4_PiiiibPKf,"ax",@progbits
	.align	128
        .global         _ZN4vllm3moe10topkGatingILi8ELi64ELi4ELi16ELi32Ej13__nv_bfloat16LNS0_11ScoringFuncE1EEEvPKT5_PKbPfiPT4_PiiiibPKf
        .type           _ZN4vllm3moe10topkGatingILi8ELi64ELi4ELi16ELi32Ej13__nv_bfloat16LNS0_11ScoringFuncE1EEEvPKT5_PKbPfiPT4_PiiiibPKf,@function
        .size           _ZN4vllm3moe10topkGatingILi8ELi64ELi4ELi16ELi32Ej13__nv_bfloat16LNS0_11ScoringFuncE1EEEvPKT5_PKbPfiPT4_PiiiibPKf,(.L_x_3758 - _ZN4vllm3moe10topkGatingILi8ELi64ELi4ELi16ELi32Ej13__nv_bfloat16LNS0_11ScoringFuncE1EEEvPKT5_PKbPfiPT4_PiiiibPKf)
        .other          _ZN4vllm3moe10topkGatingILi8ELi64ELi4ELi16ELi32Ej13__nv_bfloat16LNS0_11ScoringFuncE1EEEvPKT5_PKbPfiPT4_PiiiibPKf,@"STO_CUDA_ENTRY STV_DEFAULT"
_ZN4vllm3moe10topkGatingILi8ELi64ELi4ELi16ELi32Ej13__nv_bfloat16LNS0_11ScoringFuncE1EEEvPKT5_PKbPfiPT4_PiiiibPKf:
.text._ZN4vllm3moe10topkGatingILi8ELi64ELi4ELi16ELi32Ej13__nv_bfloat16LNS0_11ScoringFuncE1EEEvPKT5_PKbPfiPT4_PiiiibPKf:
        /* <DEDUP_REMOVED lines=131> */
.L_x_301:
        /* <DEDUP_REMOVED lines=29> */
[----:B------:R-:W-:Y:S02]  /*0a00*/  PLOP3.LUT P0, PT, PT, PT, PT, 0x80, 0x8 ;  /* 0x000000000008781c */ /* 0x000fe40003f0f070 */
[----:B------:R-:W-:Y:S01]  /*0a10*/  FSEL R28, R13, R28, P2 ;  /* 0x0000001c0d1c7208 */ /* 0x000fe20001000000 */
[----:B------:R-:W-:-:S05]  /*0a20*/  IMAD.IADD R14, R2, 0x1, R15 ;  /* 0x00000001020e7824 */ /* 0x000fca00078e020f */
[----:B------:R-:W5:Y:S01]  /*0a30*/  SHFL.BFLY PT, R15, R14, 0x4, 0x181f ;  /* 0x0c981f000e0f7f89 */ /* 0x000f6200000e0000 */
[----:B----4-:R-:W-:-:S13]  /*0a40*/  FSETP.GEU.FTZ.AND P5, PT, R26, R27, PT ;  /* 0x0000001b1a00720b */ /* 0x010fda0003fbe000 */
[----:B------:R-:W-:-:S04]  /*0a50*/  @P5 FSETP.NEU.FTZ.AND P3, PT, R26, R27, PT ;  /* 0x0000001b1a00520b */ /* 0x000fc80003f7d000 */
[----:B-----5:R-:W-:-:S04]  /*0a60*/  @P5 ISETP.LT.AND P0, PT, R15, R14, !P3 ;  /* 0x0000000e0f00520c */ /* 0x020fc80005f01270 */
[----:B------:R-:W-:Y:S02]  /*0a70*/  FSEL R26, R27, R26, P0 ;  /* 0x0000001a1b1a7208 */ /* 0x000fe40000000000 */
[----:B------:R-:W-:Y:S01]  /*0a80*/  SEL R14, R15, R14, P0 ;  /* 0x0000000e0f0e7207 */ /* 0x000fe20000000000 */
[----:B------:R-:W4:Y:S04]  /*0a90*/  SHFL.BFLY PT, R27, R28, 0x4, 0x181f ;  /* 0x0c981f001c1b7f89 */ /* 0x000f2800000e0000 */
[----:B------:R-:W5:Y:S04]  /*0aa0*/  SHFL.BFLY PT, R29, R26, 0x2, 0x181f ;  /* 0x0c581f001a1d7f89 */ /* 0x000f6800000e0000 */
[----:B------:R-:W0:Y:S01]  /*0ab0*/  SHFL.BFLY PT, R15, R14, 0x2, 0x181f ;  /* 0x0c581f000e0f7f89 */ /* 0x000e2200000e0000 */
[----:B----4-:R-:W-:-:S02]  /*0ac0*/  FSEL R27, R27, R28, P0 ;  /* 0x0000001c1b1b7208 */ /* 0x010fc40000000000 */
[----:B------:R-:W-:Y:S02]  /*0ad0*/  PLOP3.LUT P0, PT, PT, PT, PT, 0x80, 0x8 ;  /* 0x000000000008781c */ /* 0x000fe40003f0f070 */
[----:B-----5:R-:W-:Y:S01]  /*0ae0*/  FSETP.GEU.FTZ.AND P2, PT, R26, R29, PT ;  /* 0x0000001d1a00720b */ /* 0x020fe20003f5e000 */
[----:B------:R-:W4:-:S12]  /*0af0*/  SHFL.BFLY PT, R28, R27, 0x2, 0x181f ;  /* 0x0c581f001b1c7f89 */ /* 0x000f1800000e0000 */
[----:B------:R-:W-:-:S04]  /*0b00*/  @P2 FSETP.NEU.FTZ.AND P3, PT, R26, R29, PT ;  /* 0x0000001d1a00220b */ /* 0x000fc80003f7d000 */
[----:B0-----:R-:W-:-:S04]  /*0b10*/  @P2 ISETP.LT.AND P0, PT, R15, R14, !P3 ;  /* 0x0000000e0f00220c */ /* 0x001fc80005f01270 */
[----:B------:R-:W-:Y:S02]  /*0b20*/  FSEL R29, R29, R26, P0 ;  /* 0x0000001a1d1d7208 */ /* 0x000fe40000000000 */
[----:B------:R-:W-:Y:S02]  /*0b30*/  SEL R15, R15, R14, P0 ;  /* 0x0000000e0f0f7207 */ /* 0x000fe40000000000 */
[----:B----4-:R-:W-:Y:S01]  /*0b40*/  FSEL R28, R28, R27, P0 ;  /* 0x0000001b1c1c7208 */ /* 0x010fe20000000000 */
[----:B------:R-:W0:Y:S01]  /*0b50*/  SHFL.BFLY PT, R14, R29, 0x1, 0x181f ;  /* 0x0c381f001d0e7f89 */ /* 0x000e2200000e0000 */
[----:B------:R-:W-:-:S03]  /*0b60*/  PLOP3.LUT P0, PT, PT, PT, PT, 0x80, 0x8 ;  /* 0x000000000008781c */ /* 0x000fc60003f0f070 */
[----:B------:R-:W4:Y:S01]  /*0b70*/  SHFL.BFLY PT, R26, R15, 0x1, 0x181f ;  /* 0x0c381f000f1a7f89 */ /* 0x000f2200000e0000 */
[----:B0-----:R-:W-:-:S13]  /*0b80*/  FSETP.GEU.FTZ.AND P2, PT, R29, R14, PT ;  /* 0x0000000e1d00720b */ /* 0x001fda0003f5e000 */
[----:B------:R-:W-:Y:S02]  /*0b90*/  @P2 FSETP.NEU.FTZ.AND P3, PT, R29, R14, PT ;  /* 0x0000000e1d00220b */ /* 0x000fe40003f7d000 */
[----:B------:R-:W0:Y:S02]  /*0ba0*/  SHFL.BFLY PT, R14, R28, 0x1, 0x181f ;  /* 0x0c381f001c0e7f89 */ /* 0x000e2400000e0000 */
[CC--:B----4-:R-:W-:Y:S02]  /*0bb0*/  @P2 ISETP.LT.AND P0, PT, R26.reuse, R15.reuse, !P3 ;  /* 0x0000000f1a00220c */ /* 0x0d0fe40005f01270 */
[----:B------:R-:W-:Y:S02]  /*0bc0*/  ISETP.NE.AND P2, PT, R3, RZ, PT ;  /* 0x000000ff0300720c */ /* 0x000fe40003f45270 */
[----:B------:R-:W-:Y:S02]  /*0bd0*/  SEL R26, R26, R15, P0 ;  /* 0x0000000f1a1a7207 */ /* 0x000fe40000000000 */
[----:B0-----:R-:W-:-:S09]  /*0be0*/  FSEL R27, R14, R28, P0 ;  /* 0x0000001c0e1b7208 */ /* 0x001fd20000000000 */
        /* <DEDUP_REMOVED lines=19> */
.L_x_298:
[----:B-123--:R-:W-:Y:S05]  /*0d20*/  BSYNC.RECONVERGENT B0 ;  /* 0x0000000000007941 */ /* 0x00efea0003800200 */
.L_x_297:
        /* <DEDUP_REMOVED lines=37> */
.L_x_300:
[----:B------:R-:W-:Y:S05]  /*0f80*/  BSYNC.RECONVERGENT B0 ;  /* 0x0000000000007941 */ /* 0x000fea0003800200 */
.L_x_299:
[----:B0-----:R-:W-:Y:S02]  /*0f90*/  VIADD R25, R25, UR11 ;  /* 0x0000000b19197c36 */ /* 0x001fe40008000000 */
[----:B------:R-:W-:Y:S01]  /*0fa0*/  VIADD R23, R23, 0x1 ;  /* 0x0000000117177836 */ /* 0x000fe20000000000 */
[----:B------:R-:W-:Y:S06]  /*0fb0*/  @P0 BRA `(.L_x_301) ;  /* 0xfffffff8001c0947 */ /* 0x000fec000383ffff */
.L_x_296:
        /* <DEDUP_REMOVED lines=22> */
.L_x_303:
        /* <DEDUP_REMOVED lines=55> */
.L_x_302:
        /* <DEDUP_REMOVED lines=34> */
.L_x_304:
        /* <DEDUP_REMOVED lines=22> */
.L_x_305:
[----:B------:R-:W-:Y:S05]  /*1810*/  @!P1 EXIT ;  /* 0x000000000000994d */ /* 0x000fea0003800000 */
[----:B01----:R-:W0:Y:S01]  /*1820*/  LDC.64 R6, c[0x0][0x390] ;  /* 0x0000e400ff067b82 */ /* 0x003e220000000a00 */
[----:B------:R1:W2:Y:S01]  /*1830*/  MUFU.RCP R11, R4 ;  /* 0x00000004000b7308 */ /* 0x0002a20000001000 */
[----:B------:R-:W-:Y:S02]  /*1840*/  IMAD.IADD R5, R0, 0x1, R5 ;  /* 0x0000000100057824 */ /* 0x000fe400078e0205 */
[----:B------:R-:W-:-:S07]  /*1850*/  IMAD.MOV R15, RZ, RZ, -R15 ;  /* 0x000000ffff0f7224 */ /* 0x000fce00078e0a0f */
.L_x_306:
        /* <DEDUP_REMOVED lines=9> */
.L_x_307:
        /* <DEDUP_REMOVED lines=9> */
.L_x_3758:


//--------------------- .text._ZN4vllm3moe10topkGatingILi8ELi32ELi4ELi16ELi32Ej13__nv_bfloat16LNS0_11ScoringFuncE1EEEvPKT5_PKbPfiPT4_PiiiibPKf --------------------------
	.section	.text._ZN4vllm3moe10topkGatingILi8ELi32ELi4ELi16ELi32Ej13__nv_bfloat16LNS0_11ScoringFuncE1EEEvPKT5_PKbPfiPT4_PiiiibPKf,"ax",@progbits
	.align	128
        .global         _ZN4vllm3moe10topkGatingILi8ELi32ELi4ELi16ELi32Ej13__nv_bfloat16LNS0_11ScoringFuncE1EEEvPKT5_PKbPfiPT4_PiiiibPKf
        .type           _ZN4vllm3moe10topkGatingILi8ELi32ELi4ELi16ELi32Ej13__nv_bfloat16LNS0_11ScoringFuncE1EEEvPKT5_PKbPfiPT4_PiiiibPKf,@function
        .size           _ZN4vllm3moe10topkGatingILi8ELi32ELi4ELi16ELi32Ej13__nv_bfloat16LNS0_11ScoringFuncE1EEEvPKT5_PKbPfiPT4_PiiiibPKf,(.L_x_3759 - _ZN4vllm3moe10topkGatingILi8ELi32ELi4ELi16ELi32Ej13__nv_bfloat16LNS0_11ScoringFuncE1EEEvPKT5_PKbPfiPT4_PiiiibPKf)
        .other          _ZN4vllm3moe10topkGatingILi8ELi32ELi4ELi16ELi32Ej13__nv_bfloat16LNS0_11ScoringFuncE1EEEvPKT5_PKbPfiPT4_PiiiibPKf,@"STO_CUDA_ENTRY STV_DEFAULT"
_ZN4vllm3moe10topkGatingILi8ELi32ELi4ELi16ELi32Ej13__nv_bfloat16LNS0_11ScoringFuncE1EEEvPKT5_PKbPfiPT4_PiiiibPKf:
.text._ZN4vllm3moe10topkGatingILi8ELi32ELi4ELi16ELi32Ej13__nv_bfloat16LNS0_11ScoringFuncE1EEEvPKT5_PKbPfiPT4_PiiiibPKf:
        /* <DEDUP_REMOVED lines=131> */
.L_x_313:
        /* <DEDUP_REMOVED lines=40> */
[----:B----4-:R-:W-:Y:S02]  /*0ab0*/  FSEL R27, R27, R28, P0 ;  /* 0x0000001c1b1b7208 */ /* 0x010fe40000000000 */
[----:B------:R-:W-:Y:S02]  /*0ac0*/  PLOP3.LUT P0, PT, PT, PT, PT, 0x80, 0x8 ;  /* 0x000000000008781c */ /* 0x000fe40003f0f070 */
[----:B-----5:R-:W-:Y:S01]  /*0ad0*/  FSETP.GEU.FTZ.AND P2, PT, R29, R26, PT ;  /* 0x0000001a1d00720b */ /* 0x020fe20003f5e000 */
[----:B------:R-:W-:-:S12]  /*0ae0*/  SHFL.BFLY PT, R15, R27, 0x1, 0x1c1f ;  /* 0x0c3c1f001b0f7f89 */ /* 0x000fd800000e0000 */
[----:B------:R-:W-:Y:S02]  /*0af0*/  @P2 FSETP.NEU.FTZ.AND P3, PT, R29, R26, PT ;  /* 0x0000001a1d00220b */ /* 0x000fe40003f7d000 */
[----:B------:R-:W4:Y:S02]  /*0b00*/  SHFL.BFLY PT, R26, R14, 0x1, 0x1c1f ;  /* 0x0c3c1f000e1a7f89 */ /* 0x000f2400000e0000 */
[CC--:B----4-:R-:W-:Y:S02]  /*0b10*/  @P2 ISETP.LT.AND P0, PT, R26.reuse, R14.reuse, !P3 ;  /* 0x0000000e1a00220c */ /* 0x0d0fe40005f01270 */
        /* <DEDUP_REMOVED lines=22> */
.L_x_310:
[----:B0123--:R-:W-:Y:S05]  /*0c80*/  BSYNC.RECONVERGENT B0 ;  /* 0x0000000000007941 */ /* 0x00ffea0003800200 */
.L_x_309:
        /* <DEDUP_REMOVED lines=9> */
[----:B----4-:R-:W-:-:S04]  /*0d20*/  SHF.R.S32.HI R28, RZ, 0x3, R14 ;  /* 0x00000003ff1c7819 */ /* 0x010fc8000001140e */
        /* <DEDUP_REMOVED lines=27> */
.L_x_312:
[----:B------:R-:W-:Y:S05]  /*0ee0*/  BSYNC.RECONVERGENT B0 ;  /* 0x0000000000007941 */ /* 0x000fea0003800200 */
.L_x_311:
[----:B----4-:R-:W-:Y:S02]  /*0ef0*/  VIADD R25, R25, UR11 ;  /* 0x0000000b19197c36 */ /* 0x010fe40008000000 */
[----:B------:R-:W-:Y:S01]  /*0f00*/  VIADD R23, R23, 0x1 ;  /* 0x0000000117177836 */ /* 0x000fe20000000000 */
[----:B------:R-:W-:Y:S06]  /*0f10*/  @P0 BRA `(.L_x_313) ;  /* 0xfffffff800440947 */ /* 0x000fec000383ffff */
.L_x_308:
        /* <DEDUP_REMOVED lines=22> */
.L_x_315:
        /* <DEDUP_REMOVED lines=55> */
.L_x_314:
        /* <DEDUP_REMOVED lines=34> */
.L_x_316:
        /* <DEDUP_REMOVED lines=22> */
.L_x_317:
[----:B------:R-:W-:Y:S05]  /*1770*/  @!P1 EXIT ;  /* 0x000000000000994d */ /* 0x000fea0003800000 */
[----:B01----:R-:W0:Y:S01]  /*1780*/  LDC.64 R6, c[0x0][0x390] ;  /* 0x0000e400ff067b82 */ /* 0x003e220000000a00 */
[----:B------:R1:W2:Y:S01]  /*1790*/  MUFU.RCP R11, R4 ;  /* 0x00000004000b7308 */ /* 0x0002a20000001000 */
[----:B------:R-:W-:Y:S02]  /*17a0*/  IMAD.IADD R5, R0, 0x1, R5 ;  /* 0x0000000100057824 */ /* 0x000fe400078e0205 */
[----:B------:R-:W-:-:S07]  /*17b0*/  IMAD.MOV R15, RZ, RZ, -R15 ;  /* 0x000000ffff0f7224 */ /* 0x000fce00078e0a0f */
.L_x_318:
        /* <DEDUP_REMOVED lines=9> */
.L_x_319:
        /* <DEDUP_REMOVED lines=11> */
.L_x_3759:


//--------------------- .text._ZN4vllm3moe10topkGatingILi8ELi16ELi4ELi16ELi32Ej13__nv_bfloat16LNS0_11ScoringFuncE1EEEvPKT5_PKbPfiPT4_PiiiibPKf --------------------------
	.section	.text._ZN4vllm3moe10topkGatingILi8ELi16ELi4ELi16ELi32Ej13__nv_bfloat16LNS0_11ScoringFuncE1EEEvPKT5_PKbPfiPT4_PiiiibPKf,"ax",@progbits
	.align	128
        .global         _ZN4vllm3moe10topkGatingILi8ELi16ELi4ELi16ELi32Ej13__nv_bfloat16LNS0_11ScoringFuncE1EEEvPKT5_PKbPfiPT4_PiiiibPKf
        .type           _ZN4vllm3moe10topkGatingILi8ELi16ELi4ELi16ELi32Ej13__nv_bfloat16LNS0_11ScoringFuncE1EEEvPKT5_PKbPfiPT4_PiiiibPKf,@function
        .size           _ZN4vllm3moe10topkGatingILi8ELi16ELi4ELi16ELi32Ej13__nv_bfloat16LNS0_11ScoringFuncE1EEEvPKT5_PKbPfiPT4_PiiiibPKf,(.L_x_3760 - _ZN4vllm3moe10topkGatingILi8ELi16ELi4ELi16ELi32Ej13__nv_bfloat16LNS0_11ScoringFuncE1EEEvPKT5_PKbPfiPT4_PiiiibPKf)
        .other          _ZN4vllm3moe10topkGatingILi8ELi16ELi4ELi16ELi32Ej13__nv_bfloat16LNS0_11ScoringFuncE1EEEvPKT5_PKbPfiPT4_PiiiibPKf,@"STO_CUDA_ENTRY STV_DEFAULT"
_ZN4vllm3moe10topkGatingILi8ELi16ELi4ELi16ELi32Ej13__nv_bfloat16LNS0_11ScoringFuncE1EEEvPKT5_PKbPfiPT4_PiiiibPKf:
.text._ZN4vllm3moe10topkGatingILi8ELi16ELi4ELi16ELi32Ej13__nv_bfloat16LNS0_11ScoringFuncE1EEEvPKT5_PKbPfiPT4_PiiiibPKf:
        /* <DEDUP_REMOVED lines=53> */
[----:B------:R-:W-:Y:S01]  /*0350*/  IMAD.U32 R13, R4, 0x10000, RZ ;  /* 0x00010000040d7824 */ /* 0x000fe200078e00ff */
[----:B------:R-:W-:Y:S01]  /*0360*/  SHF.L.U32 R6, R6, 0x10, RZ ;  /* 0x0000001006067819 */ /* 0x000fe200000006ff */
[----:B------:R-:W-:-:S02]  /*0370*/  IMAD.U32 R5, R5, 0x10000, RZ ;  /* 0x0001000005057824 */ /* 0x000fc400078e00ff */
        /* <DEDUP_REMOVED lines=75> */
.L_x_325:
[CC--:B------:R-:W-:Y:S01]  /*0830*/  FSETP.GT.FTZ.AND P6, PT, R19.reuse, R12.reuse, PT ;  /* 0x0000000c1300720b */ /* 0x0c0fe20003fd4000 */
[----:B------:R-:W-:Y:S03]  /*0840*/  BSSY.RECONVERGENT B0, `(.L_x_321) ;  /* 0x000003a000007945 */ /* 0x000fe60003800200 */
[----:B------:R-:W-:Y:S02]  /*0850*/  FSEL R15, R19, R12, P6 ;  /* 0x0000000c130f7208 */ /* 0x000fe40003000000 */
[----:B------:R-:W-:Y:S02]  /*0860*/  FSEL R27, R10, R5, P6 ;  /* 0x000000050a1b7208 */ /* 0x000fe40003000000 */
[----:B------:R-:W-:Y:S02]  /*0870*/  FSETP.GT.FTZ.AND P2, PT, R16, R15, PT ;  /* 0x0000000f1000720b */ /* 0x000fe40003f54000 */
[----:B------:R-:W-:-:S02]  /*0880*/  SEL R26, RZ, 0x1, !P6 ;  /* 0x00000001ff1a7807 */ /* 0x000fc40007000000 */
[----:B------:R-:W-:Y:S02]  /*0890*/  FSEL R15, R16, R15, P2 ;  /* 0x0000000f100f7208 */ /* 0x000fe40001000000 */
[----:B------:R-:W-:Y:S02]  /*08a0*/  FSEL R28, R6, R27, P2 ;  /* 0x0000001b061c7208 */ /* 0x000fe40001000000 */
[-C--:B------:R-:W-:Y:S02]  /*08b0*/  FSETP.GT.FTZ.AND P3, PT, R20, R15.reuse, PT ;  /* 0x0000000f1400720b */ /* 0x080fe40003f74000 */
[----:B------:R-:W-:Y:S02]  /*08c0*/  SEL R27, R26, 0x2, !P2 ;  /* 0x000000021a1b7807 */ /* 0x000fe40005000000 */
        /* <DEDUP_REMOVED lines=18> */
[----:B----4-:R-:W-:-:S13]  /*09f0*/  FSETP.GEU.FTZ.AND P2, PT, R15, R14, PT ;  /* 0x0000000e0f00720b */ /* 0x010fda0003f5e000 */
[----:B------:R-:W-:Y:S01]  /*0a00*/  @P2 FSETP.NEU.FTZ.AND P3, PT, R15, R14, PT ;  /* 0x0000000e0f00220b */ /* 0x000fe20003f7d000 */
[----:B------:R-:W-:Y:S01]  /*0a10*/  IMAD.IADD R14, R2, 0x1, R27 ;  /* 0x00000001020e7824 */ /* 0x000fe200078e021b */
[----:B------:R-:W-:-:S04]  /*0a20*/  FSEL R15, R11, R26, P4 ;  /* 0x0000001a0b0f7208 */ /* 0x000fc80002000000 */
[----:B------:R-:W4:Y:S01]  /*0a30*/  SHFL.BFLY PT, R27, R14, 0x1, 0x1e1f ;  /* 0x0c3e1f000e1b7f89 */ /* 0x000f2200000e0000 */
[----:B------:R-:W-:-:S04]  /*0a40*/  FSEL R26, R8, R15, P5 ;  /* 0x0000000f081a7208 */ /* 0x000fc80002800000 */
[----:B------:R-:W-:-:S05]  /*0a50*/  FSEL R15, R13, R26, P6 ;  /* 0x0000001a0d0f7208 */ /* 0x000fca0003000000 */
[----:B------:R-:W5:Y:S01]  /*0a60*/  SHFL.BFLY PT, R28, R15, 0x1, 0x1e1f ;  /* 0x0c3e1f000f1c7f89 */ /* 0x000f6200000e0000 */
[-C--:B----4-:R-:W-:Y:S02]  /*0a70*/  @P2 ISETP.LT.AND P0, PT, R27, R14.reuse, !P3 ;  /* 0x0000000e1b00220c */ /* 0x090fe40005f01270 */
[----:B------:R-:W-:Y:S02]  /*0a80*/  ISETP.NE.AND P2, PT, R3, RZ, PT ;  /* 0x000000ff0300720c */ /* 0x000fe40003f45270 */
[----:B------:R-:W-:Y:S02]  /*0a90*/  SEL R26, R27, R14, P0 ;  /* 0x0000000e1b1a7207 */ /* 0x000fe40000000000 */
[----:B-----5:R-:W-:-:S09]  /*0aa0*/  FSEL R27, R28, R15, P0 ;  /* 0x0000000f1c1b7208 */ /* 0x020fd20000000000 */
        /* <DEDUP_REMOVED lines=19> */
.L_x_322:
[----:B0123--:R-:W-:Y:S05]  /*0be0*/  BSYNC.RECONVERGENT B0 ;  /* 0x0000000000007941 */ /* 0x00ffea0003800200 */
.L_x_321:
        /* <DEDUP_REMOVED lines=18> */
[----:B------:R-:W-:-:S04]  /*0d10*/  SHF.R.S32.HI R27, RZ, 0x4, R27 ;  /* 0x00000004ff1b7819 */ /* 0x000fc8000001141b */
[----:B------:R-:W-:-:S05]  /*0d20*/  LEA R26, R27, R26, 0x3 ;  /* 0x0000001a1b1a7211 */ /* 0x000fca00078e18ff */
        /* <DEDUP_REMOVED lines=17> */
.L_x_324:
[----:B------:R-:W-:Y:S05]  /*0e40*/  BSYNC.RECONVERGENT B0 ;  /* 0x0000000000007941 */ /* 0x000fea0003800200 */
.L_x_323:
[----:B----4-:R-:W-:Y:S01]  /*0e50*/  IADD3 R25, PT, PT, R25, UR11, RZ ;  /* 0x0000000b19197c10 */ /* 0x010fe2000fffe0ff */
[----:B------:R-:W-:Y:S01]  /*0e60*/  VIADD R23, R23, 0x1 ;  /* 0x0000000117177836 */ /* 0x000fe20000000000 */
[----:B------:R-:W-:Y:S06]  /*0e70*/  @P0 BRA `(.L_x_325) ;  /* 0xfffffff8006c0947 */ /* 0x000fec000383ffff */
.L_x_320:
        /* <DEDUP_REMOVED lines=22> */
.L_x_327:
        /* <DEDUP_REMOVED lines=55> */
.L_x_326:
[----:B------:R-:W-:Y:S05]  /*1350*/  @!P2 EXIT ;  /* 0x000000000000a94d */ /* 0x000fea0003800000 */
[----:B------:R-:W-:Y:S02]  /*1360*/  ISETP.GE.U32.AND P0, PT, R18, 0x8, PT ;  /* 0x000000081200780c */ /* 0x000fe40003f06070 */
[----:B0-----:R-:W-:-:S04]  /*1370*/  LOP3.LUT R22, R15, 0x7, RZ, 0xc0, !PT ;  /* 0x000000070f167812 */ /* 0x001fc800078ec0ff */
[----:B------:R-:W-:-:S07]  /*1380*/  ISETP.NE.AND P1, PT, R22, RZ, PT ;  /* 0x000000ff1600720c */ /* 0x000fce0003f25270 */
[----:B------:R-:W-:Y:S06]  /*1390*/  @!P0 BRA `(.L_x_328) ;  /* 0x0000000000748947 */ /* 0x000fec0003800000 */
[----:B------:R-:W0:Y:S01]  /*13a0*/  LDC.64 R2, c[0x0][0x390] ;  /* 0x0000e400ff027b82 */ /* 0x000e220000000a00 */
        /* <DEDUP_REMOVED lines=28> */
.L_x_328:
        /* <DEDUP_REMOVED lines=22> */
.L_x_329:
[----:B------:R-:W-:Y:S05]  /*16d0*/  @!P1 EXIT ;  /* 0x000000000000994d */ /* 0x000fea0003800000 */
[----:B01----:R-:W0:Y:S01]  /*16e0*/  LDC.64 R6, c[0x0][0x390] ;  /* 0x0000e400ff067b82 */ /* 0x003e220000000a00 */
[----:B------:R1:W2:Y:S01]  /*16f0*/  MUFU.RCP R11, R4 ;  /* 0x00000004000b7308 */ /* 0x0002a20000001000 */
[----:B------:R-:W-:Y:S02]  /*1700*/  IMAD.IADD R5, R0, 0x1, R5 ;  /* 0x0000000100057824 */ /* 0x000fe400078e0205 */
[----:B------:R-:W-:-:S07]  /*1710*/  IMAD.MOV R15, RZ, RZ, -R15 ;  /* 0x000000ffff0f7224 */ /* 0x000fce00078e0a0f */
.L_x_330:
        /* <DEDUP_REMOVED lines=9> */
.L_x_331:
        /* <DEDUP_REMOVED lines=13> */
.L_x_3760:


//--------------------- .text._ZN4vllm3moe10topkGatingILi8ELi8ELi4ELi16ELi32Ej13__nv_bfloat16LNS0_11ScoringFuncE1EEEvPKT5_PKbPfiPT4_PiiiibPKf --------------------------
	.section	.text._ZN4vllm3moe10topkGatingILi8ELi8ELi4ELi16ELi32Ej13__nv_bfloat16LNS0_11ScoringFuncE1EEEvPKT5_PKbPfiPT4_PiiiibPKf,"ax",@progbits
	.align	128
        .global         _ZN4vllm3moe10topkGatingILi8ELi8ELi4ELi16ELi32Ej13__nv_bfloat16LNS0_11ScoringFuncE1EEEvPKT5_PKbPfiPT4_PiiiibPKf
        .type           _ZN4vllm3moe10topkGatingILi8ELi8ELi4ELi16ELi32Ej13__nv_bfloat16LNS0_11ScoringFuncE1EEEvPKT5_PKbPfiPT4_PiiiibPKf,@function
        .size           _ZN4vllm3moe10topkGatingILi8ELi8ELi4ELi16ELi32Ej13__nv_bfloat16LNS0_11ScoringFuncE1EEEvPKT5_PKbPfiPT4_PiiiibPKf,(.L_x_3761 - _ZN4vllm3moe10topkGatingILi8ELi8ELi4ELi16ELi32Ej13__nv_bfloat16LNS0_11ScoringFuncE1EEEvPKT5_PKbPfiPT4_PiiiibPKf)
        .other          _ZN4vllm3moe10topkGatingILi8ELi8ELi4ELi16ELi32Ej13__nv_bfloat16LNS0_11ScoringFuncE1EEEvPKT5_PKbPfiPT4_PiiiibPKf,@"STO_CUDA_ENTRY STV_DEFAULT"
_ZN4vllm3moe10topkGatingILi8ELi8ELi4ELi16ELi32Ej13__nv_bfloat16LNS0_11ScoringFuncE1EEEvPKT5_PKbPfiPT4_PiiiibPKf:
.text._ZN4vllm3moe10topkGatingILi8ELi8ELi4ELi16ELi32Ej13__nv_bfloat16LNS0_11ScoringFuncE1EEEvPKT5_PKbPfiPT4_PiiiibPKf:
        /* <DEDUP_REMOVED lines=25> */
[----:B------:R4:W2:Y:S04]  /*0190*/  @P0 LDG.E.U8 R2, desc[UR6][R8.64] ;  /* 0x0000000608020981 */ /* 0x0008a8000c1e1100 */
[----:B0-----:R-:W3:Y:S04]  /*01a0*/  @P1 LDG.E R11, desc[UR6][R24.64] ;  /* 0x00000006180b1981 */ /* 0x001ee8000c1e1900 */
        /* <DEDUP_REMOVED lines=8> */
[C---:B----4-:R-:W-:Y:S01]  /*0230*/  IMAD.U32 R8, R5.reuse, 0x10000, RZ ;  /* 0x0001000005087824 */ /* 0x050fe200078e00ff */
[----:B------:R-:W-:Y:S01]  /*0240*/  PRMT R5, R5, 0x7632, R5 ;  /* 0x0000763205057816 */ /* 0x000fe20000000005 */
[C---:B------:R-:W-:Y:S01]  /*0250*/  IMAD.U32 R12, R6.reuse, 0x10000, RZ ;  /* 0x00010000060c7824 */ /* 0x040fe200078e00ff */
[----:B------:R-:W-:Y:S01]  /*0260*/  PRMT R6, R6, 0x7632, R6 ;  /* 0x0000763206067816 */ /* 0x000fe20000000006 */
[----:B------:R-:W-:Y:S01]  /*0270*/  FMUL.FTZ R9, R8, -1.4426950216293334961 ;  /* 0xbfb8aa3b08097820 */ /* 0x000fe20000410000 */
[----:B------:R-:W-:Y:S02]  /*0280*/  IMAD.U32 R10, R4, 0x10000, RZ ;  /* 0x00010000040a7824 */ /* 0x000fe400078e00ff */
[----:B------:R-:W-:Y:S01]  /*0290*/  FMUL.FTZ R8, R12, -1.4426950216293334961 ;  /* 0xbfb8aa3b0c087820 */ /* 0x000fe20000410000 */
[C---:B------:R-:W-:Y:S01]  /*02a0*/  IMAD.U32 R12, R7.reuse, 0x10000, RZ ;  /* 0x00010000070c7824 */ /* 0x040fe200078e00ff */
[----:B------:R-:W-:Y:S01]  /*02b0*/  PRMT R4, R4, 0x7632, R4 ;  /* 0x0000763204047816 */ /* 0x000fe20000000004 */
[----:B------:R-:W-:Y:S01]  /*02c0*/  FMUL.FTZ R10, R10, -1.4426950216293334961 ;  /* 0xbfb8aa3b0a0a7820 */ /* 0x000fe20000410000 */
[----:B------:R-:W-:Y:S01]  /*02d0*/  PRMT R7, R7, 0x7632, R7 ;  /* 0x0000763207077816 */ /* 0x000fe20000000007 */
[----:B------:R-:W-:Y:S01]  /*02e0*/  FMUL.FTZ R21, R12, -1.4426950216293334961 ;  /* 0xbfb8aa3b0c157820 */ /* 0x000fe20000410000 */
[----:B------:R-:W-:Y:S01]  /*02f0*/  IMAD.U32 R6, R6, 0x10000, RZ ;  /* 0x0001000006067824 */ /* 0x000fe200078e00ff */
[----:B------:R-:W4:Y:S01]  /*0300*/  MUFU.EX2 R9, R9 ;  /* 0x0000000900097308 */ /* 0x000f220000000800 */
[----:B------:R-:W-:-:S02]  /*0310*/  IMAD.U32 R12, R4, 0x10000, RZ ;  /* 0x00010000040c7824 */ /* 0x000fc400078e00ff */
[----:B------:R-:W-:Y:S02]  /*0320*/  IMAD.U32 R7, R7, 0x10000, RZ ;  /* 0x0001000007077824 */ /* 0x000fe400078e00ff */
[----:B------:R-:W-:Y:S01]  /*0330*/  FMUL.FTZ R18, R12, -1.4426950216293334961 ;  /* 0xbfb8aa3b0c127820 */ /* 0x000fe20000410000 */
[----:B------:R-:W-:Y:S02]  /*0340*/  IMAD.U32 R12, R5, 0x10000, RZ ;  /* 0x00010000050c7824 */ /* 0x000fe400078e00ff */
[----:B------:R-:W-:Y:S01]  /*0350*/  FMUL.FTZ R7, R7, -1.4426950216293334961 ;  /* 0xbfb8aa3b07077820 */ /* 0x000fe20000410000 */
[----:B------:R1:W0:Y:S01]  /*0360*/  MUFU.EX2 R4, R21 ;  /* 0x0000001500047308 */ /* 0x0002220000000800 */
[----:B------:R-:W-:-:S07]  /*0370*/  FMUL.FTZ R12, R12, -1.4426950216293334961 ;  /* 0xbfb8aa3b0c0c7820 */ /* 0x000fce0000410000 */
[----:B------:R-:W0:Y:S01]  /*0380*/  MUFU.EX2 R10, R10 ;  /* 0x0000000a000a7308 */ /* 0x000e220000000800 */
[----:B-1----:R-:W-:Y:S01]  /*0390*/  FMUL.FTZ R21, R6, -1.4426950216293334961 ;  /* 0xbfb8aa3b06157820 */ /* 0x002fe20000410000 */
[----:B----4-:R-:W-:Y:S01]  /*03a0*/  FADD.FTZ R9, R9, 1 ;  /* 0x3f80000009097421 */ /* 0x010fe20000010000 */
[----:B--2---:R-:W-:-:S05]  /*03b0*/  ISETP.EQ.OR P0, PT, R2, RZ, !P0 ;  /* 0x000000ff0200720c */ /* 0x004fca0004702670 */
[----:B------:R-:W1:Y:S01]  /*03c0*/  MUFU.EX2 R8, R8 ;  /* 0x0000000800087308 */ /* 0x000e620000000800 */
[----:B0-----:R-:W-:-:S07]  /*03d0*/  FADD.FTZ R4, R4, 1 ;  /* 0x3f80000004047421 */ /* 0x001fce0000010000 */
[----:B------:R-:W0:Y:S01]  /*03e0*/  MUFU.EX2 R12, R12 ;  /* 0x0000000c000c7308 */ /* 0x000e220000000800 */
[----:B------:R-:W-:-:S07]  /*03f0*/  FADD.FTZ R6, R10, 1 ;  /* 0x3f8000000a067421 */ /* 0x000fce0000010000 */
[----:B------:R-:W2:Y:S01]  /*0400*/  MUFU.EX2 R21, R21 ;  /* 0x0000001500157308 */ /* 0x000ea20000000800 */
[----:B-1----:R-:W-:-:S07]  /*0410*/  FADD.FTZ R8, R8, 1 ;  /* 0x3f80000008087421 */ /* 0x002fce0000010000 */
[----:B------:R-:W1:Y:S01]  /*0420*/  MUFU.EX2 R23, R7 ;  /* 0x0000000700177308 */ /* 0x000e620000000800 */
[----:B0-----:R-:W-:-:S07]  /*0430*/  FADD.FTZ R12, R12, 1 ;  /* 0x3f8000000c0c7421 */ /* 0x001fce0000010000 */
[----:B------:R0:W4:Y:S01]  /*0440*/  MUFU.EX2 R5, R18 ;  /* 0x0000001200057308 */ /* 0x0001220000000800 */
[----:B--2---:R-:W-:-:S07]  /*0450*/  FADD.FTZ R21, R21, 1 ;  /* 0x3f80000015157421 */ /* 0x004fce0000010000 */
[----:B------:R-:W2:Y:S01]  /*0460*/  MUFU.RCP R6, R6 ;  /* 0x0000000600067308 */ /* 0x000ea20000001000 */
[----:B-1----:R-:W-:Y:S01]  /*0470*/  FADD.FTZ R23, R23, 1 ;  /* 0x3f80000017177421 */ /* 0x002fe20000010000 */
[----:B0-----:R-:W-:-:S05]  /*0480*/  IMAD.U32 R18, RZ, RZ, UR4 ;  /* 0x00000004ff127e24 */ /* 0x001fca000f8e00ff */
[----:B------:R-:W-:Y:S01]  /*0490*/  ISETP.GE.AND P2, PT, R18, 0x1, PT ;  /* 0x000000011200780c */ /* 0x000fe20003f46270 */
[----:B------:R-:W0:Y:S01]  /*04a0*/  MUFU.RCP R9, R9 ;  /* 0x0000000900097308 */ /* 0x000e220000001000 */
[----:B----4-:R-:W-:-:S07]  /*04b0*/  FADD.FTZ R5, R5, 1 ;  /* 0x3f80000005057421 */ /* 0x010fce0000010000 */
[----:B------:R-:W1:Y:S01]  /*04c0*/  MUFU.RCP R8, R8 ;  /* 0x0000000800087308 */ /* 0x000e620000001000 */
[----:B--2---:R-:W-:-:S04]  /*04d0*/  FSETP.NE.FTZ.AND P5, PT, |R6|, +INF , PT ;  /* 0x7f8000000600780b */ /* 0x004fc80003fb5200 */
[----:B------:R-:W-:-:S03]  /*04e0*/  FSEL R2, R6, RZ, P5 ;  /* 0x000000ff06027208 */ /* 0x000fc60002800000 */
[----:B------:R2:W4:Y:S01]  /*04f0*/  MUFU.RCP R10, R4 ;  /* 0x00000004000a7308 */ /* 0x0005220000001000 */
[----:B0-----:R-:W-:-:S07]  /*0500*/  FSETP.NE.FTZ.AND P6, PT, |R9|, +INF , PT ;  /* 0x7f8000000900780b */ /* 0x001fce0003fd5200 */
[----:B------:R0:W5:Y:S01]  /*0510*/  MUFU.RCP R7, R5 ;  /* 0x0000000500077308 */ /* 0x0001620000001000 */
[----:B-1----:R-:W-:Y:S02]  /*0520*/  FSETP.NE.FTZ.AND P3, PT, |R8|, +INF , PT ;  /* 0x7f8000000800780b */ /* 0x002fe40003f75200 */
[----:B--2---:R-:W-:-:S05]  /*0530*/  FSEL R4, R9, RZ, P6 ;  /* 0x000000ff09047208 */ /* 0x004fca0003000000 */
[----:B------:R-:W1:Y:S01]  /*0540*/  MUFU.RCP R12, R12 ;  /* 0x0000000c000c7308 */ /* 0x000e620000001000 */
[----:B----4-:R-:W-:Y:S02]  /*0550*/  FSETP.NE.FTZ.AND P4, PT, |R10|, +INF , PT ;  /* 0x7f8000000a00780b */ /* 0x010fe40003f95200 */
[----:B0-----:R-:W-:Y:S02]  /*0560*/  FSEL R5, R8, RZ, P3 ;  /* 0x000000ff08057208 */ /* 0x001fe40001800000 */
[----:B------:R-:W-:Y:S01]  /*0570*/  FSEL R6, R10, RZ, P4 ;  /* 0x000000ff0a067208 */ /* 0x000fe20002000000 */
[----:B---3--:R-:W-:Y:S01]  /*0580*/  @P1 FADD.FTZ R10, R2, R11 ;  /* 0x0000000b020a1221 */ /* 0x008fe20000010000 */
[----:B------:R-:W-:Y:S01]  /*0590*/  @!P1 IMAD.MOV.U32 R10, RZ, RZ, R2 ;  /* 0x000000ffff0a9224 */ /* 0x000fe200078e0002 */
[----:B------:R-:W0:Y:S01]  /*05a0*/  MUFU.RCP R21, R21 ;  /* 0x0000001500157308 */ /* 0x000e220000001000 */
[----:B-----5:R-:W-:-:S04]  /*05b0*/  FSETP.NE.FTZ.AND P5, PT, |R7|, +INF , PT ;  /* 0x7f8000000700780b */ /* 0x020fc80003fb5200 */
[----:B------:R-:W-:-:S03]  /*05c0*/  FSEL R7, R7, RZ, P5 ;  /* 0x000000ff07077208 */ /* 0x000fc60002800000 */
[----:B------:R-:W2:Y:S01]  /*05d0*/  MUFU.RCP R23, R23 ;  /* 0x0000001700177308 */ /* 0x000ea20000001000 */
[----:B-1----:R-:W-:-:S04]  /*05e0*/  FSETP.NE.FTZ.AND P6, PT, |R12|, +INF , PT ;  /* 0x7f8000000c00780b */ /* 0x002fc80003fd5200 */
[----:B------:R-:W-:Y:S01]  /*05f0*/  FSEL R8, R12, RZ, P6 ;  /* 0x000000ff0c087208 */ /* 0x000fe20003000000 */
[----:B------:R-:W-:Y:S01]  /*0600*/  @P1 FADD.FTZ R12, R4, R13 ;  /* 0x0000000d040c1221 */ /* 0x000fe20000010000 */
[----:B------:R-:W-:Y:S01]  /*0610*/  @P1 FADD.FTZ R13, R5, R14 ;  /* 0x0000000e050d1221 */ /* 0x000fe20000010000 */
[----:B------:R-:W-:Y:S01]  /*0620*/  @P1 FADD.FTZ R14, R6, R15 ;  /* 0x0000000f060e1221 */ /* 0x000fe20000010000 */
[----:B0-----:R-:W-:Y:S01]  /*0630*/  FSETP.NE.FTZ.AND P3, PT, |R21|, +INF , PT ;  /* 0x7f8000001500780b */ /* 0x001fe20003f75200 */
[----:B------:R-:W-:Y:S01]  /*0640*/  @P1 FADD.FTZ R15, R7, R22 ;  /* 0x00000016070f1221 */ /* 0x000fe20000010000 */
[----:B------:R-:W-:Y:S01]  /*0650*/  @P1 FADD.FTZ R24, R8, R19 ;  /* 0x0000001308181221 */ /* 0x000fe20000010000 */
[----:B------:R-:W-:Y:S01]  /*0660*/  @!P1 IMAD.MOV.U32 R12, RZ, RZ, R4 ;  /* 0x000000ffff0c9224 */ /* 0x000fe200078e0004 */
[----:B------:R-:W-:Y:S01]  /*0670*/  FSEL R9, R21, RZ, P3 ;  /* 0x000000ff15097208 */ /* 0x000fe20001800000 */
[----:B------:R-:W-:Y:S02]  /*0680*/  @!P1 IMAD.MOV.U32 R13, RZ, RZ, R5 ;  /* 0x000000ffff0d9224 */ /* 0x000fe400078e0005 */
[----:B------:R-:W-:Y:S01]  /*0690*/  @!P1 IMAD.MOV.U32 R14, RZ, RZ, R6 ;  /* 0x000000ffff0e9224 */ /* 0x000fe200078e0006 */
[----:B--2---:R-:W-:Y:S01]  /*06a0*/  FSETP.NE.FTZ.AND P4, PT, |R23|, +INF , PT ;  /* 0x7f8000001700780b */ /* 0x004fe20003f95200 */
[----:B------:R-:W-:Y:S01]  /*06b0*/  @P1 FADD.FTZ R25, R9, R20 ;  /* 0x0000001409191221 */ /* 0x000fe20000010000 */
[----:B------:R-:W-:-:S02]  /*06c0*/  @!P1 IMAD.MOV.U32 R15, RZ, RZ, R7 ;  /* 0x000000ffff0f9224 */ /* 0x000fc400078e0007 */
[----:B------:R-:W-:Y:S01]  /*06d0*/  FSEL R11, R23, RZ, P4 ;  /* 0x000000ff170b7208 */ /* 0x000fe20002000000 */
[----:B------:R-:W-:Y:S02]  /*06e0*/  @!P1 IMAD.MOV.U32 R24, RZ, RZ, R8 ;  /* 0x000000ffff189224 */ /* 0x000fe400078e0008 */
[----:B------:R-:W-:Y:S02]  /*06f0*/  @!P1 IMAD.MOV.U32 R25, RZ, RZ, R9 ;  /* 0x000000ffff199224 */ /* 0x000fe400078e0009 */
[----:B------:R-:W-:Y:S01]  /*0700*/  @P1 FADD.FTZ R26, R11, R26 ;  /* 0x0000001a0b1a1221 */ /* 0x000fe20000010000 */
        /* <DEDUP_REMOVED lines=8> */
[----:B------:R-:W-:Y:S01]  /*0790*/  IMAD R29, R3, R18, RZ ;  /* 0x00000012031d7224 */ /* 0x000fe200078e02ff */
[----:B------:R-:W0:Y:S01]  /*07a0*/  LDCU.U8 UR9, c[0x0][0x3bc] ;  /* 0x00007780ff0977ac */ /* 0x000e220008000000 */
[----:B------:R-:W-:Y:S02]  /*07b0*/  IMAD R0, R17, 0x80, R0 ;  /* 0x0000008011007824 */ /* 0x000fe400078e0200 */
[----:B------:R-:W-:Y:S01]  /*07c0*/  IMAD.MOV.U32 R33, RZ, RZ, RZ ;  /* 0x000000ffff217224 */ /* 0x000fe200078e00ff */
[----:B------:R-:W1:Y:S01]  /*07d0*/  LDCU UR8, c[0x0][0x3b8] ;  /* 0x00007700ff0877ac */ /* 0x000e620008000800 */
[----:B------:R-:W-:Y:S02]  /*07e0*/  IMAD R27, R27, 0x20, R0 ;  /* 0x000000201b1b7824 */ /* 0x000fe400078e0200 */
[----:B------:R-:W-:Y:S01]  /*07f0*/  IMAD.MOV.U32 R30, RZ, RZ, R3 ;  /* 0x000000ffff1e7224 */ /* 0x000fe200078e0003 */
[----:B------:R-:W-:Y:S01]  /*0800*/  UMOV UR5, 0x1 ;  /* 0x0000000100057882 */ /* 0x000fe20000000000 */
[----:B------:R-:W-:-:S07]  /*0810*/  IMAD.MOV R31, RZ, RZ, -R28 ;  /* 0x000000ffff1f7224 */ /* 0x000fce00078e0a1c */
.L_x_336:
[CC--:B------:R-:W-:Y:S01]  /*0820*/  FSETP.GT.FTZ.AND P3, PT, R15.reuse, R10.reuse, PT ;  /* 0x0000000a0f00720b */ /* 0x0c0fe20003f74000 */
[----:B------:R-:W2:Y:S03]  /*0830*/  LDC.64 R18, c[0x0][0x3b0] ;  /* 0x0000ec00ff127b82 */ /* 0x000ea60000000a00 */
[----:B------:R-:W-:-:S04]  /*0840*/  FSEL R17, R15, R10, P3 ;  /* 0x0000000a0f117208 */ /* 0x000fc80001800000 */
[----:B------:R-:W-:-:S04]  /*0850*/  FSETP.GT.FTZ.AND P5, PT, R12, R17, PT ;  /* 0x000000110c00720b */ /* 0x000fc80003fb4000 */
[----:B------:R-:W-:-:S04]  /*0860*/  FSEL R17, R12, R17, P5 ;  /* 0x000000110c117208 */ /* 0x000fc80002800000 */
        /* <DEDUP_REMOVED lines=10> */
[----:B------:R-:W-:-:S02]  /*0910*/  FSEL R17, R7, R2, P3 ;  /* 0x0000000207117208 */ /* 0x000fc40001800000 */
[----:B------:R-:W-:Y:S02]  /*0920*/  SEL R0, R0, 0x3, !P4 ;  /* 0x0000000300007807 */ /* 0x000fe40006000000 */
[----:B------:R-:W-:Y:S02]  /*0930*/  FSEL R17, R4, R17, P5 ;  /* 0x0000001104117208 */ /* 0x000fe40002800000 */
[----:B--2---:R-:W-:Y:S02]  /*0940*/  ISETP.LE.AND P5, PT, R18, UR5, PT ;  /* 0x0000000512007c0c */ /* 0x004fe4000bfa3270 */
[----:B------:R-:W-:Y:S02]  /*0950*/  SEL R0, R0, 0x4, !P2 ;  /* 0x0000000400007807 */ /* 0x000fe40005000000 */
[----:B------:R-:W-:Y:S02]  /*0960*/  FSETP.GT.FTZ.AND P3, PT, R26, R21, PT ;  /* 0x000000151a00720b */ /* 0x000fe40003f74000 */
[----:B------:R-:W-:-:S04]  /*0970*/  SEL R0, R0, 0x5, !P1 ;  /* 0x0000000500007807 */ /* 0x000fc80004800000 */
[----:B------:R-:W-:-:S04]  /*0980*/  SEL R0, R0, 0x6, !P6 ;  /* 0x0000000600007807 */ /* 0x000fc80007000000 */
[----:B------:R-:W-:Y:S01]  /*0990*/  SEL R0, R0, 0x7, !P3 ;  /* 0x0000000700007807 */ /* 0x000fe20005800000 */
[----:B------:R-:W-:Y:S06]  /*09a0*/  @P5 BRA `(.L_x_334) ;  /* 0x0000000000445947 */ /* 0x000fec0003800000 */
        /* <DEDUP_REMOVED lines=17> */
.L_x_334:
[CC--:B------:R-:W-:Y:S01]  /*0ac0*/  FSETP.GT.FTZ.AND P5, PT, R15.reuse, R10.reuse, PT ;  /* 0x0000000a0f00720b */ /* 0x0c0fe20003fb4000 */
[----:B------:R-:W-:Y:S01]  /*0ad0*/  IMAD.IADD R32, R0, 0x1, -R19 ;  /* 0x0000000100207824 */ /* 0x000fe200078e0a13 */
[----:B------:R-:W-:Y:S01]  /*0ae0*/  FSEL R16, R8, R17, P4 ;  /* 0x0000001108107208 */ /* 0x000fe20002000000 */
[----:B------:R-:W2:Y:S01]  /*0af0*/  LDC.64 R22, c[0x0][0x3a0] ;  /* 0x0000e800ff167b82 */ /* 0x000ea20000000a00 */
[----:B------:R-:W-:Y:S01]  /*0b00*/  FSEL R21, R15, R10, P5 ;  /* 0x0000000a0f157208 */ /* 0x000fe20002800000 */
[----:B0-----:R-:W-:Y:S01]  /*0b10*/  UPRMT UR4, UR9, 0x8880, URZ ;  /* 0x0000888009047896 */ /* 0x001fe200080000ff */
[----:B------:R-:W-:Y:S02]  /*0b20*/  FSEL R16, R5, R16, P2 ;  /* 0x0000001005107208 */ /* 0x000fe40001000000 */
[----:B------:R-:W-:Y:S02]  /*0b30*/  FSETP.GT.FTZ.AND P4, PT, R12, R21, PT ;  /* 0x000000150c00720b */ /* 0x000fe40003f94000 */
[----:B------:R-:W-:-:S02]  /*0b40*/  FSEL R17, R9, R16, P1 ;  /* 0x0000001009117208 */ /* 0x000fc40000800000 */
[----:B------:R-:W-:Y:S02]  /*0b50*/  FSEL R21, R12, R21, P4 ;  /* 0x000000150c157208 */ /* 0x000fe40002000000 */
[----:B-1----:R-:W-:Y:S02]  /*0b60*/  ISETP.GE.AND P1, PT, R0, UR8, PT ;  /* 0x0000000800007c0c */ /* 0x002fe4000bf26270 */
[----:B------:R-:W-:Y:S02]  /*0b70*/  FSETP.GT.FTZ.AND P2, PT, R24, R21, PT ;  /* 0x000000151800720b */ /* 0x000fe40003f54000 */
[----:B------:R-:W-:Y:S02]  /*0b80*/  FSEL R34, R6, R17, P6 ;  /* 0x0000001106227208 */ /* 0x000fe40003000000 */
[----:B------:R-:W-:Y:S02]  /*0b90*/  FSEL R16, R24, R21, P2 ;  /* 0x0000001518107208 */ /* 0x000fe40001000000 */
[----:B------:R-:W-:Y:S01]  /*0ba0*/  ISETP.GE.AND P1, PT, R0, R19, !P1 ;  /* 0x000000130000720c */ /* 0x000fe20004f26270 */
[----:B------:R-:W0:Y:S01]  /*0bb0*/  LDC.64 R20, c[0x0][0x390] ;  /* 0x0000e400ff147b82 */ /* 0x000e220000000a00 */
[----:B------:R-:W-:-:S02]  /*0bc0*/  FSETP.GT.FTZ.AND P6, PT, R13, R16, PT ;  /* 0x000000100d00720b */ /* 0x000fc40003fd4000 */
[----:B------:R-:W-:Y:S01]  /*0bd0*/  SEL R0, RZ, 0x1, !P5 ;  /* 0x00000001ff007807 */ /* 0x000fe20006800000 */
[----:B--2---:R-:W-:Y:S01]  /*0be0*/  IMAD.WIDE R22, R29, 0x4, R22 ;  /* 0x000000041d167825 */ /* 0x004fe200078e0216 */
[----:B------:R-:W-:Y:S02]  /*0bf0*/  FSEL R16, R13, R16, P6 ;  /* 0x000000100d107208 */ /* 0x000fe40003000000 */
[----:B------:R-:W-:Y:S02]  /*0c00*/  SEL R32, R32, 0x8, P1 ;  /* 0x0000000820207807 */ /* 0x000fe40000800000 */
[CC--:B------:R-:W-:Y:S02]  /*0c10*/  FSETP.GT.FTZ.AND P1, PT, R25.reuse, R16.reuse, PT ;  /* 0x000000101900720b */ /* 0x0c0fe40003f34000 */
[----:B------:R-:W-:Y:S02]  /*0c20*/  SEL R0, R0, 0x2, !P4 ;  /* 0x0000000200007807 */ /* 0x000fe40006000000 */
[----:B------:R-:W-:-:S02]  /*0c30*/  FSEL R17, R25, R16, P1 ;  /* 0x0000001019117208 */ /* 0x000fc40000800000 */
[----:B------:R-:W-:Y:S02]  /*0c40*/  SEL R0, R0, 0x3, !P2 ;  /* 0x0000000300007807 */ /* 0x000fe40005000000 */
[----:B------:R-:W-:Y:S02]  /*0c50*/  FSEL R35, R7, R2, P5 ;  /* 0x0000000207237208 */ /* 0x000fe40002800000 */
[-C--:B------:R-:W-:Y:S02]  /*0c60*/  FSETP.GT.FTZ.AND P5, PT, R14, R17.reuse, PT ;  /* 0x000000110e00720b */ /* 0x080fe40003fb4000 */
[----:B------:R-:W-:Y:S02]  /*0c70*/  SEL R0, R0, 0x4, !P6 ;  /* 0x0000000400007807 */ /* 0x000fe40007000000 */
[----:B------:R-:W-:Y:S01]  /*0c80*/  FSEL R36, R14, R17, P5 ;  /* 0x000000110e247208 */ /* 0x000fe20002800000 */
[----:B0-----:R-:W-:Y:S01]  /*0c90*/  IMAD.WIDE R20, R29, 0x4, R20 ;  /* 0x000000041d147825 */ /* 0x001fe200078e0214 */
[----:B------:R-:W-:Y:S01]  /*0ca0*/  SEL R0, R0, 0x5, !P1 ;  /* 0x0000000500007807 */ /* 0x000fe20004800000 */
[----:B------:R-:W0:Y:S01]  /*0cb0*/  LDC.64 R16, c[0x0][0x3a8] ;  /* 0x0000ea00ff107b82 */ /* 0x000e220000000a00 */
[----:B------:R-:W-:-:S02]  /*0cc0*/  FSEL R35, R4, R35, P4 ;  /* 0x0000002304237208 */ /* 0x000fc40002000000 */
[----:B------:R-:W-:Y:S02]  /*0cd0*/  FSETP.GT.FTZ.AND P4, PT, R26, R36, PT ;  /* 0x000000241a00720b */ /* 0x000fe40003f94000 */
[----:B------:R-:W-:Y:S02]  /*0ce0*/  SEL R0, R0, 0x6, !P5 ;  /* 0x0000000600007807 */ /* 0x000fe40006800000 */
[----:B------:R-:W-:Y:S02]  /*0cf0*/  FSEL R36, R8, R35, P2 ;  /* 0x0000002308247208 */ /* 0x000fe40001000000 */
[----:B------:R-:W-:Y:S02]  /*0d00*/  SEL R0, R0, 0x7, !P4 ;  /* 0x0000000700007807 */ /* 0x000fe40006000000 */
[----:B------:R-:W-:Y:S02]  /*0d10*/  FSEL R36, R5, R36, P6 ;  /* 0x0000002405247208 */ /* 0x000fe40003000000 */
[----:B------:R-:W-:-:S02]  /*0d20*/  ISETP.GE.AND P2, PT, R0, UR8, PT ;  /* 0x0000000800007c0c */ /* 0x000fc4000bf46270 */
[----:B------:R-:W-:Y:S01]  /*0d30*/  FSEL R35, R9, R36, P1 ;  /* 0x0000002409237208 */ /* 0x000fe20000800000 */
[C---:B------:R-:W-:Y:S01]  /*0d40*/  IMAD.IADD R36, R0.reuse, 0x1, -R19 ;  /* 0x0000000100247824 */ /* 0x040fe200078e0a13 */
[----:B------:R-:W-:Y:S02]  /*0d50*/  ISETP.GE.AND P1, PT, R0, R19, !P2 ;  /* 0x000000130000720c */ /* 0x000fe40005726270 */
[----:B------:R-:W-:Y:S02]  /*0d60*/  SEL R37, R32, 0x8, P0 ;  /* 0x0000000820257807 */ /* 0x000fe40000000000 */
[----:B------:R-:W-:Y:S02]  /*0d70*/  SEL R36, R36, 0x8, P1 ;  /* 0x0000000824247807 */ /* 0x000fe40000800000 */
[----:B------:R-:W-:Y:S01]  /*0d80*/  ISETP.NE.AND P1, PT, RZ, UR4, PT ;  /* 0x00000004ff007c0c */ /* 0x000fe2000bf25270 */
[----:B------:R-:W-:Y:S01]  /*0d90*/  UIADD3 UR4, UPT, UPT, UR5, 0x1, URZ ;  /* 0x0000000105047890 */ /* 0x000fe2000fffe0ff */
[----:B------:R-:W-:Y:S01]  /*0da0*/  FSEL R32, R6, R35, P5 ;  /* 0x0000002306207208 */ /* 0x000fe20002800000 */
[----:B0-----:R-:W-:Y:S01]  /*0db0*/  IMAD.WIDE R16, R29, 0x4, R16 ;  /* 0x000000041d107825 */ /* 0x001fe200078e0210 */
[----:B------:R-:W-:-:S02]  /*0dc0*/  FSEL R19, R11, R34, P3 ;  /* 0x000000220b137208 */ /* 0x000fc40001800000 */
[----:B------:R-:W-:Y:S02]  /*0dd0*/  FSEL R35, R11, R32, P4 ;  /* 0x000000200b237208 */ /* 0x000fe40002000000 */
[----:B------:R-:W-:Y:S01]  /*0de0*/  ISETP.LE.AND P2, PT, R18, UR4, PT ;  /* 0x0000000412007c0c */ /* 0x000fe2000bf43270 */
[----:B------:R0:W-:Y:S01]  /*0df0*/  STG.E desc[UR6][R20.64], R19 ;  /* 0x0000001314007986 */ /* 0x0001e2000c101906 */
[----:B------:R-:W-:Y:S01]  /*0e00*/  SEL R36, R36, 0x8, P0 ;  /* 0x0000000824247807 */ /* 0x000fe20000000000 */
[----:B------:R-:W-:Y:S02]  /*0e10*/  FADD.FTZ R32, R19, R33 ;  /* 0x0000002113207221 */ /* 0x000fe40000010000 */
[----:B------:R0:W-:Y:S02]  /*0e20*/  STG.E desc[UR6][R22.64], R37 ;  /* 0x0000002516007986 */ /* 0x0001e4000c101906 */
[----:B------:R-:W-:Y:S02]  /*0e30*/  @P1 FADD.FTZ R33, R35, R32 ;  /* 0x0000002023211221 */ /* 0x000fe40000010000 */
[----:B------:R0:W-:Y:S04]  /*0e40*/  STG.E desc[UR6][R16.64], R30 ;  /* 0x0000001e10007986 */ /* 0x0001e8000c101906 */
[----:B------:R0:W-:Y:S04]  /*0e50*/  STG.E desc[UR6][R20.64+0x4], R35 ;  /* 0x0000042314007986 */ /* 0x0001e8000c101906 */
[----:B------:R0:W-:Y:S04]  /*0e60*/  STG.E desc[UR6][R22.64+0x4], R36 ;  /* 0x0000042416007986 */ /* 0x0001e8000c101906 */
        /* <DEDUP_REMOVED lines=19> */
.L_x_335:
[----:B------:R-:W0:Y:S01]  /*0fa0*/  LDC R0, c[0x0][0x398] ;  /* 0x0000e600ff007b82 */ /* 0x000e220000000800 */
[----:B------:R-:W-:Y:S01]  /*0fb0*/  VIADD R31, R31, 0x2 ;  /* 0x000000021f1f7836 */ /* 0x000fe20000000000 */
[----:B------:R-:W-:Y:S01]  /*0fc0*/  UIADD3 UR5, UPT, UPT, UR5, 0x2, URZ ;  /* 0x0000000205057890 */ /* 0x000fe2000fffe0ff */
[----:B------:R-:W-:-:S03]  /*0fd0*/  VIADD R29, R29, 0x2 ;  /* 0x000000021d1d7836 */ /* 0x000fc60000000000 */
[----:B------:R-:W-:Y:S01]  /*0fe0*/  ISETP.NE.AND P1, PT, R31, RZ, PT ;  /* 0x000000ff1f00720c */ /* 0x000fe20003f25270 */
[C---:B0-----:R-:W-:Y:S02]  /*0ff0*/  IMAD R27, R0.reuse, 0x2, R27 ;  /* 0x00000002001b7824 */ /* 0x041fe400078e021b */
[----:B------:R-:W-:-:S10]  /*1000*/  IMAD R30, R0, 0x2, R30 ;  /* 0x00000002001e7824 */ /* 0x000fd400078e021e */
[----:B------:R-:W-:Y:S05]  /*1010*/  @P1 BRA `(.L_x_336) ;  /* 0xfffffff800001947 */ /* 0x000fea000383ffff */
.L_x_333:
        /* <DEDUP_REMOVED lines=9> */
[----:B------:R-:W-:Y:S01]  /*10b0*/  FSETP.GT.FTZ.AND P4, PT, R12, R15, PT ;  /* 0x0000000f0c00720b */ /* 0x000fe20003f94000 */
[----:B------:R-:W3:Y:S01]  /*10c0*/  LDCU.U8 UR4, c[0x0][0x3bc] ;  /* 0x00007780ff0477ac */ /* 0x000ee20008000000 */
[----:B------:R-:W-:-:S02]  /*10d0*/  FSEL R7, R7, R2, P2 ;  /* 0x0000000207077208 */ /* 0x000fc40001000000 */
[----:B------:R-:W-:Y:S02]  /*10e0*/  FSEL R15, R12, R15, P4 ;  /* 0x0000000f0c0f7208 */ /* 0x000fe40002000000 */
[----:B------:R-:W-:Y:S02]  /*10f0*/  SEL R10, R10, 0x2, !P4 ;  /* 0x000000020a0a7807 */ /* 0x000fe40006000000 */
[----:B------:R-:W-:Y:S02]  /*1100*/  FSETP.GT.FTZ.AND P5, PT, R24, R15, PT ;  /* 0x0000000f1800720b */ /* 0x000fe40003fb4000 */
[----:B------:R-:W-:Y:S02]  /*1110*/  FSEL R7, R4, R7, P4 ;  /* 0x0000000704077208 */ /* 0x000fe40002000000 */
[----:B------:R-:W-:Y:S02]  /*1120*/  FSEL R24, R24, R15, P5 ;  /* 0x0000000f18187208 */ /* 0x000fe40002800000 */
[----:B------:R-:W-:-:S02]  /*1130*/  SEL R10, R10, 0x3, !P5 ;  /* 0x000000030a0a7807 */ /* 0x000fc40006800000 */
[C---:B------:R-:W-:Y:S02]  /*1140*/  FSETP.GT.FTZ.AND P3, PT, R13.reuse, R24, PT ;  /* 0x000000180d00720b */ /* 0x040fe40003f74000 */
[----:B------:R-:W-:Y:S01]  /*1150*/  FSEL R8, R8, R7, P5 ;  /* 0x0000000708087208 */ /* 0x000fe20002800000 */
[----:B------:R-:W-:Y:S01]  /*1160*/  IMAD R7, R28, R0, R3 ;  /* 0x000000001c077224 */ /* 0x000fe200078e0203 */
[----:B------:R-:W-:Y:S01]  /*1170*/  FSEL R24, R13, R24, P3 ;  /* 0x000000180d187208 */ /* 0x000fe20001800000 */
[----:B---3--:R-:W-:Y:S01]  /*1180*/  UPRMT UR4, UR4, 0x8880, URZ ;  /* 0x0000888004047896 */ /* 0x008fe200080000ff */
[----:B------:R-:W-:Y:S01]  /*1190*/  SEL R10, R10, 0x4, !P3 ;  /* 0x000000040a0a7807 */ /* 0x000fe20005800000 */
[----:B------:R-:W3:Y:S01]  /*11a0*/  LDC.64 R12, c[0x0][0x3a8] ;  /* 0x0000ea00ff0c7b82 */ /* 0x000ee20000000a00 */
[----:B------:R-:W-:Y:S02]  /*11b0*/  FSETP.GT.FTZ.AND P1, PT, R25, R24, PT ;  /* 0x000000181900720b */ /* 0x000fe40003f34000 */
[----:B------:R-:W-:Y:S01]  /*11c0*/  FSEL R8, R5, R8, P3 ;  /* 0x0000000805087208 */ /* 0x000fe20001800000 */
[----:B------:R-:W-:Y:S01]  /*11d0*/  IMAD R5, R3, R18, R28 ;  /* 0x0000001203057224 */ /* 0x000fe200078e021c */
[----:B------:R-:W-:-:S02]  /*11e0*/  FSEL R25, R25, R24, P1 ;  /* 0x0000001819197208 */ /* 0x000fc40000800000 */
[----:B------:R-:W-:Y:S01]  /*11f0*/  SEL R10, R10, 0x5, !P1 ;  /* 0x000000050a0a7807 */ /* 0x000fe20004800000 */
[----:B-1----:R-:W-:Y:S01]  /*1200*/  IMAD.WIDE R16, R5, 0x4, R16 ;  /* 0x0000000405107825 */ /* 0x002fe200078e0210 */
[CC--:B------:R-:W-:Y:S02]  /*1210*/  FSETP.GT.FTZ.AND P2, PT, R14.reuse, R25.reuse, PT ;  /* 0x000000190e00720b */ /* 0x0c0fe40003f54000 */
[----:B------:R-:W-:Y:S02]  /*1220*/  FSEL R9, R9, R8, P1 ;  /* 0x0000000809097208 */ /* 0x000fe40000800000 */
[----:B------:R-:W-:Y:S02]  /*1230*/  FSEL R25, R14, R25, P2 ;  /* 0x000000190e197208 */ /* 0x000fe40001000000 */
[----:B------:R-:W1:Y:S01]  /*1240*/  LDC.64 R14, c[0x0][0x3a0] ;  /* 0x0000e800ff0e7b82 */ /* 0x000e620000000a00 */
[----:B------:R-:W-:Y:S02]  /*1250*/  SEL R10, R10, 0x6, !P2 ;  /* 0x000000060a0a7807 */ /* 0x000fe40005000000 */
[----:B------:R-:W-:-:S02]  /*1260*/  FSETP.GT.FTZ.AND P4, PT, R26, R25, PT ;  /* 0x000000191a00720b */ /* 0x000fc40003f94000 */
[----:B------:R-:W-:Y:S02]  /*1270*/  FSEL R6, R6, R9, P2 ;  /* 0x0000000906067208 */ /* 0x000fe40001000000 */
[----:B------:R-:W-:Y:S02]  /*1280*/  SEL R10, R10, 0x7, !P4 ;  /* 0x000000070a0a7807 */ /* 0x000fe40006000000 */
[----:B------:R-:W-:Y:S01]  /*1290*/  FSEL R6, R11, R6, P4 ;  /* 0x000000060b067208 */ /* 0x000fe20002000000 */
[----:B---3--:R-:W-:Y:S01]  /*12a0*/  IMAD.WIDE R12, R5, 0x4, R12 ;  /* 0x00000004050c7825 */ /* 0x008fe200078e020c */
[----:B0-----:R-:W-:-:S03]  /*12b0*/  ISETP.GE.AND P1, PT, R10, UR5, PT ;  /* 0x000000050a007c0c */ /* 0x001fc6000bf26270 */
[C---:B--2---:R-:W-:Y:S01]  /*12c0*/  VIADD R2, R10.reuse, -UR8 ;  /* 0x800000080a027c36 */ /* 0x044fe20008000000 */
[----:B------:R-:W-:Y:S01]  /*12d0*/  ISETP.GE.AND P1, PT, R10, UR8, !P1 ;  /* 0x000000080a007c0c */ /* 0x000fe2000cf26270 */
[----:B------:R0:W-:Y:S03]  /*12e0*/  STG.E desc[UR6][R16.64], R6 ;  /* 0x0000000610007986 */ /* 0x0001e6000c101906 */
[----:B------:R-:W-:Y:S01]  /*12f0*/  SEL R2, R2, 0x8, P1 ;  /* 0x0000000802027807 */ /* 0x000fe20000800000 */
[----:B-1----:R-:W-:-:S03]  /*1300*/  IMAD.WIDE R14, R5, 0x4, R14 ;  /* 0x00000004050e7825 */ /* 0x002fc600078e020e */
[----:B------:R-:W-:Y:S02]  /*1310*/  SEL R5, R2, 0x8, P0 ;  /* 0x0000000802057807 */ /* 0x000fe40000000000 */
[----:B------:R-:W-:-:S03]  /*1320*/  ISETP.NE.AND P0, PT, RZ, UR4, PT ;  /* 0x00000004ff007c0c */ /* 0x000fc6000bf05270 */
[----:B------:R0:W-:Y:S04]  /*1330*/  STG.E desc[UR6][R14.64], R5 ;  /* 0x000000050e007986 */ /* 0x0001e8000c101906 */
[----:B------:R0:W-:Y:S06]  /*1340*/  STG.E desc[UR6][R12.64], R7 ;  /* 0x000000070c007986 */ /* 0x0001ec000c101906 */
[----:B------:R-:W-:-:S07]  /*1350*/  @P0 FADD.FTZ R33, R33, R6 ;  /* 0x0000000621210221 */ /* 0x000fce0000010000 */
.L_x_332:
        /* <DEDUP_REMOVED lines=8> */
[----:B------:R-:W-:Y:S01]  /*13e0*/  LOP3.LUT R8, R18, 0xf, RZ, 0xc0, !PT ;  /* 0x0000000f12087812 */ /* 0x000fe200078ec0ff */
[----:B0-----:R-:W-:Y:S01]  /*13f0*/  IMAD.MOV.U32 R5, RZ, RZ, RZ ;  /* 0x000000ffff057224 */ /* 0x001fe200078e00ff */
        /* <DEDUP_REMOVED lines=11> */
.L_x_338:
        /* <DEDUP_REMOVED lines=55> */
.L_x_337:
        /* <DEDUP_REMOVED lines=34> */
.L_x_339:
        /* <DEDUP_REMOVED lines=22> */
.L_x_340:
[----:B------:R-:W-:Y:S05]  /*1ba0*/  @!P1 EXIT ;  /* 0x000000000000994d */ /* 0x000fea0003800000 */
[----:B01----:R-:W0:Y:S01]  /*1bb0*/  LDC.64 R6, c[0x0][0x390] ;  /* 0x0000e400ff067b82 */ /* 0x003e220000000a00 */
[----:B------:R-:W1:Y:S01]  /*1bc0*/  MUFU.RCP R33, R33 ;  /* 0x0000002100217308 */ /* 0x000e620000001000 */
[----:B------:R-:W-:Y:S02]  /*1bd0*/  IMAD.IADD R5, R0, 0x1, R5 ;  /* 0x0000000100057824 */ /* 0x000fe400078e0205 */
[----:B------:R-:W-:-:S07]  /*1be0*/  IMAD.MOV R18, RZ, RZ, -R18 ;  /* 0x000000ffff127224 */ /* 0x000fce00078e0a12 */
.L_x_341:
        /* <DEDUP_REMOVED lines=9> */
.L_x_342:
        /* <DEDUP_REMOVED lines=16> */
.L_x_3761:


//--------------------- .text._ZN4vllm3moe10topkGatingILi4ELi4ELi4ELi8ELi32Ej13__nv_bfloat16LNS0_11ScoringFuncE1EEEvPKT5_PKbPfiPT4_PiiiibPKf --------------------------
	.section	.text._ZN4vllm3moe10topkGatingILi4ELi4ELi4ELi8ELi32Ej13__nv_bfloat16LNS0_11ScoringFuncE1EEEvPKT5_PKbPfiPT4_PiiiibPKf,"ax",@progbits
	.align	128
        .global         _ZN4vllm3moe10topkGatingILi4ELi4ELi4ELi8ELi32Ej13__nv_bfloat16LNS0_11ScoringFuncE1EEEvPKT5_PKbPfiPT4_PiiiibPKf
        .type           _ZN4vllm3moe10topkGatingILi4ELi4ELi4ELi8ELi32Ej13__nv_bfloat16LNS0_11ScoringFuncE1EEEvPKT5_PKbPfiPT4_PiiiibPKf,@function
        .size           _ZN4vllm3moe10topkGatingILi4ELi4ELi4ELi8ELi32Ej13__nv_bfloat16LNS0_11ScoringFuncE1EEEvPKT5_PKbPfiPT4_PiiiibPKf,(.L_x_3762 - _ZN4vllm3moe10topkGatingILi4ELi4ELi4ELi8ELi32Ej13__nv_bfloat16LNS0_11ScoringFuncE1EEEvPKT5_PKbPfiPT4_PiiiibPKf)
        .other          _ZN4vllm3moe10topkGatingILi4ELi4ELi4ELi8ELi32Ej13__nv_bfloat16LNS0_11ScoringFuncE1EEEvPKT5_PKbPfiPT4_PiiiibPKf,@"STO_CUDA_ENTRY STV_DEFAULT"
_ZN4vllm3moe10topkGatingILi4ELi4ELi4ELi8ELi32Ej13__nv_bfloat16LNS0_11ScoringFuncE1EEEvPKT5_PKbPfiPT4_PiiiibPKf:
.text._ZN4vllm3moe10topkGatingILi4ELi4ELi4ELi8ELi32Ej13__nv_bfloat16LNS0_11ScoringFuncE1EEEvPKT5_PKbPfiPT4_PiiiibPKf:
        /* <DEDUP_REMOVED lines=21> */
[C---:B------:R-:W-:Y:S02]  /*0150*/  @P0 IADD3 R14, P2, PT, R11.reuse, UR8, RZ ;  /* 0x000000080b0e0c10 */ /* 0x040fe4000ff5e0ff */
[----:B------:R-:W0:Y:S02]  /*0160*/  @P1 LDC.64 R12, c[0x0][0x3c0] ;  /* 0x0000f000ff0c1b82 */ /* 0x000e240000000a00 */
[----:B------:R-:W-:-:S05]  /*0170*/  @P0 LEA.HI.X.SX32 R15, R11, UR9, 0x1, P2 ;  /* 0x000000090b0f0c11 */ /* 0x000fca00090f0eff */
[----:B------:R1:W2:Y:S04]  /*0180*/  @P0 LDG.E.U8 R0, desc[UR6][R14.64] ;  /* 0x000000060e000981 */ /* 0x0002a8000c1e1100 */
[----:B0-----:R-:W3:Y:S04]  /*0190*/  @P1 LDG.E R5, desc[UR6][R12.64] ;  /* 0x000000060c051981 */ /* 0x001ee8000c1e1900 */
[----:B------:R-:W3:Y:S04]  /*01a0*/  @P1 LDG.E R7, desc[UR6][R12.64+0x8] ;  /* 0x000008060c071981 */ /* 0x000ee8000c1e1900 */
[----:B------:R-:W3:Y:S04]  /*01b0*/  @P1 LDG.E R4, desc[UR6][R12.64+0x4] ;  /* 0x000004060c041981 */ /* 0x000ee8000c1e1900 */
[----:B------:R0:W3:Y:S01]  /*01c0*/  @P1 LDG.E R9, desc[UR6][R12.64+0xc] ;  /* 0x00000c060c091981 */ /* 0x0000e2000c1e1900 */
[----:B-1----:R-:W-:-:S02]  /*01d0*/  IMAD.MOV.U32 R14, RZ, RZ, RZ ;  /* 0x000000ffff0e7224 */ /* 0x002fc400078e00ff */
        /* <DEDUP_REMOVED lines=12> */
[----:B------:R-:W5:Y:S01]  /*02a0*/  MUFU.EX2 R2, R2 ;  /* 0x0000000200027308 */ /* 0x000f620000000800 */
[----:B-1----:R-:W-:Y:S01]  /*02b0*/  FADD.FTZ R8, R8, 1 ;  /* 0x3f80000008087421 */ /* 0x002fe20000010000 */
[----:B--2---:R-:W-:-:S06]  /*02c0*/  ISETP.EQ.OR P0, PT, R0, RZ, !P0 ;  /* 0x000000ff0000720c */ /* 0x004fcc0004702670 */
[----:B------:R-:W1:Y:S01]  /*02d0*/  MUFU.EX2 R12, R12 ;  /* 0x0000000c000c7308 */ /* 0x000e620000000800 */
[----:B0-----:R-:W-:-:S07]  /*02e0*/  FADD.FTZ R10, R6, 1 ;  /* 0x3f800000060a7421 */ /* 0x001fce0000010000 */
[----:B------:R-:W0:Y:S01]  /*02f0*/  MUFU.RCP R8, R8 ;  /* 0x0000000800087308 */ /* 0x000e220000001000 */
[----:B-----5:R-:W-:Y:S01]  /*0300*/  FADD.FTZ R3, R2, 1 ;  /* 0x3f80000002037421 */ /* 0x020fe20000010000 */
[----:B----4-:R-:W-:-:S06]  /*0310*/  IMAD.U32 R2, RZ, RZ, UR4 ;  /* 0x00000004ff027e24 */ /* 0x010fcc000f8e00ff */
[----:B------:R-:W2:Y:S01]  /*0320*/  MUFU.RCP R10, R10 ;  /* 0x0000000a000a7308 */ /* 0x000ea20000001000 */
[----:B-1----:R-:W-:-:S07]  /*0330*/  FADD.FTZ R6, R12, 1 ;  /* 0x3f8000000c067421 */ /* 0x002fce0000010000 */
[----:B------:R-:W1:Y:S01]  /*0340*/  MUFU.RCP R3, R3 ;  /* 0x0000000300037308 */ /* 0x000e620000001000 */
[----:B0-----:R-:W-:-:S04]  /*0350*/  FSETP.NE.FTZ.AND P2, PT, |R8|, +INF , PT ;  /* 0x7f8000000800780b */ /* 0x001fc80003f55200 */
[----:B------:R-:W-:Y:S02]  /*0360*/  FSEL R0, R8, RZ, P2 ;  /* 0x000000ff08007208 */ /* 0x000fe40001000000 */
[----:B------:R-:W-:Y:S01]  /*0370*/  ISETP.GE.AND P2, PT, R2, 0x1, PT ;  /* 0x000000010200780c */ /* 0x000fe20003f46270 */
[----:B------:R-:W0:Y:S01]  /*0380*/  MUFU.RCP R6, R6 ;  /* 0x0000000600067308 */ /* 0x000e220000001000 */
[----:B--2---:R-:W-:Y:S01]  /*0390*/  FSETP.NE.FTZ.AND P4, PT, |R10|, +INF , PT ;  /* 0x7f8000000a00780b */ /* 0x004fe20003f95200 */
[----:B---3--:R-:W-:Y:S01]  /*03a0*/  @P1 FADD.FTZ R15, R0, R5 ;  /* 0x00000005000f1221 */ /* 0x008fe20000010000 */
[----:B------:R-:W-:Y:S02]  /*03b0*/  @!P1 IMAD.MOV.U32 R15, RZ, RZ, R0 ;  /* 0x000000ffff0f9224 */ /* 0x000fe400078e0000 */
[----:B------:R-:W-:Y:S02]  /*03c0*/  FSEL R10, R10, RZ, P4 ;  /* 0x000000ff0a0a7208 */ /* 0x000fe40002000000 */
[----:B-1----:R-:W-:-:S03]  /*03d0*/  FSETP.NE.FTZ.AND P3, PT, |R3|, +INF , PT ;  /* 0x7f8000000300780b */ /* 0x002fc60003f75200 */
[----:B------:R-:W-:Y:S01]  /*03e0*/  @P1 FADD.FTZ R17, R10, R7 ;  /* 0x000000070a111221 */ /* 0x000fe20000010000 */
[----:B------:R-:W-:Y:S01]  /*03f0*/  @!P1 IMAD.MOV.U32 R17, RZ, RZ, R10 ;  /* 0x000000ffff119224 */ /* 0x000fe200078e000a */
[----:B------:R-:W-:Y:S02]  /*0400*/  FSEL R13, R3, RZ, P3 ;  /* 0x000000ff030d7208 */ /* 0x000fe40001800000 */
        /* <DEDUP_REMOVED lines=17> */
.L_x_349:
[CC--:B------:R-:W-:Y:S01]  /*0520*/  FSETP.GT.FTZ.AND P2, PT, R16.reuse, R15.reuse, PT ;  /* 0x0000000f1000720b */ /* 0x0c0fe20003f54000 */
[----:B0-----:R-:W3:Y:S01]  /*0530*/  LDC.64 R2, c[0x0][0x3b0] ;  /* 0x0000ec00ff027b82 */ /* 0x001ee20000000a00 */
[----:B------:R-:W-:Y:S02]  /*0540*/  VIADD R27, R19, 0x1 ;  /* 0x00000001131b7836 */ /* 0x000fe40000000000 */
[----:B------:R-:W-:Y:S02]  /*0550*/  FSEL R6, R16, R15, P2 ;  /* 0x0000000f10067208 */ /* 0x000fe40001000000 */
[----:B------:R-:W-:Y:S02]  /*0560*/  FSEL R21, R13, R0, P2 ;  /* 0x000000000d157208 */ /* 0x000fe40001000000 */
[CC--:B------:R-:W-:Y:S01]  /*0570*/  FSETP.GT.FTZ.AND P3, PT, R17.reuse, R6.reuse, PT ;  /* 0x000000061100720b */ /* 0x0c0fe20003f74000 */
[----:B------:R-:W4:Y:S03]  /*0580*/  LDC.64 R4, c[0x0][0x390] ;  /* 0x0000e400ff047b82 */ /* 0x000f260000000a00 */
[----:B------:R-:W-:-:S02]  /*0590*/  FSEL R7, R17, R6, P3 ;  /* 0x0000000611077208 */ /* 0x000fc40001800000 */
[----:B------:R-:W-:Y:S02]  /*05a0*/  SEL R6, RZ, 0x1, !P2 ;  /* 0x00000001ff067807 */ /* 0x000fe40005000000 */
[----:B------:R-:W-:Y:S01]  /*05b0*/  FSETP.GT.FTZ.AND P4, PT, R18, R7, PT ;  /* 0x000000071200720b */ /* 0x000fe20003f94000 */
[----:B------:R-:W5:Y:S01]  /*05c0*/  LDC.64 R8, c[0x0][0x3a0] ;  /* 0x0000e800ff087b82 */ /* 0x000f620000000a00 */
[----:B------:R-:W-:Y:S02]  /*05d0*/  SEL R6, R6, 0x2, !P3 ;  /* 0x0000000206067807 */ /* 0x000fe40005800000 */
[----:B------:R-:W-:Y:S02]  /*05e0*/  FSEL R21, R10, R21, P3 ;  /* 0x000000150a157208 */ /* 0x000fe40001800000 */
[----:B------:R-:W-:Y:S02]  /*05f0*/  SEL R20, R6, 0x3, !P4 ;  /* 0x0000000306147807 */ /* 0x000fe40006000000 */
[----:B------:R-:W-:Y:S01]  /*0600*/  FSEL R21, R12, R21, P4 ;  /* 0x000000150c157208 */ /* 0x000fe20002000000 */
[----:B------:R-:W0:Y:S01]  /*0610*/  LDC.64 R6, c[0x0][0x3a8] ;  /* 0x0000ea00ff067b82 */ /* 0x000e220000000a00 */
[C---:B-1----:R-:W-:Y:S01]  /*0620*/  ISETP.GE.AND P1, PT, R20.reuse, UR8, PT ;  /* 0x0000000814007c0c */ /* 0x042fe2000bf26270 */
[----:B---3--:R-:W-:-:S02]  /*0630*/  IMAD.IADD R24, R20, 0x1, -R3 ;  /* 0x0000000114187824 */ /* 0x008fc400078e0a03 */
[----:B------:R-:W-:Y:S01]  /*0640*/  IMAD R23, R11, R2, R19 ;  /* 0x000000020b177224 */ /* 0x000fe200078e0213 */
[----:B------:R-:W-:-:S03]  /*0650*/  ISETP.GE.AND P1, PT, R20, R3, !P1 ;  /* 0x000000031400720c */ /* 0x000fc60004f26270 */
[----:B----4-:R-:W-:Y:S01]  /*0660*/  IMAD.WIDE R4, R23, 0x4, R4 ;  /* 0x0000000417047825 */ /* 0x010fe200078e0204 */
[----:B------:R-:W-:Y:S02]  /*0670*/  SEL R24, R24, 0x4, P1 ;  /* 0x0000000418187807 */ /* 0x000fe40000800000 */
[----:B------:R-:W-:Y:S02]  /*0680*/  ISETP.GE.AND P1, PT, R27, R2, PT ;  /* 0x000000021b00720c */ /* 0x000fe40003f26270 */
[----:B------:R-:W-:Y:S01]  /*0690*/  SEL R25, R24, 0x4, P0 ;  /* 0x0000000418197807 */ /* 0x000fe20000000000 */
[----:B------:R1:W-:Y:S01]  /*06a0*/  STG.E desc[UR6][R4.64], R21 ;  /* 0x0000001504007986 */ /* 0x0003e2000c101906 */
[----:B-----5:R-:W-:-:S05]  /*06b0*/  IMAD.WIDE R8, R23, 0x4, R8 ;  /* 0x0000000417087825 */ /* 0x020fca00078e0208 */
[----:B------:R1:W-:Y:S01]  /*06c0*/  STG.E desc[UR6][R8.64], R25 ;  /* 0x0000001908007986 */ /* 0x0003e2000c101906 */
[----:B0-----:R-:W-:-:S03]  /*06d0*/  IMAD.WIDE R6, R23, 0x4, R6 ;  /* 0x0000000417067825 */ /* 0x001fc600078e0206 */
        /* <DEDUP_REMOVED lines=10> */
.L_x_345:
[----:B------:R-:W-:-:S04]  /*0780*/  FSETP.GT.FTZ.AND P1, PT, R16, R15, PT ;  /* 0x0000000f1000720b */ /* 0x000fc80003f34000 */
[----:B------:R-:W-:-:S04]  /*0790*/  FSEL R20, R16, R15, P1 ;  /* 0x0000000f10147208 */ /* 0x000fc80000800000 */
[----:B------:R-:W-:-:S04]  /*07a0*/  FSETP.GT.FTZ.AND P2, PT, R17, R20, PT ;  /* 0x000000141100720b */ /* 0x000fc80003f54000 */
[----:B------:R-:W-:Y:S01]  /*07b0*/  FSEL R23, R17, R20, P2 ;  /* 0x0000001411177208 */ /* 0x000fe20001000000 */
[----:B------:R-:W-:Y:S01]  /*07c0*/  FADD.FTZ R20, R21, R14 ;  /* 0x0000000e15147221 */ /* 0x000fe20000010000 */
[----:B-1----:R-:W-:Y:S02]  /*07d0*/  SEL R21, RZ, 0x1, !P1 ;  /* 0x00000001ff157807 */ /* 0x002fe40004800000 */
[----:B------:R-:W-:Y:S02]  /*07e0*/  FSETP.GT.FTZ.AND P3, PT, R18, R23, PT ;  /* 0x000000171200720b */ /* 0x000fe40003f74000 */
[----:B------:R-:W-:Y:S02]  /*07f0*/  FSEL R23, R13, R0, P1 ;  /* 0x000000000d177208 */ /* 0x000fe40000800000 */
[----:B------:R-:W-:Y:S02]  /*0800*/  SEL R21, R21, 0x2, !P2 ;  /* 0x0000000215157807 */ /* 0x000fe40005000000 */
[----:B------:R-:W-:-:S02]  /*0810*/  FSEL R23, R10, R23, P2 ;  /* 0x000000170a177208 */ /* 0x000fc40001000000 */
[----:B------:R-:W-:Y:S02]  /*0820*/  SEL R24, R21, 0x3, !P3 ;  /* 0x0000000315187807 */ /* 0x000fe40005800000 */
[----:B------:R-:W-:Y:S01]  /*0830*/  FSEL R25, R12, R23, P3 ;  /* 0x000000170c197208 */ /* 0x000fe20001800000 */
[----:B--2---:R-:W-:Y:S01]  /*0840*/  IMAD R23, R19, UR5, R11 ;  /* 0x0000000513177c24 */ /* 0x004fe2000f8e020b */
[C---:B------:R-:W-:Y:S01]  /*0850*/  ISETP.GE.AND P1, PT, R24.reuse, UR8, PT ;  /* 0x0000000818007c0c */ /* 0x040fe2000bf26270 */
[C---:B------:R-:W-:Y:S02]  /*0860*/  IMAD.IADD R21, R24.reuse, 0x1, -R3 ;  /* 0x0000000118157824 */ /* 0x040fe400078e0a03 */
[----:B------:R-:W-:Y:S01]  /*0870*/  FADD.FTZ R20, R25, R20 ;  /* 0x0000001419147221 */ /* 0x000fe20000010000 */
[----:B------:R-:W-:Y:S01]  /*0880*/  STG.E desc[UR6][R6.64], R23 ;  /* 0x0000001706007986 */ /* 0x000fe2000c101906 */
[----:B------:R-:W-:-:S03]  /*0890*/  ISETP.GE.AND P1, PT, R24, R3, !P1 ;  /* 0x000000031800720c */ /* 0x000fc60004f26270 */
[----:B------:R0:W-:Y:S01]  /*08a0*/  STG.E desc[UR6][R4.64+0x4], R25 ;  /* 0x0000041904007986 */ /* 0x0001e2000c101906 */
[----:B------:R-:W-:-:S04]  /*08b0*/  SEL R21, R21, 0x4, P1 ;  /* 0x0000000415157807 */ /* 0x000fc80000800000 */
[----:B------:R-:W-:-:S05]  /*08c0*/  SEL R21, R21, 0x4, P0 ;  /* 0x0000000415157807 */ /* 0x000fca0000000000 */
[----:B------:R1:W-:Y:S01]  /*08d0*/  STG.E desc[UR6][R8.64+0x4], R21 ;  /* 0x0000041508007986 */ /* 0x0003e2000c101906 */
[----:B0-----:R-:W-:-:S05]  /*08e0*/  VIADD R25, R19, 0x2 ;  /* 0x0000000213197836 */ /* 0x001fca0000000000 */
        /* <DEDUP_REMOVED lines=11> */
.L_x_346:
[----:B------:R-:W-:Y:S01]  /*09a0*/  FSETP.GT.FTZ.AND P1, PT, R16, R15, PT ;  /* 0x0000000f1000720b */ /* 0x000fe20003f34000 */
[----:B------:R-:W-:-:S03]  /*09b0*/  VIADD R23, R23, UR5 ;  /* 0x0000000517177c36 */ /* 0x000fc60008000000 */
[----:B------:R-:W-:Y:S02]  /*09c0*/  FSEL R24, R16, R15, P1 ;  /* 0x0000000f10187208 */ /* 0x000fe40000800000 */
[----:B------:R-:W-:Y:S02]  /*09d0*/  STG.E desc[UR6][R6.64+0x4], R23 ;  /* 0x0000041706007986 */ /* 0x000fe4000c101906 */
[----:B------:R-:W-:-:S04]  /*09e0*/  FSETP.GT.FTZ.AND P2, PT, R17, R24, PT ;  /* 0x000000181100720b */ /* 0x000fc80003f54000 */
[----:B------:R-:W-:-:S04]  /*09f0*/  FSEL R21, R17, R24, P2 ;  /* 0x0000001811157208 */ /* 0x000fc80001000000 */
[----:B------:R-:W-:Y:S02]  /*0a00*/  FSETP.GT.FTZ.AND P3, PT, R18, R21, PT ;  /* 0x000000151200720b */ /* 0x000fe40003f74000 */
[----:B------:R-:W-:-:S04]  /*0a10*/  FSEL R21, R13, R0, P1 ;  /* 0x000000000d157208 */ /* 0x000fc80000800000 */
[----:B------:R-:W-:-:S04]  /*0a20*/  FSEL R21, R10, R21, P2 ;  /* 0x000000150a157208 */ /* 0x000fc80001000000 */
[----:B------:R-:W-:Y:S02]  /*0a30*/  FSEL R25, R12, R21, P3 ;  /* 0x000000150c197208 */ /* 0x000fe40001800000 */
[----:B------:R-:W-:-:S03]  /*0a40*/  SEL R21, RZ, 0x1, !P1 ;  /* 0x00000001ff157807 */ /* 0x000fc60004800000 */
[----:B------:R0:W-:Y:S01]  /*0a50*/  STG.E desc[UR6][R4.64+0x8], R25 ;  /* 0x0000081904007986 */ /* 0x0001e2000c101906 */
[----:B------:R-:W-:Y:S01]  /*0a60*/  SEL R21, R21, 0x2, !P2 ;  /* 0x0000000215157807 */ /* 0x000fe20005000000 */
[----:B------:R-:W-:-:S03]  /*0a70*/  FADD.FTZ R20, R25, R20 ;  /* 0x0000001419147221 */ /* 0x000fc60000010000 */
[----:B------:R-:W-:-:S04]  /*0a80*/  SEL R24, R21, 0x3, !P3 ;  /* 0x0000000315187807 */ /* 0x000fc80005800000 */
[C---:B------:R-:W-:Y:S01]  /*0a90*/  ISETP.GE.AND P1, PT, R24.reuse, UR8, PT ;  /* 0x0000000818007c0c */ /* 0x040fe2000bf26270 */
[C---:B------:R-:W-:Y:S02]  /*0aa0*/  IMAD.IADD R21, R24.reuse, 0x1, -R3 ;  /* 0x0000000118157824 */ /* 0x040fe400078e0a03 */
[----:B0-----:R-:W-:Y:S01]  /*0ab0*/  VIADD R25, R19, 0x3 ;  /* 0x0000000313197836 */ /* 0x001fe20000000000 */
[----:B------:R-:W-:-:S04]  /*0ac0*/  ISETP.GE.AND P1, PT, R24, R3, !P1 ;  /* 0x000000031800720c */ /* 0x000fc80004f26270 */
[----:B------:R-:W-:Y:S02]  /*0ad0*/  SEL R21, R21, 0x4, P1 ;  /* 0x0000000415157807 */ /* 0x000fe40000800000 */
[----:B------:R-:W-:Y:S02]  /*0ae0*/  ISETP.GE.AND P1, PT, R25, R2, PT ;  /* 0x000000021900720c */ /* 0x000fe40003f26270 */
[----:B------:R-:W-:-:S05]  /*0af0*/  SEL R21, R21, 0x4, P0 ;  /* 0x0000000415157807 */ /* 0x000fca0000000000 */
[----:B------:R0:W-:Y:S06]  /*0b00*/  STG.E desc[UR6][R8.64+0x8], R21 ;  /* 0x0000081508007986 */ /* 0x0001ec000c101906 */
        /* <DEDUP_REMOVED lines=10> */
.L_x_347:
[CC--:B------:R-:W-:Y:S01]  /*0bb0*/  FSETP.GT.FTZ.AND P2, PT, R16.reuse, R15.reuse, PT ;  /* 0x0000000f1000720b */ /* 0x0c0fe20003f54000 */
[----:B------:R-:W-:Y:S01]  /*0bc0*/  VIADD R19, R19, 0x4 ;  /* 0x0000000413137836 */ /* 0x000fe20000000000 */
[----:B------:R-:W-:Y:S02]  /*0bd0*/  UPRMT UR4, UR9, 0x8880, URZ ;  /* 0x0000888009047896 */ /* 0x000fe400080000ff */
[----:B------:R-:W-:Y:S02]  /*0be0*/  FSEL R24, R16, R15, P2 ;  /* 0x0000000f10187208 */ /* 0x000fe40001000000 */
[----:B0-----:R-:W-:Y:S02]  /*0bf0*/  SEL R21, RZ, 0x1, !P2 ;  /* 0x00000001ff157807 */ /* 0x001fe40005000000 */
[----:B------:R-:W-:-:S04]  /*0c00*/  FSETP.GT.FTZ.AND P3, PT, R17, R24, PT ;  /* 0x000000181100720b */ /* 0x000fc80003f74000 */
[----:B------:R-:W-:Y:S02]  /*0c10*/  FSEL R25, R17, R24, P3 ;  /* 0x0000001811197208 */ /* 0x000fe40001800000 */
[----:B------:R-:W-:Y:S02]  /*0c20*/  SEL R21, R21, 0x2, !P3 ;  /* 0x0000000215157807 */ /* 0x000fe40005800000 */
[----:B------:R-:W-:Y:S01]  /*0c30*/  FSETP.GT.FTZ.AND P4, PT, R18, R25, PT ;  /* 0x000000191200720b */ /* 0x000fe20003f94000 */
[----:B------:R-:W-:-:S03]  /*0c40*/  VIADD R25, R23, UR5 ;  /* 0x0000000517197c36 */ /* 0x000fc60008000000 */
[----:B------:R-:W-:Y:S01]  /*0c50*/  SEL R24, R21, 0x3, !P4 ;  /* 0x0000000315187807 */ /* 0x000fe20006000000 */
[----:B------:R-:W-:Y:S01]  /*0c60*/  VIADD R23, R25, UR5 ;  /* 0x0000000519177c36 */ /* 0x000fe20008000000 */
[----:B------:R-:W-:Y:S01]  /*0c70*/  FSEL R21, R13, R0, P2 ;  /* 0x000000000d157208 */ /* 0x000fe20001000000 */
[----:B------:R0:W-:Y:S01]  /*0c80*/  STG.E desc[UR6][R6.64+0x8], R25 ;  /* 0x0000081906007986 */ /* 0x0001e2000c101906 */
[C---:B------:R-:W-:Y:S02]  /*0c90*/  ISETP.GE.AND P1, PT, R24.reuse, UR8, PT ;  /* 0x0000000818007c0c */ /* 0x040fe4000bf26270 */
[----:B------:R-:W-:Y:S02]  /*0ca0*/  ISETP.GE.AND P2, PT, R19, R2, PT ;  /* 0x000000021300720c */ /* 0x000fe40003f46270 */
[C---:B------:R-:W-:Y:S01]  /*0cb0*/  ISETP.GE.AND P1, PT, R24.reuse, R3, !P1 ;  /* 0x000000031800720c */ /* 0x040fe20004f26270 */
[----:B------:R-:W-:Y:S01]  /*0cc0*/  IMAD.IADD R3, R24, 0x1, -R3 ;  /* 0x0000000118037824 */ /* 0x000fe200078e0a03 */
[----:B------:R-:W-:-:S04]  /*0cd0*/  FSEL R21, R10, R21, P3 ;  /* 0x000000150a157208 */ /* 0x000fc80001800000 */
[----:B------:R-:W-:Y:S02]  /*0ce0*/  SEL R3, R3, 0x4, P1 ;  /* 0x0000000403037807 */ /* 0x000fe40000800000 */
[----:B------:R-:W-:Y:S02]  /*0cf0*/  ISETP.NE.AND P1, PT, RZ, UR4, PT ;  /* 0x00000004ff007c0c */ /* 0x000fe4000bf25270 */
[----:B------:R-:W-:Y:S02]  /*0d00*/  FSEL R21, R12, R21, P4 ;  /* 0x000000150c157208 */ /* 0x000fe40002000000 */
[----:B------:R-:W-:-:S03]  /*0d10*/  SEL R3, R3, 0x4, P0 ;  /* 0x0000000403037807 */ /* 0x000fc60000000000 */
[----:B------:R0:W-:Y:S04]  /*0d20*/  STG.E desc[UR6][R4.64+0xc], R21 ;  /* 0x00000c1504007986 */ /* 0x0001e8000c101906 */
[----:B------:R0:W-:Y:S02]  /*0d30*/  STG.E desc[UR6][R8.64+0xc], R3 ;  /* 0x00000c0308007986 */ /* 0x0001e4000c101906 */
        /* <DEDUP_REMOVED lines=12> */
.L_x_348:
[----:B------:R-:W-:-:S13]  /*0e00*/  ISETP.NE.AND P1, PT, R19, R22, PT ;  /* 0x000000161300720c */ /* 0x000fda0003f25270 */
[----:B------:R-:W-:Y:S05]  /*0e10*/  @P1 BRA `(.L_x_349) ;  /* 0xfffffff400c01947 */ /* 0x000fea000383ffff */
.L_x_344:
[----:B0-----:R-:W-:-:S13]  /*0e20*/  LOP3.LUT P1, R3, R2, 0x3, RZ, 0xc0, !PT ;  /* 0x0000000302037812 */ /* 0x001fda000782c0ff */
[----:B------:R-:W-:Y:S05]  /*0e30*/  @!P1 BRA `(.L_x_343) ;  /* 0x0000000400d09947 */ /* 0x000fea0003800000 */
[----:B------:R-:W-:-:S13]  /*0e40*/  ISETP.NE.AND P1, PT, R3, 0x1, PT ;  /* 0x000000010300780c */ /* 0x000fda0003f25270 */
[----:B------:R-:W-:Y:S05]  /*0e50*/  @!P1 BRA `(.L_x_350) ;  /* 0x0000000400389947 */ /* 0x000fea0003800000 */
[----:B------:R-:W-:Y:S01]  /*0e60*/  FSETP.GT.FTZ.AND P1, PT, R16, R15, PT ;  /* 0x0000000f1000720b */ /* 0x000fe20003f34000 */
[----:B------:R-:W-:-:S03]  /*0e70*/  VIADD R3, R22, 0x1 ;  /* 0x0000000116037836 */ /* 0x000fc60000000000 */
[----:B------:R-:W-:Y:S02]  /*0e80*/  FSEL R4, R16, R15, P1 ;  /* 0x0000000f10047208 */ /* 0x000fe40000800000 */
[----:B------:R-:W-:Y:S02]  /*0e90*/  ISETP.GE.AND P2, PT, R3, R2, PT ;  /* 0x000000020300720c */ /* 0x000fe40003f46270 */
[CC--:B------:R-:W-:Y:S02]  /*0ea0*/  FSETP.GT.FTZ.AND P6, PT, R17.reuse, R4.reuse, PT ;  /* 0x000000041100720b */ /* 0x0c0fe40003fd4000 */
[----:B------:R-:W-:Y:S02]  /*0eb0*/  SEL R3, RZ, 0x1, !P1 ;  /* 0x00000001ff037807 */ /* 0x000fe40004800000 */
[----:B------:R-:W-:Y:S02]  /*0ec0*/  FSEL R5, R17, R4, P6 ;  /* 0x0000000411057208 */ /* 0x000fe40003000000 */
[----:B------:R-:W-:-:S02]  /*0ed0*/  SEL R3, R3, 0x2, !P6 ;  /* 0x0000000203037807 */ /* 0x000fc40007000000 */
[----:B------:R-:W-:-:S04]  /*0ee0*/  FSETP.GT.FTZ.AND P5, PT, R18, R5, PT ;  /* 0x000000051200720b */ /* 0x000fc80003fb4000 */
[----:B------:R-:W-:Y:S01]  /*0ef0*/  SEL R19, R3, 0x3, !P5 ;  /* 0x0000000303137807 */ /* 0x000fe20006800000 */
[----:B------:R-:W-:Y:S08]  /*0f00*/  @P2 BRA `(.L_x_351) ;  /* 0x0000000000242947 */ /* 0x000ff00003800000 */
        /* <DEDUP_REMOVED lines=9> */
.L_x_351:
[----:B------:R-:W0:Y:S01]  /*0fa0*/  LDCU UR8, c[0x0][0x3b8] ;  /* 0x00007700ff0877ac */ /* 0x000e220008000800 */
[CC--:B------:R-:W-:Y:S01]  /*0fb0*/  FSETP.GT.FTZ.AND P4, PT, R16.reuse, R15.reuse, PT ;  /* 0x0000000f1000720b */ /* 0x0c0fe20003f94000 */
[----:B------:R-:W1:Y:S01]  /*0fc0*/  LDC.64 R6, c[0x0][0x390] ;  /* 0x0000e400ff067b82 */ /* 0x000e620000000a00 */
[----:B------:R-:W-:Y:S01]  /*0fd0*/  FSEL R23, R13, R0, P1 ;  /* 0x000000000d177208 */ /* 0x000fe20000800000 */
[----:B------:R-:W2:Y:S01]  /*0fe0*/  LDCU UR9, c[0x0][0x3b4] ;  /* 0x00007680ff0977ac */ /* 0x000ea20008000800 */
[----:B------:R-:W-:Y:S02]  /*0ff0*/  FSEL R4, R16, R15, P4 ;  /* 0x0000000f10047208 */ /* 0x000fe40002000000 */
[----:B------:R-:W-:Y:S01]  /*1000*/  SEL R21, RZ, 0x1, !P4 ;  /* 0x00000001ff157807 */ /* 0x000fe20006000000 */
[----:B------:R-:W3:Y:S01]  /*1010*/  LDCU.U8 UR4, c[0x0][0x3bc] ;  /* 0x00007780ff0477ac */ /* 0x000ee20008000000 */
[----:B------:R-:W-:Y:S01]  /*1020*/  FSETP.GT.FTZ.AND P2, PT, R17, R4, PT ;  /* 0x000000041100720b */ /* 0x000fe20003f54000 */
[----:B------:R-:W4:Y:S01]  /*1030*/  LDC.64 R8, c[0x0][0x3a0] ;  /* 0x0000e800ff087b82 */ /* 0x000f220000000a00 */
[----:B------:R-:W-:-:S02]  /*1040*/  FSEL R25, R10, R23, P6 ;  /* 0x000000170a197208 */ /* 0x000fc40003000000 */
[----:B------:R-:W-:Y:S02]  /*1050*/  FSEL R3, R17, R4, P2 ;  /* 0x0000000411037208 */ /* 0x000fe40001000000 */
[----:B------:R-:W-:Y:S02]  /*1060*/  SEL R23, R21, 0x2, !P2 ;  /* 0x0000000215177807 */ /* 0x000fe40005000000 */
[----:B------:R-:W-:Y:S01]  /*1070*/  FSETP.GT.FTZ.AND P3, PT, R18, R3, PT ;  /* 0x000000031200720b */ /* 0x000fe20003f74000 */
[----:B------:R-:W5:Y:S01]  /*1080*/  LDC.64 R4, c[0x0][0x3a8] ;  /* 0x0000ea00ff047b82 */ /* 0x000f620000000a00 */
[----:B0-----:R-:W-:Y:S01]  /*1090*/  ISETP.GE.AND P1, PT, R19, UR8, PT ;  /* 0x0000000813007c0c */ /* 0x001fe2000bf26270 */
[----:B------:R-:W-:Y:S02]  /*10a0*/  IMAD R3, R11, R2, R22 ;  /* 0x000000020b037224 */ /* 0x000fe400078e0216 */
[C---:B--2---:R-:W-:Y:S01]  /*10b0*/  VIADD R20, R19.reuse, -UR9 ;  /* 0x8000000913147c36 */ /* 0x044fe20008000000 */
[----:B------:R-:W-:-:S02]  /*10c0*/  ISETP.GE.AND P1, PT, R19, UR9, !P1 ;  /* 0x0000000913007c0c */ /* 0x000fc4000cf26270 */
[----:B------:R-:W-:Y:S01]  /*10d0*/  FSEL R19, R12, R25, P5 ;  /* 0x000000190c137208 */ /* 0x000fe20002800000 */
[----:B---3--:R-:W-:Y:S01]  /*10e0*/  UPRMT UR4, UR4, 0x8880, URZ ;  /* 0x0000888004047896 */ /* 0x008fe200080000ff */
[----:B------:R-:W-:Y:S01]  /*10f0*/  SEL R21, R20, 0x4, P1 ;  /* 0x0000000414157807 */ /* 0x000fe20000800000 */
[----:B-1----:R-:W-:Y:S01]  /*1100*/  IMAD.WIDE R6, R3, 0x4, R6 ;  /* 0x0000000403067825 */ /* 0x002fe200078e0206 */
[----:B------:R-:W-:Y:S02]  /*1110*/  SEL R20, R23, 0x3, !P3 ;  /* 0x0000000317147807 */ /* 0x000fe40005800000 */
[----:B------:R-:W-:Y:S01]  /*1120*/  SEL R23, R21, 0x4, P0 ;  /* 0x0000000415177807 */ /* 0x000fe20000000000 */
[----:B------:R-:W-:Y:S01]  /*1130*/  IMAD R21, R22, UR5, R11 ;  /* 0x0000000516157c24 */ /* 0x000fe2000f8e020b */
[C---:B------:R-:W-:Y:S01]  /*1140*/  ISETP.GE.AND P1, PT, R20.reuse, UR8, PT ;  /* 0x0000000814007c0c */ /* 0x040fe2000bf26270 */
[----:B------:R-:W-:Y:S01]  /*1150*/  VIADD R24, R20, -UR9 ;  /* 0x8000000914187c36 */ /* 0x000fe20008000000 */
[----:B------:R-:W-:Y:S01]  /*1160*/  FSEL R25, R13, R0, P4 ;  /* 0x000000000d197208 */ /* 0x000fe20002000000 */
[----:B------:R-:W-:Y:S01]  /*1170*/  VIADD R22, R22, 0x2 ;  /* 0x0000000216167836 */ /* 0x000fe20000000000 */
[----:B------:R-:W-:Y:S01]  /*1180*/  ISETP.GE.AND P1, PT, R20, UR9, !P1 ;  /* 0x0000000914007c0c */ /* 0x000fe2000cf26270 */
[C---:B----4-:R-:W-:Y:S01]  /*1190*/  IMAD.WIDE R8, R3.reuse, 0x4, R8 ;  /* 0x0000000403087825 */ /* 0x050fe200078e0208 */
[----:B------:R-:W-:Y:S01]  /*11a0*/  FSEL R25, R10, R25, P2 ;  /* 0x000000190a197208 */ /* 0x000fe20001000000 */
[----:B------:R0:W-:Y:S01]  /*11b0*/  STG.E desc[UR6][R6.64], R19 ;  /* 0x0000001306007986 */ /* 0x0001e2000c101906 */
[----:B------:R-:W-:Y:S01]  /*11c0*/  SEL R24, R24, 0x4, P1 ;  /* 0x0000000418187807 */ /* 0x000fe20000800000 */
[----:B-----5:R-:W-:Y:S01]  /*11d0*/  IMAD.WIDE R4, R3, 0x4, R4 ;  /* 0x0000000403047825 */ /* 0x020fe200078e0204 */
[----:B------:R-:W-:Y:S01]  /*11e0*/  ISETP.GE.AND P1, PT, R22, R2, PT ;  /* 0x000000021600720c */ /* 0x000fe20003f26270 */
[----:B------:R0:W-:Y:S01]  /*11f0*/  STG.E desc[UR6][R8.64], R23 ;  /* 0x0000001708007986 */ /* 0x0001e2000c101906 */
[----:B------:R-:W-:Y:S01]  /*1200*/  ISETP.NE.AND P2, PT, RZ, UR4, PT ;  /* 0x00000004ff007c0c */ /* 0x000fe2000bf45270 */
[----:B------:R-:W-:Y:S01]  /*1210*/  VIADD R27, R21, UR5 ;  /* 0x00000005151b7c36 */ /* 0x000fe20008000000 */
[----:B------:R-:W-:Y:S01]  /*1220*/  FSEL R25, R12, R25, P3 ;  /* 0x000000190c197208 */ /* 0x000fe20001800000 */
[----:B------:R0:W-:Y:S01]  /*1230*/  STG.E desc[UR6][R4.64], R21 ;  /* 0x0000001504007986 */ /* 0x0001e2000c101906 */
[----:B------:R-:W-:Y:S01]  /*1240*/  SEL R3, R24, 0x4, P0 ;  /* 0x0000000418037807 */ /* 0x000fe20000000000 */
[----:B------:R-:W-:-:S02]  /*1250*/  FADD.FTZ R24, R14, R19 ;  /* 0x000000130e187221 */ /* 0x000fc40000010000 */
        /* <DEDUP_REMOVED lines=14> */
.L_x_350:
[----:B0-----:R-:W-:-:S04]  /*1340*/  LOP3.LUT R3, R2, 0x1, RZ, 0xc0, !PT ;  /* 0x0000000102037812 */ /* 0x001fc800078ec0ff */
        /* <DEDUP_REMOVED lines=10> */
[----:B------:R-:W4:Y:S01]  /*13f0*/  LDC.64 R8, c[0x0][0x3a0] ;  /* 0x0000e800ff087b82 */ /* 0x000f220000000a00 */
[----:B------:R-:W-:-:S02]  /*1400*/  FSEL R13, R13, R0, P1 ;  /* 0x000000000d0d7208 */ /* 0x000fc40000800000 */
[----:B------:R-:W-:Y:S02]  /*1410*/  FSEL R17, R17, R16, P2 ;  /* 0x0000001011117208 */ /* 0x000fe40001000000 */
[----:B------:R-:W-:Y:S02]  /*1420*/  SEL R3, R3, 0x2, !P2 ;  /* 0x0000000203037807 */ /* 0x000fe40005000000 */
[----:B------:R-:W-:Y:S01]  /*1430*/  FSETP.GT.FTZ.AND P3, PT, R18, R17, PT ;  /* 0x000000111200720b */ /* 0x000fe20003f74000 */
[----:B------:R-:W5:Y:S01]  /*1440*/  LDC.64 R4, c[0x0][0x3a8] ;  /* 0x0000ea00ff047b82 */ /* 0x000f620000000a00 */
[----:B------:R-:W-:Y:S02]  /*1450*/  FSEL R13, R10, R13, P2 ;  /* 0x0000000d0a0d7208 */ /* 0x000fe40001000000 */
[----:B------:R-:W-:Y:S01]  /*1460*/  SEL R15, R3, 0x3, !P3 ;  /* 0x00000003030f7807 */ /* 0x000fe20005800000 */
[----:B------:R-:W-:-:S03]  /*1470*/  IMAD R3, R11, R2, R22 ;  /* 0x000000020b037224 */ /* 0x000fc600078e0216 */
[C---:B0-----:R-:W-:Y:S01]  /*1480*/  ISETP.GE.AND P1, PT, R15.reuse, UR8, PT ;  /* 0x000000080f007c0c */ /* 0x041fe2000bf26270 */
[----:B--2---:R-:W-:Y:S01]  /*1490*/  VIADD R0, R15, -UR9 ;  /* 0x800000090f007c36 */ /* 0x004fe20008000000 */
[----:B---3--:R-:W-:Y:S01]  /*14a0*/  UPRMT UR4, UR4, 0x8880, URZ ;  /* 0x0000888004047896 */ /* 0x008fe200080000ff */
[----:B-1----:R-:W-:Y:S01]  /*14b0*/  IMAD.WIDE R6, R3, 0x4, R6 ;  /* 0x0000000403067825 */ /* 0x002fe200078e0206 */
[----:B------:R-:W-:Y:S02]  /*14c0*/  ISETP.GE.AND P1, PT, R15, UR9, !P1 ;  /* 0x000000090f007c0c */ /* 0x000fe4000cf26270 */
[----:B------:R-:W-:Y:S01]  /*14d0*/  FSEL R15, R12, R13, P3 ;  /* 0x0000000d0c0f7208 */ /* 0x000fe20001800000 */
[----:B------:R-:W-:Y:S01]  /*14e0*/  IMAD R13, R22, UR5, R11 ;  /* 0x00000005160d7c24 */ /* 0x000fe2000f8e020b */
[----:B------:R-:W-:Y:S01]  /*14f0*/  SEL R0, R0, 0x4, P1 ;  /* 0x0000000400007807 */ /* 0x000fe20000800000 */
[C---:B----4-:R-:W-:Y:S02]  /*1500*/  IMAD.WIDE R8, R3.reuse, 0x4, R8 ;  /* 0x0000000403087825 */ /* 0x050fe400078e0208 */
[----:B------:R0:W-:Y:S02]  /*1510*/  STG.E desc[UR6][R6.64], R15 ;  /* 0x0000000f06007986 */ /* 0x0001e4000c101906 */
[----:B-----5:R-:W-:Y:S01]  /*1520*/  IMAD.WIDE R4, R3, 0x4, R4 ;  /* 0x0000000403047825 */ /* 0x020fe200078e0204 */
[----:B------:R-:W-:-:S02]  /*1530*/  SEL R3, R0, 0x4, P0 ;  /* 0x0000000400037807 */ /* 0x000fc40000000000 */
[----:B------:R-:W-:-:S03]  /*1540*/  ISETP.NE.AND P0, PT, RZ, UR4, PT ;  /* 0x00000004ff007c0c */ /* 0x000fc6000bf05270 */
[----:B------:R0:W-:Y:S04]  /*1550*/  STG.E desc[UR6][R8.64], R3 ;  /* 0x0000000308007986 */ /* 0x0001e8000c101906 */
[----:B------:R0:W-:Y:S06]  /*1560*/  STG.E desc[UR6][R4.64], R13 ;  /* 0x0000000d04007986 */ /* 0x0001ec000c101906 */
[----:B------:R-:W-:-:S07]  /*1570*/  @P0 FADD.FTZ R14, R14, R15 ;  /* 0x0000000f0e0e0221 */ /* 0x000fce0000010000 */
.L_x_343:
        /* <DEDUP_REMOVED lines=14> */
[----:B------:R-:W1:Y:S01]  /*1660*/  LDCU.64 UR4, c[0x0][0x390] ;  /* 0x00007200ff0477ac */ /* 0x000e620008000a00 */
[----:B0-----:R0:W2:Y:S01]  /*1670*/  MUFU.RCP R3, R14 ;  /* 0x0000000e00037308 */ /* 0x0010a20000001000 */
[----:B------:R-:W-:Y:S01]  /*1680*/  LOP3.LUT R0, R2, 0x7ffffff0, RZ, 0xc0, !PT ;  /* 0x7ffffff002007812 */ /* 0x000fe200078ec0ff */
[----:B------:R-:W-:-:S04]  /*1690*/  IMAD.MOV.U32 R6, RZ, RZ, R11 ;  /* 0x000000ffff067224 */ /* 0x000fc800078e000b */
[----:B------:R-:W-:Y:S01]  /*16a0*/  IMAD.MOV R7, RZ, RZ, -R0 ;  /* 0x000000ffff077224 */ /* 0x000fe200078e0a00 */
[----:B-1----:R-:W-:-:S04]  /*16b0*/  UIADD3 UR4, UP0, UPT, UR4, 0x20, URZ ;  /* 0x0000002004047890 */ /* 0x002fc8000ff1e0ff */
[----:B0-2---:R-:W-:-:S12]  /*16c0*/  UIADD3.X UR5, UPT, UPT, URZ, UR5, URZ, UP0, !UPT ;  /* 0x00000005ff057290 */ /* 0x005fd800087fe4ff */
.L_x_353:
        /* <DEDUP_REMOVED lines=55> */
.L_x_352:
[----:B------:R-:W-:Y:S05]  /*1a40*/  @!P2 EXIT ;  /* 0x000000000000a94d */ /* 0x000fea0003800000 */
[----:B------:R-:W-:Y:S02]  /*1a50*/  ISETP.GE.U32.AND P0, PT, R19, 0x8, PT ;  /* 0x000000081300780c */ /* 0x000fe40003f06070 */
[----:B------:R-:W-:-:S04]  /*1a60*/  LOP3.LUT R22, R2, 0x7, RZ, 0xc0, !PT ;  /* 0x0000000702167812 */ /* 0x000fc800078ec0ff */
[----:B------:R-:W-:-:S07]  /*1a70*/  ISETP.NE.AND P1, PT, R22, RZ, PT ;  /* 0x000000ff1600720c */ /* 0x000fce0003f25270 */
[----:B------:R-:W-:Y:S06]  /*1a80*/  @!P0 BRA `(.L_x_354) ;  /* 0x0000000000748947 */ /* 0x000fec0003800000 */
[----:B0--3--:R-:W0:Y:S01]  /*1a90*/  LDC.64 R4, c[0x0][0x390] ;  /* 0x0000e400ff047b82 */ /* 0x009e220000000a00 */
        /* <DEDUP_REMOVED lines=28> */
.L_x_354:
[----:B------:R-:W-:Y:S05]  /*1c60*/  @!P1 EXIT ;  /* 0x000000000000994d */ /* 0x000fea0003800000 */
[----:B------:R-:W-:Y:S02]  /*1c70*/  ISETP.GE.U32.AND P0, PT, R22, 0x4, PT ;  /* 0x000000041600780c */ /* 0x000fe40003f06070 */
[----:B0-----:R-:W-:-:S04]  /*1c80*/  LOP3.LUT R6, R2, 0x3, RZ, 0xc0, !PT ;  /* 0x0000000302067812 */ /* 0x001fc800078ec0ff */
[----:B------:R-:W-:-:S07]  /*1c90*/  ISETP.NE.AND P1, PT, R6, RZ, PT ;  /* 0x000000ff0600720c */ /* 0x000fce0003f25270 */
[----:B------:R-:W-:Y:S06]  /*1ca0*/  @!P0 BRA `(.L_x_355) ;  /* 0x0000000000448947 */ /* 0x000fec0003800000 */
[----:B-1----:R-:W0:Y:S01]  /*1cb0*/  LDC.64 R2, c[0x0][0x390] ;  /* 0x0000e400ff027b82 */ /* 0x002e220000000a00 */
[----:B---3--:R-:W-:-:S04]  /*1cc0*/  IMAD.IADD R5, R11, 0x1, R0 ;  /* 0x000000010b057824 */ /* 0x008fc800078e0200 */
        /* <DEDUP_REMOVED lines=15> */
.L_x_355:
[----:B------:R-:W-:Y:S05]  /*1dc0*/  @!P1 EXIT ;  /* 0x000000000000994d */ /* 0x000fea0003800000 */
[----:B01-3--:R-:W0:Y:S01]  /*1dd0*/  LDC.64 R4, c[0x0][0x390] ;  /* 0x0000e400ff047b82 */ /* 0x00be220000000a00 */
[----:B------:R1:W2:Y:S01]  /*1de0*/  MUFU.RCP R9, R14 ;  /* 0x0000000e00097308 */ /* 0x0002a20000001000 */
[----:B------:R-:W-:Y:S02]  /*1df0*/  IMAD.IADD R11, R11, 0x1, R0 ;  /* 0x000000010b0b7824 */ /* 0x000fe400078e0200 */
[----:B------:R-:W-:-:S07]  /*1e00*/  IMAD.MOV R6, RZ, RZ, -R6 ;  /* 0x000000ffff067224 */ /* 0x000fce00078e0a06 */
.L_x_356:
        /* <DEDUP_REMOVED lines=9> */
.L_x_357:
        /* <DEDUP_REMOVED lines=14> */
.L_x_3762:


//--------------------- .text._ZN4vllm3moe10topkGatingILi2ELi2ELi4ELi4ELi32Ej13__nv_bfloat16LNS0_11ScoringFuncE1EEEvPKT5_PKbPfiPT4_PiiiibPKf --------------------------
	.section	.text._ZN4vllm3moe10topkGatingILi2ELi2ELi4ELi4ELi32Ej13__nv_bfloat16LNS0_11ScoringFuncE1EEEvPKT5_PKbPfiPT4_PiiiibPKf,"ax",@progbits
	.align	128
        .global         _ZN4vllm3moe10topkGatingILi2ELi2ELi4ELi4ELi32Ej13__nv_bfloat16LNS0_11ScoringFuncE1EEEvPKT5_PKbPfiPT4_PiiiibPKf
        .type           _ZN4vllm3moe10topkGatingILi2ELi2ELi4ELi4ELi32Ej13__nv_bfloat16LNS0_11ScoringFuncE1EEEvPKT5_PKbPfiPT4_PiiiibPKf,@function
        .size           _ZN4vllm3moe10topkGatingILi2ELi2ELi4ELi4ELi32Ej13__nv_bfloat16LNS0_11ScoringFuncE1EEEvPKT5_PKbPfiPT4_PiiiibPKf,(.L_x_3763 - _ZN4vllm3moe10topkGatingILi2ELi2ELi4ELi4ELi32Ej13__nv_bfloat16LNS0_11ScoringFuncE1EEEvPKT5_PKbPfiPT4_PiiiibPKf)
        .other          _ZN4vllm3moe10topkGatingILi2ELi2ELi4ELi4ELi32Ej13__nv_bfloat16LNS0_11ScoringFuncE1EEEvPKT5_PKbPfiPT4_PiiiibPKf,@"STO_CUDA_ENTRY STV_DEFAULT"
_ZN4vllm3moe10topkGatingILi2ELi2ELi4ELi4ELi32Ej13__nv_bfloat16LNS0_11ScoringFuncE1EEEvPKT5_PKbPfiPT4_PiiiibPKf:
.text._ZN4vllm3moe10topkGatingILi2ELi2ELi4ELi4ELi32Ej13__nv_bfloat16LNS0_11ScoringFuncE1EEEvPKT5_PKbPfiPT4_PiiiibPKf:
        /* <DEDUP_REMOVED lines=26> */
[----:B------:R-:W3:Y:S01]  /*01a0*/  @P1 LDG.E R10, desc[UR6][R4.64+0x4] ;  /* 0x00000406040a1981 */ /* 0x000ee2000c1e1900 */
[----:B------:R-:W-:Y:S01]  /*01b0*/  HFMA2 R22, -RZ, RZ, 0, 0 ;  /* 0x00000000ff167431 */ /* 0x000fe200000001ff */
[C---:B-----5:R-:W-:Y:S01]  /*01c0*/  PRMT R0, R2.reuse, 0x7632, R0 ;  /* 0x0000763202007816 */ /* 0x060fe20000000000 */
[----:B------:R-:W-:-:S04]  /*01d0*/  IMAD.U32 R2, R2, 0x10000, RZ ;  /* 0x0001000002027824 */ /* 0x000fc800078e00ff */
[----:B------:R-:W-:Y:S01]  /*01e0*/  FMUL.FTZ R2, R2, -1.4426950216293334961 ;  /* 0xbfb8aa3b02027820 */ /* 0x000fe20000410000 */
[----:B------:R-:W-:-:S04]  /*01f0*/  IMAD.U32 R0, R0, 0x10000, RZ ;  /* 0x0001000000007824 */ /* 0x000fc800078e00ff */
[----:B------:R-:W-:Y:S01]  /*0200*/  FMUL.FTZ R8, R0, -1.4426950216293334961 ;  /* 0xbfb8aa3b00087820 */ /* 0x000fe20000410000 */
[----:B------:R-:W0:Y:S01]  /*0210*/  MUFU.EX2 R2, R2 ;  /* 0x0000000200027308 */ /* 0x000e220000000800 */
[----:B----4-:R-:W-:-:S07]  /*0220*/  IMAD.U32 R0, RZ, RZ, UR4 ;  /* 0x00000004ff007e24 */ /* 0x010fce000f8e00ff */
        /* <DEDUP_REMOVED lines=25> */
[----:B------:R-:W2:Y:S03]  /*03c0*/  LDCU UR8, c[0x0][0x3b8] ;  /* 0x00007700ff0877ac */ /* 0x000ea60008000800 */
[----:B------:R-:W3:Y:S01]  /*03d0*/  LDC.64 R2, c[0x0][0x3b0] ;  /* 0x0000ec00ff027b82 */ /* 0x000ee20000000a00 */
[----:B------:R-:W4:Y:S02]  /*03e0*/  LDCU UR5, c[0x0][0x398] ;  /* 0x00007300ff0577ac */ /* 0x000f240008000800 */
.L_x_361:
[----:B------:R-:W0:Y:S01]  /*03f0*/  LDC.64 R8, c[0x0][0x3a0] ;  /* 0x0000e800ff087b82 */ /* 0x000e220000000a00 */
[C---:B------:R-:W-:Y:S01]  /*0400*/  VIADD R7, R19.reuse, 0x1 ;  /* 0x0000000113077836 */ /* 0x040fe20000000000 */
[----:B---3--:R-:W-:Y:S01]  /*0410*/  MOV R0, R2 ;  /* 0x0000000200007202 */ /* 0x008fe20000000f00 */
[----:B------:R-:W-:Y:S01]  /*0420*/  VIADD R11, R19, 0x2 ;  /* 0x00000002130b7836 */ /* 0x000fe20000000000 */
[----:B------:R-:W-:Y:S01]  /*0430*/  FSETP.GT.FTZ.AND P2, PT, R17, R14, PT ;  /* 0x0000000e1100720b */ /* 0x000fe20003f54000 */
[----:B------:R-:W-:Y:S01]  /*0440*/  IMAD.MOV.U32 R18, RZ, RZ, R14 ;  /* 0x000000ffff127224 */ /* 0x000fe200078e000e */
[-C--:B------:R-:W-:Y:S01]  /*0450*/  ISETP.GE.AND P1, PT, R7, R0.reuse, PT ;  /* 0x000000000700720c */ /* 0x080fe20003f26270 */
[----:B------:R-:W-:Y:S01]  /*0460*/  IMAD.MOV.U32 R21, RZ, RZ, R17 ;  /* 0x000000ffff157224 */ /* 0x000fe200078e0011 */
[----:B------:R-:W-:-:S11]  /*0470*/  ISETP.GE.AND P3, PT, R11, R0, PT ;  /* 0x000000000b00720c */ /* 0x000fd60003f66270 */
[----:B------:R-:W-:Y:S05]  /*0480*/  @P1 BRA `(.L_x_360) ;  /* 0x0000000000241947 */ /* 0x000fea0003800000 */
[----:B------:R-:W-:-:S04]  /*0490*/  FSETP.GT.FTZ.AND P1, PT, R21, R18, PT ;  /* 0x000000121500720b */ /* 0x000fc80003f34000 */
[----:B------:R-:W-:-:S05]  /*04a0*/  SEL R6, RZ, 0x1, !P1 ;  /* 0x00000001ff067807 */ /* 0x000fca0004800000 */
[----:B------:R-:W-:-:S05]  /*04b0*/  IMAD.SHL.U32 R6, R6, 0x4, RZ ;  /* 0x0000000406067824 */ /* 0x000fca00078e00ff */
[C---:B------:R-:W-:Y:S02]  /*04c0*/  ISETP.EQ.AND P1, PT, R6.reuse, RZ, PT ;  /* 0x000000ff0600720c */ /* 0x040fe40003f22270 */
[----:B------:R-:W-:-:S11]  /*04d0*/  ISETP.EQ.AND P4, PT, R6, 0x4, PT ;  /* 0x000000040600780c */ /* 0x000fd60003f82270 */
[----:B------:R-:W-:Y:S02]  /*04e0*/  @P1 MOV R14, 0xc61c4000 ;  /* 0xc61c4000000e1802 */ /* 0x000fe40000000f00 */
[----:B------:R-:W-:-:S03]  /*04f0*/  @P4 IMAD.MOV.U32 R17, RZ, RZ, -0x39e3c000 ;  /* 0xc61c4000ff114424 */ /* 0x000fc600078e00ff */
[----:B------:R-:W-:Y:S02]  /*0500*/  IMAD.MOV.U32 R18, RZ, RZ, R14 ;  /* 0x000000ffff127224 */ /* 0x000fe400078e000e */
[----:B------:R-:W-:-:S07]  /*0510*/  IMAD.MOV.U32 R21, RZ, RZ, R17 ;  /* 0x000000ffff157224 */ /* 0x000fce00078e0011 */
.L_x_360:
[----:B------:R-:W-:Y:S01]  /*0520*/  FSETP.GT.FTZ.AND P4, PT, R21, R18, PT ;  /* 0x000000121500720b */ /* 0x000fe20003f94000 */
[----:B------:R-:W3:Y:S01]  /*0530*/  LDC.64 R6, c[0x0][0x3a8] ;  /* 0x0000ea00ff067b82 */ /* 0x000ee20000000a00 */
[----:B------:R-:W-:Y:S01]  /*0540*/  SEL R10, RZ, 0x1, !P2 ;  /* 0x00000001ff0a7807 */ /* 0x000fe20005000000 */
[----:B------:R-:W-:Y:S01]  /*0550*/  IMAD R23, R13, R0, R19 ;  /* 0x000000000d177224 */ /* 0x000fe200078e0213 */
[----:B------:R-:W-:Y:S01]  /*0560*/  SEL R20, RZ, 0x1, !P4 ;  /* 0x00000001ff147807 */ /* 0x000fe20006000000 */
[----:B----4-:R-:W-:Y:S01]  /*0570*/  IMAD R27, R19, UR5, R13 ;  /* 0x00000005131b7c24 */ /* 0x010fe2000f8e020d */
[C---:B--2---:R-:W-:Y:S01]  /*0580*/  ISETP.GE.AND P1, PT, R10.reuse, UR8, PT ;  /* 0x000000080a007c0c */ /* 0x044fe2000bf26270 */
[----:B0-----:R-:W-:Y:S01]  /*0590*/  IMAD.WIDE R8, R23, 0x4, R8 ;  /* 0x0000000417087825 */ /* 0x001fe200078e0208 */
[CC--:B------:R-:W-:Y:S01]  /*05a0*/  FSEL R25, R15.reuse, R12.reuse, P2 ;  /* 0x0000000c0f197208 */ /* 0x0c0fe20001000000 */
[----:B-1----:R-:W-:Y:S01]  /*05b0*/  UPRMT UR4, UR9, 0x8880, URZ ;  /* 0x0000888009047896 */ /* 0x002fe200080000ff */
[----:B------:R-:W-:Y:S01]  /*05c0*/  ISETP.GE.AND P1, PT, R10, R3, !P1 ;  /* 0x000000030a00720c */ /* 0x000fe20004f26270 */
[----:B------:R-:W-:Y:S01]  /*05d0*/  @!P3 IMAD.SHL.U32 R11, R20, 0x4, RZ ;  /* 0x00000004140bb824 */ /* 0x000fe200078e00ff */
[----:B------:R-:W-:Y:S01]  /*05e0*/  FSEL R29, R15, R12, P4 ;  /* 0x0000000c0f1d7208 */ /* 0x000fe20002000000 */
[----:B------:R-:W-:Y:S01]  /*05f0*/  IMAD.IADD R10, R10, 0x1, -R3 ;  /* 0x000000010a0a7824 */ /* 0x000fe200078e0a03 */
[----:B------:R-:W-:Y:S01]  /*0600*/  ISETP.GE.AND P2, PT, R20, UR8, PT ;  /* 0x0000000814007c0c */ /* 0x000fe2000bf46270 */
[----:B------:R-:W-:Y:S01]  /*0610*/  FADD.FTZ R26, R25, R22 ;  /* 0x00000016191a7221 */ /* 0x000fe20000010000 */
[----:B------:R-:W-:-:S02]  /*0620*/  ISETP.EQ.AND P5, PT, R11, RZ, !P3 ;  /* 0x000000ff0b00720c */ /* 0x000fc40005fa2270 */
[----:B------:R-:W-:Y:S02]  /*0630*/  ISETP.EQ.AND P6, PT, R11, 0x4, !P3 ;  /* 0x000000040b00780c */ /* 0x000fe40005fc2270 */
[----:B------:R-:W-:Y:S01]  /*0640*/  SEL R24, R10, 0x2, P1 ;  /* 0x000000020a187807 */ /* 0x000fe20000800000 */
[C---:B------:R-:W-:Y:S01]  /*0650*/  IMAD.WIDE R10, R23.reuse, 0x4, R4 ;  /* 0x00000004170a7825 */ /* 0x040fe200078e0204 */
[----:B------:R-:W-:Y:S02]  /*0660*/  ISETP.GE.AND P1, PT, R20, R3, PT ;  /* 0x000000031400720c */ /* 0x000fe40003f26270 */
[----:B------:R-:W-:Y:S01]  /*0670*/  SEL R24, R24, 0x2, P0 ;  /* 0x0000000218187807 */ /* 0x000fe20000000000 */
[----:B---3--:R-:W-:Y:S01]  /*0680*/  IMAD.WIDE R6, R23, 0x4, R6 ;  /* 0x0000000417067825 */ /* 0x008fe200078e0206 */
[----:B------:R-:W-:Y:S03]  /*0690*/  STG.E desc[UR6][R10.64], R25 ;  /* 0x000000190a007986 */ /* 0x000fe6000c101906 */
[----:B------:R-:W-:Y:S01]  /*06a0*/  FADD.FTZ R23, R29, R26 ;  /* 0x0000001a1d177221 */ /* 0x000fe20000010000 */
[----:B------:R-:W-:Y:S01]  /*06b0*/  @P5 MOV R14, 0xc61c4000 ;  /* 0xc61c4000000e5802 */ /* 0x000fe20000000f00 */
[----:B------:R0:W-:Y:S01]  /*06c0*/  STG.E desc[UR6][R8.64], R24 ;  /* 0x0000001808007986 */ /* 0x0001e2000c101906 */
[----:B------:R-:W-:-:S03]  /*06d0*/  @P6 IMAD.MOV.U32 R17, RZ, RZ, -0x39e3c000 ;  /* 0xc61c4000ff116424 */ /* 0x000fc600078e00ff */
[----:B------:R-:W-:Y:S01]  /*06e0*/  @!P3 IMAD.MOV.U32 R18, RZ, RZ, R14 ;  /* 0x000000ffff12b224 */ /* 0x000fe200078e000e */
[----:B------:R-:W-:Y:S01]  /*06f0*/  STG.E desc[UR6][R6.64], R27 ;  /* 0x0000001b06007986 */ /* 0x000fe2000c101906 */
[----:B------:R-:W-:-:S03]  /*0700*/  @!P3 IMAD.MOV.U32 R21, RZ, RZ, R17 ;  /* 0x000000ffff15b224 */ /* 0x000fc600078e0011 */
[----:B------:R1:W-:Y:S02]  /*0710*/  STG.E desc[UR6][R10.64+0x4], R29 ;  /* 0x0000041d0a007986 */ /* 0x0003e4000c101906 */
[----:B------:R-:W-:Y:S01]  /*0720*/  FSETP.GT.FTZ.AND P3, PT, R21, R18, PT ;  /* 0x000000121500720b */ /* 0x000fe20003f74000 */
[----:B0-----:R-:W-:-:S03]  /*0730*/  IMAD.IADD R24, R20, 0x1, -R3 ;  /* 0x0000000114187824 */ /* 0x001fc600078e0a03 */
[----:B------:R-:W-:Y:S02]  /*0740*/  SEL R20, RZ, 0x1, !P3 ;  /* 0x00000001ff147807 */ /* 0x000fe40005800000 */
[----:B------:R-:W-:Y:S02]  /*0750*/  SEL R24, R24, 0x2, !P2 ;  /* 0x0000000218187807 */ /* 0x000fe40005000000 */
[C---:B------:R-:W-:Y:S01]  /*0760*/  ISETP.GE.AND P2, PT, R20.reuse, UR8, PT ;  /* 0x0000000814007c0c */ /* 0x040fe2000bf46270 */
[----:B------:R-:W-:Y:S01]  /*0770*/  IMAD.IADD R26, R20, 0x1, -R3 ;  /* 0x00000001141a7824 */ /* 0x000fe200078e0a03 */
[----:B------:R-:W-:Y:S01]  /*0780*/  SEL R24, R24, 0x2, P1 ;  /* 0x0000000218187807 */ /* 0x000fe20000800000 */
[C---:B-1----:R-:W-:Y:S01]  /*0790*/  VIADD R29, R19.reuse, 0x3 ;  /* 0x00000003131d7836 */ /* 0x042fe20000000000 */
[----:B------:R-:W-:Y:S01]  /*07a0*/  ISETP.GE.AND P1, PT, R20, R3, PT ;  /* 0x000000031400720c */ /* 0x000fe20003f26270 */
[----:B------:R-:W-:Y:S01]  /*07b0*/  VIADD R19, R19, 0x4 ;  /* 0x0000000413137836 */ /* 0x000fe20000000000 */
[----:B------:R-:W-:-:S02]  /*07c0*/  SEL R26, R26, 0x2, !P2 ;  /* 0x000000021a1a7807 */ /* 0x000fc40005000000 */
[----:B------:R-:W-:Y:S02]  /*07d0*/  SEL R25, R24, 0x2, P0 ;  /* 0x0000000218197807 */ /* 0x000fe40000000000 */
[----:B------:R-:W-:Y:S02]  /*07e0*/  SEL R26, R26, 0x2, P1 ;  /* 0x000000021a1a7807 */ /* 0x000fe40000800000 */
[----:B------:R-:W-:Y:S01]  /*07f0*/  ISETP.GE.AND P1, PT, R29, R0, PT ;  /* 0x000000001d00720c */ /* 0x000fe20003f26270 */
[----:B------:R-:W-:Y:S01]  /*0800*/  STG.E desc[UR6][R8.64+0x4], R25 ;  /* 0x0000041908007986 */ /* 0x000fe2000c101906 */
[----:B------:R-:W-:Y:S02]  /*0810*/  FSEL R24, R15, R12, P3 ;  /* 0x0000000c0f187208 */ /* 0x000fe40001800000 */
[----:B------:R-:W-:Y:S02]  /*0820*/  IADD3 R27, PT, PT, R27, UR5, RZ ;  /* 0x000000051b1b7c10 */ /* 0x000fe4000fffe0ff */
[----:B------:R-:W-:-:S03]  /*0830*/  SEL R26, R26, 0x2, P0 ;  /* 0x000000021a1a7807 */ /* 0x000fc60000000000 */
[----:B------:R0:W-:Y:S01]  /*0840*/  STG.E desc[UR6][R6.64+0x4], R27 ;  /* 0x0000041b06007986 */ /* 0x0001e2000c101906 */
[----:B------:R-:W-:-:S03]  /*0850*/  VIADD R29, R27, UR5 ;  /* 0x000000051b1d7c36 */ /* 0x000fc60008000000 */
[----:B------:R-:W-:Y:S01]  /*0860*/  @!P1 IMAD.SHL.U32 R20, R20, 0x4, RZ ;  /* 0x0000000414149824 */ /* 0x000fe200078e00ff */
[----:B------:R1:W-:Y:S04]  /*0870*/  STG.E desc[UR6][R10.64+0x8], R24 ;  /* 0x000008180a007986 */ /* 0x0003e8000c101906 */
[C---:B------:R-:W-:Y:S01]  /*0880*/  ISETP.EQ.AND P2, PT, R20.reuse, RZ, !P1 ;  /* 0x000000ff1400720c */ /* 0x040fe20004f42270 */
[----:B------:R2:W-:Y:S01]  /*0890*/  STG.E desc[UR6][R8.64+0x8], R26 ;  /* 0x0000081a08007986 */ /* 0x0005e2000c101906 */
[----:B------:R-:W-:Y:S01]  /*08a0*/  ISETP.EQ.AND P3, PT, R20, 0x4, !P1 ;  /* 0x000000041400780c */ /* 0x000fe20004f62270 */
[----:B0-----:R-:W-:Y:S02]  /*08b0*/  VIADD R27, R29, UR5 ;  /* 0x000000051d1b7c36 */ /* 0x001fe40008000000 */
[----:B------:R2:W-:Y:S01]  /*08c0*/  STG.E desc[UR6][R6.64+0x8], R29 ;  /* 0x0000081d06007986 */ /* 0x0005e2000c101906 */
[----:B-1----:R-:W-:-:S07]  /*08d0*/  FADD.FTZ R24, R24, R23 ;  /* 0x0000001718187221 */ /* 0x002fce0000010000 */
[----:B------:R-:W-:Y:S02]  /*08e0*/  @P2 IMAD.MOV.U32 R14, RZ, RZ, -0x39e3c000 ;  /* 0xc61c4000ff0e2424 */ /* 0x000fe400078e00ff */
[----:B------:R-:W-:Y:S02]  /*08f0*/  @P3 IMAD.MOV.U32 R17, RZ, RZ, -0x39e3c000 ;  /* 0xc61c4000ff113424 */ /* 0x000fe400078e00ff */
[----:B------:R-:W-:-:S03]  /*0900*/  @!P1 IMAD.MOV.U32 R18, RZ, RZ, R14 ;  /* 0x000000ffff129224 */ /* 0x000fc600078e000e */
[----:B------:R-:W-:-:S04]  /*0910*/  @!P1 MOV R21, R17 ;  /* 0x0000001100159202 */ /* 0x000fc80000000f00 */
[----:B------:R-:W-:-:S04]  /*0920*/  FSETP.GT.FTZ.AND P2, PT, R21, R18, PT ;  /* 0x000000121500720b */ /* 0x000fc80003f54000 */
[----:B------:R-:W-:Y:S02]  /*0930*/  SEL R18, RZ, 0x1, !P2 ;  /* 0x00000001ff127807 */ /* 0x000fe40005000000 */
[----:B------:R-:W-:Y:S02]  /*0940*/  FSEL R21, R15, R12, P2 ;  /* 0x0000000c0f157208 */ /* 0x000fe40001000000 */
[C---:B------:R-:W-:Y:S01]  /*0950*/  ISETP.GE.AND P1, PT, R18.reuse, UR8, PT ;  /* 0x0000000812007c0c */ /* 0x040fe2000bf26270 */
[C---:B------:R-:W-:Y:S01]  /*0960*/  IMAD.IADD R20, R18.reuse, 0x1, -R3 ;  /* 0x0000000112147824 */ /* 0x040fe200078e0a03 */
[----:B------:R-:W-:Y:S01]  /*0970*/  ISETP.NE.AND P2, PT, RZ, UR4, PT ;  /* 0x00000004ff007c0c */ /* 0x000fe2000bf45270 */
[----:B------:R2:W-:Y:S01]  /*0980*/  STG.E desc[UR6][R10.64+0xc], R21 ;  /* 0x00000c150a007986 */ /* 0x0005e2000c101906 */
[----:B------:R-:W-:Y:S02]  /*0990*/  ISETP.GE.AND P3, PT, R18, R3, PT ;  /* 0x000000031200720c */ /* 0x000fe40003f66270 */
[----:B------:R-:W-:-:S02]  /*09a0*/  SEL R20, R20, 0x2, !P1 ;  /* 0x0000000214147807 */ /* 0x000fc40004800000 */
[----:B------:R-:W-:Y:S02]  /*09b0*/  ISETP.GE.AND P1, PT, R19, R0, PT ;  /* 0x000000001300720c */ /* 0x000fe40003f26270 */
[----:B------:R-:W-:-:S04]  /*09c0*/  SEL R20, R20, 0x2, P3 ;  /* 0x0000000214147807 */ /* 0x000fc80001800000 */
[----:B------:R-:W-:Y:S01]  /*09d0*/  SEL R25, R20, 0x2, P0 ;  /* 0x0000000214197807 */ /* 0x000fe20000000000 */
[----:B------:R-:W-:Y:S01]  /*09e0*/  @P2 FADD.FTZ R22, R24, R21 ;  /* 0x0000001518162221 */ /* 0x000fe20000010000 */
[----:B------:R-:W-:-:S03]  /*09f0*/  ISETP.NE.AND P2, PT, R19, R16, PT ;  /* 0x000000101300720c */ /* 0x000fc60003f45270 */
[----:B------:R2:W-:Y:S02]  /*0a00*/  STG.E desc[UR6][R8.64+0xc], R25 ;  /* 0x00000c1908007986 */ /* 0x0005e4000c101906 */
[----:B------:R-:W-:Y:S02]  /*0a10*/  @!P1 IMAD.SHL.U32 R18, R18, 0x4, RZ ;  /* 0x0000000412129824 */ /* 0x000fe400078e00ff */
[----:B------:R2:W-:Y:S03]  /*0a20*/  STG.E desc[UR6][R6.64+0xc], R27 ;  /* 0x00000c1b06007986 */ /* 0x0005e6000c101906 */
[C---:B------:R-:W-:Y:S02]  /*0a30*/  ISETP.EQ.AND P3, PT, R18.reuse, RZ, !P1 ;  /* 0x000000ff1200720c */ /* 0x040fe40004f62270 */
[----:B------:R-:W-:-:S11]  /*0a40*/  ISETP.EQ.AND P1, PT, R18, 0x4, !P1 ;  /* 0x000000041200780c */ /* 0x000fd60004f22270 */
[----:B------:R-:W-:Y:S02]  /*0a50*/  @P3 MOV R14, 0xc61c4000 ;  /* 0xc61c4000000e3802 */ /* 0x000fe40000000f00 */
[----:B------:R-:W-:Y:S01]  /*0a60*/  @P1 IMAD.MOV.U32 R17, RZ, RZ, -0x39e3c000 ;  /* 0xc61c4000ff111424 */ /* 0x000fe200078e00ff */
[----:B--2---:R-:W-:Y:S06]  /*0a70*/  @P2 BRA `(.L_x_361) ;  /* 0xfffffff8005c2947 */ /* 0x004fec000383ffff */
.L_x_359:
[----:B------:R-:W-:-:S13]  /*0a80*/  LOP3.LUT P1, R2, R0, 0x3, RZ, 0xc0, !PT ;  /* 0x0000000300027812 */ /* 0x000fda000782c0ff */
[----:B------:R-:W-:Y:S05]  /*0a90*/  @!P1 BRA `(.L_x_358) ;  /* 0x0000000400589947 */ /* 0x000fea0003800000 */
[----:B------:R-:W-:-:S13]  /*0aa0*/  ISETP.NE.AND P1, PT, R2, 0x1, PT ;  /* 0x000000010200780c */ /* 0x000fda0003f25270 */
[----:B------:R-:W-:Y:S05]  /*0ab0*/  @!P1 BRA `(.L_x_362) ;  /* 0x0000000000e09947 */ /* 0x000fea0003800000 */
[----:B------:R-:W0:Y:S01]  /*0ac0*/  LDC.64 R6, c[0x0][0x390] ;  /* 0x0000e400ff067b82 */ /* 0x000e220000000a00 */
[----:B------:R-:W-:Y:S01]  /*0ad0*/  VIADD R9, R16, 0x1 ;  /* 0x0000000110097836 */ /* 0x000fe20000000000 */
[----:B------:R-:W1:Y:S01]  /*0ae0*/  LDCU UR8, c[0x0][0x3b8] ;  /* 0x00007700ff0877ac */ /* 0x000e620008000800 */
[----:B------:R-:W-:-:S03]  /*0af0*/  FSETP.GT.FTZ.AND P2, PT, R17, R14, PT ;  /* 0x0000000e1100720b */ /* 0x000fc60003f54000 */
[-C--:B------:R-:W-:Y:S01]  /*0b00*/  ISETP.GE.AND P1, PT, R9, R0.reuse, PT ;  /* 0x000000000900720c */ /* 0x080fe20003f26270 */
[----:B------:R-:W2:Y:S01]  /*0b10*/  LDCU UR9, c[0x0][0x3b4] ;  /* 0x00007680ff0977ac */ /* 0x000ea20008000800 */
[----:B------:R-:W3:Y:S01]  /*0b20*/  LDC.64 R4, c[0x0][0x3a0] ;  /* 0x0000e800ff047b82 */ /* 0x000ee20000000a00 */
[----:B------:R-:W-:-:S07]  /*0b30*/  IMAD R9, R13, R0, R16 ;  /* 0x000000000d097224 */ /* 0x000fce00078e0210 */
[----:B------:R-:W4:Y:S03]  /*0b40*/  LDC.64 R2, c[0x0][0x3a8] ;  /* 0x0000ea00ff027b82 */ /* 0x000f260000000a00 */
        /* <DEDUP_REMOVED lines=8> */
.L_x_363:
[----:B------:R-:W-:Y:S01]  /*0bd0*/  FSETP.GT.FTZ.AND P3, PT, R17, R14, PT ;  /* 0x0000000e1100720b */ /* 0x000fe20003f74000 */
[C---:B0-----:R-:W-:Y:S01]  /*0be0*/  IMAD.WIDE R6, R9.reuse, 0x4, R6 ;  /* 0x0000000409067825 */ /* 0x041fe200078e0206 */
[----:B------:R-:W-:Y:S01]  /*0bf0*/  SEL R8, RZ, 0x1, !P2 ;  /* 0x00000001ff087807 */ /* 0x000fe20005000000 */
[----:B------:R-:W0:Y:S01]  /*0c00*/  LDCU.U8 UR4, c[0x0][0x3bc] ;  /* 0x00007780ff0477ac */ /* 0x000e220008000000 */
[----:B------:R-:W-:Y:S01]  /*0c10*/  SEL R10, RZ, 0x1, !P3 ;  /* 0x00000001ff0a7807 */ /* 0x000fe20005800000 */
[C---:B---3--:R-:W-:Y:S01]  /*0c20*/  IMAD.WIDE R4, R9.reuse, 0x4, R4 ;  /* 0x0000000409047825 */ /* 0x048fe200078e0204 */
[----:B-1----:R-:W-:Y:S02]  /*0c30*/  ISETP.GE.AND P1, PT, R8, UR8, PT ;  /* 0x0000000808007c0c */ /* 0x002fe4000bf26270 */
[----:B------:R-:W-:Y:S01]  /*0c40*/  ISETP.GE.AND P5, PT, R10, UR8, PT ;  /* 0x000000080a007c0c */ /* 0x000fe2000bfa6270 */
[----:B----4-:R-:W-:Y:S01]  /*0c50*/  IMAD.WIDE R2, R9, 0x4, R2 ;  /* 0x0000000409027825 */ /* 0x010fe200078e0202 */
[----:B--2---:R-:W-:-:S02]  /*0c60*/  ISETP.GE.AND P1, PT, R8, UR9, !P1 ;  /* 0x0000000908007c0c */ /* 0x004fc4000cf26270 */
[----:B------:R-:W-:Y:S01]  /*0c70*/  IADD3 R9, PT, PT, R8, -UR9, RZ ;  /* 0x8000000908097c10 */ /* 0x000fe2000fffe0ff */
[C---:B------:R-:W-:Y:S01]  /*0c80*/  VIADD R8, R10.reuse, -UR9 ;  /* 0x800000090a087c36 */ /* 0x040fe20008000000 */
[----:B------:R-:W-:Y:S01]  /*0c90*/  ISETP.GE.AND P4, PT, R10, UR9, PT ;  /* 0x000000090a007c0c */ /* 0x000fe2000bf86270 */
[C---:B------:R-:W-:Y:S01]  /*0ca0*/  IMAD R21, R16.reuse, UR5, R13 ;  /* 0x0000000510157c24 */ /* 0x040fe2000f8e020d */
[----:B------:R-:W-:Y:S01]  /*0cb0*/  SEL R9, R9, 0x2, P1 ;  /* 0x0000000209097807 */ /* 0x000fe20000800000 */
[----:B------:R-:W-:Y:S01]  /*0cc0*/  VIADD R16, R16, 0x2 ;  /* 0x0000000210107836 */ /* 0x000fe20000000000 */
[----:B------:R-:W-:Y:S01]  /*0cd0*/  SEL R8, R8, 0x2, !P5 ;  /* 0x0000000208087807 */ /* 0x000fe20006800000 */
[----:B------:R-:W-:Y:S01]  /*0ce0*/  VIADD R19, R21, UR5 ;  /* 0x0000000515137c36 */ /* 0x000fe20008000000 */
[----:B------:R-:W-:Y:S01]  /*0cf0*/  FSEL R23, R15, R12, P2 ;  /* 0x0000000c0f177208 */ /* 0x000fe20001000000 */
[----:B0-----:R-:W-:Y:S01]  /*0d00*/  UPRMT UR4, UR4, 0x8880, URZ ;  /* 0x0000888004047896 */ /* 0x001fe200080000ff */
[----:B------:R-:W-:-:S02]  /*0d10*/  ISETP.GE.AND P1, PT, R16, R0, PT ;  /* 0x000000001000720c */ /* 0x000fc40003f26270 */
[----:B------:R-:W-:Y:S01]  /*0d20*/  SEL R8, R8, 0x2, P4 ;  /* 0x0000000208087807 */ /* 0x000fe20002000000 */
[----:B------:R0:W-:Y:S01]  /*0d30*/  STG.E desc[UR6][R6.64], R23 ;  /* 0x0000001706007986 */ /* 0x0001e2000c101906 */
[----:B------:R-:W-:Y:S02]  /*0d40*/  SEL R25, R9, 0x2, P0 ;  /* 0x0000000209197807 */ /* 0x000fe40000000000 */
[----:B------:R-:W-:Y:S02]  /*0d50*/  FSEL R9, R15, R12, P3 ;  /* 0x0000000c0f097208 */ /* 0x000fe40001800000 */
[----:B------:R-:W-:Y:S01]  /*0d60*/  SEL R11, R8, 0x2, P0 ;  /* 0x00000002080b7807 */ /* 0x000fe20000000000 */
[----:B------:R0:W-:Y:S01]  /*0d70*/  STG.E desc[UR6][R4.64], R25 ;  /* 0x0000001904007986 */ /* 0x0001e2000c101906 */
[----:B------:R-:W-:-:S03]  /*0d80*/  ISETP.NE.AND P2, PT, RZ, UR4, PT ;  /* 0x00000004ff007c0c */ /* 0x000fc6000bf45270 */
[----:B------:R0:W-:Y:S01]  /*0d90*/  STG.E desc[UR6][R2.64], R21 ;  /* 0x0000001502007986 */ /* 0x0001e2000c101906 */
[----:B------:R-:W-:-:S03]  /*0da0*/  @!P1 IMAD.SHL.U32 R8, R10, 0x4, RZ ;  /* 0x000000040a089824 */ /* 0x000fc600078e00ff */
[----:B------:R0:W-:Y:S02]  /*0db0*/  STG.E desc[UR6][R6.64+0x4], R9 ;  /* 0x0000040906007986 */ /* 0x0001e4000c101906 */
[C---:B------:R-:W-:Y:S02]  /*0dc0*/  ISETP.EQ.AND P3, PT, R8.reuse, RZ, !P1 ;  /* 0x000000ff0800720c */ /* 0x040fe40004f62270 */
[----:B------:R0:W-:Y:S01]  /*0dd0*/  STG.E desc[UR6][R4.64+0x4], R11 ;  /* 0x0000040b04007986 */ /* 0x0001e2000c101906 */
[----:B------:R-:W-:Y:S01]  /*0de0*/  ISETP.EQ.AND P1, PT, R8, 0x4, !P1 ;  /* 0x000000040800780c */ /* 0x000fe20004f22270 */
[----:B------:R-:W-:Y:S02]  /*0df0*/  FADD.FTZ R8, R22, R23 ;  /* 0x0000001716087221 */ /* 0x000fe40000010000 */
[----:B------:R0:W-:Y:S02]  /*0e00*/  STG.E desc[UR6][R2.64+0x4], R19 ;  /* 0x0000041302007986 */ /* 0x0001e4000c101906 */
[----:B------:R-:W-:-:S05]  /*0e10*/  @P2 FADD.FTZ R22, R9, R8 ;  /* 0x0000000809162221 */ /* 0x000fca0000010000 */
[----:B------:R-:W-:-:S03]  /*0e20*/  @P3 IMAD.MOV.U32 R14, RZ, RZ, -0x39e3c000 ;  /* 0xc61c4000ff0e3424 */ /* 0x000fc600078e00ff */
[----:B------:R-:W-:-:S07]  /*0e30*/  @P1 MOV R17, 0xc61c4000 ;  /* 0xc61c400000111802 */ /* 0x000fce0000000f00 */
.L_x_362:
[----:B0-----:R-:W-:-:S04]  /*0e40*/  LOP3.LUT R2, R0, 0x1, RZ, 0xc0, !PT ;  /* 0x0000000100027812 */ /* 0x001fc800078ec0ff */
[----:B------:R-:W-:-:S13]  /*0e50*/  ISETP.NE.U32.AND P1, PT, R2, 0x1, PT ;  /* 0x000000010200780c */ /* 0x000fda0003f25070 */
[----:B------:R-:W-:Y:S05]  /*0e60*/  @P1 BRA `(.L_x_358) ;  /* 0x0000000000641947 */ /* 0x000fea0003800000 */
[----:B------:R-:W0:Y:S01]  /*0e70*/  LDCU UR8, c[0x0][0x3b8] ;  /* 0x00007700ff0877ac */ /* 0x000e220008000800 */
[----:B------:R-:W1:Y:S01]  /*0e80*/  LDC.64 R6, c[0x0][0x390] ;  /* 0x0000e400ff067b82 */ /* 0x000e620000000a00 */
        /* <DEDUP_REMOVED lines=8> */
[----:B0-----:R-:W-:-:S04]  /*0f10*/  ISETP.GE.AND P1, PT, R8, UR8, PT ;  /* 0x0000000808007c0c */ /* 0x001fc8000bf26270 */
[C---:B--2---:R-:W-:Y:S01]  /*0f20*/  ISETP.GE.AND P1, PT, R8.reuse, UR9, !P1 ;  /* 0x0000000908007c0c */ /* 0x044fe2000cf26270 */
[----:B------:R-:W-:Y:S02]  /*0f30*/  VIADD R8, R8, -UR9 ;  /* 0x8000000908087c36 */ /* 0x000fe40008000000 */
[C---:B-1----:R-:W-:Y:S01]  /*0f40*/  IMAD.WIDE R6, R9.reuse, 0x4, R6 ;  /* 0x0000000409067825 */ /* 0x042fe200078e0206 */
[----:B---3--:R-:W-:Y:S02]  /*0f50*/  UPRMT UR4, UR4, 0x8880, URZ ;  /* 0x0000888004047896 */ /* 0x008fe400080000ff */
[----:B------:R-:W-:Y:S02]  /*0f60*/  SEL R8, R8, 0x2, P1 ;  /* 0x0000000208087807 */ /* 0x000fe40000800000 */
[----:B------:R0:W-:Y:S02]  /*0f70*/  STG.E desc[UR6][R6.64], R15 ;  /* 0x0000000f06007986 */ /* 0x0001e4000c101906 */
[----:B------:R-:W-:Y:S01]  /*0f80*/  SEL R11, R8, 0x2, P0 ;  /* 0x00000002080b7807 */ /* 0x000fe20000000000 */
[----:B----4-:R-:W-:Y:S01]  /*0f90*/  IMAD.WIDE R4, R9, 0x4, R4 ;  /* 0x0000000409047825 */ /* 0x010fe200078e0204 */
[----:B------:R-:W-:-:S04]  /*0fa0*/  ISETP.NE.AND P0, PT, RZ, UR4, PT ;  /* 0x00000004ff007c0c */ /* 0x000fc8000bf05270 */
[----:B------:R0:W-:Y:S01]  /*0fb0*/  STG.E desc[UR6][R4.64], R11 ;  /* 0x0000000b04007986 */ /* 0x0001e2000c101906 */
[----:B-----5:R-:W-:-:S04]  /*0fc0*/  IMAD.WIDE R2, R9, 0x4, R2 ;  /* 0x0000000409027825 */ /* 0x020fc800078e0202 */
[----:B------:R-:W-:-:S04]  /*0fd0*/  IMAD R9, R16, UR5, R13 ;  /* 0x0000000510097c24 */ /* 0x000fc8000f8e020d */
[----:B------:R-:W-:Y:S01]  /*0fe0*/  @P0 FADD.FTZ R22, R22, R15 ;  /* 0x0000000f16160221 */ /* 0x000fe20000010000 */
[----:B------:R0:W-:Y:S06]  /*0ff0*/  STG.E desc[UR6][R2.64], R9 ;  /* 0x0000000902007986 */ /* 0x0001ec000c101906 */
.L_x_358:
        /* <DEDUP_REMOVED lines=21> */
.L_x_365:
        /* <DEDUP_REMOVED lines=55> */
.L_x_364:
        /* <DEDUP_REMOVED lines=34> */
.L_x_366:
        /* <DEDUP_REMOVED lines=22> */
.L_x_367:
[----:B------:R-:W-:Y:S05]  /*1840*/  @!P1 EXIT ;  /* 0x000000000000994d */ /* 0x000fea0003800000 */
[----:B-12---:R-:W1:Y:S01]  /*1850*/  LDC.64 R6, c[0x0][0x390] ;  /* 0x0000e400ff067b82 */ /* 0x006e620000000a00 */
[----:B0-----:R0:W2:Y:S01]  /*1860*/  MUFU.RCP R9, R22 ;  /* 0x0000001600097308 */ /* 0x0010a20000001000 */
[----:B------:R-:W-:Y:S02]  /*1870*/  IMAD.IADD R13, R13, 0x1, R4 ;  /* 0x000000010d0d7824 */ /* 0x000fe400078e0204 */
[----:B------:R-:W-:-:S07]  /*1880*/  IMAD.MOV R0, RZ, RZ, -R0 ;  /* 0x000000ffff007224 */ /* 0x000fce00078e0a00 */
.L_x_368:
[----:B-1-3--:R-:W-:-:S05]  /*1890*/  IMAD.WIDE R2, R13, 0x4, R6 ;  /* 0x000000040d027825 */ /* 0x00afca00078e0206 */
        /* <DEDUP_REMOVED lines=8> */
.L_x_369:
        /* <DEDUP_REMOVED lines=14> */
.L_x_3763:


//--------------------- .text._ZN4vllm3moe10topkGatingILi1ELi1ELi4ELi2ELi32Ej13__nv_bfloat16LNS0_11ScoringFuncE1EEEvPKT5_PKbPfiPT4_PiiiibPKf --------------------------
	.section	.text._ZN4vllm3moe10topkGatingILi1ELi1ELi4ELi2ELi32Ej13__nv_bfloat16LNS0_11ScoringFuncE1EEEvPKT5_PKbPfiPT4_PiiiibPKf,"ax",@progbits
	.align	128
        .global         _ZN4vllm3moe10topkGatingILi1ELi1ELi4ELi2ELi32Ej13__nv_bfloat16LNS0_11ScoringFuncE1EEEvPKT5_PKbPfiPT4_PiiiibPKf
        .type           _ZN4vllm3moe10topkGatingILi1ELi1ELi4ELi2ELi32Ej13__nv_bfloat16LNS0_11ScoringFuncE1EEEvPKT5_PKbPfiPT4_PiiiibPKf,@function
        .size           _ZN4vllm3moe10topkGatingILi1ELi1ELi4ELi2ELi32Ej13__nv_bfloat16LNS0_11ScoringFuncE1EEEvPKT5_PKbPfiPT4_PiiiibPKf,(.L_x_3764 - _ZN4vllm3moe10topkGatingILi1ELi1ELi4ELi2ELi32Ej13__nv_bfloat16LNS0_11ScoringFuncE1EEEvPKT5_PKbPfiPT4_PiiiibPKf)
        .other          _ZN4vllm3moe10topkGatingILi1ELi1ELi4ELi2ELi32Ej13__nv_bfloat16LNS0_11ScoringFuncE1EEEvPKT5_PKbPfiPT4_PiiiibPKf,@"STO_CUDA_ENTRY STV_DEFAULT"
_ZN4vllm3moe10topkGatingILi1ELi1ELi4ELi2ELi32Ej13__nv_bfloat16LNS0_11ScoringFuncE1EEEvPKT5_PKbPfiPT4_PiiiibPKf:
.text._ZN4vllm3moe10topkGatingILi1ELi1ELi4ELi2ELi32Ej13__nv_bfloat16LNS0_11ScoringFuncE1EEEvPKT5_PKbPfiPT4_PiiiibPKf:
        /* <DEDUP_REMOVED lines=32> */
[C---:B------:R-:W-:Y:S01]  /*0200*/  ISETP.GE.U32.AND P3, PT, R0.reuse, 0x4, PT ;  /* 0x000000040000780c */ /* 0x040fe20003f66070 */
[----:B------:R-:W-:Y:S01]  /*0210*/  IMAD R12, R9, R0, RZ ;  /* 0x00000000090c7224 */ /* 0x000fe200078e02ff */
[----:B------:R-:W-:Y:S01]  /*0220*/  LOP3.LUT R16, R0, 0x3, RZ, 0xc0, !PT ;  /* 0x0000000300107812 */ /* 0x000fe200078ec0ff */
[----:B------:R-:W-:Y:S01]  /*0230*/  IMAD.MOV.U32 R10, RZ, RZ, RZ ;  /* 0x000000ffff0a7224 */ /* 0x000fe200078e00ff */
[----:B------:R-:W-:-:S03]  /*0240*/  MOV R13, RZ ;  /* 0x000000ff000d7202 */ /* 0x000fc60000000f00 */
[----:B------:R-:W1:Y:S01]  /*0250*/  LDC R6, c[0x0][0x3b4] ;  /* 0x0000ed00ff067b82 */ /* 0x000e620000000800 */
[----:B0-----:R-:W-:Y:S02]  /*0260*/  ISETP.GT.AND P4, PT, R5, RZ, PT ;  /* 0x000000ff0500720c */ /* 0x001fe40003f84270 */
[C---:B-1----:R-:W-:Y:S02]  /*0270*/  IADD3 R5, PT, PT, -R6.reuse, RZ, RZ ;  /* 0x000000ff06057210 */ /* 0x042fe40007ffe1ff */
[----:B------:R-:W-:Y:S02]  /*0280*/  ISETP.GE.AND P2, PT, R6, 0x1, PT ;  /* 0x000000010600780c */ /* 0x000fe40003f46270 */
[----:B------:R-:W-:Y:S02]  /*0290*/  SEL R5, R5, 0x1, P4 ;  /* 0x0000000105057807 */ /* 0x000fe40002000000 */
[----:B------:R-:W-:Y:S02]  /*02a0*/  ISETP.NE.AND P4, PT, R16, RZ, PT ;  /* 0x000000ff1000720c */ /* 0x000fe40003f85270 */
[----:B------:R-:W-:-:S04]  /*02b0*/  SEL R5, R5, 0x1, !P2 ;  /* 0x0000000105057807 */ /* 0x000fc80005000000 */
[----:B------:R-:W-:Y:S01]  /*02c0*/  SEL R15, R5, 0x1, P0 ;  /* 0x00000001050f7807 */ /* 0x000fe20000000000 */
[----:B------:R-:W-:Y:S06]  /*02d0*/  @!P3 BRA `(.L_x_371) ;  /* 0x0000000000acb947 */ /* 0x000fec0003800000 */
[----:B------:R-:W0:Y:S01]  /*02e0*/  LDCU.U8 UR4, c[0x0][0x3bc] ;  /* 0x00007780ff0477ac */ /* 0x000e220008000000 */
[----:B------:R-:W-:Y:S01]  /*02f0*/  LEA R3, R4, R3, 0x7 ;  /* 0x0000000304037211 */ /* 0x000fe200078e38ff */
[----:B------:R-:W-:Y:S01]  /*0300*/  IMAD.MOV.U32 R17, RZ, RZ, R9 ;  /* 0x000000ffff117224 */ /* 0x000fe200078e0009 */
[----:B------:R-:W-:Y:S02]  /*0310*/  LOP3.LUT R13, R0, 0x7ffffffc, RZ, 0xc0, !PT ;  /* 0x7ffffffc000d7812 */ /* 0x000fe400078ec0ff */
[----:B------:R-:W-:Y:S01]  /*0320*/  MOV R10, RZ ;  /* 0x000000ff000a7202 */ /* 0x000fe20000000f00 */
[----:B------:R-:W-:Y:S01]  /*0330*/  IMAD R3, R2, 0x20, R3 ;  /* 0x0000002002037824 */ /* 0x000fe200078e0203 */
[----:B------:R-:W-:Y:S02]  /*0340*/  MOV R23, R12 ;  /* 0x0000000c00177202 */ /* 0x000fe40000000f00 */
[----:B------:R-:W-:Y:S01]  /*0350*/  IADD3 R14, PT, PT, -R13, RZ, RZ ;  /* 0x000000ff0d0e7210 */ /* 0x000fe20007ffe1ff */
[C---:B------:R-:W-:Y:S01]  /*0360*/  IMAD R21, R8.reuse, 0x3, R3 ;  /* 0x0000000308157824 */ /* 0x040fe200078e0203 */
[----:B------:R-:W-:Y:S01]  /*0370*/  LEA R19, R8, R3, 0x1 ;  /* 0x0000000308137211 */ /* 0x000fe200078e08ff */
[----:B------:R-:W-:Y:S01]  /*0380*/  IMAD.IADD R25, R3, 0x1, R8 ;  /* 0x0000000103197824 */ /* 0x000fe200078e0208 */
[----:B0-----:R-:W-:-:S06]  /*0390*/  UPRMT UR4, UR4, 0x8880, URZ ;  /* 0x0000888004047896 */ /* 0x001fcc00080000ff */
[----:B------:R-:W-:-:S13]  /*03a0*/  ISETP.NE.AND P0, PT, RZ, UR4, PT ;  /* 0x00000004ff007c0c */ /* 0x000fda000bf05270 */
.L_x_372:
        /* <DEDUP_REMOVED lines=12> */
[----:B------:R-:W-:Y:S01]  /*0470*/  STG.E desc[UR6][R6.64], R15 ;  /* 0x0000000f06007986 */ /* 0x000fe2000c101906 */
[C---:B--2---:R-:W-:Y:S01]  /*0480*/  IMAD.WIDE R2, R23.reuse, 0x4, R2 ;  /* 0x0000000417027825 */ /* 0x044fe200078e0202 */
[----:B------:R-:W-:-:S04]  /*0490*/  IADD3 R23, PT, PT, R23, 0x4, RZ ;  /* 0x0000000417177810 */ /* 0x000fc80007ffe0ff */
[----:B------:R0:W-:Y:S04]  /*04a0*/  STG.E desc[UR6][R2.64], R17 ;  /* 0x0000001102007986 */ /* 0x0001e8000c101906 */
[----:B------:R-:W-:Y:S04]  /*04b0*/  STG.E desc[UR6][R4.64+0x4], R11 ;  /* 0x0000040b04007986 */ /* 0x000fe8000c101906 */
[----:B------:R-:W-:Y:S04]  /*04c0*/  STG.E desc[UR6][R6.64+0x4], R15 ;  /* 0x0000040f06007986 */ /* 0x000fe8000c101906 */
[----:B------:R1:W-:Y:S01]  /*04d0*/  STG.E desc[UR6][R2.64+0x4], R25 ;  /* 0x0000041902007986 */ /* 0x0003e2000c101906 */
[----:B0-----:R-:W-:-:S03]  /*04e0*/  IMAD R17, R8, 0x4, R17 ;  /* 0x0000000408117824 */ /* 0x001fc600078e0211 */
[----:B------:R-:W-:Y:S04]  /*04f0*/  STG.E desc[UR6][R4.64+0x8], R11 ;  /* 0x0000080b04007986 */ /* 0x000fe8000c101906 */
[----:B------:R-:W-:Y:S04]  /*0500*/  STG.E desc[UR6][R6.64+0x8], R15 ;  /* 0x0000080f06007986 */ /* 0x000fe8000c101906 */
[----:B------:R0:W-:Y:S01]  /*0510*/  STG.E desc[UR6][R2.64+0x8], R19 ;  /* 0x0000081302007986 */ /* 0x0001e2000c101906 */
[----:B-1----:R-:W-:-:S03]  /*0520*/  LEA R25, R8, R25, 0x2 ;  /* 0x0000001908197211 */ /* 0x002fc600078e10ff */
[----:B------:R-:W-:Y:S04]  /*0530*/  STG.E desc[UR6][R4.64+0xc], R11 ;  /* 0x00000c0b04007986 */ /* 0x000fe8000c101906 */
[----:B------:R-:W-:Y:S04]  /*0540*/  STG.E desc[UR6][R6.64+0xc], R15 ;  /* 0x00000c0f06007986 */ /* 0x000fe8000c101906 */
[----:B------:R1:W-:Y:S01]  /*0550*/  STG.E desc[UR6][R2.64+0xc], R21 ;  /* 0x00000c1502007986 */ /* 0x0003e2000c101906 */
[C---:B0-----:R-:W-:Y:S01]  /*0560*/  LEA R19, R8.reuse, R19, 0x2 ;  /* 0x0000001308137211 */ /* 0x041fe200078e10ff */
[----:B-1----:R-:W-:Y:S01]  /*0570*/  IMAD R21, R8, 0x4, R21 ;  /* 0x0000000408157824 */ /* 0x002fe200078e0215 */
[----:B------:R-:W-:Y:S06]  /*0580*/  @P2 BRA `(.L_x_372) ;  /* 0xfffffffc00882947 */ /* 0x000fec000383ffff */
.L_x_371:
        /* <DEDUP_REMOVED lines=18> */
[----:B------:R0:W-:Y:S06]  /*06b0*/  STG.E desc[UR6][R6.64], R15 ;  /* 0x0000000f06007986 */ /* 0x0001ec000c101906 */
[----:B------:R-:W-:Y:S01]  /*06c0*/  @P0 FADD.FTZ R10, R11, R14 ;  /* 0x0000000e0b0a0221 */ /* 0x000fe20000010000 */
[----:B---3--:R-:W-:Y:S01]  /*06d0*/  IMAD.WIDE R2, R17, 0x4, R2 ;  /* 0x0000000411027825 */ /* 0x008fe200078e0202 */
[----:B------:R-:W-:-:S04]  /*06e0*/  IADD3 R17, PT, PT, R19, R8, RZ ;  /* 0x0000000813117210 */ /* 0x000fc80007ffe0ff */
[----:B------:R0:W-:Y:S04]  /*06f0*/  STG.E desc[UR6][R2.64], R19 ;  /* 0x0000001302007986 */ /* 0x0001e8000c101906 */
[----:B------:R0:W-:Y:S04]  /*0700*/  STG.E desc[UR6][R4.64+0x4], R11 ;  /* 0x0000040b04007986 */ /* 0x0001e8000c101906 */
[----:B------:R0:W-:Y:S04]  /*0710*/  STG.E desc[UR6][R6.64+0x4], R15 ;  /* 0x0000040f06007986 */ /* 0x0001e8000c101906 */
[----:B------:R0:W-:Y:S02]  /*0720*/  STG.E desc[UR6][R2.64+0x4], R17 ;  /* 0x0000041102007986 */ /* 0x0001e4000c101906 */
.L_x_373:
[----:B------:R-:W-:Y:S05]  /*0730*/  @P2 BRA `(.L_x_370) ;  /* 0x00000000003c2947 */ /* 0x000fea0003800000 */
[----:B0-----:R-:W0:Y:S01]  /*0740*/  LDC.64 R4, c[0x0][0x390] ;  /* 0x0000e400ff047b82 */ /* 0x001e220000000a00 */
[----:B------:R-:W1:Y:S01]  /*0750*/  LDCU.U8 UR4, c[0x0][0x3bc] ;  /* 0x00007780ff0477ac */ /* 0x000e620008000000 */
[----:B------:R-:W-:Y:S02]  /*0760*/  IMAD.IADD R17, R12, 0x1, R13 ;  /* 0x000000010c117824 */ /* 0x000fe400078e020d */
[----:B------:R-:W-:-:S04]  /*0770*/  IMAD R13, R13, R8, R9 ;  /* 0x000000080d0d7224 */ /* 0x000fc800078e0209 */
        /* <DEDUP_REMOVED lines=9> */
[----:B---3--:R-:W-:-:S05]  /*0810*/  IMAD.WIDE R2, R17, 0x4, R2 ;  /* 0x0000000411027825 */ /* 0x008fca00078e0202 */
[----:B------:R1:W-:Y:S02]  /*0820*/  STG.E desc[UR6][R2.64], R13 ;  /* 0x0000000d02007986 */ /* 0x0003e4000c101906 */
.L_x_370:
[----:B------:R-:W2:Y:S02]  /*0830*/  LDCU.U8 UR4, c[0x0][0x3bc] ;  /* 0x00007780ff0477ac */ /* 0x000ea40008000000 */
[----:B--2---:R-:W-:-:S06]  /*0840*/  UPRMT UR4, UR4, 0x8880, URZ ;  /* 0x0000888004047896 */ /* 0x004fcc00080000ff */
[----:B------:R-:W-:-:S13]  /*0850*/  ISETP.NE.AND P0, PT, RZ, UR4, PT ;  /* 0x00000004ff007c0c */ /* 0x000fda000bf05270 */
[----:B------:R-:W-:Y:S05]  /*0860*/  @!P0 EXIT ;  /* 0x000000000000894d */ /* 0x000fea0003800000 */
[----:B------:R-:W-:Y:S05]  /*0870*/  @!P1 EXIT ;  /* 0x000000000000994d */ /* 0x000fea0003800000 */
[C---:B------:R-:W-:Y:S01]  /*0880*/  ISETP.GE.U32.AND P1, PT, R0.reuse, 0x10, PT ;  /* 0x000000100000780c */ /* 0x040fe20003f26070 */
[----:B01----:R-:W-:Y:S01]  /*0890*/  HFMA2 R4, -RZ, RZ, 0, 0 ;  /* 0x00000000ff047431 */ /* 0x003fe200000001ff */
[----:B------:R-:W-:Y:S01]  /*08a0*/  LOP3.LUT R19, R0, 0xf, RZ, 0xc0, !PT ;  /* 0x0000000f00137812 */ /* 0x000fe200078ec0ff */
[----:B------:R-:W-:Y:S01]  /*08b0*/  IMAD R9, R9, R0, RZ ;  /* 0x0000000009097224 */ /* 0x000fe200078e02ff */
        /* <DEDUP_REMOVED lines=11> */
.L_x_375:
        /* <DEDUP_REMOVED lines=19> */
[----:B------:R-:W-:-:S02]  /*0aa0*/  IADD3 R7, PT, PT, R7, 0x10, RZ ;  /* 0x0000001007077810 */ /* 0x000fc40007ffe0ff */
[----:B------:R-:W-:Y:S02]  /*0ab0*/  IADD3 R6, PT, PT, R6, 0x10, RZ ;  /* 0x0000001006067810 */ /* 0x000fe40007ffe0ff */
        /* <DEDUP_REMOVED lines=34> */
.L_x_374:
        /* <DEDUP_REMOVED lines=34> */
.L_x_376:
[----:B------:R-:W-:Y:S05]  /*0f00*/  @!P1 EXIT ;  /* 0x000000000000994d */ /* 0x000fea0003800000 */
[----:B------:R-:W-:Y:S02]  /*0f10*/  ISETP.GE.U32.AND P0, PT, R22, 0x4, PT ;  /* 0x000000041600780c */ /* 0x000fe40003f06070 */
[----:B------:R-:W-:-:S04]  /*0f20*/  LOP3.LUT R14, R0, 0x3, RZ, 0xc0, !PT ;  /* 0x00000003000e7812 */ /* 0x000fc800078ec0ff */
[----:B------:R-:W-:-:S07]  /*0f30*/  ISETP.NE.AND P1, PT, R14, RZ, PT ;  /* 0x000000ff0e00720c */ /* 0x000fce0003f25270 */
[----:B------:R-:W-:Y:S06]  /*0f40*/  @!P0 BRA `(.L_x_377) ;  /* 0x0000000000448947 */ /* 0x000fec0003800000 */
[----:B01----:R-:W0:Y:S01]  /*0f50*/  LDC.64 R2, c[0x0][0x390] ;  /* 0x0000e400ff027b82 */ /* 0x003e220000000a00 */
[----:B------:R-:W-:-:S05]  /*0f60*/  IADD3 R5, PT, PT, R9, R4, RZ ;  /* 0x0000000409057210 */ /* 0x000fca0007ffe0ff */
        /* <DEDUP_REMOVED lines=15> */
.L_x_377:
[----:B------:R-:W-:Y:S05]  /*1060*/  @!P1 EXIT ;  /* 0x000000000000994d */ /* 0x000fea0003800000 */
[----:B-12---:R-:W1:Y:S01]  /*1070*/  LDC.64 R6, c[0x0][0x390] ;  /* 0x0000e400ff067b82 */ /* 0x006e620000000a00 */
[----:B0-----:R0:W2:Y:S01]  /*1080*/  MUFU.RCP R11, R10 ;  /* 0x0000000a000b7308 */ /* 0x0010a20000001000 */
[----:B------:R-:W-:Y:S01]  /*1090*/  IMAD.IADD R9, R9, 0x1, R4 ;  /* 0x0000000109097824 */ /* 0x000fe200078e0204 */
[----:B------:R-:W-:-:S07]  /*10a0*/  IADD3 R0, PT, PT, -R14, RZ, RZ ;  /* 0x000000ff0e007210 */ /* 0x000fce0007ffe1ff */
.L_x_378:
        /* <DEDUP_REMOVED lines=9> */
.L_x_379:
        /* <DEDUP_REMOVED lines=12> */
.L_x_3764:


//--------------------- .text._ZN4vllm3moe10moeSigmoidILi256E13__nv_bfloat16EEvPKT0_PKbPfi --------------------------
	.section	.text._ZN4vllm3moe10moeSigmoidILi256E13__nv_bfloat16EEvPKT0_PKbPfi,"ax",@progbits
	.align	128
        .global         _ZN4vllm3moe10moeSigmoidILi256E13__nv_bfloat16EEvPKT0_PKbPfi
        .type           _ZN4vllm3moe10moeSigmoidILi256E13__nv_bfloat16EEvPKT0_PKbPfi,@function
        .size           _ZN4vllm3moe10moeSigmoidILi256E13__nv_bfloat16EEvPKT0_PKbPfi,(.L_x_3765 - _ZN4vllm3moe10moeSigmoidILi256E13__nv_bfloat16EEvPKT0_PKbPfi)
        .other          _ZN4vllm3moe10moeSigmoidILi256E13__nv_bfloat16EEvPKT0_PKbPfi,@"STO_CUDA_ENTRY STV_DEFAULT"
_ZN4vllm3moe10moeSigmoidILi256E13__nv_bfloat16EEvPKT0_PKbPfi:
.text._ZN4vllm3moe10moeSigmoidILi256E13__nv_bfloat16EEvPKT0_PKbPfi:
[----:B------:R-:W-:Y:S01]  /*0000*/  LDC R1, c[0x0][0x37c] ;  /* 0x0000df00ff017b82 */ /* 0x000fe20000000800 */
[----:B------:R-:W0:Y:S07]  /*0010*/  LDCU.64 UR4, c[0x0][0x388] ;  /* 0x00007100ff0477ac */ /* 0x000e2e0008000a00 */
[----:B------:R-:W1:Y:S01]  /*0020*/  S2UR UR8, SR_CTAID.X ;  /* 0x00000000000879c3 */ /* 0x000e620000002500 */
[----:B------:R-:W2:Y:S01]  /*0030*/  LDCU.64 UR6, c[0x0][0x358] ;  /* 0x00006b00ff0677ac */ /* 0x000ea20008000a00 */
[----:B0-----:R-:W-:-:S04]  /*0040*/  UISETP.NE.U32.AND UP0, UPT, UR4, URZ, UPT ;  /* 0x000000ff0400728c */ /* 0x001fc8000bf05070 */
[----:B------:R-:W-:-:S09]  /*0050*/  UISETP.NE.AND.EX UP0, UPT, UR5, URZ, UPT, UP0 ;  /* 0x000000ff0500728c */ /* 0x000fd2000bf05300 */
[----:B-12---:R-:W-:Y:S05]  /*0060*/  BRA.U !UP0, `(.L_x_380) ;  /* 0x0000000108307547 */ /* 0x006fea000b800000 */
[----:B------:R-:W-:-:S04]  /*0070*/  UIADD3 UR4, UP0, UPT, UR8, UR4, URZ ;  /* 0x0000000408047290 */ /* 0x000fc8000ff1e0ff */
[----:B------:R-:W-:Y:S02]  /*0080*/  UIADD3.X UR5, UPT, UPT, URZ, UR5, URZ, UP0, !UPT ;  /* 0x00000005ff057290 */ /* 0x000fe400087fe4ff */
[----:B------:R-:W-:-:S04]  /*0090*/  IMAD.U32 R4, RZ, RZ, UR4 ;  /* 0x00000004ff047e24 */ /* 0x000fc8000f8e00ff */
[----:B------:R-:W-:Y:S01]  /*00a0*/  IMAD.U32 R5, RZ, RZ, UR5 ;  /* 0x00000005ff057e24 */ /* 0x000fe2000f8e00ff */
[----:B------:R-:W0:Y:S01]  /*00b0*/  S2R R0, SR_TID.X ;  /* 0x0000000000007919 */ /* 0x000e220000002100 */
[----:B------:R-:W1:Y:S03]  /*00c0*/  LDCU UR4, c[0x0][0x398] ;  /* 0x00007300ff0477ac */ /* 0x000e660008000800 */
[----:B------:R-:W2:Y:S01]  /*00d0*/  LDG.E.U8 R4, desc[UR6][R4.64] ;  /* 0x0000000604047981 */ /* 0x000ea2000c1e1100 */
[----:B-1----:R-:W-:-:S05]  /*00e0*/  IMAD.U32 R3, RZ, RZ, UR4 ;  /* 0x00000004ff037e24 */ /* 0x002fca000f8e00ff */
[----:B0-----:R-:W-:Y:S02]  /*00f0*/  ISETP.GE.AND P0, PT, R0, R3, PT ;  /* 0x000000030000720c */ /* 0x001fe40003f06270 */
[----:B--2---:R-:W-:-:S13]  /*0100*/  ISETP.EQ.AND P1, PT, R4, RZ, PT ;  /* 0x000000ff0400720c */ /* 0x004fda0003f22270 */
[----:B------:R-:W-:Y:S05]  /*0110*/  @!P0 BRA P1, `(.L_x_381) ;  /* 0x0000000000148947 */ /* 0x000fea0000800000 */
[----:B------:R-:W-:Y:S05]  /*0120*/  EXIT ;  /* 0x000000000000794d */ /* 0x000fea0003800000 */
.L_x_380:
[----:B------:R-:W0:Y:S01]  /*0130*/  S2R R0, SR_TID.X ;  /* 0x0000000000007919 */ /* 0x000e220000002100 */
[----:B------:R-:W0:Y:S02]  /*0140*/  LDC R3, c[0x0][0x398] ;  /* 0x0000e600ff037b82 */ /* 0x000e240000000800 */
[----:B0-----:R-:W-:-:S13]  /*0150*/  ISETP.GE.AND P0, PT, R0, R3, PT ;  /* 0x000000030000720c */ /* 0x001fda0003f06270 */
[----:B------:R-:W-:Y:S05]  /*0160*/  @P0 EXIT ;  /* 0x000000000000094d */ /* 0x000fea0003800000 */
.L_x_381:
[----:B------:R-:W-:Y:S01]  /*0170*/  LOP3.LUT R2, R0, 0x100, RZ, 0xfc, !PT ;  /* 0x0000010000027812 */ /* 0x000fe200078efcff */
[----:B------:R-:W-:Y:S01]  /*0180*/  BSSY.RECONVERGENT B0, `(.L_x_382) ;  /* 0x000001f000007945 */ /* 0x000fe20003800200 */
[----:B------:R-:W-:Y:S02]  /*0190*/  LOP3.LUT R5, RZ, R0, RZ, 0x33, !PT ;  /* 0x00000000ff057212 */ /* 0x000fe400078e33ff */
[----:B------:R-:W-:-:S04]  /*01a0*/  VIMNMX.U32 R2, PT, PT, R2, R3, !PT ;  /* 0x0000000302027248 */ /* 0x000fc80007fe0000 */
[----:B------:R-:W-:-:S04]  /*01b0*/  IADD3 R2, PT, PT, R2, R5, RZ ;  /* 0x0000000502027210 */ /* 0x000fc80007ffe0ff */
[C---:B------:R-:W-:Y:S02]  /*01c0*/  LOP3.LUT R4, R2.reuse, 0x300, RZ, 0xc0, !PT ;  /* 0x0000030002047812 */ /* 0x040fe400078ec0ff */
[----:B------:R-:W-:Y:S02]  /*01d0*/  ISETP.GE.U32.AND P0, PT, R2, 0x300, PT ;  /* 0x000003000200780c */ /* 0x000fe40003f06070 */
[----:B------:R-:W-:-:S13]  /*01e0*/  ISETP.NE.AND P1, PT, R4, 0x300, PT ;  /* 0x000003000400780c */ /* 0x000fda0003f25270 */
[----:B------:R-:W-:Y:S05]  /*01f0*/  @!P1 BRA `(.L_x_383) ;  /* 0x00000000005c9947 */ /* 0x000fea0003800000 */
[----:B------:R-:W0:Y:S01]  /*0200*/  LDC.64 R4, c[0x0][0x390] ;  /* 0x0000e400ff047b82 */ /* 0x000e220000000a00 */
[----:B------:R-:W-:Y:S01]  /*0210*/  LEA.HI R2, R2, 0x1, RZ, 0x18 ;  /* 0x0000000102027811 */ /* 0x000fe200078fc0ff */
[----:B------:R-:W-:-:S04]  /*0220*/  IMAD R13, R3, UR8, R0 ;  /* 0x00000008030d7c24 */ /* 0x000fc8000f8e0200 */
[C---:B------:R-:W-:Y:S01]  /*0230*/  IMAD.SHL.U32 R9, R2.reuse, 0x100, RZ ;  /* 0x0000010002097824 */ /* 0x040fe200078e00ff */
[----:B------:R-:W-:Y:S01]  /*0240*/  LOP3.LUT R2, R2, 0x3, RZ, 0xc0, !PT ;  /* 0x0000000302027812 */ /* 0x000fe200078ec0ff */
[----:B------:R-:W1:Y:S03]  /*0250*/  LDC.64 R6, c[0x0][0x380] ;  /* 0x0000e000ff067b82 */ /* 0x000e660000000a00 */
[----:B------:R-:W-:Y:S01]  /*0260*/  LOP3.LUT R0, R0, 0x300, R9, 0xf8, !PT ;  /* 0x0000030000007812 */ /* 0x000fe200078ef809 */
[----:B------:R-:W-:-:S07]  /*0270*/  IMAD.MOV R2, RZ, RZ, -R2 ;  /* 0x000000ffff027224 */ /* 0x000fce00078e0a02 */
.L_x_384:
[----:B-1----:R-:W-:-:S06]  /*0280*/  IMAD.WIDE R10, R13, 0x2, R6 ;  /* 0x000000020d0a7825 */ /* 0x002fcc00078e0206 */
[----:B--2---:R-:W2:Y:S01]  /*0290*/  LDG.E.U16 R10, desc[UR6][R10.64] ;  /* 0x000000060a0a7981 */ /* 0x004ea2000c1e1500 */
[----:B------:R-:W-:Y:S01]  /*02a0*/  VIADD R2, R2, 0x1 ;  /* 0x0000000102027836 */ /* 0x000fe20000000000 */
[----:B--2---:R-:W-:-:S05]  /*02b0*/  SHF.L.U32 R8, R10, 0x10, RZ ;  /* 0x000000100a087819 */ /* 0x004fca00000006ff */
[----:B------:R-:W-:Y:S01]  /*02c0*/  FMUL.FTZ R12, R8, -1.4426950216293334961 ;  /* 0xbfb8aa3b080c7820 */ /* 0x000fe20000410000 */
[----:B0-----:R-:W-:-:S04]  /*02d0*/  IMAD.WIDE R8, R13, 0x4, R4 ;  /* 0x000000040d087825 */ /* 0x001fc800078e0204 */
[----:B------:R-:W-:Y:S01]  /*02e0*/  VIADD R13, R13, 0x100 ;  /* 0x000001000d0d7836 */ /* 0x000fe20000000000 */
[----:B------:R-:W0:Y:S02]  /*02f0*/  MUFU.EX2 R12, R12 ;  /* 0x0000000c000c7308 */ /* 0x000e240000000800 */
[----:B0-----:R-:W-:-:S06]  /*0300*/  FADD.FTZ R14, R12, 1 ;  /* 0x3f8000000c0e7421 */ /* 0x001fcc0000010000 */
[----:B------:R-:W0:Y:S02]  /*0310*/  MUFU.RCP R14, R14 ;  /* 0x0000000e000e7308 */ /* 0x000e240000001000 */
[----:B0-----:R-:W-:-:S04]  /*0320*/  FSETP.NE.FTZ.AND P1, PT, |R14|, +INF , PT ;  /* 0x7f8000000e00780b */ /* 0x001fc80003f35200 */
[----:B------:R-:W-:Y:S02]  /*0330*/  FSEL R15, R14, RZ, P1 ;  /* 0x000000ff0e0f7208 */ /* 0x000fe40000800000 */
[----:B------:R-:W-:-:S03]  /*0340*/  ISETP.NE.AND P1, PT, R2, RZ, PT ;  /* 0x000000ff0200720c */ /* 0x000fc60003f25270 */
[----:B------:R2:W-:Y:S10]  /*0350*/  STG.E desc[UR6][R8.64], R15 ;  /* 0x0000000f08007986 */ /* 0x0005f4000c101906 */
[----:B------:R-:W-:Y:S05]  /*0360*/  @P1 BRA `(.L_x_384) ;  /* 0xfffffffc00c41947 */ /* 0x000fea000383ffff */
.L_x_383:
[----:B------:R-:W-:Y:S05]  /*0370*/  BSYNC.RECONVERGENT B0 ;  /* 0x0000000000007941 */ /* 0x000fea0003800200 */
.L_x_382:
[----:B------:R-:W-:Y:S05]  /*0380*/  @!P0 EXIT ;  /* 0x000000000000894d */ /* 0x000fea0003800000 */
[----:B------:R-:W0:Y:S01]  /*0390*/  LDC.64 R6, c[0x0][0x390] ;  /* 0x0000e400ff067b82 */ /* 0x000e220000000a00 */
[----:B------:R-:W-:-:S07]  /*03a0*/  IMAD R13, R3, UR8, R0 ;  /* 0x00000008030d7c24 */ /* 0x000fce000f8e0200 */
[----:B------:R-:W1:Y:S01]  /*03b0*/  LDC.64 R4, c[0x0][0x380] ;  /* 0x0000e000ff047b82 */ /* 0x000e620000000a00 */
[----:B0-----:R-:W-:-:S05]  /*03c0*/  IADD3 R6, P1, PT, R6, 0x800, RZ ;  /* 0x0000080006067810 */ /* 0x001fca0007f3e0ff */
[----:B------:R-:W-:Y:S01]  /*03d0*/  IMAD.X R7, RZ, RZ, R7, P1 ;  /* 0x000000ffff077224 */ /* 0x000fe200008e0607 */
[----:B-1----:R-:W-:-:S04]  /*03e0*/  IADD3 R4, P0, PT, R4, 0x400, RZ ;  /* 0x0000040004047810 */ /* 0x002fc80007f1e0ff */
[----:B------:R-:W-:-:S09]  /*03f0*/  IADD3.X R5, PT, PT, RZ, R5, RZ, P0, !PT ;  /* 0x00000005ff057210 */ /* 0x000fd200007fe4ff */
.L_x_385:
[----:B--2---:R-:W-:-:S05]  /*0400*/  IMAD.WIDE R8, R13, 0x2, R4 ;  /* 0x000000020d087825 */ /* 0x004fca00078e0204 */
[----:B------:R-:W2:Y:S01]  /*0410*/  LDG.E.U16 R2, desc[UR6][R8.64+-0x400] ;  /* 0xfffc000608027981 */ /* 0x000ea2000c1e1500 */
[----:B-1----:R-:W-:-:S04]  /*0420*/  IMAD.WIDE R10, R13, 0x4, R6 ;  /* 0x000000040d0a7825 */ /* 0x002fc800078e0206 */
[----:B--2---:R-:W-:-:S04]  /*0430*/  IMAD.U32 R2, R2, 0x10000, RZ ;  /* 0x0001000002027824 */ /* 0x004fc800078e00ff */
[----:B------:R-:W-:-:S06]  /*0440*/  FMUL.FTZ R2, R2, -1.4426950216293334961 ;  /* 0xbfb8aa3b02027820 */ /* 0x000fcc0000410000 */
[----:B------:R-:W0:Y:S02]  /*0450*/  MUFU.EX2 R2, R2 ;  /* 0x0000000200027308 */ /* 0x000e240000000800 */
[----:B0-----:R-:W-:-:S06]  /*0460*/  FADD.FTZ R12, R2, 1 ;  /* 0x3f800000020c7421 */ /* 0x001fcc0000010000 */
[----:B------:R-:W0:Y:S02]  /*0470*/  MUFU.RCP R12, R12 ;  /* 0x0000000c000c7308 */ /* 0x000e240000001000 */
[----:B0-----:R-:W-:-:S04]  /*0480*/  FSETP.NE.FTZ.AND P0, PT, |R12|, +INF , PT ;  /* 0x7f8000000c00780b */ /* 0x001fc80003f15200 */
[----:B------:R-:W-:-:S05]  /*0490*/  FSEL R15, R12, RZ, P0 ;  /* 0x000000ff0c0f7208 */ /* 0x000fca0000000000 */
[----:B------:R0:W-:Y:S04]  /*04a0*/  STG.E desc[UR6][R10.64+-0x800], R15 ;  /* 0xfff8000f0a007986 */ /* 0x0001e8000c101906 */
[----:B------:R-:W2:Y:S02]  /*04b0*/  LDG.E.U16 R14, desc[UR6][R8.64+-0x200] ;  /* 0xfffe0006080e7981 */ /* 0x000ea4000c1e1500 */
[----:B--2---:R-:W-:-:S05]  /*04c0*/  SHF.L.U32 R14, R14, 0x10, RZ ;  /* 0x000000100e0e7819 */ /* 0x004fca00000006ff */
[----:B------:R-:W-:-:S06]  /*04d0*/  FMUL.FTZ R14, R14, -1.4426950216293334961 ;  /* 0xbfb8aa3b0e0e7820 */ /* 0x000fcc0000410000 */
[----:B------:R-:W1:Y:S02]  /*04e0*/  MUFU.EX2 R14, R14 ;  /* 0x0000000e000e7308 */ /* 0x000e640000000800 */
[----:B-1----:R-:W-:-:S06]  /*04f0*/  FADD.FTZ R2, R14, 1 ;  /* 0x3f8000000e027421 */ /* 0x002fcc0000010000 */
[----:B------:R-:W1:Y:S02]  /*0500*/  MUFU.RCP R2, R2 ;  /* 0x0000000200027308 */ /* 0x000e640000001000 */
[----:B-1----:R-:W-:-:S04]  /*0510*/  FSETP.NE.FTZ.AND P0, PT, |R2|, +INF , PT ;  /* 0x7f8000000200780b */ /* 0x002fc80003f15200 */
[----:B------:R-:W-:-:S05]  /*0520*/  FSEL R17, R2, RZ, P0 ;  /* 0x000000ff02117208 */ /* 0x000fca0000000000 */
[----:B------:R1:W-:Y:S04]  /*0530*/  STG.E desc[UR6][R10.64+-0x400], R17 ;  /* 0xfffc00110a007986 */ /* 0x0003e8000c101906 */
[----:B------:R-:W2:Y:S02]  /*0540*/  LDG.E.U16 R12, desc[UR6][R8.64] ;  /* 0x00000006080c7981 */ /* 0x000ea4000c1e1500 */
        /* <DEDUP_REMOVED lines=8> */
[----:B------:R-:W2:Y:S01]  /*05d0*/  LDG.E.U16 R2, desc[UR6][R8.64+0x200] ;  /* 0x0002000608027981 */ /* 0x000ea2000c1e1500 */
[----:B------:R-:W-:Y:S01]  /*05e0*/  IADD3 R0, PT, PT, R0, 0x400, RZ ;  /* 0x0000040000007810 */ /* 0x000fe20007ffe0ff */
[----:B------:R-:W-:Y:S02]  /*05f0*/  VIADD R13, R13, 0x400 ;  /* 0x000004000d0d7836 */ /* 0x000fe40000000000 */
[----:B--2---:R-:W-:-:S04]  /*0600*/  IMAD.U32 R2, R2, 0x10000, RZ ;  /* 0x0001000002027824 */ /* 0x004fc800078e00ff */
[----:B------:R-:W-:-:S06]  /*0610*/  FMUL.FTZ R2, R2, -1.4426950216293334961 ;  /* 0xbfb8aa3b02027820 */ /* 0x000fcc0000410000 */
[----:B------:R-:W0:Y:S02]  /*0620*/  MUFU.EX2 R2, R2 ;  /* 0x0000000200027308 */ /* 0x000e240000000800 */
[----:B0-----:R-:W-:-:S06]  /*0630*/  FADD.FTZ R14, R2, 1 ;  /* 0x3f800000020e7421 */ /* 0x001fcc0000010000 */
[----:B------:R-:W0:Y:S02]  /*0640*/  MUFU.RCP R14, R14 ;  /* 0x0000000e000e7308 */ /* 0x000e240000001000 */
[----:B0-----:R-:W-:-:S04]  /*0650*/  FSETP.NE.FTZ.AND P0, PT, |R14|, +INF , PT ;  /* 0x7f8000000e00780b */ /* 0x001fc80003f15200 */
[----:B------:R-:W-:Y:S02]  /*0660*/  FSEL R15, R14, RZ, P0 ;  /* 0x000000ff0e0f7208 */ /* 0x000fe40000000000 */
[----:B------:R-:W-:-:S03]  /*0670*/  ISETP.GE.AND P0, PT, R0, R3, PT ;  /* 0x000000030000720c */ /* 0x000fc60003f06270 */
[----:B------:R1:W-:Y:S10]  /*0680*/  STG.E desc[UR6][R10.64+0x400], R15 ;  /* 0x0004000f0a007986 */ /* 0x0003f4000c101906 */
[----:B------:R-:W-:Y:S05]  /*0690*/  @!P0 BRA `(.L_x_385) ;  /* 0xfffffffc00588947 */ /* 0x000fea000383ffff */
[----:B------:R-:W-:Y:S05]  /*06a0*/  EXIT ;  /* 0x000000000000794d */ /* 0x000fea0003800000 */
.L_x_386:
        /* <DEDUP_REMOVED lines=13> */
.L_x_3765:


//--------------------- .text._ZN4vllm3moe10topkGatingILi18ELi576ELi4ELi4ELi32Ei13__nv_bfloat16LNS0_11ScoringFuncE1EEEvPKT5_PKbPfiPT4_PiiiibPKf --------------------------
	.section	.text._ZN4vllm3moe10topkGatingILi18ELi576ELi4ELi4ELi32Ei13__nv_bfloat16LNS0_11ScoringFuncE1EEEvPKT5_PKbPfiPT4_PiiiibPKf,"ax",@progbits
	.align	128
        .global         _ZN4vllm3moe10topkGatingILi18ELi576ELi4ELi4ELi32Ei13__nv_bfloat16LNS0_11ScoringFuncE1EEEvPKT5_PKbPfiPT4_PiiiibPKf
        .type           _ZN4vllm3moe10topkGatingILi18ELi576ELi4ELi4ELi32Ei13__nv_bfloat16LNS0_11ScoringFuncE1EEEvPKT5_PKbPfiPT4_PiiiibPKf,@function
        .size           _ZN4vllm3moe10topkGatingILi18ELi576ELi4ELi4ELi32Ei13__nv_bfloat16LNS0_11ScoringFuncE1EEEvPKT5_PKbPfiPT4_PiiiibPKf,(.L_x_3766 - _ZN4vllm3moe10topkGatingILi18ELi576ELi4ELi4ELi32Ei13__nv_bfloat16LNS0_11ScoringFuncE1EEEvPKT5_PKbPfiPT4_PiiiibPKf)
        .other          _ZN4vllm3moe10topkGatingILi18ELi576ELi4ELi4ELi32Ei13__nv_bfloat16LNS0_11ScoringFuncE1EEEvPKT5_PKbPfiPT4_PiiiibPKf,@"STO_CUDA_ENTRY STV_DEFAULT"
_ZN4vllm3moe10topkGatingILi18ELi576ELi4ELi4ELi32Ei13__nv_bfloat16LNS0_11ScoringFuncE1EEEvPKT5_PKbPfiPT4_PiiiibPKf:
.text._ZN4vllm3moe10topkGatingILi18ELi576ELi4ELi4ELi32Ei13__nv_bfloat16LNS0_11ScoringFuncE1EEEvPKT5_PKbPfiPT4_PiiiibPKf:
        /* <DEDUP_REMOVED lines=214> */
.L_x_387:
        /* <DEDUP_REMOVED lines=18> */
.L_x_388:
        /* <DEDUP_REMOVED lines=14> */
.L_x_394:
        /* <DEDUP_REMOVED lines=164> */
.L_x_391:
[----:B--234-:R-:W-:Y:S05]  /*19a0*/  BSYNC.RECONVERGENT B0 ;  /* 0x0000000000007941 */ /* 0x01cfea0003800200 */
.L_x_390:
        /* <DEDUP_REMOVED lines=54> */
.L_x_393:
[----:B------:R-:W-:Y:S05]  /*1d10*/  BSYNC.RECONVERGENT B0 ;  /* 0x0000000000007941 */ /* 0x000fea0003800200 */
.L_x_392:
[----:B0-----:R-:W-:Y:S02]  /*1d20*/  VIADD R49, R49, UR14 ;  /* 0x0000000e31317c36 */ /* 0x001fe40008000000 */
[----:B------:R-:W-:Y:S01]  /*1d30*/  VIADD R47, R47, 0x1 ;  /* 0x000000012f2f7836 */ /* 0x000fe20000000000 */
[----:B------:R-:W-:Y:S06]  /*1d40*/  BRA.U UP1, `(.L_x_394) ;  /* 0xfffffff101847547 */ /* 0x000fec000b83ffff */
.L_x_389:
        /* <DEDUP_REMOVED lines=22> */
.L_x_396:
        /* <DEDUP_REMOVED lines=55> */
.L_x_395:
        /* <DEDUP_REMOVED lines=34> */
.L_x_397:
        /* <DEDUP_REMOVED lines=22> */
.L_x_398:
[----:B------:R-:W-:-:S13]  /*25a0*/  ISETP.NE.AND P0, PT, RZ, UR5, PT ;  /* 0x00000005ff007c0c */ /* 0x000fda000bf05270 */
[----:B------:R-:W-:Y:S05]  /*25b0*/  @!P0 EXIT ;  /* 0x000000000000894d */ /* 0x000fea0003800000 */
[----:B01----:R-:W0:Y:S01]  /*25c0*/  LDC.64 R4, c[0x0][0x390] ;  /* 0x0000e400ff047b82 */ /* 0x003e220000000a00 */
[----:B----4-:R1:W2:Y:S01]  /*25d0*/  MUFU.RCP R11, R46 ;  /* 0x0000002e000b7308 */ /* 0x0102a20000001000 */
[----:B------:R-:W-:Y:S01]  /*25e0*/  VIADD R7, R0, UR4 ;  /* 0x0000000400077c36 */ /* 0x000fe20008000000 */
[----:B------:R-:W-:-:S12]  /*25f0*/  UIADD3 UR5, UPT, UPT, -UR5, URZ, URZ ;  /* 0x000000ff05057290 */ /* 0x000fd8000fffe1ff */
.L_x_399:
        /* <DEDUP_REMOVED lines=9> */
.L_x_400:
        /* <DEDUP_REMOVED lines=15> */
.L_x_3766:


//--------------------- .text._ZN4vllm3moe10topkGatingILi14ELi448ELi4ELi4ELi32Ei13__nv_bfloat16LNS0_11ScoringFuncE1EEEvPKT5_PKbPfiPT4_PiiiibPKf --------------------------
	.section	.text._ZN4vllm3moe10topkGatingILi14ELi448ELi4ELi4ELi32Ei13__nv_bfloat16LNS0_11ScoringFuncE1EEEvPKT5_PKbPfiPT4_PiiiibPKf,"ax",@progbits
	.align	128
        .global         _ZN4vllm3moe10topkGatingILi14ELi448ELi4ELi4ELi32Ei13__nv_bfloat16LNS0_11ScoringFuncE1EEEvPKT5_PKbPfiPT4_PiiiibPKf
        .type           _ZN4vllm3moe10topkGatingILi14ELi448ELi4ELi4ELi32Ei13__nv_bfloat16LNS0_11ScoringFuncE1EEEvPKT5_PKbPfiPT4_PiiiibPKf,@function
        .size           _ZN4vllm3moe10topkGatingILi14ELi448ELi4ELi4ELi32Ei13__nv_bfloat16LNS0_11ScoringFuncE1EEEvPKT5_PKbPfiPT4_PiiiibPKf,(.L_x_3767 - _ZN4vllm3moe10topkGatingILi14ELi448ELi4ELi4ELi32Ei13__nv_bfloat16LNS0_11ScoringFuncE1EEEvPKT5_PKbPfiPT4_PiiiibPKf)
        .other          _ZN4vllm3moe10topkGatingILi14ELi448ELi4ELi4ELi32Ei13__nv_bfloat16LNS0_11ScoringFuncE1EEEvPKT5_PKbPfiPT4_PiiiibPKf,@"STO_CUDA_ENTRY STV_DEFAULT"
_ZN4vllm3moe10topkGatingILi14ELi448ELi4ELi4ELi32Ei13__nv_bfloat16LNS0_11ScoringFuncE1EEEvPKT5_PKbPfiPT4_PiiiibPKf:
.text._ZN4vllm3moe10topkGatingILi14ELi448ELi4ELi4ELi32Ei13__nv_bfloat16LNS0_11ScoringFuncE1EEEvPKT5_PKbPfiPT4_PiiiibPKf:
        /* <DEDUP_REMOVED lines=174> */
.L_x_401:
        /* <DEDUP_REMOVED lines=14> */
.L_x_402:
        /* <DEDUP_REMOVED lines=14> */
.L_x_408:
        /* <DEDUP_REMOVED lines=140> */
.L_x_405:
[----:B-123--:R-:W-:Y:S05]  /*1560*/  BSYNC.RECONVERGENT B0 ;  /* 0x0000000000007941 */ /* 0x00efea0003800200 */
.L_x_404:
        /* <DEDUP_REMOVED lines=50> */
.L_x_407:
[----:B------:R-:W-:Y:S05]  /*1890*/  BSYNC.RECONVERGENT B0 ;  /* 0x0000000000007941 */ /* 0x000fea0003800200 */
.L_x_406:
[----:B------:R-:W-:Y:S02]  /*18a0*/  VIADD R41, R41, UR11 ;  /* 0x0000000b29297c36 */ /* 0x000fe40008000000 */
[----:B------:R-:W-:Y:S01]  /*18b0*/  VIADD R39, R39, 0x1 ;  /* 0x0000000127277836 */ /* 0x000fe20000000000 */
[----:B------:R-:W-:Y:S06]  /*18c0*/  @P0 BRA `(.L_x_408) ;  /* 0xfffffff000f40947 */ /* 0x000fec000383ffff */
.L_x_403:
        /* <DEDUP_REMOVED lines=22> */
.L_x_410:
        /* <DEDUP_REMOVED lines=55> */
.L_x_409:
        /* <DEDUP_REMOVED lines=34> */
.L_x_411:
        /* <DEDUP_REMOVED lines=22> */
.L_x_412:
[----:B------:R-:W-:Y:S05]  /*2120*/  @!P1 EXIT ;  /* 0x000000000000994d */ /* 0x000fea0003800000 */
[----:B01--4-:R-:W0:Y:S01]  /*2130*/  LDC.64 R4, c[0x0][0x390] ;  /* 0x0000e400ff047b82 */ /* 0x013e220000000a00 */
[----:B------:R1:W2:Y:S01]  /*2140*/  MUFU.RCP R11, R38 ;  /* 0x00000026000b7308 */ /* 0x0002a20000001000 */
[----:B------:R-:W-:Y:S02]  /*2150*/  IMAD.IADD R7, R0, 0x1, R7 ;  /* 0x0000000100077824 */ /* 0x000fe400078e0207 */
[----:B------:R-:W-:-:S07]  /*2160*/  IMAD.MOV R6, RZ, RZ, -R6 ;  /* 0x000000ffff067224 */ /* 0x000fce00078e0a06 */
.L_x_413:
        /* <DEDUP_REMOVED lines=9> */
.L_x_414:
        /* <DEDUP_REMOVED lines=16> */
.L_x_3767:


//--------------------- .text._ZN4vllm3moe10topkGatingILi12ELi384ELi4ELi4ELi32Ei13__nv_bfloat16LNS0_11ScoringFuncE1EEEvPKT5_PKbPfiPT4_PiiiibPKf --------------------------
	.section	.text._ZN4vllm3moe10topkGatingILi12ELi384ELi4ELi4ELi32Ei13__nv_bfloat16LNS0_11ScoringFuncE1EEEvPKT5_PKbPfiPT4_PiiiibPKf,"ax",@progbits
	.align	128
        .global         _ZN4vllm3moe10topkGatingILi12ELi384ELi4ELi4ELi32Ei13__nv_bfloat16LNS0_11ScoringFuncE1EEEvPKT5_PKbPfiPT4_PiiiibPKf
        .type           _ZN4vllm3moe10topkGatingILi12ELi384ELi4ELi4ELi32Ei13__nv_bfloat16LNS0_11ScoringFuncE1EEEvPKT5_PKbPfiPT4_PiiiibPKf,@function
        .size           _ZN4vllm3moe10topkGatingILi12ELi384ELi4ELi4ELi32Ei13__nv_bfloat16LNS0_11ScoringFuncE1EEEvPKT5_PKbPfiPT4_PiiiibPKf,(.L_x_3768 - _ZN4vllm3moe10topkGatingILi12ELi384ELi4ELi4ELi32Ei13__nv_bfloat16LNS0_11ScoringFuncE1EEEvPKT5_PKbPfiPT4_PiiiibPKf)
        .other          _ZN4vllm3moe10topkGatingILi12ELi384ELi4ELi4ELi32Ei13__nv_bfloat16LNS0_11ScoringFuncE1EEEvPKT5_PKbPfiPT4_PiiiibPKf,@"STO_CUDA_ENTRY STV_DEFAULT"
_ZN4vllm3moe10topkGatingILi12ELi384ELi4ELi4ELi32Ei13__nv_bfloat16LNS0_11ScoringFuncE1EEEvPKT5_PKbPfiPT4_PiiiibPKf:
.text._ZN4vllm3moe10topkGatingILi12ELi384ELi4ELi4ELi32Ei13__nv_bfloat16LNS0_11ScoringFuncE1EEEvPKT5_PKbPfiPT4_PiiiibPKf:
        /* <DEDUP_REMOVED lines=154> */
.L_x_415:
        /* <DEDUP_REMOVED lines=12> */
.L_x_416:
        /* <DEDUP_REMOVED lines=14> */
.L_x_422:
        /* <DEDUP_REMOVED lines=129> */
.L_x_419:
[----:B-123--:R-:W-:Y:S05]  /*1350*/  BSYNC.RECONVERGENT B0 ;  /* 0x0000000000007941 */ /* 0x00efea0003800200 */
.L_x_418:
        /* <DEDUP_REMOVED lines=46> */
.L_x_421:
[----:B------:R-:W-:Y:S05]  /*1640*/  BSYNC.RECONVERGENT B0 ;  /* 0x0000000000007941 */ /* 0x000fea0003800200 */
.L_x_420:
[----:B------:R-:W-:Y:S02]  /*1650*/  VIADD R37, R37, UR11 ;  /* 0x0000000b25257c36 */ /* 0x000fe40008000000 */
[----:B------:R-:W-:Y:S01]  /*1660*/  VIADD R35, R35, 0x1 ;  /* 0x0000000123237836 */ /* 0x000fe20000000000 */
[----:B------:R-:W-:Y:S06]  /*1670*/  @P0 BRA `(.L_x_422) ;  /* 0xfffffff400300947 */ /* 0x000fec000383ffff */
.L_x_417:
        /* <DEDUP_REMOVED lines=22> */
.L_x_424:
        /* <DEDUP_REMOVED lines=55> */
.L_x_423:
        /* <DEDUP_REMOVED lines=34> */
.L_x_425:
        /* <DEDUP_REMOVED lines=22> */
.L_x_426:
[----:B------:R-:W-:Y:S05]  /*1ed0*/  @!P1 EXIT ;  /* 0x000000000000994d */ /* 0x000fea0003800000 */
[----:B01----:R-:W0:Y:S01]  /*1ee0*/  LDC.64 R6, c[0x0][0x390] ;  /* 0x0000e400ff067b82 */ /* 0x003e220000000a00 */
[----:B----4-:R1:W2:Y:S01]  /*1ef0*/  MUFU.RCP R11, R34 ;  /* 0x00000022000b7308 */ /* 0x0102a20000001000 */
[----:B------:R-:W-:Y:S02]  /*1f00*/  IMAD.IADD R5, R0, 0x1, R5 ;  /* 0x0000000100057824 */ /* 0x000fe400078e0205 */
[----:B------:R-:W-:-:S07]  /*1f10*/  IMAD.MOV R21, RZ, RZ, -R21 ;  /* 0x000000ffff157224 */ /* 0x000fce00078e0a15 */
.L_x_427:
        /* <DEDUP_REMOVED lines=9> */
.L_x_428:
        /* <DEDUP_REMOVED lines=13> */
.L_x_3768:


//--------------------- .text._ZN4vllm3moe10topkGatingILi10ELi320ELi4ELi4ELi32Ei13__nv_bfloat16LNS0_11ScoringFuncE1EEEvPKT5_PKbPfiPT4_PiiiibPKf --------------------------
	.section	.text._ZN4vllm3moe10topkGatingILi10ELi320ELi4ELi4ELi32Ei13__nv_bfloat16LNS0_11ScoringFuncE1EEEvPKT5_PKbPfiPT4_PiiiibPKf,"ax",@progbits
	.align	128
        .global         _ZN4vllm3moe10topkGatingILi10ELi320ELi4ELi4ELi32Ei13__nv_bfloat16LNS0_11ScoringFuncE1EEEvPKT5_PKbPfiPT4_PiiiibPKf
        .type           _ZN4vllm3moe10topkGatingILi10ELi320ELi4ELi4ELi32Ei13__nv_bfloat16LNS0_11ScoringFuncE1EEEvPKT5_PKbPfiPT4_PiiiibPKf,@function
        .size           _ZN4vllm3moe10topkGatingILi10ELi320ELi4ELi4ELi32Ei13__nv_bfloat16LNS0_11ScoringFuncE1EEEvPKT5_PKbPfiPT4_PiiiibPKf,(.L_x_3769 - _ZN4vllm3moe10topkGatingILi10ELi320ELi4ELi4ELi32Ei13__nv_bfloat16LNS0_11ScoringFuncE1EEEvPKT5_PKbPfiPT4_PiiiibPKf)
        .other          _ZN4vllm3moe10topkGatingILi10ELi320ELi4ELi4ELi32Ei13__nv_bfloat16LNS0_11ScoringFuncE1EEEvPKT5_PKbPfiPT4_PiiiibPKf,@"STO_CUDA_ENTRY STV_DEFAULT"
_ZN4vllm3moe10topkGatingILi10ELi320ELi4ELi4ELi32Ei13__nv_bfloat16LNS0_11ScoringFuncE1EEEvPKT5_PKbPfiPT4_PiiiibPKf:
.text._ZN4vllm3moe10topkGatingILi10ELi320ELi4ELi4ELi32Ei13__nv_bfloat16LNS0_11ScoringFuncE1EEEvPKT5_PKbPfiPT4_PiiiibPKf:
        /* <DEDUP_REMOVED lines=134> */
.L_x_429:
        /* <DEDUP_REMOVED lines=10> */
.L_x_430:
        /* <DEDUP_REMOVED lines=14> */
.L_x_436:
        /* <DEDUP_REMOVED lines=120> */
.L_x_433:
[----:B-123--:R-:W-:Y:S05]  /*1160*/  BSYNC.RECONVERGENT B0 ;  /* 0x0000000000007941 */ /* 0x00efea0003800200 */
.L_x_432:
        /* <DEDUP_REMOVED lines=42> */
.L_x_435:
[----:B------:R-:W-:Y:S05]  /*1410*/  BSYNC.RECONVERGENT B0 ;  /* 0x0000000000007941 */ /* 0x000fea0003800200 */
.L_x_434:
[----:B------:R-:W-:Y:S02]  /*1420*/  VIADD R33, R33, UR11 ;  /* 0x0000000b21217c36 */ /* 0x000fe40008000000 */
[----:B------:R-:W-:Y:S01]  /*1430*/  VIADD R31, R31, 0x1 ;  /* 0x000000011f1f7836 */ /* 0x000fe20000000000 */
[----:B------:R-:W-:Y:S06]  /*1440*/  @P0 BRA `(.L_x_436) ;  /* 0xfffffff400640947 */ /* 0x000fec000383ffff */
.L_x_431:
        /* <DEDUP_REMOVED lines=22> */
.L_x_438:
        /* <DEDUP_REMOVED lines=55> */
.L_x_437:
        /* <DEDUP_REMOVED lines=34> */
.L_x_439:
        /* <DEDUP_REMOVED lines=22> */
.L_x_440:
[----:B------:R-:W-:Y:S05]  /*1ca0*/  @!P1 EXIT ;  /* 0x000000000000994d */ /* 0x000fea0003800000 */
[----:B01--4-:R-:W0:Y:S01]  /*1cb0*/  LDC.64 R4, c[0x0][0x390] ;  /* 0x0000e400ff047b82 */ /* 0x013e220000000a00 */
[----:B------:R1:W2:Y:S01]  /*1cc0*/  MUFU.RCP R11, R30 ;  /* 0x0000001e000b7308 */ /* 0x0002a20000001000 */
[----:B------:R-:W-:Y:S02]  /*1cd0*/  IMAD.IADD R7, R0, 0x1, R7 ;  /* 0x0000000100077824 */ /* 0x000fe400078e0207 */
[----:B------:R-:W-:-:S07]  /*1ce0*/  IMAD.MOV R6, RZ, RZ, -R6 ;  /* 0x000000ffff067224 */ /* 0x000fce00078e0a06 */
.L_x_441:
        /* <DEDUP_REMOVED lines=9> */
.L_x_442:
        /* <DEDUP_REMOVED lines=16> */
.L_x_3769:


//--------------------- .text._ZN4vllm3moe10topkGatingILi6ELi192ELi4ELi4ELi32Ei13__nv_bfloat16LNS0_11ScoringFuncE1EEEvPKT5_PKbPfiPT4_PiiiibPKf --------------------------
	.section	.text._ZN4vllm3moe10topkGatingILi6ELi192ELi4ELi4ELi32Ei13__nv_bfloat16LNS0_11ScoringFuncE1EEEvPKT5_PKbPfiPT4_PiiiibPKf,"ax",@progbits
	.align	128
        .global         _ZN4vllm3moe10topkGatingILi6ELi192ELi4ELi4ELi32Ei13__nv_bfloat16LNS0_11ScoringFuncE1EEEvPKT5_PKbPfiPT4_PiiiibPKf
        .type           _ZN4vllm3moe10topkGatingILi6ELi192ELi4ELi4ELi32Ei13__nv_bfloat16LNS0_11ScoringFuncE1EEEvPKT5_PKbPfiPT4_PiiiibPKf,@function
        .size           _ZN4vllm3moe10topkGatingILi6ELi192ELi4ELi4ELi32Ei13__nv_bfloat16LNS0_11ScoringFuncE1EEEvPKT5_PKbPfiPT4_PiiiibPKf,(.L_x_3770 - _ZN4vllm3moe10topkGatingILi6ELi192ELi4ELi4ELi32Ei13__nv_bfloat16LNS0_11ScoringFuncE1EEEvPKT5_PKbPfiPT4_PiiiibPKf)
        .other          _ZN4vllm3moe10topkGatingILi6ELi192ELi4ELi4ELi32Ei13__nv_bfloat16LNS0_11ScoringFuncE1EEEvPKT5_PKbPfiPT4_PiiiibPKf,@"STO_CUDA_ENTRY STV_DEFAULT"
_ZN4vllm3moe10topkGatingILi6ELi192ELi4ELi4ELi32Ei13__nv_bfloat16LNS0_11ScoringFuncE1EEEvPKT5_PKbPfiPT4_PiiiibPKf:
.text._ZN4vllm3moe10topkGatingILi6ELi192ELi4ELi4ELi32Ei13__nv_bfloat16LNS0_11ScoringFuncE1EEEvPKT5_PKbPfiPT4_PiiiibPKf:
        /* <DEDUP_REMOVED lines=112> */
.L_x_448:
        /* <DEDUP_REMOVED lines=94> */
.L_x_445:
[----:B-123--:R-:W-:Y:S05]  /*0ce0*/  BSYNC.RECONVERGENT B0 ;  /* 0x0000000000007941 */ /* 0x00efea0003800200 */
.L_x_444:
        /* <DEDUP_REMOVED lines=34> */
.L_x_447:
[----:B------:R-:W-:Y:S05]  /*0f10*/  BSYNC.RECONVERGENT B0 ;  /* 0x0000000000007941 */ /* 0x000fea0003800200 */
.L_x_446:
[----:B------:R-:W-:Y:S02]  /*0f20*/  VIADD R23, R23, UR11 ;  /* 0x0000000b17177c36 */ /* 0x000fe40008000000 */
[----:B------:R-:W-:Y:S01]  /*0f30*/  VIADD R21, R21, 0x1 ;  /* 0x0000000115157836 */ /* 0x000fe20000000000 */
[----:B------:R-:W-:Y:S06]  /*0f40*/  @P0 BRA `(.L_x_448) ;  /* 0xfffffff400ec0947 */ /* 0x000fec000383ffff */
.L_x_443:
        /* <DEDUP_REMOVED lines=22> */
.L_x_450:
        /* <DEDUP_REMOVED lines=55> */
.L_x_449:
        /* <DEDUP_REMOVED lines=34> */
.L_x_451:
        /* <DEDUP_REMOVED lines=22> */
.L_x_452:
[----:B------:R-:W-:Y:S05]  /*17a0*/  @!P1 EXIT ;  /* 0x000000000000994d */ /* 0x000fea0003800000 */
[----:B01----:R-:W0:Y:S01]  /*17b0*/  LDC.64 R6, c[0x0][0x390] ;  /* 0x0000e400ff067b82 */ /* 0x003e220000000a00 */
[----:B------:R1:W2:Y:S01]  /*17c0*/  MUFU.RCP R11, R4 ;  /* 0x00000004000b7308 */ /* 0x0002a20000001000 */
[----:B------:R-:W-:Y:S02]  /*17d0*/  IMAD.IADD R5, R0, 0x1, R5 ;  /* 0x0000000100057824 */ /* 0x000fe400078e0205 */
[----:B------:R-:W-:-:S07]  /*17e0*/  IMAD.MOV R15, RZ, RZ, -R15 ;  /* 0x000000ffff0f7224 */ /* 0x000fce00078e0a0f */
.L_x_453:
        /* <DEDUP_REMOVED lines=9> */
.L_x_454:
        /* <DEDUP_REMOVED lines=16> */
.L_x_3770:


//--------------------- .text._ZN4vllm3moe10topkGatingILi16ELi512ELi4ELi16ELi32Ei13__nv_bfloat16LNS0_11ScoringFuncE1EEEvPKT5_PKbPfiPT4_PiiiibPKf --------------------------
	.section	.text._ZN4vllm3moe10topkGatingILi16ELi512ELi4ELi16ELi32Ei13__nv_bfloat16LNS0_11ScoringFuncE1EEEvPKT5_PKbPfiPT4_PiiiibPKf,"ax",@progbits
	.align	128
        .global         _ZN4vllm3moe10topkGatingILi16ELi512ELi4ELi16ELi32Ei13__nv_bfloat16LNS0_11ScoringFuncE1EEEvPKT5_PKbPfiPT4_PiiiibPKf
        .type           _ZN4vllm3moe10topkGatingILi16ELi512ELi4ELi16ELi32Ei13__nv_bfloat16LNS0_11ScoringFuncE1EEEvPKT5_PKbPfiPT4_PiiiibPKf,@function
        .size           _ZN4vllm3moe10topkGatingILi16ELi512ELi4ELi16ELi32Ei13__nv_bfloat16LNS0_11ScoringFuncE1EEEvPKT5_PKbPfiPT4_PiiiibPKf,(.L_x_3771 - _ZN4vllm3moe10topkGatingILi16ELi512ELi4ELi16ELi32Ei13__nv_bfloat16LNS0_11ScoringFuncE1EEEvPKT5_PKbPfiPT4_PiiiibPKf)
        .other          _ZN4vllm3moe10topkGatingILi16ELi512ELi4ELi16ELi32Ei13__nv_bfloat16LNS0_11ScoringFuncE1EEEvPKT5_PKbPfiPT4_PiiiibPKf,@"STO_CUDA_ENTRY STV_DEFAULT"
_ZN4vllm3moe10topkGatingILi16ELi512ELi4ELi16ELi32Ei13__nv_bfloat16LNS0_11ScoringFuncE1EEEvPKT5_PKbPfiPT4_PiiiibPKf:
.text._ZN4vllm3moe10topkGatingILi16ELi512ELi4ELi16ELi32Ei13__nv_bfloat16LNS0_11ScoringFuncE1EEEvPKT5_PKbPfiPT4_PiiiibPKf:
        /* <DEDUP_REMOVED lines=188> */
.L_x_455:
        /* <DEDUP_REMOVED lines=16> */
.L_x_456:
        /* <DEDUP_REMOVED lines=14> */
.L_x_462:
        /* <DEDUP_REMOVED lines=149> */
.L_x_459:
[----:B-123--:R-:W-:Y:S05]  /*16f0*/  BSYNC.RECONVERGENT B0 ;  /* 0x0000000000007941 */ /* 0x00efea0003800200 */
.L_x_458:
        /* <DEDUP_REMOVED lines=54> */
.L_x_461:
[----:B------:R-:W-:Y:S05]  /*1a60*/  BSYNC.RECONVERGENT B0 ;  /* 0x0000000000007941 */ /* 0x000fea0003800200 */
.L_x_460:
[----:B------:R-:W-:Y:S02]  /*1a70*/  VIADD R45, R45, UR11 ;  /* 0x0000000b2d2d7c36 */ /* 0x000fe40008000000 */
[----:B------:R-:W-:Y:S01]  /*1a80*/  VIADD R43, R43, 0x1 ;  /* 0x000000012b2b7836 */ /* 0x000fe20000000000 */
[----:B------:R-:W-:Y:S06]  /*1a90*/  @P0 BRA `(.L_x_462) ;  /* 0xfffffff000c00947 */ /* 0x000fec000383ffff */
.L_x_457:
        /* <DEDUP_REMOVED lines=22> */
.L_x_464:
        /* <DEDUP_REMOVED lines=55> */
.L_x_463:
        /* <DEDUP_REMOVED lines=34> */
.L_x_465:
        /* <DEDUP_REMOVED lines=22> */
.L_x_466:
[----:B------:R-:W-:Y:S05]  /*22f0*/  @!P1 EXIT ;  /* 0x000000000000994d */ /* 0x000fea0003800000 */
[----:B01--4-:R-:W0:Y:S01]  /*2300*/  LDC.64 R4, c[0x0][0x390] ;  /* 0x0000e400ff047b82 */ /* 0x013e220000000a00 */
[----:B------:R1:W2:Y:S01]  /*2310*/  MUFU.RCP R11, R42 ;  /* 0x0000002a000b7308 */ /* 0x0002a20000001000 */
[----:B------:R-:W-:Y:S02]  /*2320*/  IMAD.IADD R7, R0, 0x1, R7 ;  /* 0x0000000100077824 */ /* 0x000fe400078e0207 */
[----:B------:R-:W-:-:S07]  /*2330*/  IMAD.MOV R6, RZ, RZ, -R6 ;  /* 0x000000ffff067224 */ /* 0x000fce00078e0a06 */
.L_x_467:
        /* <DEDUP_REMOVED lines=9> */
.L_x_468:
        /* <DEDUP_REMOVED lines=11> */
.L_x_3771:


//--------------------- .text._ZN4vllm3moe10topkGatingILi8ELi256ELi4ELi16ELi32Ei13__nv_bfloat16LNS0_11ScoringFuncE1EEEvPKT5_PKbPfiPT4_PiiiibPKf --------------------------
	.section	.text._ZN4vllm3moe10topkGatingILi8ELi256ELi4ELi16ELi32Ei13__nv_bfloat16LNS0_11ScoringFuncE1EEEvPKT5_PKbPfiPT4_PiiiibPKf,"ax",@progbits
	.align	128
        .global         _ZN4vllm3moe10topkGatingILi8ELi256ELi4ELi16ELi32Ei13__nv_bfloat16LNS0_11ScoringFuncE1EEEvPKT5_PKbPfiPT4_PiiiibPKf
        .type           _ZN4vllm3moe10topkGatingILi8ELi256ELi4ELi16ELi32Ei13__nv_bfloat16LNS0_11ScoringFuncE1EEEvPKT5_PKbPfiPT4_PiiiibPKf,@function
        .size           _ZN4vllm3moe10topkGatingILi8ELi256ELi4ELi16ELi32Ei13__nv_bfloat16LNS0_11ScoringFuncE1EEEvPKT5_PKbPfiPT4_PiiiibPKf,(.L_x_3772 - _ZN4vllm3moe10topkGatingILi8ELi256ELi4ELi16ELi32Ei13__nv_bfloat16LNS0_11ScoringFuncE1EEEvPKT5_PKbPfiPT4_PiiiibPKf)
        .other          _ZN4vllm3moe10topkGatingILi8ELi256ELi4ELi16ELi32Ei13__nv_bfloat16LNS0_11ScoringFuncE1EEEvPKT5_PKbPfiPT4_PiiiibPKf,@"STO_CUDA_ENTRY STV_DEFAULT"
_ZN4vllm3moe10topkGatingILi8ELi256ELi4ELi16ELi32Ei13__nv_bfloat16LNS0_11ScoringFuncE1EEEvPKT5_PKbPfiPT4_PiiiibPKf:
.text._ZN4vllm3moe10topkGatingILi8ELi256ELi4ELi16ELi32Ei13__nv_bfloat16LNS0_11ScoringFuncE1EEEvPKT5_PKbPfiPT4_PiiiibPKf:
        /* <DEDUP_REMOVED lines=130> */
.L_x_474:
        /* <DEDUP_REMOVED lines=99> */
.L_x_471:
[----:B0123--:R-:W-:Y:S05]  /*0e50*/  BSYNC.RECONVERGENT B0 ;  /* 0x0000000000007941 */ /* 0x00ffea0003800200 */
.L_x_470:
        /* <DEDUP_REMOVED lines=38> */
.L_x_473:
[----:B------:R-:W-:Y:S05]  /*10c0*/  BSYNC.RECONVERGENT B0 ;  /* 0x0000000000007941 */ /* 0x000fea0003800200 */
.L_x_472:
[----:B----4-:R-:W-:Y:S02]  /*10d0*/  VIADD R25, R25, UR11 ;  /* 0x0000000b19197c36 */ /* 0x010fe40008000000 */
[----:B------:R-:W-:Y:S01]  /*10e0*/  VIADD R23, R23, 0x1 ;  /* 0x0000000117177836 */ /* 0x000fe20000000000 */
[----:B------:R-:W-:Y:S06]  /*10f0*/  @P0 BRA `(.L_x_474) ;  /* 0xfffffff400c80947 */ /* 0x000fec000383ffff */
.L_x_469:
        /* <DEDUP_REMOVED lines=22> */
.L_x_476:
        /* <DEDUP_REMOVED lines=55> */
.L_x_475:
        /* <DEDUP_REMOVED lines=34> */
.L_x_477:
        /* <DEDUP_REMOVED lines=22> */
.L_x_478:
[----:B------:R-:W-:Y:S05]  /*1950*/  @!P1 EXIT ;  /* 0x000000000000994d */ /* 0x000fea0003800000 */
[----:B01----:R-:W0:Y:S01]  /*1960*/  LDC.64 R6, c[0x0][0x390] ;  /* 0x0000e400ff067b82 */ /* 0x003e220000000a00 */
[----:B------:R1:W2:Y:S01]  /*1970*/  MUFU.RCP R11, R4 ;  /* 0x00000004000b7308 */ /* 0x0002a20000001000 */
[----:B------:R-:W-:Y:S02]  /*1980*/  IMAD.IADD R5, R0, 0x1, R5 ;  /* 0x0000000100057824 */ /* 0x000fe400078e0205 */
[----:B------:R-:W-:-:S07]  /*1990*/  IMAD.MOV R15, RZ, RZ, -R15 ;  /* 0x000000ffff0f7224 */ /* 0x000fce00078e0a0f */
.L_x_479:
        /* <DEDUP_REMOVED lines=9> */
.L_x_480:
        /* <DEDUP_REMOVED lines=13> */
.L_x_3772:


//--------------------- .text._ZN4vllm3moe10topkGatingILi8ELi128ELi4ELi16ELi32Ei13__nv_bfloat16LNS0_11ScoringFuncE1EEEvPKT5_PKbPfiPT4_PiiiibPKf --------------------------
	.section	.text._ZN4vllm3moe10topkGatingILi8ELi128ELi4ELi16ELi32Ei13__nv_bfloat16LNS0_11ScoringFuncE1EEEvPKT5_PKbPfiPT4_PiiiibPKf,"ax",@progbits
	.align	128
        .global         _ZN4vllm3moe10topkGatingILi8ELi128ELi4ELi16ELi32Ei13__nv_bfloat16LNS0_11ScoringFuncE1EEEvPKT5_PKbPfiPT4_PiiiibPKf
        .type           _ZN4vllm3moe10topkGatingILi8ELi128ELi4ELi16ELi32Ei13__nv_bfloat16LNS0_11ScoringFuncE1EEEvPKT5_PKbPfiPT4_PiiiibPKf,@function
        .size           _ZN4vllm3moe10topkGatingILi8ELi128ELi4ELi16ELi32Ei13__nv_bfloat16LNS0_11ScoringFuncE1EEEvPKT5_PKbPfiPT4_PiiiibPKf,(.L_x_3773 - _ZN4vllm3moe10topkGatingILi8ELi128ELi4ELi16ELi32Ei13__nv_bfloat16LNS0_11ScoringFuncE1EEEvPKT5_PKbPfiPT4_PiiiibPKf)
        .other          _ZN4vllm3moe10topkGatingILi8ELi128ELi4ELi16ELi32Ei13__nv_bfloat16LNS0_11ScoringFuncE1EEEvPKT5_PKbPfiPT4_PiiiibPKf,@"STO_CUDA_ENTRY STV_DEFAULT"
_ZN4vllm3moe10topkGatingILi8ELi128ELi4ELi16ELi32Ei13__nv_bfloat16LNS0_11ScoringFuncE1EEEvPKT5_PKbPfiPT4_PiiiibPKf:
.text._ZN4vllm3moe10topkGatingILi8ELi128ELi4ELi16ELi32Ei13__nv_bfloat16LNS0_11ScoringFuncE1EEEvPKT5_PKbPfiPT4_PiiiibPKf:
        /* <DEDUP_REMOVED lines=131> */
.L_x_486:
        /* <DEDUP_REMOVED lines=89> */
.L_x_483:
[----:B-123--:R-:W-:Y:S05]  /*0dc0*/  BSYNC.RECONVERGENT B0 ;  /* 0x0000000000007941 */ /* 0x00efea0003800200 */
.L_x_482:
        /* <DEDUP_REMOVED lines=37> */
.L_x_485:
[----:B------:R-:W-:Y:S05]  /*1020*/  BSYNC.RECONVERGENT B0 ;  /* 0x0000000000007941 */ /* 0x000fea0003800200 */
.L_x_484:
[----:B0-----:R-:W-:Y:S02]  /*1030*/  VIADD R25, R25, UR11 ;  /* 0x0000000b19197c36 */ /* 0x001fe40008000000 */
[----:B------:R-:W-:Y:S01]  /*1040*/  VIADD R23, R23, 0x1 ;  /* 0x0000000117177836 */ /* 0x000fe20000000000 */
[----:B------:R-:W-:Y:S06]  /*1050*/  @P0 BRA `(.L_x_486) ;  /* 0xfffffff400f40947 */ /* 0x000fec000383ffff */
.L_x_481:
        /* <DEDUP_REMOVED lines=22> */
.L_x_488:
        /* <DEDUP_REMOVED lines=55> */
.L_x_487:
        /* <DEDUP_REMOVED lines=34> */
.L_x_489:
        /* <DEDUP_REMOVED lines=22> */
.L_x_490:
[----:B------:R-:W-:Y:S05]  /*18b0*/  @!P1 EXIT ;  /* 0x000000000000994d */ /* 0x000fea0003800000 */
[----:B01----:R-:W0:Y:S01]  /*18c0*/  LDC.64 R6, c[0x0][0x390] ;  /* 0x0000e400ff067b82 */ /* 0x003e220000000a00 */
[----:B------:R1:W2:Y:S01]  /*18d0*/  MUFU.RCP R11, R4 ;  /* 0x00000004000b7308 */ /* 0x0002a20000001000 */
[----:B------:R-:W-:Y:S02]  /*18e0*/  IMAD.IADD R5, R0, 0x1, R5 ;  /* 0x0000000100057824 */ /* 0x000fe400078e0205 */
[----:B------:R-:W-:-:S07]  /*18f0*/  IMAD.MOV R15, RZ, RZ, -R15 ;  /* 0x000000ffff0f7224 */ /* 0x000fce00078e0a0f */
.L_x_491:
        /* <DEDUP_REMOVED lines=9> */
.L_x_492:
        /* <DEDUP_REMOVED lines=15> */
.L_x_3773:


//--------------------- .text._ZN4vllm3moe10topkGatingILi8ELi64ELi4ELi16ELi32Ei13__nv_bfloat16LNS0_11ScoringFuncE1EEEvPKT5_PKbPfiPT4_PiiiibPKf --------------------------
	.section	.text._ZN4vllm3moe10topkGatingILi8ELi64ELi4ELi16ELi32Ei13__nv_bfloat16LNS0_11ScoringFuncE1EEEvPKT5_PKbPfiPT4_PiiiibPKf,"ax",@progbits
	.align	128
        .global         _ZN4vllm3moe10topkGatingILi8ELi64ELi4ELi16ELi32Ei13__nv_bfloat16LNS0_11ScoringFuncE1EEEvPKT5_PKbPfiPT4_PiiiibPKf
        .type           _ZN4vllm3moe10topkGatingILi8ELi64ELi4ELi16ELi32Ei13__nv_bfloat16LNS0_11ScoringFuncE1EEEvPKT5_PKbPfiPT4_PiiiibPKf,@function
        .size           _ZN4vllm3moe10topkGatingILi8ELi64ELi4ELi16ELi32Ei13__nv_bfloat16LNS0_11ScoringFuncE1EEEvPKT5_PKbPfiPT4_PiiiibPKf,(.L_x_3774 - _ZN4vllm3moe10topkGatingILi8ELi64ELi4ELi16ELi32Ei13__nv_bfloat16LNS0_11ScoringFuncE1EEEvPKT5_PKbPfiPT4_PiiiibPKf)
        .other          _ZN4vllm3moe10topkGatingILi8ELi64ELi4ELi16ELi32Ei13__nv_bfloat16LNS0_11ScoringFuncE1EEEvPKT5_PKbPfiPT4_PiiiibPKf,@"STO_CUDA_ENTRY STV_DEFAULT"
_ZN4vllm3moe10topkGatingILi8ELi64ELi4ELi16ELi32Ei13__nv_bfloat16LNS0_11ScoringFuncE1EEEvPKT5_PKbPfiPT4_PiiiibPKf:
.text._ZN4vllm3moe10topkGatingILi8ELi64ELi4ELi16ELi32Ei13__nv_bfloat16LNS0_11ScoringFuncE1EEEvPKT5_PKbPfiPT4_PiiiibPKf:
        /* <DEDUP_REMOVED lines=131> */
.L_x_498:
        /* <DEDUP_REMOVED lines=79> */
.L_x_495:
[----:B-123--:R-:W-:Y:S05]  /*0d20*/  BSYNC.RECONVERGENT B0 ;  /* 0x0000000000007941 */ /* 0x00efea0003800200 */
.L_x_494:
        /* <DEDUP_REMOVED lines=37> */
.L_x_497:
[----:B------:R-:W-:Y:S05]  /*0f80*/  BSYNC.RECONVERGENT B0 ;  /* 0x0000000000007941 */ /* 0x000fea0003800200 */
.L_x_496:
[----:B0-----:R-:W-:Y:S02]  /*0f90*/  VIADD R25, R25, UR11 ;  /* 0x0000000b19197c36 */ /* 0x001fe40008000000 */
[----:B------:R-:W-:Y:S01]  /*0fa0*/  VIADD R23, R23, 0x1 ;  /* 0x0000000117177836 */ /* 0x000fe20000000000 */
[----:B------:R-:W-:Y:S06]  /*0fb0*/  @P0 BRA `(.L_x_498) ;  /* 0xfffffff8001c0947 */ /* 0x000fec000383ffff */
.L_x_493:
        /* <DEDUP_REMOVED lines=22> */
.L_x_500:
        /* <DEDUP_REMOVED lines=55> */
.L_x_499:
        /* <DEDUP_REMOVED lines=34> */
.L_x_501:
        /* <DEDUP_REMOVED lines=22> */
.L_x_502:
[----:B------:R-:W-:Y:S05]  /*1810*/  @!P1 EXIT ;  /* 0x000000000000994d */ /* 0x000fea0003800000 */
[----:B01----:R-:W0:Y:S01]  /*1820*/  LDC.64 R6, c[0x0][0x390] ;  /* 0x0000e400ff067b82 */ /* 0x003e220000000a00 */
[----:B------:R1:W2:Y:S01]  /*1830*/  MUFU.RCP R11, R4 ;  /* 0x00000004000b7308 */ /* 0x0002a20000001000 */
[----:B------:R-:W-:Y:S02]  /*1840*/  IMAD.IADD R5, R0, 0x1, R5 ;  /* 0x0000000100057824 */ /* 0x000fe400078e0205 */
[----:B------:R-:W-:-:S07]  /*1850*/  IMAD.MOV R15, RZ, RZ, -R15 ;  /* 0x000000ffff0f7224 */ /* 0x000fce00078e0a0f */
.L_x_503:
        /* <DEDUP_REMOVED lines=9> */
.L_x_504:
        /* <DEDUP_REMOVED lines=9> */
.L_x_3774:


//--------------------- .text._ZN4vllm3moe10topkGatingILi8ELi32ELi4ELi16ELi32Ei13__nv_bfloat16LNS0_11ScoringFuncE1EEEvPKT5_PKbPfiPT4_PiiiibPKf --------------------------
	.section	.text._ZN4vllm3moe10topkGatingILi8ELi32ELi4ELi16ELi32Ei13__nv_bfloat16LNS0_11ScoringFuncE1EEEvPKT5_PKbPfiPT4_PiiiibPKf,"ax",@progbits
	.align	128
        .global         _ZN4vllm3moe10topkGatingILi8ELi32ELi4ELi16ELi32Ei13__nv_bfloat16LNS0_11ScoringFuncE1EEEvPKT5_PKbPfiPT4_PiiiibPKf
        .type           _ZN4vllm3moe10topkGatingILi8ELi32ELi4ELi16ELi32Ei13__nv_bfloat16LNS0_11ScoringFuncE1EEEvPKT5_PKbPfiPT4_PiiiibPKf,@function
        .size           _ZN4vllm3moe10topkGatingILi8ELi32ELi4ELi16ELi32Ei13__nv_bfloat16LNS0_11ScoringFuncE1EEEvPKT5_PKbPfiPT4_PiiiibPKf,(.L_x_3775 - _ZN4vllm3moe10topkGatingILi8ELi32ELi4ELi16ELi32Ei13__nv_bfloat16LNS0_11ScoringFuncE1EEEvPKT5_PKbPfiPT4_PiiiibPKf)
        .other          _ZN4vllm3moe10topkGatingILi8ELi32ELi4ELi16ELi32Ei13__nv_bfloat16LNS0_11ScoringFuncE1EEEvPKT5_PKbPfiPT4_PiiiibPKf,@"STO_CUDA_ENTRY STV_DEFAULT"
_ZN4vllm3moe10topkGatingILi8ELi32ELi4ELi16ELi32Ei13__nv_bfloat16LNS0_11ScoringFuncE1EEEvPKT5_PKbPfiPT4_PiiiibPKf:
.text._ZN4vllm3moe10topkGatingILi8ELi32ELi4ELi16ELi32Ei13__nv_bfloat16LNS0_11ScoringFuncE1EEEvPKT5_PKbPfiPT4_PiiiibPKf:
        /* <DEDUP_REMOVED lines=131> */
.L_x_510:
        /* <DEDUP_REMOVED lines=69> */
.L_x_507:
[----:B0123--:R-:W-:Y:S05]  /*0c80*/  BSYNC.RECONVERGENT B0 ;  /* 0x0000000000007941 */ /* 0x00ffea0003800200 */
.L_x_506:
        /* <DEDUP_REMOVED lines=37> */
.L_x_509:
[----:B------:R-:W-:Y:S05]  /*0ee0*/  BSYNC.RECONVERGENT B0 ;  /* 0x0000000000007941 */ /* 0x000fea0003800200 */
.L_x_508:
[----:B----4-:R-:W-:Y:S02]  /*0ef0*/  VIADD R25, R25, UR11 ;  /* 0x0000000b19197c36 */ /* 0x010fe40008000000 */
[----:B------:R-:W-:Y:S01]  /*0f00*/  VIADD R23, R23, 0x1 ;  /* 0x0000000117177836 */ /* 0x000fe20000000000 */
[----:B------:R-:W-:Y:S06]  /*0f10*/  @P0 BRA `(.L_x_510) ;  /* 0xfffffff800440947 */ /* 0x000fec000383ffff */
.L_x_505:
        /* <DEDUP_REMOVED lines=22> */
.L_x_512:
        /* <DEDUP_REMOVED lines=55> */
.L_x_511:
        /* <DEDUP_REMOVED lines=34> */
.L_x_513:
        /* <DEDUP_REMOVED lines=22> */
.L_x_514:
[----:B------:R-:W-:Y:S05]  /*1770*/  @!P1 EXIT ;  /* 0x000000000000994d */ /* 0x000fea0003800000 */
[----:B01----:R-:W0:Y:S01]  /*1780*/  LDC.64 R6, c[0x0][0x390] ;  /* 0x0000e400ff067b82 */ /* 0x003e220000000a00 */
[----:B------:R1:W2:Y:S01]  /*1790*/  MUFU.RCP R11, R4 ;  /* 0x00000004000b7308 */ /* 0x0002a20000001000 */
[----:B------:R-:W-:Y:S02]  /*17a0*/  IMAD.IADD R5, R0, 0x1, R5 ;  /* 0x0000000100057824 */ /* 0x000fe400078e0205 */
[----:B------:R-:W-:-:S07]  /*17b0*/  IMAD.MOV R15, RZ, RZ, -R15 ;  /* 0x000000ffff0f7224 */ /* 0x000fce00078e0a0f */
.L_x_515:
        /* <DEDUP_REMOVED lines=9> */
.L_x_516:
        /* <DEDUP_REMOVED lines=11> */
.L_x_3775:


//--------------------- .text._ZN4vllm3moe10topkGatingILi8ELi16ELi4ELi16ELi32Ei13__nv_bfloat16LNS0_11ScoringFuncE1EEEvPKT5_PKbPfiPT4_PiiiibPKf --------------------------
	.section	.text._ZN4vllm3moe10topkGatingILi8ELi16ELi4ELi16ELi32Ei13__nv_bfloat16LNS0_11ScoringFuncE1EEEvPKT5_PKbPfiPT4_PiiiibPKf,"ax",@progbits
	.align	128
        .global         _ZN4vllm3moe10topkGatingILi8ELi16ELi4ELi16ELi32Ei13__nv_bfloat16LNS0_11ScoringFuncE1EEEvPKT5_PKbPfiPT4_PiiiibPKf
        .type           _ZN4vllm3moe10topkGatingILi8ELi16ELi4ELi16ELi32Ei13__nv_bfloat16LNS0_11ScoringFuncE1EEEvPKT5_PKbPfiPT4_PiiiibPKf,@function
        .size           _ZN4vllm3moe10topkGatingILi8ELi16ELi4ELi16ELi32Ei13__nv_bfloat16LNS0_11ScoringFuncE1EEEvPKT5_PKbPfiPT4_PiiiibPKf,(.L_x_3776 - _ZN4vllm3moe10topkGatingILi8ELi16ELi4ELi16ELi32Ei13__nv_bfloat16LNS0_11ScoringFuncE1EEEvPKT5_PKbPfiPT4_PiiiibPKf)
        .other          _ZN4vllm3moe10topkGatingILi8ELi16ELi4ELi16ELi32Ei13__nv_bfloat16LNS0_11ScoringFuncE1EEEvPKT5_PKbPfiPT4_PiiiibPKf,@"STO_CUDA_ENTRY STV_DEFAULT"
_ZN4vllm3moe10topkGatingILi8ELi16ELi4ELi16ELi32Ei13__nv_bfloat16LNS0_11ScoringFuncE1EEEvPKT5_PKbPfiPT4_PiiiibPKf:
.text._ZN4vllm3moe10topkGatingILi8ELi16ELi4ELi16ELi32Ei13__nv_bfloat16LNS0_11ScoringFuncE1EEEvPKT5_PKbPfiPT4_PiiiibPKf:
        /* <DEDUP_REMOVED lines=131> */
.L_x_522:
        /* <DEDUP_REMOVED lines=59> */
.L_x_519:
[----:B0123--:R-:W-:Y:S05]  /*0be0*/  BSYNC.RECONVERGENT B0 ;  /* 0x0000000000007941 */ /* 0x00ffea0003800200 */
.L_x_518:
        /* <DEDUP_REMOVED lines=37> */
.L_x_521:
[----:B------:R-:W-:Y:S05]  /*0e40*/  BSYNC.RECONVERGENT B0 ;  /* 0x0000000000007941 */ /* 0x000fea0003800200 */
.L_x_520:
[----:B----4-:R-:W-:Y:S01]  /*0e50*/  IADD3 R25, PT, PT, R25, UR11, RZ ;  /* 0x0000000b19197c10 */ /* 0x010fe2000fffe0ff */
[----:B------:R-:W-:Y:S01]  /*0e60*/  VIADD R23, R23, 0x1 ;  /* 0x0000000117177836 */ /* 0x000fe20000000000 */
[----:B------:R-:W-:Y:S06]  /*0e70*/  @P0 BRA `(.L_x_522) ;  /* 0xfffffff8006c0947 */ /* 0x000fec000383ffff */
.L_x_517:
        /* <DEDUP_REMOVED lines=22> */
.L_x_524:
        /* <DEDUP_REMOVED lines=55> */
.L_x_523:
        /* <DEDUP_REMOVED lines=34> */
.L_x_525:
        /* <DEDUP_REMOVED lines=22> */
.L_x_526:
[----:B------:R-:W-:Y:S05]  /*16d0*/  @!P1 EXIT ;  /* 0x000000000000994d */ /* 0x000fea0003800000 */
[----:B01----:R-:W0:Y:S01]  /*16e0*/  LDC.64 R6, c[0x0][0x390] ;  /* 0x0000e400ff067b82 */ /* 0x003e220000000a00 */
[----:B------:R1:W2:Y:S01]  /*16f0*/  MUFU.RCP R11, R4 ;  /* 0x00000004000b7308 */ /* 0x0002a20000001000 */
[----:B------:R-:W-:Y:S02]  /*1700*/  IMAD.IADD R5, R0, 0x1, R5 ;  /* 0x0000000100057824 */ /* 0x000fe400078e0205 */
[----:B------:R-:W-:-:S07]  /*1710*/  IMAD.MOV R15, RZ, RZ, -R15 ;  /* 0x000000ffff0f7224 */ /* 0x000fce00078e0a0f */
.L_x_527:
        /* <DEDUP_REMOVED lines=9> */
.L_x_528:
        /* <DEDUP_REMOVED lines=13> */
.L_x_3776:


//--------------------- .text._ZN4vllm3moe10topkGatingILi8ELi8ELi4ELi16ELi32Ei13__nv_bfloat16LNS0_11ScoringFuncE1EEEvPKT5_PKbPfiPT4_PiiiibPKf --------------------------
	.section	.text._ZN4vllm3moe10topkGatingILi8ELi8ELi4ELi16ELi32Ei13__nv_bfloat16LNS0_11ScoringFuncE1EEEvPKT5_PKbPfiPT4_PiiiibPKf,"ax",@progbits
	.align	128
        .global         _ZN4vllm3moe10topkGatingILi8ELi8ELi4ELi16ELi32Ei13__nv_bfloat16LNS0_11ScoringFuncE1EEEvPKT5_PKbPfiPT4_PiiiibPKf
        .type           _ZN4vllm3moe10topkGatingILi8ELi8ELi4ELi16ELi32Ei13__nv_bfloat16LNS0_11ScoringFuncE1EEEvPKT5_PKbPfiPT4_PiiiibPKf,@function
        .size           _ZN4vllm3moe10topkGatingILi8ELi8ELi4ELi16ELi32Ei13__nv_bfloat16LNS0_11ScoringFuncE1EEEvPKT5_PKbPfiPT4_PiiiibPKf,(.L_x_3777 - _ZN4vllm3moe10topkGatingILi8ELi8ELi4ELi16ELi32Ei13__nv_bfloat16LNS0_11ScoringFuncE1EEEvPKT5_PKbPfiPT4_PiiiibPKf)
        .other          _ZN4vllm3moe10topkGatingILi8ELi8ELi4ELi16ELi32Ei13__nv_bfloat16LNS0_11ScoringFuncE1EEEvPKT5_PKbPfiPT4_PiiiibPKf,@"STO_CUDA_ENTRY STV_DEFAULT"
_ZN4vllm3moe10topkGatingILi8ELi8ELi4ELi16ELi32Ei13__nv_bfloat16LNS0_11ScoringFuncE1EEEvPKT5_PKbPfiPT4_PiiiibPKf:
.text._ZN4vllm3moe10topkGatingILi8ELi8ELi4ELi16ELi32Ei13__nv_bfloat16LNS0_11ScoringFuncE1EEEvPKT5_PKbPfiPT4_PiiiibPKf:
        /* <DEDUP_REMOVED lines=130> */
.L_x_533:
        /* <DEDUP_REMOVED lines=42> */
.L_x_531:
        /* <DEDUP_REMOVED lines=78> */
.L_x_532:
        /* <DEDUP_REMOVED lines=8> */
.L_x_530:
        /* <DEDUP_REMOVED lines=52> */
.L_x_529:
        /* <DEDUP_REMOVED lines=21> */
.L_x_535:
        /* <DEDUP_REMOVED lines=55> */
.L_x_534:
        /* <DEDUP_REMOVED lines=34> */
.L_x_536:
        /* <DEDUP_REMOVED lines=22> */
.L_x_537:
[----:B------:R-:W-:Y:S05]  /*1ba0*/  @!P1 EXIT ;  /* 0x000000000000994d */ /* 0x000fea0003800000 */
[----:B01----:R-:W0:Y:S01]  /*1bb0*/  LDC.64 R6, c[0x0][0x390] ;  /* 0x0000e400ff067b82 */ /* 0x003e220000000a00 */
[----:B------:R-:W1:Y:S01]  /*1bc0*/  MUFU.RCP R33, R33 ;  /* 0x0000002100217308 */ /* 0x000e620000001000 */
[----:B------:R-:W-:Y:S02]  /*1bd0*/  IMAD.IADD R5, R0, 0x1, R5 ;  /* 0x0000000100057824 */ /* 0x000fe400078e0205 */
[----:B------:R-:W-:-:S07]  /*1be0*/  IMAD.MOV R18, RZ, RZ, -R18 ;  /* 0x000000ffff127224 */ /* 0x000fce00078e0a12 */
.L_x_538:
        /* <DEDUP_REMOVED lines=9> */
.L_x_539:
        /* <DEDUP_REMOVED lines=16> */
.L_x_3777:


//--------------------- .text._ZN4vllm3moe10topkGatingILi4ELi4ELi4ELi8ELi32Ei13__nv_bfloat16LNS0_11ScoringFuncE1EEEvPKT5_PKbPfiPT4_PiiiibPKf --------------------------
	.section	.text._ZN4vllm3moe10topkGatingILi4ELi4ELi4ELi8ELi32Ei13__nv_bfloat16LNS0_11ScoringFuncE1EEEvPKT5_PKbPfiPT4_PiiiibPKf,"ax",@progbits
	.align	128
        .global         _ZN4vllm3moe10topkGatingILi4ELi4ELi4ELi8ELi32Ei13__nv_bfloat16LNS0_11ScoringFuncE1EEEvPKT5_PKbPfiPT4_PiiiibPKf
        .type           _ZN4vllm3moe10topkGatingILi4ELi4ELi4ELi8ELi32Ei13__nv_bfloat16LNS0_11ScoringFuncE1EEEvPKT5_PKbPfiPT4_PiiiibPKf,@function
        .size           _ZN4vllm3moe10topkGatingILi4ELi4ELi4ELi8ELi32Ei13__nv_bfloat16LNS0_11ScoringFuncE1EEEvPKT5_PKbPfiPT4_PiiiibPKf,(.L_x_3778 - _ZN4vllm3moe10topkGatingILi4ELi4ELi4ELi8ELi32Ei13__nv_bfloat16LNS0_11ScoringFuncE1EEEvPKT5_PKbPfiPT4_PiiiibPKf)
        .other          _ZN4vllm3moe10topkGatingILi4ELi4ELi4ELi8ELi32Ei13__nv_bfloat16LNS0_11ScoringFuncE1EEEvPKT5_PKbPfiPT4_PiiiibPKf,@"STO_CUDA_ENTRY STV_DEFAULT"
_ZN4vllm3moe10topkGatingILi4ELi4ELi4ELi8ELi32Ei13__nv_bfloat16LNS0_11ScoringFuncE1EEEvPKT5_PKbPfiPT4_PiiiibPKf:
.text._ZN4vllm3moe10topkGatingILi4ELi4ELi4ELi8ELi32Ei13__nv_bfloat16LNS0_11ScoringFuncE1EEEvPKT5_PKbPfiPT4_PiiiibPKf:
        /* <DEDUP_REMOVED lines=82> */
.L_x_546:
        /* <DEDUP_REMOVED lines=38> */
.L_x_542:
        /* <DEDUP_REMOVED lines=34> */
.L_x_543:
        /* <DEDUP_REMOVED lines=33> */
.L_x_544:
        /* <DEDUP_REMOVED lines=37> */
.L_x_545:
[----:B------:R-:W-:-:S13]  /*0e00*/  ISETP.NE.AND P1, PT, R19, R22, PT ;  /* 0x000000161300720c */ /* 0x000fda0003f25270 */
[----:B------:R-:W-:Y:S05]  /*0e10*/  @P1 BRA `(.L_x_546) ;  /* 0xfffffff400c01947 */ /* 0x000fea000383ffff */
.L_x_541:
        /* <DEDUP_REMOVED lines=24> */
.L_x_548:
        /* <DEDUP_REMOVED lines=58> */
.L_x_547:
        /* <DEDUP_REMOVED lines=36> */
.L_x_540:
        /* <DEDUP_REMOVED lines=21> */
.L_x_550:
        /* <DEDUP_REMOVED lines=55> */
.L_x_549:
        /* <DEDUP_REMOVED lines=34> */
.L_x_551:
        /* <DEDUP_REMOVED lines=22> */
.L_x_552:
[----:B------:R-:W-:Y:S05]  /*1dc0*/  @!P1 EXIT ;  /* 0x000000000000994d */ /* 0x000fea0003800000 */
[----:B01-3--:R-:W0:Y:S01]  /*1dd0*/  LDC.64 R4, c[0x0][0x390] ;  /* 0x0000e400ff047b82 */ /* 0x00be220000000a00 */
[----:B------:R1:W2:Y:S01]  /*1de0*/  MUFU.RCP R9, R14 ;  /* 0x0000000e00097308 */ /* 0x0002a20000001000 */
[----:B------:R-:W-:Y:S02]  /*1df0*/  IMAD.IADD R11, R11, 0x1, R0 ;  /* 0x000000010b0b7824 */ /* 0x000fe400078e0200 */
[----:B------:R-:W-:-:S07]  /*1e00*/  IMAD.MOV R6, RZ, RZ, -R6 ;  /* 0x000000ffff067224 */ /* 0x000fce00078e0a06 */
.L_x_553:
        /* <DEDUP_REMOVED lines=9> */
.L_x_554:
        /* <DEDUP_REMOVED lines=14> */
.L_x_3778:


//--------------------- .text._ZN4vllm3moe10topkGatingILi2ELi2ELi4ELi4ELi32Ei13__nv_bfloat16LNS0_11ScoringFuncE1EEEvPKT5_PKbPfiPT4_PiiiibPKf --------------------------
	.section	.text._ZN4vllm3moe10topkGatingILi2ELi2ELi4ELi4ELi32Ei13__nv_bfloat16LNS0_11ScoringFuncE1EEEvPKT5_PKbPfiPT4_PiiiibPKf,"ax",@progbits
	.align	128
        .global         _ZN4vllm3moe10topkGatingILi2ELi2ELi4ELi4ELi32Ei13__nv_bfloat16LNS0_11ScoringFuncE1EEEvPKT5_PKbPfiPT4_PiiiibPKf
        .type           _ZN4vllm3moe10topkGatingILi2ELi2ELi4ELi4ELi32Ei13__nv_bfloat16LNS0_11ScoringFuncE1EEEvPKT5_PKbPfiPT4_PiiiibPKf,@function
        .size           _ZN4vllm3moe10topkGatingILi2ELi2ELi4ELi4ELi32Ei13__nv_bfloat16LNS0_11ScoringFuncE1EEEvPKT5_PKbPfiPT4_PiiiibPKf,(.L_x_3779 - _ZN4vllm3moe10topkGatingILi2ELi2ELi4ELi4ELi32Ei13__nv_bfloat16LNS0_11ScoringFuncE1EEEvPKT5_PKbPfiPT4_PiiiibPKf)
        .other          _ZN4vllm3moe10topkGatingILi2ELi2ELi4ELi4ELi32Ei13__nv_bfloat16LNS0_11ScoringFuncE1EEEvPKT5_PKbPfiPT4_PiiiibPKf,@"STO_CUDA_ENTRY STV_DEFAULT"
_ZN4vllm3moe10topkGatingILi2ELi2ELi4ELi4ELi32Ei13__nv_bfloat16LNS0_11ScoringFuncE1EEEvPKT5_PKbPfiPT4_PiiiibPKf:
.text._ZN4vllm3moe10topkGatingILi2ELi2ELi4ELi4ELi32Ei13__nv_bfloat16LNS0_11ScoringFuncE1EEEvPKT5_PKbPfiPT4_PiiiibPKf:
        /* <DEDUP_REMOVED lines=63> */
.L_x_558:
        /* <DEDUP_REMOVED lines=19> */
.L_x_557:
        /* <DEDUP_REMOVED lines=86> */
.L_x_556:
        /* <DEDUP_REMOVED lines=21> */
.L_x_560:
        /* <DEDUP_REMOVED lines=39> */
.L_x_559:
        /* <DEDUP_REMOVED lines=28> */
.L_x_555:
        /* <DEDUP_REMOVED lines=21> */
.L_x_562:
        /* <DEDUP_REMOVED lines=55> */
.L_x_561:
        /* <DEDUP_REMOVED lines=34> */
.L_x_563:
        /* <DEDUP_REMOVED lines=22> */
.L_x_564:
[----:B------:R-:W-:Y:S05]  /*1840*/  @!P1 EXIT ;  /* 0x000000000000994d */ /* 0x000fea0003800000 */
[----:B-12---:R-:W1:Y:S01]  /*1850*/  LDC.64 R6, c[0x0][0x390] ;  /* 0x0000e400ff067b82 */ /* 0x006e620000000a00 */
[----:B0-----:R0:W2:Y:S01]  /*1860*/  MUFU.RCP R9, R22 ;  /* 0x0000001600097308 */ /* 0x0010a20000001000 */
[----:B------:R-:W-:Y:S02]  /*1870*/  IMAD.IADD R13, R13, 0x1, R4 ;  /* 0x000000010d0d7824 */ /* 0x000fe400078e0204 */
[----:B------:R-:W-:-:S07]  /*1880*/  IMAD.MOV R0, RZ, RZ, -R0 ;  /* 0x000000ffff007224 */ /* 0x000fce00078e0a00 */
.L_x_565:
        /* <DEDUP_REMOVED lines=9> */
.L_x_566:
        /* <DEDUP_REMOVED lines=14> */
.L_x_3779:


//--------------------- .text._ZN4vllm3moe10topkGatingILi1ELi1ELi4ELi2ELi32Ei13__nv_bfloat16LNS0_11ScoringFuncE1EEEvPKT5_PKbPfiPT4_PiiiibPKf --------------------------
	.section	.text._ZN4vllm3moe10topkGatingILi1ELi1ELi4ELi2ELi32Ei13__nv_bfloat16LNS0_11ScoringFuncE1EEEvPKT5_PKbPfiPT4_PiiiibPKf,"ax",@progbits
	.align	128
        .global         _ZN4vllm3moe10topkGatingILi1ELi1ELi4ELi2ELi32Ei13__nv_bfloat16LNS0_11ScoringFuncE1EEEvPKT5_PKbPfiPT4_PiiiibPKf
        .type           _ZN4vllm3moe10topkGatingILi1ELi1ELi4ELi2ELi32Ei13__nv_bfloat16LNS0_11ScoringFuncE1EEEvPKT5_PKbPfiPT4_PiiiibPKf,@function
        .size           _ZN4vllm3moe10topkGatingILi1ELi1ELi4ELi2ELi32Ei13__nv_bfloat16LNS0_11ScoringFuncE1EEEvPKT5_PKbPfiPT4_PiiiibPKf,(.L_x_3780 - _ZN4vllm3moe10topkGatingILi1ELi1ELi4ELi2ELi32Ei13__nv_bfloat16LNS0_11ScoringFuncE1EEEvPKT5_PKbPfiPT4_PiiiibPKf)
        .other          _ZN4vllm3moe10topkGatingILi1ELi1ELi4ELi2ELi32Ei13__nv_bfloat16LNS0_11ScoringFuncE1EEEvPKT5_PKbPfiPT4_PiiiibPKf,@"STO_CUDA_ENTRY STV_DEFAULT"
_ZN4vllm3moe10topkGatingILi1ELi1ELi4ELi2ELi32Ei13__nv_bfloat16LNS0_11ScoringFuncE1EEEvPKT5_PKbPfiPT4_PiiiibPKf:
.text._ZN4vllm3moe10topkGatingILi1ELi1ELi4ELi2ELi32Ei13__nv_bfloat16LNS0_11ScoringFuncE1EEEvPKT5_PKbPfiPT4_PiiiibPKf:
        /* <DEDUP_REMOVED lines=59> */
.L_x_569:
        /* <DEDUP_REMOVED lines=30> */
.L_x_568:
        /* <DEDUP_REMOVED lines=26> */
.L_x_570:
        /* <DEDUP_REMOVED lines=16> */
.L_x_567:
        /* <DEDUP_REMOVED lines=20> */
.L_x_572:
        /* <DEDUP_REMOVED lines=55> */
.L_x_571:
        /* <DEDUP_REMOVED lines=34> */
.L_x_573:
        /* <DEDUP_REMOVED lines=22> */
.L_x_574:
[----:B------:R-:W-:Y:S05]  /*1060*/  @!P1 EXIT ;  /* 0x000000000000994d */ /* 0x000fea0003800000 */
[----:B-12---:R-:W1:Y:S01]  /*1070*/  LDC.64 R6, c[0x0][0x390] ;  /* 0x0000e400ff067b82 */ /* 0x006e620000000a00 */
[----:B0-----:R0:W2:Y:S01]  /*1080*/  MUFU.RCP R11, R10 ;  /* 0x0000000a000b7308 */ /* 0x0010a20000001000 */
[----:B------:R-:W-:Y:S01]  /*1090*/  IMAD.IADD R9, R9, 0x1, R4 ;  /* 0x0000000109097824 */ /* 0x000fe200078e0204 */
[----:B------:R-:W-:-:S07]  /*10a0*/  IADD3 R0, PT, PT, -R14, RZ, RZ ;  /* 0x000000ff0e007210 */ /* 0x000fce0007ffe1ff */
.L_x_575:
        /* <DEDUP_REMOVED lines=9> */
.L_x_576:
        /* <DEDUP_REMOVED lines=12> */
.L_x_3780:


//--------------------- .text._ZN4vllm3moe10topkGatingILi18ELi576ELi4ELi4ELi32El6__halfLNS0_11ScoringFuncE1EEEvPKT5_PKbPfiPT4_PiiiibPKf --------------------------
	.section	.text._ZN4vllm3moe10topkGatingILi18ELi576ELi4ELi4ELi32El6__halfLNS0_11ScoringFuncE1EEEvPKT5_PKbPfiPT4_PiiiibPKf,"ax",@progbits
	.align	128
        .global         _ZN4vllm3moe10topkGatingILi18ELi576ELi4ELi4ELi32El6__halfLNS0_11ScoringFuncE1EEEvPKT5_PKbPfiPT4_PiiiibPKf
        .type           _ZN4vllm3moe10topkGatingILi18ELi576ELi4ELi4ELi32El6__halfLNS0_11ScoringFuncE1EEEvPKT5_PKbPfiPT4_PiiiibPKf,@function
        .size           _ZN4vllm3moe10topkGatingILi18ELi576ELi4ELi4ELi32El6__halfLNS0_11ScoringFuncE1EEEvPKT5_PKbPfiPT4_PiiiibPKf,(.L_x_3781 - _ZN4vllm3moe10topkGatingILi18ELi576ELi4ELi4ELi32El6__halfLNS0_11ScoringFuncE1EEEvPKT5_PKbPfiPT4_PiiiibPKf)
        .other          _ZN4vllm3moe10topkGatingILi18ELi576ELi4ELi4ELi32El6__halfLNS0_11ScoringFuncE1EEEvPKT5_PKbPfiPT4_PiiiibPKf,@"STO_CUDA_ENTRY STV_DEFAULT"
_ZN4vllm3moe10topkGatingILi18ELi576ELi4ELi4ELi32El6__halfLNS0_11ScoringFuncE1EEEvPKT5_PKbPfiPT4_PiiiibPKf:
.text._ZN4vllm3moe10topkGatingILi18ELi576ELi4ELi4ELi32El6__halfLNS0_11ScoringFuncE1EEEvPKT5_PKbPfiPT4_PiiiibPKf:
        /* <DEDUP_REMOVED lines=27> */
[----:B------:R-:W5:Y:S01]  /*01b0*/  LDG.E R17, desc[UR12][R4.64+0x400] ;  /* 0x0004000c04117981 */ /* 0x000f62000c1e1900 */
        /* <DEDUP_REMOVED lines=9> */
[----:B--2---:R-:W-:-:S05]  /*0250*/  HADD2.F32 R3, -RZ, R9.H0_H0 ;  /* 0x20000009ff037230 */ /* 0x004fca0000004100 */
[----:B------:R-:W-:Y:S01]  /*0260*/  FMUL.FTZ R5, R3, -1.4426950216293334961 ;  /* 0xbfb8aa3b03057820 */ /* 0x000fe20000410000 */
[----:B---3--:R-:W-:-:S05]  /*0270*/  HADD2.F32 R3, -RZ, R12.H0_H0 ;  /* 0x2000000cff037230 */ /* 0x008fca0000004100 */
[----:B------:R-:W-:Y:S01]  /*0280*/  FMUL.FTZ R18, R3, -1.4426950216293334961 ;  /* 0xbfb8aa3b03127820 */ /* 0x000fe20000410000 */
[----:B----4-:R-:W-:-:S05]  /*0290*/  HADD2.F32 R3, -RZ, R13.H0_H0 ;  /* 0x2000000dff037230 */ /* 0x010fca0000004100 */
[----:B------:R-:W-:Y:S01]  /*02a0*/  FMUL.FTZ R19, R3, -1.4426950216293334961 ;  /* 0xbfb8aa3b03137820 */ /* 0x000fe20000410000 */
[----:B-----5:R-:W-:Y:S02]  /*02b0*/  HADD2.F32 R3, -RZ, R14.H0_H0 ;  /* 0x2000000eff037230 */ /* 0x020fe40000004100 */
[----:B------:R-:W-:-:S03]  /*02c0*/  HADD2.F32 R7, -RZ, R6.H0_H0 ;  /* 0x20000006ff077230 */ /* 0x000fc60000004100 */
[----:B------:R-:W-:Y:S01]  /*02d0*/  FMUL.FTZ R21, R3, -1.4426950216293334961 ;  /* 0xbfb8aa3b03157820 */ /* 0x000fe20000410000 */
[----:B------:R-:W-:Y:S02]  /*02e0*/  HADD2.F32 R3, -RZ, R15.H0_H0 ;  /* 0x2000000fff037230 */ /* 0x000fe40000004100 */
[----:B------:R-:W-:Y:S02]  /*02f0*/  HADD2.F32 R4, -RZ, R8.H0_H0 ;  /* 0x20000008ff047230 */ /* 0x000fe40000004100 */
[----:B------:R-:W-:Y:S02]  /*0300*/  HADD2.F32 R6, -RZ, R6.H1_H1 ;  /* 0x30000006ff067230 */ /* 0x000fe40000004100 */
[----:B------:R-:W-:Y:S02]  /*0310*/  HADD2.F32 R8, -RZ, R8.H1_H1 ;  /* 0x30000008ff087230 */ /* 0x000fe40000004100 */
[----:B------:R-:W-:Y:S01]  /*0320*/  HADD2.F32 R9, -RZ, R9.H1_H1 ;  /* 0x30000009ff097230 */ /* 0x000fe20000004100 */
[----:B------:R0:W-:Y:S01]  /*0330*/  MUFU.EX2 R20, R19 ;  /* 0x0000001300147308 */ /* 0x0001e20000000800 */
[----:B------:R-:W-:Y:S01]  /*0340*/  FMUL.FTZ R7, R7, -1.4426950216293334961 ;  /* 0xbfb8aa3b07077820 */ /* 0x000fe20000410000 */
[----:B------:R-:W-:Y:S01]  /*0350*/  FMUL.FTZ R6, R6, -1.4426950216293334961 ;  /* 0xbfb8aa3b06067820 */ /* 0x000fe20000410000 */
[----:B------:R-:W-:Y:S01]  /*0360*/  FMUL.FTZ R4, R4, -1.4426950216293334961 ;  /* 0xbfb8aa3b04047820 */ /* 0x000fe20000410000 */
[----:B------:R-:W-:Y:S01]  /*0370*/  FMUL.FTZ R8, R8, -1.4426950216293334961 ;  /* 0xbfb8aa3b08087820 */ /* 0x000fe20000410000 */
[----:B------:R-:W-:Y:S01]  /*0380*/  FMUL.FTZ R9, R9, -1.4426950216293334961 ;  /* 0xbfb8aa3b09097820 */ /* 0x000fe20000410000 */
[----:B0-----:R-:W-:Y:S01]  /*0390*/  FMUL.FTZ R19, R3, -1.4426950216293334961 ;  /* 0xbfb8aa3b03137820 */ /* 0x001fe20000410000 */
[----:B------:R-:W-:Y:S01]  /*03a0*/  HADD2.F32 R3, -RZ, R16.H0_H0 ;  /* 0x20000010ff037230 */ /* 0x000fe20000004100 */
[----:B------:R0:W-:Y:S01]  /*03b0*/  MUFU.EX2 R22, R21 ;  /* 0x0000001500167308 */ /* 0x0001e20000000800 */
[----:B------:R-:W-:-:S02]  /*03c0*/  HADD2.F32 R12, -RZ, R12.H1_H1 ;  /* 0x3000000cff0c7230 */ /* 0x000fc40000004100 */
[----:B------:R-:W-:Y:S02]  /*03d0*/  HADD2.F32 R13, -RZ, R13.H1_H1 ;  /* 0x3000000dff0d7230 */ /* 0x000fe40000004100 */
[----:B------:R-:W-:Y:S02]  /*03e0*/  HADD2.F32 R14, -RZ, R14.H1_H1 ;  /* 0x3000000eff0e7230 */ /* 0x000fe40000004100 */
[----:B------:R-:W-:Y:S01]  /*03f0*/  FMUL.FTZ R12, R12, -1.4426950216293334961 ;  /* 0xbfb8aa3b0c0c7820 */ /* 0x000fe20000410000 */
[----:B0-----:R-:W-:Y:S01]  /*0400*/  FMUL.FTZ R21, R3, -1.4426950216293334961 ;  /* 0xbfb8aa3b03157820 */ /* 0x001fe20000410000 */
[----:B------:R-:W-:Y:S01]  /*0410*/  HADD2.F32 R3, -RZ, R17.H0_H0 ;  /* 0x20000011ff037230 */ /* 0x000fe20000004100 */
[----:B------:R-:W0:Y:S01]  /*0420*/  MUFU.EX2 R7, R7 ;  /* 0x0000000700077308 */ /* 0x000e220000000800 */
[----:B------:R-:W-:Y:S01]  /*0430*/  FMUL.FTZ R13, R13, -1.4426950216293334961 ;  /* 0xbfb8aa3b0d0d7820 */ /* 0x000fe20000410000 */
[----:B------:R-:W-:Y:S01]  /*0440*/  FMUL.FTZ R14, R14, -1.4426950216293334961 ;  /* 0xbfb8aa3b0e0e7820 */ /* 0x000fe20000410000 */
[----:B------:R-:W-:-:S02]  /*0450*/  HADD2.F32 R15, -RZ, R15.H1_H1 ;  /* 0x3000000fff0f7230 */ /* 0x000fc40000004100 */
[----:B------:R-:W-:Y:S02]  /*0460*/  HADD2.F32 R16, -RZ, R16.H1_H1 ;  /* 0x30000010ff107230 */ /* 0x000fe40000004100 */
[----:B------:R-:W-:Y:S01]  /*0470*/  HADD2.F32 R17, -RZ, R17.H1_H1 ;  /* 0x30000011ff117230 */ /* 0x000fe20000004100 */
[----:B------:R-:W1:Y:S01]  /*0480*/  MUFU.EX2 R6, R6 ;  /* 0x0000000600067308 */ /* 0x000e620000000800 */
[----:B------:R-:W-:Y:S01]  /*0490*/  FMUL.FTZ R3, R3, -1.4426950216293334961 ;  /* 0xbfb8aa3b03037820 */ /* 0x000fe20000410000 */
[----:B------:R-:W-:-:S06]  /*04a0*/  FMUL.FTZ R15, R15, -1.4426950216293334961 ;  /* 0xbfb8aa3b0f0f7820 */ /* 0x000fcc0000410000 */
[----:B------:R-:W2:Y:S01]  /*04b0*/  MUFU.EX2 R4, R4 ;  /* 0x0000000400047308 */ /* 0x000ea20000000800 */
[----:B------:R-:W-:Y:S01]  /*04c0*/  FMUL.FTZ R16, R16, -1.4426950216293334961 ;  /* 0xbfb8aa3b10107820 */ /* 0x000fe20000410000 */
[----:B------:R-:W-:-:S06]  /*04d0*/  FMUL.FTZ R17, R17, -1.4426950216293334961 ;  /* 0xbfb8aa3b11117820 */ /* 0x000fcc0000410000 */
[----:B------:R-:W3:Y:S08]  /*04e0*/  MUFU.EX2 R8, R8 ;  /* 0x0000000800087308 */ /* 0x000ef00000000800 */
[----:B------:R-:W4:Y:S08]  /*04f0*/  MUFU.EX2 R5, R5 ;  /* 0x0000000500057308 */ /* 0x000f300000000800 */
[----:B------:R-:W5:Y:S08]  /*0500*/  MUFU.EX2 R9, R9 ;  /* 0x0000000900097308 */ /* 0x000f700000000800 */
[----:B------:R-:W5:Y:S08]  /*0510*/  MUFU.EX2 R18, R18 ;  /* 0x0000001200127308 */ /* 0x000f700000000800 */
[----:B------:R-:W5:Y:S08]  /*0520*/  MUFU.EX2 R12, R12 ;  /* 0x0000000c000c7308 */ /* 0x000f700000000800 */
[----:B------:R-:W5:Y:S08]  /*0530*/  MUFU.EX2 R13, R13 ;  /* 0x0000000d000d7308 */ /* 0x000f700000000800 */
[----:B------:R-:W5:Y:S01]  /*0540*/  MUFU.EX2 R14, R14 ;  /* 0x0000000e000e7308 */ /* 0x000f620000000800 */
[----:B0-----:R-:W-:-:S07]  /*0550*/  FADD.FTZ R7, R7, 1 ;  /* 0x3f80000007077421 */ /* 0x001fce0000010000 */
[----:B------:R-:W0:Y:S01]  /*0560*/  MUFU.EX2 R24, R19 ;  /* 0x0000001300187308 */ /* 0x000e220000000800 */
[----:B-1----:R-:W-:-:S07]  /*0570*/  FADD.FTZ R6, R6, 1 ;  /* 0x3f80000006067421 */ /* 0x002fce0000010000 */
[----:B------:R-:W1:Y:S01]  /*0580*/  MUFU.EX2 R26, R21 ;  /* 0x00000015001a7308 */ /* 0x000e620000000800 */
[----:B--2---:R-:W-:-:S07]  /*0590*/  FADD.FTZ R4, R4, 1 ;  /* 0x3f80000004047421 */ /* 0x004fce0000010000 */
[----:B------:R-:W2:Y:S01]  /*05a0*/  MUFU.EX2 R3, R3 ;  /* 0x0000000300037308 */ /* 0x000ea20000000800 */
[----:B---3--:R-:W-:Y:S01]  /*05b0*/  FADD.FTZ R8, R8, 1 ;  /* 0x3f80000008087421 */ /* 0x008fe20000010000 */
[----:B----4-:R-:W-:Y:S01]  /*05c0*/  FADD.FTZ R5, R5, 1 ;  /* 0x3f80000005057421 */ /* 0x010fe20000010000 */
[----:B-----5:R-:W-:-:S05]  /*05d0*/  FADD.FTZ R9, R9, 1 ;  /* 0x3f80000009097421 */ /* 0x020fca0000010000 */
[----:B------:R-:W3:Y:S08]  /*05e0*/  MUFU.EX2 R15, R15 ;  /* 0x0000000f000f7308 */ /* 0x000ef00000000800 */
[----:B------:R-:W4:Y:S08]  /*05f0*/  MUFU.EX2 R16, R16 ;  /* 0x0000001000107308 */ /* 0x000f300000000800 */
[----:B------:R-:W5:Y:S01]  /*0600*/  MUFU.EX2 R17, R17 ;  /* 0x0000001100117308 */ /* 0x000f620000000800 */
[----:B------:R-:W-:Y:S01]  /*0610*/  FADD.FTZ R18, R18, 1 ;  /* 0x3f80000012127421 */ /* 0x000fe20000010000 */
[----:B------:R-:W-:Y:S01]  /*0620*/  FADD.FTZ R20, R20, 1 ;  /* 0x3f80000014147421 */ /* 0x000fe20000010000 */
[----:B------:R-:W-:Y:S01]  /*0630*/  FADD.FTZ R22, R22, 1 ;  /* 0x3f80000016167421 */ /* 0x000fe20000010000 */
[----:B------:R-:W-:Y:S01]  /*0640*/  FADD.FTZ R12, R12, 1 ;  /* 0x3f8000000c0c7421 */ /* 0x000fe20000010000 */
[----:B------:R-:W-:Y:S01]  /*0650*/  FADD.FTZ R13, R13, 1 ;  /* 0x3f8000000d0d7421 */ /* 0x000fe20000010000 */
[----:B------:R-:W-:-:S02]  /*0660*/  FADD.FTZ R14, R14, 1 ;  /* 0x3f8000000e0e7421 */ /* 0x000fc40000010000 */
[----:B------:R-:W5:Y:S01]  /*0670*/  MUFU.RCP R7, R7 ;  /* 0x0000000700077308 */ /* 0x000f620000001000 */
[----:B0-----:R-:W-:Y:S01]  /*0680*/  FADD.FTZ R24, R24, 1 ;  /* 0x3f80000018187421 */ /* 0x001fe20000010000 */
[----:B-1----:R-:W-:Y:S01]  /*0690*/  FADD.FTZ R26, R26, 1 ;  /* 0x3f8000001a1a7421 */ /* 0x002fe20000010000 */
[----:B--2---:R-:W-:-:S05]  /*06a0*/  FADD.FTZ R3, R3, 1 ;  /* 0x3f80000003037421 */ /* 0x004fca0000010000 */
[----:B------:R-:W0:Y:S01]  /*06b0*/  MUFU.RCP R6, R6 ;  /* 0x0000000600067308 */ /* 0x000e220000001000 */
[----:B---3--:R-:W-:Y:S01]  /*06c0*/  FADD.FTZ R15, R15, 1 ;  /* 0x3f8000000f0f7421 */ /* 0x008fe20000010000 */
[----:B----4-:R-:W-:-:S06]  /*06d0*/  FADD.FTZ R16, R16, 1 ;  /* 0x3f80000010107421 */ /* 0x010fcc0000010000 */
[----:B------:R-:W1:Y:S01]  /*06e0*/  MUFU.RCP R4, R4 ;  /* 0x0000000400047308 */ /* 0x000e620000001000 */
[----:B-----5:R-:W-:-:S07]  /*06f0*/  FADD.FTZ R17, R17, 1 ;  /* 0x3f80000011117421 */ /* 0x020fce0000010000 */
[----:B------:R-:W2:Y:S08]  /*0700*/  MUFU.RCP R8, R8 ;  /* 0x0000000800087308 */ /* 0x000eb00000001000 */
[----:B------:R-:W3:Y:S08]  /*0710*/  MUFU.RCP R5, R5 ;  /* 0x0000000500057308 */ /* 0x000ef00000001000 */
[----:B------:R-:W4:Y:S01]  /*0720*/  MUFU.RCP R9, R9 ;  /* 0x0000000900097308 */ /* 0x000f220000001000 */
[----:B------:R-:W-:-:S07]  /*0730*/  ISETP.EQ.OR P0, PT, R2, RZ, !P0 ;  /* 0x000000ff0200720c */ /* 0x000fce0004702670 */
[----:B------:R-:W5:Y:S08]  /*0740*/  MUFU.RCP R18, R18 ;  /* 0x0000001200127308 */ /* 0x000f700000001000 */
[----:B------:R5:W5:Y:S08]  /*0750*/  MUFU.RCP R19, R12 ;  /* 0x0000000c00137308 */ /* 0x000b700000001000 */
[----:B------:R-:W5:Y:S08]  /*0760*/  MUFU.RCP R20, R20 ;  /* 0x0000001400147308 */ /* 0x000f700000001000 */
[----:B------:R5:W5:Y:S08]  /*0770*/  MUFU.RCP R21, R13 ;  /* 0x0000000d00157308 */ /* 0x000b700000001000 */
[----:B------:R-:W5:Y:S08]  /*0780*/  MUFU.RCP R22, R22 ;  /* 0x0000001600167308 */ /* 0x000f700000001000 */
[----:B------:R5:W5:Y:S01]  /*0790*/  MUFU.RCP R23, R14 ;  /* 0x0000000e00177308 */ /* 0x000b620000001000 */
[----:B------:R-:W-:-:S07]  /*07a0*/  P2R R52, PR, RZ, 0x1 ;  /* 0x00000001ff347803 */ /* 0x000fce0000000000 */
[----:B------:R-:W5:Y:S01]  /*07b0*/  MUFU.RCP R24, R24 ;  /* 0x0000001800187308 */ /* 0x000f620000001000 */
[----:B------:R-:W-:-:S07]  /*07c0*/  FSETP.NE.FTZ.AND P0, PT, |R7|, +INF , PT ;  /* 0x7f8000000700780b */ /* 0x000fce0003f15200 */
[----:B------:R5:W5:Y:S01]  /*07d0*/  MUFU.RCP R25, R15 ;  /* 0x0000000f00197308 */ /* 0x000b620000001000 */
[----:B0-----:R-:W-:-:S07]  /*07e0*/  FSETP.NE.FTZ.AND P1, PT, |R6|, +INF , PT ;  /* 0x7f8000000600780b */ /* 0x001fce0003f35200 */
[----:B------:R-:W0:Y:S01]  /*07f0*/  MUFU.RCP R26, R26 ;  /* 0x0000001a001a7308 */ /* 0x000e220000001000 */
[----:B-1----:R-:W-:-:S07]  /*0800*/  FSETP.NE.FTZ.AND P2, PT, |R4|, +INF , PT ;  /* 0x7f8000000400780b */ /* 0x002fce0003f55200 */
[----:B------:R1:W0:Y:S01]  /*0810*/  MUFU.RCP R27, R16 ;  /* 0x00000010001b7308 */ /* 0x0002220000001000 */
[----:B--2---:R-:W-:-:S07]  /*0820*/  FSETP.NE.FTZ.AND P3, PT, |R8|, +INF , PT ;  /* 0x7f8000000800780b */ /* 0x004fce0003f75200 */
[----:B------:R-:W2:Y:S01]  /*0830*/  MUFU.RCP R3, R3 ;  /* 0x0000000300037308 */ /* 0x000ea20000001000 */
[----:B---3--:R-:W-:-:S07]  /*0840*/  FSETP.NE.FTZ.AND P4, PT, |R5|, +INF , PT ;  /* 0x7f8000000500780b */ /* 0x008fce0003f95200 */
[----:B------:R3:W2:Y:S01]  /*0850*/  MUFU.RCP R29, R17 ;  /* 0x00000011001d7308 */ /* 0x0006a20000001000 */
[----:B----4-:R-:W-:Y:S02]  /*0860*/  FSETP.NE.FTZ.AND P5, PT, |R9|, +INF , PT ;  /* 0x7f8000000900780b */ /* 0x010fe40003fb5200 */
[----:B-----5:R-:W-:Y:S02]  /*0870*/  FSEL R12, R7, RZ, P0 ;  /* 0x000000ff070c7208 */ /* 0x020fe40000000000 */
[----:B------:R-:W-:Y:S02]  /*0880*/  FSEL R13, R6, RZ, P1 ;  /* 0x000000ff060d7208 */ /* 0x000fe40000800000 */
[----:B------:R-:W-:Y:S02]  /*0890*/  FSEL R14, R4, RZ, P2 ;  /* 0x000000ff040e7208 */ /* 0x000fe40001000000 */
[----:B------:R-:W-:Y:S02]  /*08a0*/  FSEL R15, R8, RZ, P3 ;  /* 0x000000ff080f7208 */ /* 0x000fe40001800000 */
[----:B-1----:R-:W-:-:S02]  /*08b0*/  FSEL R16, R5, RZ, P4 ;  /* 0x000000ff05107208 */ /* 0x002fc40002000000 */
[----:B---3--:R-:W-:Y:S02]  /*08c0*/  FSEL R17, R9, RZ, P5 ;  /* 0x000000ff09117208 */ /* 0x008fe40002800000 */
[----:B------:R-:W-:Y:S02]  /*08d0*/  FSETP.NE.FTZ.AND P0, PT, |R18|, +INF , PT ;  /* 0x7f8000001200780b */ /* 0x000fe40003f15200 */
[----:B------:R-:W-:Y:S02]  /*08e0*/  FSETP.NE.FTZ.AND P1, PT, |R19|, +INF , PT ;  /* 0x7f8000001300780b */ /* 0x000fe40003f35200 */
[----:B------:R-:W-:Y:S02]  /*08f0*/  FSETP.NE.FTZ.AND P2, PT, |R20|, +INF , PT ;  /* 0x7f8000001400780b */ /* 0x000fe40003f55200 */
[----:B------:R-:W-:Y:S02]  /*0900*/  FSETP.NE.FTZ.AND P3, PT, |R21|, +INF , PT ;  /* 0x7f8000001500780b */ /* 0x000fe40003f75200 */
[----:B------:R-:W-:-:S02]  /*0910*/  FSETP.NE.FTZ.AND P4, PT, |R22|, +INF , PT ;  /* 0x7f8000001600780b */ /* 0x000fc40003f95200 */
[----:B------:R-:W-:Y:S02]  /*0920*/  FSETP.NE.FTZ.AND P5, PT, |R23|, +INF , PT ;  /* 0x7f8000001700780b */ /* 0x000fe40003fb5200 */
[----:B------:R-:W-:Y:S02]  /*0930*/  FSEL R18, R18, RZ, P0 ;  /* 0x000000ff12127208 */ /* 0x000fe40000000000 */
[----:B------:R-:W-:Y:S02]  /*0940*/  FSEL R19, R19, RZ, P1 ;  /* 0x000000ff13137208 */ /* 0x000fe40000800000 */
[----:B------:R-:W-:Y:S02]  /*0950*/  FSEL R20, R20, RZ, P2 ;  /* 0x000000ff14147208 */ /* 0x000fe40001000000 */
[----:B------:R-:W-:Y:S02]  /*0960*/  FSEL R21, R21, RZ, P3 ;  /* 0x000000ff15157208 */ /* 0x000fe40001800000 */
[----:B------:R-:W-:-:S02]  /*0970*/  FSEL R22, R22, RZ, P4 ;  /* 0x000000ff16167208 */ /* 0x000fc40002000000 */
[----:B------:R-:W-:Y:S02]  /*0980*/  FSEL R23, R23, RZ, P5 ;  /* 0x000000ff17177208 */ /* 0x000fe40002800000 */
[----:B------:R-:W-:Y:S02]  /*0990*/  FSETP.NE.FTZ.AND P0, PT, |R24|, +INF , PT ;  /* 0x7f8000001800780b */ /* 0x000fe40003f15200 */
[----:B------:R-:W-:Y:S02]  /*09a0*/  FSETP.NE.FTZ.AND P1, PT, |R25|, +INF , PT ;  /* 0x7f8000001900780b */ /* 0x000fe40003f35200 */
[----:B0-----:R-:W-:Y:S02]  /*09b0*/  FSETP.NE.FTZ.AND P2, PT, |R26|, +INF , PT ;  /* 0x7f8000001a00780b */ /* 0x001fe40003f55200 */
[----:B------:R-:W-:Y:S02]  /*09c0*/  FSETP.NE.FTZ.AND P3, PT, |R27|, +INF , PT ;  /* 0x7f8000001b00780b */ /* 0x000fe40003f75200 */
[----:B--2---:R-:W-:-:S02]  /*09d0*/  FSETP.NE.FTZ.AND P4, PT, |R3|, +INF , PT ;  /* 0x7f8000000300780b */ /* 0x004fc40003f95200 */
[----:B------:R-:W-:Y:S02]  /*09e0*/  FSETP.NE.FTZ.AND P5, PT, |R29|, +INF , PT ;  /* 0x7f8000001d00780b */ /* 0x000fe40003fb5200 */
[----:B------:R-:W-:Y:S02]  /*09f0*/  FSEL R24, R24, RZ, P0 ;  /* 0x000000ff18187208 */ /* 0x000fe40000000000 */
[----:B------:R-:W-:Y:S02]  /*0a00*/  FSEL R25, R25, RZ, P1 ;  /* 0x000000ff19197208 */ /* 0x000fe40000800000 */
[----:B------:R-:W-:Y:S02]  /*0a10*/  FSEL R26, R26, RZ, P2 ;  /* 0x000000ff1a1a7208 */ /* 0x000fe40001000000 */
[----:B------:R-:W-:Y:S02]  /*0a20*/  FSEL R27, R27, RZ, P3 ;  /* 0x000000ff1b1b7208 */ /* 0x000fe40001800000 */
[----:B------:R-:W-:-:S02]  /*0a30*/  FSEL R28, R3, RZ, P4 ;  /* 0x000000ff031c7208 */ /* 0x000fc40002000000 */
        /* <DEDUP_REMOVED lines=41> */
.L_x_577:
        /* <DEDUP_REMOVED lines=18> */
.L_x_578:
        /* <DEDUP_REMOVED lines=14> */
.L_x_584:
        /* <DEDUP_REMOVED lines=168> */
.L_x_581:
[----:B--234-:R-:W-:Y:S05]  /*1950*/  BSYNC.RECONVERGENT B0 ;  /* 0x0000000000007941 */ /* 0x01cfea0003800200 */
.L_x_580:
        /* <DEDUP_REMOVED lines=54> */
.L_x_583:
[----:B------:R-:W-:Y:S05]  /*1cc0*/  BSYNC.RECONVERGENT B0 ;  /* 0x0000000000007941 */ /* 0x000fea0003800200 */
.L_x_582:
[----:B0-----:R-:W-:Y:S02]  /*1cd0*/  VIADD R51, R51, UR14 ;  /* 0x0000000e33337c36 */ /* 0x001fe40008000000 */
[----:B------:R-:W-:Y:S01]  /*1ce0*/  VIADD R49, R49, 0x1 ;  /* 0x0000000131317836 */ /* 0x000fe20000000000 */
[----:B------:R-:W-:Y:S06]  /*1cf0*/  BRA.U UP1, `(.L_x_584) ;  /* 0xfffffff101747547 */ /* 0x000fec000b83ffff */
.L_x_579:
        /* <DEDUP_REMOVED lines=22> */
.L_x_586:
        /* <DEDUP_REMOVED lines=55> */
.L_x_585:
        /* <DEDUP_REMOVED lines=34> */
.L_x_587:
        /* <DEDUP_REMOVED lines=22> */
.L_x_588:
[----:B------:R-:W-:-:S13]  /*2550*/  ISETP.NE.AND P0, PT, RZ, UR5, PT ;  /* 0x00000005ff007c0c */ /* 0x000fda000bf05270 */
[----:B------:R-:W-:Y:S05]  /*2560*/  @!P0 EXIT ;  /* 0x000000000000894d */ /* 0x000fea0003800000 */
[----:B01----:R-:W0:Y:S01]  /*2570*/  LDC.64 R4, c[0x0][0x390] ;  /* 0x0000e400ff047b82 */ /* 0x003e220000000a00 */
[----:B----4-:R1:W2:Y:S01]  /*2580*/  MUFU.RCP R11, R48 ;  /* 0x00000030000b7308 */ /* 0x0102a20000001000 */
[----:B------:R-:W-:Y:S01]  /*2590*/  VIADD R7, R0, UR4 ;  /* 0x0000000400077c36 */ /* 0x000fe20008000000 */
[----:B------:R-:W-:-:S12]  /*25a0*/  UIADD3 UR5, UPT, UPT, -UR5, URZ, URZ ;  /* 0x000000ff05057290 */ /* 0x000fd8000fffe1ff */
.L_x_589:
        /* <DEDUP_REMOVED lines=9> */
.L_x_590:
        /* <DEDUP_REMOVED lines=12> */
.L_x_3781:


//--------------------- .text._ZN4vllm3moe10topkGatingILi14ELi448ELi4ELi4ELi32El6__halfLNS0_11ScoringFuncE1EEEvPKT5_PKbPfiPT4_PiiiibPKf --------------------------
	.section	.text._ZN4vllm3moe10topkGatingILi14ELi448ELi4ELi4ELi32El6__halfLNS0_11ScoringFuncE1EEEvPKT5_PKbPfiPT4_PiiiibPKf,"ax",@progbits
	.align	128
        .global         _ZN4vllm3moe10topkGatingILi14ELi448ELi4ELi4ELi32El6__halfLNS0_11ScoringFuncE1EEEvPKT5_PKbPfiPT4_PiiiibPKf
        .type           _ZN4vllm3moe10topkGatingILi14ELi448ELi4ELi4ELi32El6__halfLNS0_11ScoringFuncE1EEEvPKT5_PKbPfiPT4_PiiiibPKf,@function
        .size           _ZN4vllm3moe10topkGatingILi14ELi448ELi4ELi4ELi32El6__halfLNS0_11ScoringFuncE1EEEvPKT5_PKbPfiPT4_PiiiibPKf,(.L_x_3782 - _ZN4vllm3moe10topkGatingILi14ELi448ELi4ELi4ELi32El6__halfLNS0_11ScoringFuncE1EEEvPKT5_PKbPfiPT4_PiiiibPKf)
        .other          _ZN4vllm3moe10topkGatingILi14ELi448ELi4ELi4ELi32El6__halfLNS0_11ScoringFuncE1EEEvPKT5_PKbPfiPT4_PiiiibPKf,@"STO_CUDA_ENTRY STV_DEFAULT"
_ZN4vllm3moe10topkGatingILi14ELi448ELi4ELi4ELi32El6__halfLNS0_11ScoringFuncE1EEEvPKT5_PKbPfiPT4_PiiiibPKf:
.text._ZN4vllm3moe10topkGatingILi14ELi448ELi4ELi4ELi32El6__halfLNS0_11ScoringFuncE1EEEvPKT5_PKbPfiPT4_PiiiibPKf:
        /* <DEDUP_REMOVED lines=39> */
[----:B----4-:R-:W-:Y:S02]  /*0270*/  HADD2.F32 R3, -RZ, R13.H0_H0 ;  /* 0x2000000dff037230 */ /* 0x010fe40000004100 */
[--C-:B-----5:R-:W-:Y:S02]  /*0280*/  HADD2.F32 R7, -RZ, R6.reuse.H0_H0 ;  /* 0x20000006ff077230 */ /* 0x120fe40000004100 */
[----:B------:R-:W-:Y:S02]  /*0290*/  HADD2.F32 R6, -RZ, R6.H1_H1 ;  /* 0x30000006ff067230 */ /* 0x000fe40000004100 */
[----:B------:R-:W-:Y:S01]  /*02a0*/  FMUL.FTZ R17, R3, -1.4426950216293334961 ;  /* 0xbfb8aa3b03117820 */ /* 0x000fe20000410000 */
[----:B------:R-:W-:Y:S02]  /*02b0*/  HADD2.F32 R3, -RZ, R14.H0_H0 ;  /* 0x2000000eff037230 */ /* 0x000fe40000004100 */
[----:B------:R-:W-:Y:S01]  /*02c0*/  FMUL.FTZ R7, R7, -1.4426950216293334961 ;  /* 0xbfb8aa3b07077820 */ /* 0x000fe20000410000 */
[----:B------:R-:W-:-:S02]  /*02d0*/  HADD2.F32 R4, -RZ, R10.H0_H0 ;  /* 0x2000000aff047230 */ /* 0x000fc40000004100 */
[----:B------:R-:W-:Y:S01]  /*02e0*/  FMUL.FTZ R6, R6, -1.4426950216293334961 ;  /* 0xbfb8aa3b06067820 */ /* 0x000fe20000410000 */
[----:B------:R-:W-:Y:S02]  /*02f0*/  HADD2.F32 R10, -RZ, R10.H1_H1 ;  /* 0x3000000aff0a7230 */ /* 0x000fe40000004100 */
[----:B------:R-:W-:Y:S02]  /*0300*/  HADD2.F32 R11, -RZ, R11.H1_H1 ;  /* 0x3000000bff0b7230 */ /* 0x000fe40000004100 */
[----:B------:R-:W-:Y:S02]  /*0310*/  HADD2.F32 R12, -RZ, R12.H1_H1 ;  /* 0x3000000cff0c7230 */ /* 0x000fe40000004100 */
[----:B------:R-:W-:Y:S01]  /*0320*/  FMUL.FTZ R20, R3, -1.4426950216293334961 ;  /* 0xbfb8aa3b03147820 */ /* 0x000fe20000410000 */
[----:B------:R-:W-:Y:S01]  /*0330*/  FMUL.FTZ R4, R4, -1.4426950216293334961 ;  /* 0xbfb8aa3b04047820 */ /* 0x000fe20000410000 */
[----:B------:R-:W-:Y:S01]  /*0340*/  HADD2.F32 R3, -RZ, R15.H0_H0 ;  /* 0x2000000fff037230 */ /* 0x000fe20000004100 */
[----:B------:R-:W0:Y:S01]  /*0350*/  MUFU.EX2 R7, R7 ;  /* 0x0000000700077308 */ /* 0x000e220000000800 */
[----:B------:R-:W-:Y:S01]  /*0360*/  FMUL.FTZ R10, R10, -1.4426950216293334961 ;  /* 0xbfb8aa3b0a0a7820 */ /* 0x000fe20000410000 */
[----:B------:R-:W-:Y:S01]  /*0370*/  FMUL.FTZ R11, R11, -1.4426950216293334961 ;  /* 0xbfb8aa3b0b0b7820 */ /* 0x000fe20000410000 */
[----:B------:R-:W-:Y:S01]  /*0380*/  FMUL.FTZ R12, R12, -1.4426950216293334961 ;  /* 0xbfb8aa3b0c0c7820 */ /* 0x000fe20000410000 */
[----:B------:R-:W-:-:S02]  /*0390*/  HADD2.F32 R13, -RZ, R13.H1_H1 ;  /* 0x3000000dff0d7230 */ /* 0x000fc40000004100 */
[----:B------:R-:W-:Y:S02]  /*03a0*/  HADD2.F32 R14, -RZ, R14.H1_H1 ;  /* 0x3000000eff0e7230 */ /* 0x000fe40000004100 */
[----:B------:R-:W1:Y:S01]  /*03b0*/  MUFU.EX2 R6, R6 ;  /* 0x0000000600067308 */ /* 0x000e620000000800 */
[----:B------:R-:W-:Y:S02]  /*03c0*/  HADD2.F32 R15, -RZ, R15.H1_H1 ;  /* 0x3000000fff0f7230 */ /* 0x000fe40000004100 */
[----:B------:R-:W-:Y:S01]  /*03d0*/  FMUL.FTZ R3, R3, -1.4426950216293334961 ;  /* 0xbfb8aa3b03037820 */ /* 0x000fe20000410000 */
[----:B------:R-:W-:Y:S01]  /*03e0*/  FMUL.FTZ R13, R13, -1.4426950216293334961 ;  /* 0xbfb8aa3b0d0d7820 */ /* 0x000fe20000410000 */
[----:B------:R-:W-:-:S03]  /*03f0*/  FMUL.FTZ R14, R14, -1.4426950216293334961 ;  /* 0xbfb8aa3b0e0e7820 */ /* 0x000fc60000410000 */
[----:B------:R-:W2:Y:S01]  /*0400*/  MUFU.EX2 R4, R4 ;  /* 0x0000000400047308 */ /* 0x000ea20000000800 */
[----:B------:R-:W-:-:S07]  /*0410*/  FMUL.FTZ R15, R15, -1.4426950216293334961 ;  /* 0xbfb8aa3b0f0f7820 */ /* 0x000fce0000410000 */
[----:B------:R-:W3:Y:S08]  /*0420*/  MUFU.EX2 R5, R5 ;  /* 0x0000000500057308 */ /* 0x000ef00000000800 */
[----:B------:R-:W4:Y:S08]  /*0430*/  MUFU.EX2 R16, R16 ;  /* 0x0000001000107308 */ /* 0x000f300000000800 */
[----:B------:R-:W5:Y:S08]  /*0440*/  MUFU.EX2 R10, R10 ;  /* 0x0000000a000a7308 */ /* 0x000f700000000800 */
[----:B------:R-:W5:Y:S08]  /*0450*/  MUFU.EX2 R11, R11 ;  /* 0x0000000b000b7308 */ /* 0x000f700000000800 */
[----:B------:R-:W5:Y:S01]  /*0460*/  MUFU.EX2 R12, R12 ;  /* 0x0000000c000c7308 */ /* 0x000f620000000800 */
[----:B0-----:R-:W-:-:S07]  /*0470*/  FADD.FTZ R7, R7, 1 ;  /* 0x3f80000007077421 */ /* 0x001fce0000010000 */
[----:B------:R-:W0:Y:S01]  /*0480*/  MUFU.EX2 R18, R17 ;  /* 0x0000001100127308 */ /* 0x000e220000000800 */
[----:B-1----:R-:W-:-:S07]  /*0490*/  FADD.FTZ R6, R6, 1 ;  /* 0x3f80000006067421 */ /* 0x002fce0000010000 */
[----:B------:R-:W1:Y:S08]  /*04a0*/  MUFU.EX2 R19, R13 ;  /* 0x0000000d00137308 */ /* 0x000e700000000800 */
[----:B------:R-:W1:Y:S08]  /*04b0*/  MUFU.EX2 R20, R20 ;  /* 0x0000001400147308 */ /* 0x000e700000000800 */
[----:B------:R-:W1:Y:S08]  /*04c0*/  MUFU.EX2 R3, R3 ;  /* 0x0000000300037308 */ /* 0x000e700000000800 */
[----:B------:R-:W1:Y:S08]  /*04d0*/  MUFU.EX2 R14, R14 ;  /* 0x0000000e000e7308 */ /* 0x000e700000000800 */
[----:B------:R-:W1:Y:S01]  /*04e0*/  MUFU.EX2 R22, R15 ;  /* 0x0000000f00167308 */ /* 0x000e620000000800 */
[----:B--2---:R-:W-:Y:S01]  /*04f0*/  FADD.FTZ R4, R4, 1 ;  /* 0x3f80000004047421 */ /* 0x004fe20000010000 */
[----:B---3--:R-:W-:Y:S01]  /*0500*/  FADD.FTZ R5, R5, 1 ;  /* 0x3f80000005057421 */ /* 0x008fe20000010000 */
[----:B----4-:R-:W-:Y:S01]  /*0510*/  FADD.FTZ R16, R16, 1 ;  /* 0x3f80000010107421 */ /* 0x010fe20000010000 */
[----:B-----5:R-:W-:Y:S01]  /*0520*/  FADD.FTZ R10, R10, 1 ;  /* 0x3f8000000a0a7421 */ /* 0x020fe20000010000 */
[----:B------:R-:W-:Y:S01]  /*0530*/  FADD.FTZ R11, R11, 1 ;  /* 0x3f8000000b0b7421 */ /* 0x000fe20000010000 */
[----:B------:R-:W-:-:S02]  /*0540*/  FADD.FTZ R12, R12, 1 ;  /* 0x3f8000000c0c7421 */ /* 0x000fc40000010000 */
[----:B------:R-:W2:Y:S01]  /*0550*/  MUFU.RCP R7, R7 ;  /* 0x0000000700077308 */ /* 0x000ea20000001000 */
[----:B0-----:R-:W-:Y:S01]  /*0560*/  FADD.FTZ R18, R18, 1 ;  /* 0x3f80000012127421 */ /* 0x001fe20000010000 */
[----:B-1----:R-:W-:Y:S01]  /*0570*/  FADD.FTZ R19, R19, 1 ;  /* 0x3f80000013137421 */ /* 0x002fe20000010000 */
[----:B------:R-:W-:Y:S01]  /*0580*/  FADD.FTZ R20, R20, 1 ;  /* 0x3f80000014147421 */ /* 0x000fe20000010000 */
[----:B------:R-:W-:-:S04]  /*0590*/  FADD.FTZ R3, R3, 1 ;  /* 0x3f80000003037421 */ /* 0x000fc80000010000 */
[----:B------:R-:W0:Y:S01]  /*05a0*/  MUFU.RCP R6, R6 ;  /* 0x0000000600067308 */ /* 0x000e220000001000 */
[----:B------:R-:W-:Y:S01]  /*05b0*/  FADD.FTZ R14, R14, 1 ;  /* 0x3f8000000e0e7421 */ /* 0x000fe20000010000 */
[----:B------:R-:W-:-:S06]  /*05c0*/  FADD.FTZ R22, R22, 1 ;  /* 0x3f80000016167421 */ /* 0x000fcc0000010000 */
[----:B------:R-:W1:Y:S08]  /*05d0*/  MUFU.RCP R4, R4 ;  /* 0x0000000400047308 */ /* 0x000e700000001000 */
[----:B------:R3:W4:Y:S08]  /*05e0*/  MUFU.RCP R13, R10 ;  /* 0x0000000a000d7308 */ /* 0x0007300000001000 */
[----:B------:R-:W5:Y:S08]  /*05f0*/  MUFU.RCP R5, R5 ;  /* 0x0000000500057308 */ /* 0x000f700000001000 */
[----:B------:R1:W5:Y:S08]  /*0600*/  MUFU.RCP R15, R11 ;  /* 0x0000000b000f7308 */ /* 0x0003700000001000 */
[----:B------:R-:W5:Y:S08]  /*0610*/  MUFU.RCP R16, R16 ;  /* 0x0000001000107308 */ /* 0x000f700000001000 */
[----:B------:R-:W5:Y:S01]  /*0620*/  MUFU.RCP R17, R12 ;  /* 0x0000000c00117308 */ /* 0x000f620000001000 */
[----:B------:R-:W-:-:S07]  /*0630*/  ISETP.EQ.OR P0, PT, R2, RZ, !P0 ;  /* 0x000000ff0200720c */ /* 0x000fce0004702670 */
[----:B------:R-:W5:Y:S01]  /*0640*/  MUFU.RCP R18, R18 ;  /* 0x0000001200127308 */ /* 0x000f620000001000 */
[----:B--2---:R-:W-:-:S07]  /*0650*/  FSETP.NE.FTZ.AND P2, PT, |R7|, +INF , PT ;  /* 0x7f8000000700780b */ /* 0x004fce0003f55200 */
[----:B------:R-:W2:Y:S01]  /*0660*/  MUFU.RCP R19, R19 ;  /* 0x0000001300137308 */ /* 0x000ea20000001000 */
[----:B0-----:R-:W-:-:S07]  /*0670*/  FSETP.NE.FTZ.AND P3, PT, |R6|, +INF , PT ;  /* 0x7f8000000600780b */ /* 0x001fce0003f75200 */
[----:B------:R-:W0:Y:S08]  /*0680*/  MUFU.RCP R20, R20 ;  /* 0x0000001400147308 */ /* 0x000e300000001000 */
[----:B------:R2:W0:Y:S08]  /*0690*/  MUFU.RCP R21, R14 ;  /* 0x0000000e00157308 */ /* 0x0004300000001000 */
[----:B------:R-:W0:Y:S08]  /*06a0*/  MUFU.RCP R3, R3 ;  /* 0x0000000300037308 */ /* 0x000e300000001000 */
[----:B------:R-:W0:Y:S01]  /*06b0*/  MUFU.RCP R23, R22 ;  /* 0x0000001600177308 */ /* 0x000e220000001000 */
[----:B------:R-:W-:-:S02]  /*06c0*/  P2R R42, PR, RZ, 0x1 ;  /* 0x00000001ff2a7803 */ /* 0x000fc40000000000 */
[----:B---3--:R-:W-:Y:S02]  /*06d0*/  FSEL R10, R7, RZ, P2 ;  /* 0x000000ff070a7208 */ /* 0x008fe40001000000 */
[----:B-1----:R-:W-:Y:S02]  /*06e0*/  FSEL R11, R6, RZ, P3 ;  /* 0x000000ff060b7208 */ /* 0x002fe40001800000 */
[----:B------:R-:W-:Y:S02]  /*06f0*/  FSETP.NE.FTZ.AND P4, PT, |R4|, +INF , PT ;  /* 0x7f8000000400780b */ /* 0x000fe40003f95200 */
[----:B----4-:R-:W-:Y:S02]  /*0700*/  FSETP.NE.FTZ.AND P5, PT, |R13|, +INF , PT ;  /* 0x7f8000000d00780b */ /* 0x010fe40003fb5200 */
[----:B-----5:R-:W-:Y:S02]  /*0710*/  FSETP.NE.FTZ.AND P0, PT, |R5|, +INF , PT ;  /* 0x7f8000000500780b */ /* 0x020fe40003f15200 */
[----:B------:R-:W-:-:S02]  /*0720*/  FSETP.NE.FTZ.AND P1, PT, |R15|, +INF , PT ;  /* 0x7f8000000f00780b */ /* 0x000fc40003f35200 */
[----:B------:R-:W-:Y:S02]  /*0730*/  FSETP.NE.FTZ.AND P2, PT, |R16|, +INF , PT ;  /* 0x7f8000001000780b */ /* 0x000fe40003f55200 */
[----:B------:R-:W-:Y:S02]  /*0740*/  FSETP.NE.FTZ.AND P3, PT, |R17|, +INF , PT ;  /* 0x7f8000001100780b */ /* 0x000fe40003f75200 */
[----:B------:R-:W-:Y:S02]  /*0750*/  FSEL R12, R4, RZ, P4 ;  /* 0x000000ff040c7208 */ /* 0x000fe40002000000 */
[----:B------:R-:W-:Y:S02]  /*0760*/  FSEL R13, R13, RZ, P5 ;  /* 0x000000ff0d0d7208 */ /* 0x000fe40002800000 */
[----:B--2---:R-:W-:Y:S02]  /*0770*/  FSEL R14, R5, RZ, P0 ;  /* 0x000000ff050e7208 */ /* 0x004fe40000000000 */
[----:B------:R-:W-:-:S02]  /*0780*/  FSEL R15, R15, RZ, P1 ;  /* 0x000000ff0f0f7208 */ /* 0x000fc40000800000 */
[----:B------:R-:W-:Y:S02]  /*0790*/  FSEL R16, R16, RZ, P2 ;  /* 0x000000ff10107208 */ /* 0x000fe40001000000 */
[----:B------:R-:W-:Y:S02]  /*07a0*/  FSEL R17, R17, RZ, P3 ;  /* 0x000000ff11117208 */ /* 0x000fe40001800000 */
[----:B------:R-:W-:Y:S02]  /*07b0*/  FSETP.NE.FTZ.AND P4, PT, |R18|, +INF , PT ;  /* 0x7f8000001200780b */ /* 0x000fe40003f95200 */
[----:B------:R-:W-:Y:S02]  /*07c0*/  FSETP.NE.FTZ.AND P5, PT, |R19|, +INF , PT ;  /* 0x7f8000001300780b */ /* 0x000fe40003fb5200 */
[----:B0-----:R-:W-:Y:S02]  /*07d0*/  FSETP.NE.FTZ.AND P0, PT, |R20|, +INF , PT ;  /* 0x7f8000001400780b */ /* 0x001fe40003f15200 */
        /* <DEDUP_REMOVED lines=41> */
.L_x_591:
        /* <DEDUP_REMOVED lines=14> */
.L_x_592:
        /* <DEDUP_REMOVED lines=14> */
.L_x_598:
        /* <DEDUP_REMOVED lines=144> */
.L_x_595:
[----:B-123--:R-:W-:Y:S05]  /*1530*/  BSYNC.RECONVERGENT B0 ;  /* 0x0000000000007941 */ /* 0x00efea0003800200 */
.L_x_594:
        /* <DEDUP_REMOVED lines=50> */
.L_x_597:
[----:B------:R-:W-:Y:S05]  /*1860*/  BSYNC.RECONVERGENT B0 ;  /* 0x0000000000007941 */ /* 0x000fea0003800200 */
.L_x_596:
[----:B------:R-:W-:Y:S02]  /*1870*/  VIADD R41, R41, UR11 ;  /* 0x0000000b29297c36 */ /* 0x000fe40008000000 */
[----:B------:R-:W-:Y:S01]  /*1880*/  VIADD R39, R39, 0x1 ;  /* 0x0000000127277836 */ /* 0x000fe20000000000 */
[----:B------:R-:W-:Y:S06]  /*1890*/  @P0 BRA `(.L_x_598) ;  /* 0xfffffff000e40947 */ /* 0x000fec000383ffff */
.L_x_593:
        /* <DEDUP_REMOVED lines=22> */
.L_x_600:
        /* <DEDUP_REMOVED lines=55> */
.L_x_599:
        /* <DEDUP_REMOVED lines=34> */
.L_x_601:
        /* <DEDUP_REMOVED lines=22> */
.L_x_602:
[----:B------:R-:W-:Y:S05]  /*20f0*/  @!P1 EXIT ;  /* 0x000000000000994d */ /* 0x000fea0003800000 */
[----:B01--4-:R-:W0:Y:S01]  /*2100*/  LDC.64 R4, c[0x0][0x390] ;  /* 0x0000e400ff047b82 */ /* 0x013e220000000a00 */
[----:B------:R1:W2:Y:S01]  /*2110*/  MUFU.RCP R11, R38 ;  /* 0x00000026000b7308 */ /* 0x0002a20000001000 */
[----:B------:R-:W-:Y:S02]  /*2120*/  IMAD.IADD R7, R0, 0x1, R7 ;  /* 0x0000000100077824 */ /* 0x000fe400078e0207 */
[----:B------:R-:W-:-:S07]  /*2130*/  IMAD.MOV R6, RZ, RZ, -R6 ;  /* 0x000000ffff067224 */ /* 0x000fce00078e0a06 */
.L_x_603:
        /* <DEDUP_REMOVED lines=9> */
.L_x_604:
        /* <DEDUP_REMOVED lines=11> */
.L_x_3782:


//--------------------- .text._ZN4vllm3moe10topkGatingILi12ELi384ELi4ELi4ELi32El6__halfLNS0_11ScoringFuncE1EEEvPKT5_PKbPfiPT4_PiiiibPKf --------------------------
	.section	.text._ZN4vllm3moe10topkGatingILi12ELi384ELi4ELi4ELi32El6__halfLNS0_11ScoringFuncE1EEEvPKT5_PKbPfiPT4_PiiiibPKf,"ax",@progbits
	.align	128
        .global         _ZN4vllm3moe10topkGatingILi12ELi384ELi4ELi4ELi32El6__halfLNS0_11ScoringFuncE1EEEvPKT5_PKbPfiPT4_PiiiibPKf
        .type           _ZN4vllm3moe10topkGatingILi12ELi384ELi4ELi4ELi32El6__halfLNS0_11ScoringFuncE1EEEvPKT5_PKbPfiPT4_PiiiibPKf,@function
        .size           _ZN4vllm3moe10topkGatingILi12ELi384ELi4ELi4ELi32El6__halfLNS0_11ScoringFuncE1EEEvPKT5_PKbPfiPT4_PiiiibPKf,(.L_x_3783 - _ZN4vllm3moe10topkGatingILi12ELi384ELi4ELi4ELi32El6__halfLNS0_11ScoringFuncE1EEEvPKT5_PKbPfiPT4_PiiiibPKf)
        .other          _ZN4vllm3moe10topkGatingILi12ELi384ELi4ELi4ELi32El6__halfLNS0_11ScoringFuncE1EEEvPKT5_PKbPfiPT4_PiiiibPKf,@"STO_CUDA_ENTRY STV_DEFAULT"
_ZN4vllm3moe10topkGatingILi12ELi384ELi4ELi4ELi32El6__halfLNS0_11ScoringFuncE1EEEvPKT5_PKbPfiPT4_PiiiibPKf:
.text._ZN4vllm3moe10topkGatingILi12ELi384ELi4ELi4ELi32El6__halfLNS0_11ScoringFuncE1EEEvPKT5_PKbPfiPT4_PiiiibPKf:
        /* <DEDUP_REMOVED lines=36> */
[----:B---3--:R-:W-:Y:S02]  /*0240*/  HADD2.F32 R5, -RZ, R12.H0_H0 ;  /* 0x2000000cff057230 */ /* 0x008fe40000004100 */
[--C-:B----4-:R-:W-:Y:S02]  /*0250*/  HADD2.F32 R9, -RZ, R8.reuse.H0_H0 ;  /* 0x20000008ff097230 */ /* 0x110fe40000004100 */
[----:B------:R-:W-:Y:S02]  /*0260*/  HADD2.F32 R8, -RZ, R8.H1_H1 ;  /* 0x30000008ff087230 */ /* 0x000fe40000004100 */
[----:B------:R-:W-:Y:S01]  /*0270*/  FMUL.FTZ R16, R5, -1.4426950216293334961 ;  /* 0xbfb8aa3b05107820 */ /* 0x000fe20000410000 */
[--C-:B-----5:R-:W-:Y:S02]  /*0280*/  HADD2.F32 R6, -RZ, R10.reuse.H0_H0 ;  /* 0x2000000aff067230 */ /* 0x120fe40000004100 */
[----:B------:R-:W-:-:S02]  /*0290*/  HADD2.F32 R10, -RZ, R10.H1_H1 ;  /* 0x3000000aff0a7230 */ /* 0x000fc40000004100 */
[----:B------:R-:W-:Y:S02]  /*02a0*/  HADD2.F32 R5, -RZ, R13.H0_H0 ;  /* 0x2000000dff057230 */ /* 0x000fe40000004100 */
[----:B------:R-:W-:Y:S02]  /*02b0*/  HADD2.F32 R11, -RZ, R11.H1_H1 ;  /* 0x3000000bff0b7230 */ /* 0x000fe40000004100 */
[----:B------:R-:W-:Y:S01]  /*02c0*/  FMUL.FTZ R9, R9, -1.4426950216293334961 ;  /* 0xbfb8aa3b09097820 */ /* 0x000fe20000410000 */
[----:B------:R-:W-:Y:S01]  /*02d0*/  FMUL.FTZ R8, R8, -1.4426950216293334961 ;  /* 0xbfb8aa3b08087820 */ /* 0x000fe20000410000 */
[----:B------:R-:W-:Y:S02]  /*02e0*/  HADD2.F32 R12, -RZ, R12.H1_H1 ;  /* 0x3000000cff0c7230 */ /* 0x000fe40000004100 */
[----:B------:R-:W-:Y:S01]  /*02f0*/  FMUL.FTZ R6, R6, -1.4426950216293334961 ;  /* 0xbfb8aa3b06067820 */ /* 0x000fe20000410000 */
[----:B------:R-:W-:Y:S01]  /*0300*/  FMUL.FTZ R10, R10, -1.4426950216293334961 ;  /* 0xbfb8aa3b0a0a7820 */ /* 0x000fe20000410000 */
[----:B------:R-:W-:-:S02]  /*0310*/  HADD2.F32 R13, -RZ, R13.H1_H1 ;  /* 0x3000000dff0d7230 */ /* 0x000fc40000004100 */
[----:B------:R-:W-:Y:S01]  /*0320*/  FMUL.FTZ R17, R5, -1.4426950216293334961 ;  /* 0xbfb8aa3b05117820 */ /* 0x000fe20000410000 */
[--C-:B------:R-:W-:Y:S02]  /*0330*/  HADD2.F32 R5, -RZ, R14.reuse.H0_H0 ;  /* 0x2000000eff057230 */ /* 0x100fe40000004100 */
[----:B------:R-:W-:Y:S01]  /*0340*/  FMUL.FTZ R11, R11, -1.4426950216293334961 ;  /* 0xbfb8aa3b0b0b7820 */ /* 0x000fe20000410000 */
[----:B------:R-:W-:Y:S02]  /*0350*/  HADD2.F32 R14, -RZ, R14.H1_H1 ;  /* 0x3000000eff0e7230 */ /* 0x000fe40000004100 */
[----:B------:R-:W-:Y:S01]  /*0360*/  FMUL.FTZ R12, R12, -1.4426950216293334961 ;  /* 0xbfb8aa3b0c0c7820 */ /* 0x000fe20000410000 */
[----:B------:R-:W0:Y:S01]  /*0370*/  MUFU.EX2 R9, R9 ;  /* 0x0000000900097308 */ /* 0x000e220000000800 */
[----:B------:R-:W-:Y:S01]  /*0380*/  FMUL.FTZ R13, R13, -1.4426950216293334961 ;  /* 0xbfb8aa3b0d0d7820 */ /* 0x000fe20000410000 */
[----:B------:R-:W-:Y:S01]  /*0390*/  FMUL.FTZ R5, R5, -1.4426950216293334961 ;  /* 0xbfb8aa3b05057820 */ /* 0x000fe20000410000 */
[----:B------:R-:W-:-:S05]  /*03a0*/  FMUL.FTZ R14, R14, -1.4426950216293334961 ;  /* 0xbfb8aa3b0e0e7820 */ /* 0x000fca0000410000 */
        /* <DEDUP_REMOVED lines=20> */
[----:B------:R-:W-:Y:S01]  /*04f0*/  FADD.FTZ R17, R17, 1 ;  /* 0x3f80000011117421 */ /* 0x000fe20000010000 */
[----:B------:R-:W-:Y:S01]  /*0500*/  FADD.FTZ R13, R13, 1 ;  /* 0x3f8000000d0d7421 */ /* 0x000fe20000010000 */
[----:B------:R-:W-:-:S04]  /*0510*/  FADD.FTZ R18, R18, 1 ;  /* 0x3f80000012127421 */ /* 0x000fc80000010000 */
[----:B------:R-:W1:Y:S01]  /*0520*/  MUFU.RCP R8, R8 ;  /* 0x0000000800087308 */ /* 0x000e620000001000 */
[----:B------:R-:W-:-:S07]  /*0530*/  FADD.FTZ R5, R5, 1 ;  /* 0x3f80000005057421 */ /* 0x000fce0000010000 */
[----:B------:R-:W2:Y:S08]  /*0540*/  MUFU.RCP R6, R6 ;  /* 0x0000000600067308 */ /* 0x000eb00000001000 */
[----:B------:R-:W3:Y:S08]  /*0550*/  MUFU.RCP R10, R10 ;  /* 0x0000000a000a7308 */ /* 0x000ef00000001000 */
[----:B------:R-:W4:Y:S08]  /*0560*/  MUFU.RCP R11, R7 ;  /* 0x00000007000b7308 */ /* 0x000f300000001000 */
[----:B------:R-:W5:Y:S08]  /*0570*/  MUFU.RCP R15, R15 ;  /* 0x0000000f000f7308 */ /* 0x000f700000001000 */
[----:B------:R-:W5:Y:S01]  /*0580*/  MUFU.RCP R12, R12 ;  /* 0x0000000c000c7308 */ /* 0x000f620000001000 */
[----:B------:R-:W-:-:S07]  /*0590*/  ISETP.EQ.OR P0, PT, R4, RZ, !P0 ;  /* 0x000000ff0400720c */ /* 0x000fce0004702670 */
[----:B------:R-:W5:Y:S08]  /*05a0*/  MUFU.RCP R16, R16 ;  /* 0x0000001000107308 */ /* 0x000f700000001000 */
[----:B------:R-:W5:Y:S08]  /*05b0*/  MUFU.RCP R17, R17 ;  /* 0x0000001100117308 */ /* 0x000f700000001000 */
[----:B------:R-:W5:Y:S08]  /*05c0*/  MUFU.RCP R13, R13 ;  /* 0x0000000d000d7308 */ /* 0x000f700000001000 */
[----:B------:R5:W5:Y:S08]  /*05d0*/  MUFU.RCP R14, R5 ;  /* 0x00000005000e7308 */ /* 0x000b700000001000 */
[----:B------:R-:W5:Y:S01]  /*05e0*/  MUFU.RCP R18, R18 ;  /* 0x0000001200127308 */ /* 0x000f620000001000 */
[----:B------:R-:W-:-:S02]  /*05f0*/  P2R R39, PR, RZ, 0x1 ;  /* 0x00000001ff277803 */ /* 0x000fc40000000000 */
[----:B0-----:R-:W-:Y:S02]  /*0600*/  FSETP.NE.FTZ.AND P3, PT, |R9|, +INF , PT ;  /* 0x7f8000000900780b */ /* 0x001fe40003f75200 */
[----:B-1----:R-:W-:Y:S02]  /*0610*/  FSETP.NE.FTZ.AND P4, PT, |R8|, +INF , PT ;  /* 0x7f8000000800780b */ /* 0x002fe40003f95200 */
[----:B--2---:R-:W-:Y:S02]  /*0620*/  FSETP.NE.FTZ.AND P5, PT, |R6|, +INF , PT ;  /* 0x7f8000000600780b */ /* 0x004fe40003fb5200 */
[----:B---3--:R-:W-:Y:S02]  /*0630*/  FSETP.NE.FTZ.AND P0, PT, |R10|, +INF , PT ;  /* 0x7f8000000a00780b */ /* 0x008fe40003f15200 */
[----:B----4-:R-:W-:Y:S02]  /*0640*/  FSETP.NE.FTZ.AND P1, PT, |R11|, +INF , PT ;  /* 0x7f8000000b00780b */ /* 0x010fe40003f35200 */
[----:B-----5:R-:W-:-:S02]  /*0650*/  FSETP.NE.FTZ.AND P2, PT, |R15|, +INF , PT ;  /* 0x7f8000000f00780b */ /* 0x020fc40003f55200 */
[----:B------:R-:W-:Y:S02]  /*0660*/  FSEL R4, R9, RZ, P3 ;  /* 0x000000ff09047208 */ /* 0x000fe40001800000 */
[----:B------:R-:W-:Y:S02]  /*0670*/  FSEL R5, R8, RZ, P4 ;  /* 0x000000ff08057208 */ /* 0x000fe40002000000 */
[----:B------:R-:W-:Y:S02]  /*0680*/  FSETP.NE.FTZ.AND P4, PT, |R12|, +INF , PT ;  /* 0x7f8000000c00780b */ /* 0x000fe40003f95200 */
[----:B------:R-:W-:Y:S02]  /*0690*/  FSEL R6, R6, RZ, P5 ;  /* 0x000000ff06067208 */ /* 0x000fe40002800000 */
[----:B------:R-:W-:Y:S02]  /*06a0*/  FSEL R7, R10, RZ, P0 ;  /* 0x000000ff0a077208 */ /* 0x000fe40000000000 */
[----:B------:R-:W-:-:S02]  /*06b0*/  FSEL R8, R11, RZ, P1 ;  /* 0x000000ff0b087208 */ /* 0x000fc40000800000 */
        /* <DEDUP_REMOVED lines=40> */
.L_x_605:
        /* <DEDUP_REMOVED lines=12> */
.L_x_606:
        /* <DEDUP_REMOVED lines=14> */
.L_x_612:
        /* <DEDUP_REMOVED lines=43> */
[----:B------:R-:W-:-:S03]  /*0d90*/  FSETP.GT.FTZ.AND P1, PT, R27, R22, PT ;  /* 0x000000161b00720b */ /* 0x000fc60003f34000 */
[----:B------:R-:W-:-:S05]  /*0da0*/  IMAD.IADD R38, R2, 0x1, R25 ;  /* 0x0000000102267824 */ /* 0x000fca00078e0219 */
[----:B------:R-:W5:Y:S01]  /*0db0*/  SHFL.BFLY PT, R25, R38, 0x10, 0x1f ;  /* 0x0e001f0026197f89 */ /* 0x000f6200000e0000 */
[----:B----4-:R-:W-:-:S13]  /*0dc0*/  FSETP.GEU.FTZ.AND P3, PT, R24, R41, PT ;  /* 0x000000291800720b */ /* 0x010fda0003f7e000 */
[----:B------:R-:W-:-:S04]  /*0dd0*/  @P3 FSETP.NEU.FTZ.AND P2, PT, R24, R41, PT ;  /* 0x000000291800320b */ /* 0x000fc80003f5d000 */
[----:B-----5:R-:W-:Y:S02]  /*0de0*/  @P3 ISETP.LT.AND P0, PT, R25, R38, !P2 ;  /* 0x000000261900320c */ /* 0x020fe40005701270 */
[----:B------:R-:W-:Y:S02]  /*0df0*/  FSETP.GT.FTZ.AND P3, PT, R19, R20, PT ;  /* 0x000000141300720b */ /* 0x000fe40003f74000 */
[----:B------:R-:W-:Y:S02]  /*0e00*/  FSEL R24, R41, R24, P0 ;  /* 0x0000001829187208 */ /* 0x000fe40000000000 */
[----:B------:R-:W-:Y:S02]  /*0e10*/  FSEL R20, R6, R43, P4 ;  /* 0x0000002b06147208 */ /* 0x000fe40002000000 */
[----:B------:R-:W-:Y:S01]  /*0e20*/  FSETP.GT.FTZ.AND P2, PT, R26, R21, PT ;  /* 0x000000151a00720b */ /* 0x000fe20003f54000 */
[----:B------:R-:W4:Y:S01]  /*0e30*/  SHFL.BFLY PT, R23, R24, 0x8, 0x1f ;  /* 0x0d001f0018177f89 */ /* 0x000f2200000e0000 */
[----:B------:R-:W-:-:S02]  /*0e40*/  FSEL R21, R7, R20, P3 ;  /* 0x0000001407157208 */ /* 0x000fc40001800000 */
[----:B------:R-:W-:Y:S02]  /*0e50*/  SEL R25, R25, R38, P0 ;  /* 0x0000002619197207 */ /* 0x000fe40000000000 */
[----:B------:R-:W-:Y:S02]  /*0e60*/  FSEL R20, R8, R21, P2 ;  /* 0x0000001508147208 */ /* 0x000fe40001000000 */
[----:B------:R-:W-:Y:S01]  /*0e70*/  ISETP.NE.AND P2, PT, R42, RZ, PT ;  /* 0x000000ff2a00720c */ /* 0x000fe20003f45270 */
[----:B------:R-:W5:Y:S01]  /*0e80*/  SHFL.BFLY PT, R22, R25, 0x8, 0x1f ;  /* 0x0d001f0019167f89 */ /* 0x000f6200000e0000 */
[----:B------:R-:W-:Y:S02]  /*0e90*/  FSEL R21, R9, R20, P1 ;  /* 0x0000001409157208 */ /* 0x000fe40000800000 */
[----:B------:R-:W-:Y:S02]  /*0ea0*/  ISETP.NE.AND P1, PT, R40, RZ, PT ;  /* 0x000000ff2800720c */ /* 0x000fe40003f25270 */
[----:B------:R-:W-:-:S02]  /*0eb0*/  ISETP.NE.AND P3, PT, R44, RZ, PT ;  /* 0x000000ff2c00720c */ /* 0x000fc40003f65270 */
        /* <DEDUP_REMOVED lines=71> */
.L_x_609:
[----:B-123--:R-:W-:Y:S05]  /*1330*/  BSYNC.RECONVERGENT B0 ;  /* 0x0000000000007941 */ /* 0x00efea0003800200 */
.L_x_608:
        /* <DEDUP_REMOVED lines=46> */
.L_x_611:
[----:B------:R-:W-:Y:S05]  /*1620*/  BSYNC.RECONVERGENT B0 ;  /* 0x0000000000007941 */ /* 0x000fea0003800200 */
.L_x_610:
[----:B------:R-:W-:Y:S02]  /*1630*/  VIADD R37, R37, UR11 ;  /* 0x0000000b25257c36 */ /* 0x000fe40008000000 */
[----:B------:R-:W-:Y:S01]  /*1640*/  VIADD R35, R35, 0x1 ;  /* 0x0000000123237836 */ /* 0x000fe20000000000 */
[----:B------:R-:W-:Y:S06]  /*1650*/  @P0 BRA `(.L_x_612) ;  /* 0xfffffff400200947 */ /* 0x000fec000383ffff */
.L_x_607:
        /* <DEDUP_REMOVED lines=22> */
.L_x_614:
        /* <DEDUP_REMOVED lines=55> */
.L_x_613:
        /* <DEDUP_REMOVED lines=34> */
.L_x_615:
        /* <DEDUP_REMOVED lines=22> */
.L_x_616:
[----:B------:R-:W-:Y:S05]  /*1eb0*/  @!P1 EXIT ;  /* 0x000000000000994d */ /* 0x000fea0003800000 */
[----:B01----:R-:W0:Y:S01]  /*1ec0*/  LDC.64 R6, c[0x0][0x390] ;  /* 0x0000e400ff067b82 */ /* 0x003e220000000a00 */
[----:B----4-:R1:W2:Y:S01]  /*1ed0*/  MUFU.RCP R11, R34 ;  /* 0x00000022000b7308 */ /* 0x0102a20000001000 */
[----:B------:R-:W-:Y:S02]  /*1ee0*/  IMAD.IADD R5, R0, 0x1, R5 ;  /* 0x0000000100057824 */ /* 0x000fe400078e0205 */
[----:B------:R-:W-:-:S07]  /*1ef0*/  IMAD.MOV R21, RZ, RZ, -R21 ;  /* 0x000000ffff157224 */ /* 0x000fce00078e0a15 */
.L_x_617:
        /* <DEDUP_REMOVED lines=9> */
.L_x_618:
        /* <DEDUP_REMOVED lines=15> */
.L_x_3783:


//--------------------- .text._ZN4vllm3moe10topkGatingILi10ELi320ELi4ELi4ELi32El6__halfLNS0_11ScoringFuncE1EEEvPKT5_PKbPfiPT4_PiiiibPKf --------------------------
	.section	.text._ZN4vllm3moe10topkGatingILi10ELi320ELi4ELi4ELi32El6__halfLNS0_11ScoringFuncE1EEEvPKT5_PKbPfiPT4_PiiiibPKf,"ax",@progbits
	.align	128
        .global         _ZN4vllm3moe10topkGatingILi10ELi320ELi4ELi4ELi32El6__halfLNS0_11ScoringFuncE1EEEvPKT5_PKbPfiPT4_PiiiibPKf
        .type           _ZN4vllm3moe10topkGatingILi10ELi320ELi4ELi4ELi32El6__halfLNS0_11ScoringFuncE1EEEvPKT5_PKbPfiPT4_PiiiibPKf,@function
        .size           _ZN4vllm3moe10topkGatingILi10ELi320ELi4ELi4ELi32El6__halfLNS0_11ScoringFuncE1EEEvPKT5_PKbPfiPT4_PiiiibPKf,(.L_x_3784 - _ZN4vllm3moe10topkGatingILi10ELi320ELi4ELi4ELi32El6__halfLNS0_11ScoringFuncE1EEEvPKT5_PKbPfiPT4_PiiiibPKf)
        .other          _ZN4vllm3moe10topkGatingILi10ELi320ELi4ELi4ELi32El6__halfLNS0_11ScoringFuncE1EEEvPKT5_PKbPfiPT4_PiiiibPKf,@"STO_CUDA_ENTRY STV_DEFAULT"
_ZN4vllm3moe10topkGatingILi10ELi320ELi4ELi4ELi32El6__halfLNS0_11ScoringFuncE1EEEvPKT5_PKbPfiPT4_PiiiibPKf:
.text._ZN4vllm3moe10topkGatingILi10ELi320ELi4ELi4ELi32El6__halfLNS0_11ScoringFuncE1EEEvPKT5_PKbPfiPT4_PiiiibPKf:
        /* <DEDUP_REMOVED lines=33> */
[----:B--2---:R-:W-:Y:S02]  /*0210*/  HADD2.F32 R3, -RZ, R11.H0_H0 ;  /* 0x2000000bff037230 */ /* 0x004fe40000004100 */
[----:B---3--:R-:W-:-:S03]  /*0220*/  HADD2.F32 R7, -RZ, R6.H0_H0 ;  /* 0x20000006ff077230 */ /* 0x008fc60000004100 */
[----:B------:R-:W-:Y:S01]  /*0230*/  FMUL.FTZ R5, R3, -1.4426950216293334961 ;  /* 0xbfb8aa3b03057820 */ /* 0x000fe20000410000 */
[----:B------:R-:W-:Y:S02]  /*0240*/  HADD2.F32 R6, -RZ, R6.H1_H1 ;  /* 0x30000006ff067230 */ /* 0x000fe40000004100 */
[----:B----4-:R-:W-:Y:S02]  /*0250*/  HADD2.F32 R3, -RZ, R12.H0_H0 ;  /* 0x2000000cff037230 */ /* 0x010fe40000004100 */
[--C-:B-----5:R-:W-:Y:S02]  /*0260*/  HADD2.F32 R4, -RZ, R10.reuse.H0_H0 ;  /* 0x2000000aff047230 */ /* 0x120fe40000004100 */
[----:B------:R-:W-:Y:S02]  /*0270*/  HADD2.F32 R10, -RZ, R10.H1_H1 ;  /* 0x3000000aff0a7230 */ /* 0x000fe40000004100 */
[----:B------:R-:W-:Y:S01]  /*0280*/  FMUL.FTZ R14, R3, -1.4426950216293334961 ;  /* 0xbfb8aa3b030e7820 */ /* 0x000fe20000410000 */
[----:B------:R-:W-:Y:S01]  /*0290*/  FMUL.FTZ R7, R7, -1.4426950216293334961 ;  /* 0xbfb8aa3b07077820 */ /* 0x000fe20000410000 */
[----:B------:R-:W-:Y:S01]  /*02a0*/  FMUL.FTZ R6, R6, -1.4426950216293334961 ;  /* 0xbfb8aa3b06067820 */ /* 0x000fe20000410000 */
[----:B------:R-:W-:Y:S01]  /*02b0*/  FMUL.FTZ R4, R4, -1.4426950216293334961 ;  /* 0xbfb8aa3b04047820 */ /* 0x000fe20000410000 */
[----:B------:R-:W-:-:S02]  /*02c0*/  HADD2.F32 R3, -RZ, R13.H0_H0 ;  /* 0x2000000dff037230 */ /* 0x000fc40000004100 */
[----:B------:R-:W-:Y:S01]  /*02d0*/  FMUL.FTZ R10, R10, -1.4426950216293334961 ;  /* 0xbfb8aa3b0a0a7820 */ /* 0x000fe20000410000 */
[----:B------:R-:W-:Y:S02]  /*02e0*/  HADD2.F32 R11, -RZ, R11.H1_H1 ;  /* 0x3000000bff0b7230 */ /* 0x000fe40000004100 */
[----:B------:R-:W-:Y:S02]  /*02f0*/  HADD2.F32 R12, -RZ, R12.H1_H1 ;  /* 0x3000000cff0c7230 */ /* 0x000fe40000004100 */
[----:B------:R-:W-:Y:S01]  /*0300*/  FMUL.FTZ R3, R3, -1.4426950216293334961 ;  /* 0xbfb8aa3b03037820 */ /* 0x000fe20000410000 */
[----:B------:R-:W-:Y:S01]  /*0310*/  HADD2.F32 R13, -RZ, R13.H1_H1 ;  /* 0x3000000dff0d7230 */ /* 0x000fe20000004100 */
[----:B------:R-:W0:Y:S01]  /*0320*/  MUFU.EX2 R7, R7 ;  /* 0x0000000700077308 */ /* 0x000e220000000800 */
[----:B------:R-:W-:Y:S01]  /*0330*/  FMUL.FTZ R11, R11, -1.4426950216293334961 ;  /* 0xbfb8aa3b0b0b7820 */ /* 0x000fe20000410000 */
[----:B------:R-:W-:Y:S02]  /*0340*/  FMUL.FTZ R12, R12, -1.4426950216293334961 ;  /* 0xbfb8aa3b0c0c7820 */ /* 0x000fe40000410000 */
        /* <DEDUP_REMOVED lines=23> */
[----:B------:R-:W3:Y:S01]  /*04c0*/  MUFU.RCP R13, R10 ;  /* 0x0000000a000d7308 */ /* 0x000ee20000001000 */
[----:B------:R-:W-:-:S07]  /*04d0*/  ISETP.EQ.OR P0, PT, R2, RZ, !P0 ;  /* 0x000000ff0200720c */ /* 0x000fce0004702670 */
[----:B------:R-:W4:Y:S08]  /*04e0*/  MUFU.RCP R5, R5 ;  /* 0x0000000500057308 */ /* 0x000f300000001000 */
[----:B------:R5:W4:Y:S08]  /*04f0*/  MUFU.RCP R15, R11 ;  /* 0x0000000b000f7308 */ /* 0x000b300000001000 */
[----:B------:R-:W4:Y:S08]  /*0500*/  MUFU.RCP R16, R14 ;  /* 0x0000000e00107308 */ /* 0x000f300000001000 */
[----:B------:R4:W4:Y:S08]  /*0510*/  MUFU.RCP R17, R12 ;  /* 0x0000000c00117308 */ /* 0x0009300000001000 */
[----:B------:R-:W4:Y:S08]  /*0520*/  MUFU.RCP R3, R3 ;  /* 0x0000000300037308 */ /* 0x000f300000001000 */
[----:B------:R-:W4:Y:S01]  /*0530*/  MUFU.RCP R19, R18 ;  /* 0x0000001200137308 */ /* 0x000f220000001000 */
[----:B------:R-:W-:-:S02]  /*0540*/  P2R R34, PR, RZ, 0x1 ;  /* 0x00000001ff227803 */ /* 0x000fc40000000000 */
[----:B0-----:R-:W-:Y:S02]  /*0550*/  FSETP.NE.FTZ.AND P4, PT, |R7|, +INF , PT ;  /* 0x7f8000000700780b */ /* 0x001fe40003f95200 */
[----:B-1----:R-:W-:Y:S02]  /*0560*/  FSETP.NE.FTZ.AND P5, PT, |R6|, +INF , PT ;  /* 0x7f8000000600780b */ /* 0x002fe40003fb5200 */
[----:B--2---:R-:W-:Y:S02]  /*0570*/  FSETP.NE.FTZ.AND P0, PT, |R4|, +INF , PT ;  /* 0x7f8000000400780b */ /* 0x004fe40003f15200 */
[----:B---3--:R-:W-:Y:S02]  /*0580*/  FSETP.NE.FTZ.AND P1, PT, |R13|, +INF , PT ;  /* 0x7f8000000d00780b */ /* 0x008fe40003f35200 */
[----:B------:R-:W-:Y:S02]  /*0590*/  FSEL R10, R7, RZ, P4 ;  /* 0x000000ff070a7208 */ /* 0x000fe40002000000 */
[----:B-----5:R-:W-:-:S02]  /*05a0*/  FSEL R11, R6, RZ, P5 ;  /* 0x000000ff060b7208 */ /* 0x020fc40002800000 */
[----:B----4-:R-:W-:Y:S02]  /*05b0*/  FSEL R12, R4, RZ, P0 ;  /* 0x000000ff040c7208 */ /* 0x010fe40000000000 */
[----:B------:R-:W-:Y:S02]  /*05c0*/  FSEL R13, R13, RZ, P1 ;  /* 0x000000ff0d0d7208 */ /* 0x000fe40000800000 */
[----:B------:R-:W-:Y:S02]  /*05d0*/  FSETP.NE.FTZ.AND P2, PT, |R5|, +INF , PT ;  /* 0x7f8000000500780b */ /* 0x000fe40003f55200 */
[----:B------:R-:W-:Y:S02]  /*05e0*/  FSETP.NE.FTZ.AND P3, PT, |R15|, +INF , PT ;  /* 0x7f8000000f00780b */ /* 0x000fe40003f75200 */
        /* <DEDUP_REMOVED lines=34> */
.L_x_619:
        /* <DEDUP_REMOVED lines=10> */
.L_x_620:
        /* <DEDUP_REMOVED lines=14> */
.L_x_626:
        /* <DEDUP_REMOVED lines=36> */
[----:B------:R-:W-:-:S05]  /*0bd0*/  IMAD.IADD R38, R8, 0x1, R5 ;  /* 0x0000000108267824 */ /* 0x000fca00078e0205 */
        /* <DEDUP_REMOVED lines=87> */
.L_x_623:
[----:B-123--:R-:W-:Y:S05]  /*1150*/  BSYNC.RECONVERGENT B0 ;  /* 0x0000000000007941 */ /* 0x00efea0003800200 */
.L_x_622:
        /* <DEDUP_REMOVED lines=42> */
.L_x_625:
[----:B------:R-:W-:Y:S05]  /*1400*/  BSYNC.RECONVERGENT B0 ;  /* 0x0000000000007941 */ /* 0x000fea0003800200 */
.L_x_624:
[----:B------:R-:W-:Y:S02]  /*1410*/  VIADD R21, R21, UR11 ;  /* 0x0000000b15157c36 */ /* 0x000fe40008000000 */
[----:B------:R-:W-:Y:S01]  /*1420*/  VIADD R23, R23, 0x1 ;  /* 0x0000000117177836 */ /* 0x000fe20000000000 */
[----:B------:R-:W-:Y:S06]  /*1430*/  @P0 BRA `(.L_x_626) ;  /* 0xfffffff400540947 */ /* 0x000fec000383ffff */
.L_x_621:
        /* <DEDUP_REMOVED lines=22> */
.L_x_628:
        /* <DEDUP_REMOVED lines=55> */
.L_x_627:
        /* <DEDUP_REMOVED lines=34> */
.L_x_629:
        /* <DEDUP_REMOVED lines=22> */
.L_x_630:
[----:B------:R-:W-:Y:S05]  /*1c90*/  @!P1 EXIT ;  /* 0x000000000000994d */ /* 0x000fea0003800000 */
[----:B01--4-:R-:W0:Y:S01]  /*1ca0*/  LDC.64 R4, c[0x0][0x390] ;  /* 0x0000e400ff047b82 */ /* 0x013e220000000a00 */
[----:B------:R1:W2:Y:S01]  /*1cb0*/  MUFU.RCP R11, R22 ;  /* 0x00000016000b7308 */ /* 0x0002a20000001000 */
[----:B------:R-:W-:Y:S02]  /*1cc0*/  IMAD.IADD R7, R0, 0x1, R7 ;  /* 0x0000000100077824 */ /* 0x000fe400078e0207 */
[----:B------:R-:W-:-:S07]  /*1cd0*/  IMAD.MOV R6, RZ, RZ, -R6 ;  /* 0x000000ffff067224 */ /* 0x000fce00078e0a06 */
.L_x_631:
        /* <DEDUP_REMOVED lines=9> */
.L_x_632:
        /* <DEDUP_REMOVED lines=9> */
.L_x_3784:


//--------------------- .text._ZN4vllm3moe10topkGatingILi6ELi192ELi4ELi4ELi32El6__halfLNS0_11ScoringFuncE1EEEvPKT5_PKbPfiPT4_PiiiibPKf --------------------------
	.section	.text._ZN4vllm3moe10topkGatingILi6ELi192ELi4ELi4ELi32El6__halfLNS0_11ScoringFuncE1EEEvPKT5_PKbPfiPT4_PiiiibPKf,"ax",@progbits
	.align	128
        .global         _ZN4vllm3moe10topkGatingILi6ELi192ELi4ELi4ELi32El6__halfLNS0_11ScoringFuncE1EEEvPKT5_PKbPfiPT4_PiiiibPKf
        .type           _ZN4vllm3moe10topkGatingILi6ELi192ELi4ELi4ELi32El6__halfLNS0_11ScoringFuncE1EEEvPKT5_PKbPfiPT4_PiiiibPKf,@function
        .size           _ZN4vllm3moe10topkGatingILi6ELi192ELi4ELi4ELi32El6__halfLNS0_11ScoringFuncE1EEEvPKT5_PKbPfiPT4_PiiiibPKf,(.L_x_3785 - _ZN4vllm3moe10topkGatingILi6ELi192ELi4ELi4ELi32El6__halfLNS0_11ScoringFuncE1EEEvPKT5_PKbPfiPT4_PiiiibPKf)
        .other          _ZN4vllm3moe10topkGatingILi6ELi192ELi4ELi4ELi32El6__halfLNS0_11ScoringFuncE1EEEvPKT5_PKbPfiPT4_PiiiibPKf,@"STO_CUDA_ENTRY STV_DEFAULT"
_ZN4vllm3moe10topkGatingILi6ELi192ELi4ELi4ELi32El6__halfLNS0_11ScoringFuncE1EEEvPKT5_PKbPfiPT4_PiiiibPKf:
.text._ZN4vllm3moe10topkGatingILi6ELi192ELi4ELi4ELi32El6__halfLNS0_11ScoringFuncE1EEEvPKT5_PKbPfiPT4_PiiiibPKf:
        /* <DEDUP_REMOVED lines=23> */
[----:B--2---:R-:W-:-:S04]  /*0170*/  ISETP.NE.U32.AND P0, PT, RZ, UR8, PT ;  /* 0x00000008ff007c0c */ /* 0x004fc8000bf05070 */
[----:B------:R-:W-:Y:S02]  /*0180*/  ISETP.NE.AND.EX P0, PT, RZ, UR9, PT, P0 ;  /* 0x00000009ff007c0c */ /* 0x000fe4000bf05300 */
[----:B0-----:R-:W-:-:S04]  /*0190*/  ISETP.NE.U32.AND P1, PT, RZ, UR4, PT ;  /* 0x00000004ff007c0c */ /* 0x001fc8000bf25070 */
[----:B------:R-:W-:-:S13]  /*01a0*/  ISETP.NE.AND.EX P1, PT, RZ, UR5, PT, P1 ;  /* 0x00000005ff007c0c */ /* 0x000fda000bf25310 */
[C---:B------:R-:W-:Y:S01]  /*01b0*/  @P1 IADD3 R10, P2, PT, R0.reuse, UR4, RZ ;  /* 0x00000004000a1c10 */ /* 0x040fe2000ff5e0ff */
[----:B------:R-:W0:Y:S03]  /*01c0*/  LDCU UR4, c[0x0][0x3b0] ;  /* 0x00007600ff0477ac */ /* 0x000e260008000800 */
[----:B------:R-:W-:-:S05]  /*01d0*/  @P1 LEA.HI.X.SX32 R11, R0, UR5, 0x1, P2 ;  /* 0x00000005000b1c11 */ /* 0x000fca00090f0eff */
[----:B------:R1:W2:Y:S01]  /*01e0*/  @P1 LDG.E.U8 R4, desc[UR6][R10.64] ;  /* 0x000000060a041981 */ /* 0x0002a2000c1e1100 */
[----:B------:R-:W-:-:S05]  /*01f0*/  @P0 LEA R8, P2, R2, UR8, 0x2 ;  /* 0x0000000802080c11 */ /* 0x000fca000f8410ff */
        /* <DEDUP_REMOVED lines=8> */
[----:B---3--:R-:W-:-:S02]  /*0280*/  HADD2.F32 R6, -RZ, R15.H0_H0 ;  /* 0x2000000fff067230 */ /* 0x008fc40000004100 */
[----:B------:R-:W-:-:S03]  /*0290*/  HADD2.F32 R15, -RZ, R15.H1_H1 ;  /* 0x3000000fff0f7230 */ /* 0x000fc60000004100 */
[----:B------:R-:W-:Y:S01]  /*02a0*/  FMUL.FTZ R7, R6, -1.4426950216293334961 ;  /* 0xbfb8aa3b06077820 */ /* 0x000fe20000410000 */
[--C-:B----4-:R-:W-:Y:S02]  /*02b0*/  HADD2.F32 R6, -RZ, R18.reuse.H0_H0 ;  /* 0x20000012ff067230 */ /* 0x110fe40000004100 */
[----:B------:R-:W-:Y:S01]  /*02c0*/  FMUL.FTZ R15, R15, -1.4426950216293334961 ;  /* 0xbfb8aa3b0f0f7820 */ /* 0x000fe20000410000 */
[----:B------:R-:W-:Y:S02]  /*02d0*/  HADD2.F32 R18, -RZ, R18.H1_H1 ;  /* 0x30000012ff127230 */ /* 0x000fe40000004100 */
[----:B-1----:R-:W-:Y:S01]  /*02e0*/  FMUL.FTZ R10, R6, -1.4426950216293334961 ;  /* 0xbfb8aa3b060a7820 */ /* 0x002fe20000410000 */
[--C-:B-----5:R-:W-:Y:S02]  /*02f0*/  HADD2.F32 R6, -RZ, R5.reuse.H0_H0 ;  /* 0x20000005ff067230 */ /* 0x120fe40000004100 */
[----:B------:R-:W-:Y:S02]  /*0300*/  HADD2.F32 R5, -RZ, R5.H1_H1 ;  /* 0x30000005ff057230 */ /* 0x000fe40000004100 */
[----:B------:R-:W-:Y:S01]  /*0310*/  FMUL.FTZ R18, R18, -1.4426950216293334961 ;  /* 0xbfb8aa3b12127820 */ /* 0x000fe20000410000 */
[----:B------:R-:W1:Y:S01]  /*0320*/  MUFU.EX2 R7, R7 ;  /* 0x0000000700077308 */ /* 0x000e620000000800 */
[----:B0-----:R-:W-:Y:S01]  /*0330*/  FMUL.FTZ R8, R6, -1.4426950216293334961 ;  /* 0xbfb8aa3b06087820 */ /* 0x001fe20000410000 */
[----:B------:R-:W-:-:S06]  /*0340*/  FMUL.FTZ R9, R5, -1.4426950216293334961 ;  /* 0xbfb8aa3b05097820 */ /* 0x000fcc0000410000 */
[----:B------:R-:W0:Y:S08]  /*0350*/  MUFU.EX2 R15, R15 ;  /* 0x0000000f000f7308 */ /* 0x000e300000000800 */
[----:B------:R-:W3:Y:S08]  /*0360*/  MUFU.EX2 R10, R10 ;  /* 0x0000000a000a7308 */ /* 0x000ef00000000800 */
[----:B------:R-:W4:Y:S08]  /*0370*/  MUFU.EX2 R18, R18 ;  /* 0x0000001200127308 */ /* 0x000f300000000800 */
[----:B------:R-:W5:Y:S08]  /*0380*/  MUFU.EX2 R11, R9 ;  /* 0x00000009000b7308 */ /* 0x000f700000000800 */
[----:B------:R-:W2:Y:S01]  /*0390*/  MUFU.EX2 R8, R8 ;  /* 0x0000000800087308 */ /* 0x000ea20000000800 */
[----:B-1----:R-:W-:Y:S01]  /*03a0*/  FADD.FTZ R5, R7, 1 ;  /* 0x3f80000007057421 */ /* 0x002fe20000010000 */
[----:B0-----:R-:W-:Y:S01]  /*03b0*/  FADD.FTZ R6, R15, 1 ;  /* 0x3f8000000f067421 */ /* 0x001fe20000010000 */
[----:B---3--:R-:W-:Y:S01]  /*03c0*/  FADD.FTZ R10, R10, 1 ;  /* 0x3f8000000a0a7421 */ /* 0x008fe20000010000 */
[----:B----4-:R-:W-:-:S04]  /*03d0*/  FADD.FTZ R18, R18, 1 ;  /* 0x3f80000012127421 */ /* 0x010fc80000010000 */
[----:B------:R-:W0:Y:S01]  /*03e0*/  MUFU.RCP R5, R5 ;  /* 0x0000000500057308 */ /* 0x000e220000001000 */
[----:B-----5:R-:W-:-:S07]  /*03f0*/  FADD.FTZ R11, R11, 1 ;  /* 0x3f8000000b0b7421 */ /* 0x020fce0000010000 */
[----:B------:R-:W1:Y:S01]  /*0400*/  MUFU.RCP R6, R6 ;  /* 0x0000000600067308 */ /* 0x000e620000001000 */
[----:B--2---:R-:W-:-:S07]  /*0410*/  FADD.FTZ R8, R8, 1 ;  /* 0x3f80000008087421 */ /* 0x004fce0000010000 */
[----:B------:R-:W2:Y:S08]  /*0420*/  MUFU.RCP R10, R10 ;  /* 0x0000000a000a7308 */ /* 0x000eb00000001000 */
[----:B------:R-:W3:Y:S01]  /*0430*/  MUFU.RCP R18, R18 ;  /* 0x0000001200127308 */ /* 0x000ee20000001000 */
[----:B------:R-:W-:-:S07]  /*0440*/  IMAD.U32 R15, RZ, RZ, UR4 ;  /* 0x00000004ff0f7e24 */ /* 0x000fce000f8e00ff */
[----:B------:R-:W4:Y:S01]  /*0450*/  MUFU.RCP R9, R8 ;  /* 0x0000000800097308 */ /* 0x000f220000001000 */
[----:B------:R-:W-:-:S07]  /*0460*/  ISETP.EQ.OR P1, PT, R4, RZ, !P1 ;  /* 0x000000ff0400720c */ /* 0x000fce0004f22670 */
[----:B------:R-:W5:Y:S01]  /*0470*/  MUFU.RCP R11, R11 ;  /* 0x0000000b000b7308 */ /* 0x000f620000001000 */
[----:B------:R-:W-:Y:S02]  /*0480*/  P2R R25, PR, RZ, 0x2 ;  /* 0x00000002ff197803 */ /* 0x000fe40000000000 */
[----:B------:R-:W-:Y:S02]  /*0490*/  ISETP.GE.AND P1, PT, R15, 0x1, PT ;  /* 0x000000010f00780c */ /* 0x000fe40003f26270 */
[----:B0-----:R-:W-:Y:S02]  /*04a0*/  FSETP.NE.FTZ.AND P5, PT, |R5|, +INF , PT ;  /* 0x7f8000000500780b */ /* 0x001fe40003fb5200 */
[----:B-1----:R-:W-:Y:S02]  /*04b0*/  FSETP.NE.FTZ.AND P2, PT, |R6|, +INF , PT ;  /* 0x7f8000000600780b */ /* 0x002fe40003f55200 */
[----:B--2---:R-:W-:Y:S02]  /*04c0*/  FSETP.NE.FTZ.AND P3, PT, |R10|, +INF , PT ;  /* 0x7f8000000a00780b */ /* 0x004fe40003f75200 */
[----:B---3--:R-:W-:-:S02]  /*04d0*/  FSETP.NE.FTZ.AND P4, PT, |R18|, +INF , PT ;  /* 0x7f8000001200780b */ /* 0x008fc40003f95200 */
[----:B------:R-:W-:Y:S02]  /*04e0*/  FSEL R5, R5, RZ, P5 ;  /* 0x000000ff05057208 */ /* 0x000fe40002800000 */
[----:B------:R-:W-:Y:S02]  /*04f0*/  FSEL R6, R6, RZ, P2 ;  /* 0x000000ff06067208 */ /* 0x000fe40001000000 */
[----:B----4-:R-:W-:Y:S02]  /*0500*/  FSETP.NE.FTZ.AND P5, PT, |R9|, +INF , PT ;  /* 0x7f8000000900780b */ /* 0x010fe40003fb5200 */
[----:B-----5:R-:W-:Y:S02]  /*0510*/  FSETP.NE.FTZ.AND P2, PT, |R11|, +INF , PT ;  /* 0x7f8000000b00780b */ /* 0x020fe40003f55200 */
[----:B------:R-:W-:Y:S02]  /*0520*/  FSEL R7, R10, RZ, P3 ;  /* 0x000000ff0a077208 */ /* 0x000fe40001800000 */
        /* <DEDUP_REMOVED lines=26> */
.L_x_638:
        /* <DEDUP_REMOVED lines=38> */
[----:B-----5:R-:W-:Y:S02]  /*0930*/  @P1 ISETP.LT.AND P3, PT, R14, R15, !P2 ;  /* 0x0000000f0e00120c */ /* 0x020fe40005761270 */
        /* <DEDUP_REMOVED lines=59> */
.L_x_635:
[----:B-123--:R-:W-:Y:S05]  /*0cf0*/  BSYNC.RECONVERGENT B0 ;  /* 0x0000000000007941 */ /* 0x00efea0003800200 */
.L_x_634:
        /* <DEDUP_REMOVED lines=34> */
.L_x_637:
[----:B------:R-:W-:Y:S05]  /*0f20*/  BSYNC.RECONVERGENT B0 ;  /* 0x0000000000007941 */ /* 0x000fea0003800200 */
.L_x_636:
[----:B------:R-:W-:Y:S02]  /*0f30*/  VIADD R23, R23, UR11 ;  /* 0x0000000b17177c36 */ /* 0x000fe40008000000 */
[----:B------:R-:W-:Y:S01]  /*0f40*/  VIADD R21, R21, 0x1 ;  /* 0x0000000115157836 */ /* 0x000fe20000000000 */
[----:B------:R-:W-:Y:S06]  /*0f50*/  @P0 BRA `(.L_x_638) ;  /* 0xfffffff400dc0947 */ /* 0x000fec000383ffff */
.L_x_633:
        /* <DEDUP_REMOVED lines=22> */
.L_x_640:
        /* <DEDUP_REMOVED lines=55> */
.L_x_639:
        /* <DEDUP_REMOVED lines=34> */
.L_x_641:
        /* <DEDUP_REMOVED lines=22> */
.L_x_642:
[----:B------:R-:W-:Y:S05]  /*17b0*/  @!P1 EXIT ;  /* 0x000000000000994d */ /* 0x000fea0003800000 */
[----:B01----:R-:W0:Y:S01]  /*17c0*/  LDC.64 R6, c[0x0][0x390] ;  /* 0x0000e400ff067b82 */ /* 0x003e220000000a00 */
[----:B------:R1:W2:Y:S01]  /*17d0*/  MUFU.RCP R11, R4 ;  /* 0x00000004000b7308 */ /* 0x0002a20000001000 */
[----:B------:R-:W-:Y:S02]  /*17e0*/  IMAD.IADD R5, R0, 0x1, R5 ;  /* 0x0000000100057824 */ /* 0x000fe400078e0205 */
[----:B------:R-:W-:-:S07]  /*17f0*/  IMAD.MOV R15, RZ, RZ, -R15 ;  /* 0x000000ffff0f7224 */ /* 0x000fce00078e0a0f */
.L_x_643:
        /* <DEDUP_REMOVED lines=9> */
.L_x_644:
        /* <DEDUP_REMOVED lines=15> */
.L_x_3785:


//--------------------- .text._ZN4vllm3moe10topkGatingILi16ELi512ELi4ELi16ELi32El6__halfLNS0_11ScoringFuncE1EEEvPKT5_PKbPfiPT4_PiiiibPKf --------------------------
	.section	.text._ZN4vllm3moe10topkGatingILi16ELi512ELi4ELi16ELi32El6__halfLNS0_11ScoringFuncE1EEEvPKT5_PKbPfiPT4_PiiiibPKf,"ax",@progbits
	.align	128
        .global         _ZN4vllm3moe10topkGatingILi16ELi512ELi4ELi16ELi32El6__halfLNS0_11ScoringFuncE1EEEvPKT5_PKbPfiPT4_PiiiibPKf
        .type           _ZN4vllm3moe10topkGatingILi16ELi512ELi4ELi16ELi32El6__halfLNS0_11ScoringFuncE1EEEvPKT5_PKbPfiPT4_PiiiibPKf,@function
        .size           _ZN4vllm3moe10topkGatingILi16ELi512ELi4ELi16ELi32El6__halfLNS0_11ScoringFuncE1EEEvPKT5_PKbPfiPT4_PiiiibPKf,(.L_x_3786 - _ZN4vllm3moe10topkGatingILi16ELi512ELi4ELi16ELi32El6__halfLNS0_11ScoringFuncE1EEEvPKT5_PKbPfiPT4_PiiiibPKf)
        .other          _ZN4vllm3moe10topkGatingILi16ELi512ELi4ELi16ELi32El6__halfLNS0_11ScoringFuncE1EEEvPKT5_PKbPfiPT4_PiiiibPKf,@"STO_CUDA_ENTRY STV_DEFAULT"
_ZN4vllm3moe10topkGatingILi16ELi512ELi4ELi16ELi32El6__halfLNS0_11ScoringFuncE1EEEvPKT5_PKbPfiPT4_PiiiibPKf:
.text._ZN4vllm3moe10topkGatingILi16ELi512ELi4ELi16ELi32El6__halfLNS0_11ScoringFuncE1EEEvPKT5_PKbPfiPT4_PiiiibPKf:
        /* <DEDUP_REMOVED lines=29> */
[--C-:B--2---:R-:W-:Y:S02]  /*01d0*/  HADD2.F32 R16, -RZ, R4.reuse.H0_H0 ;  /* 0x20000004ff107230 */ /* 0x104fe40000004100 */
[----:B------:R-:W-:-:S03]  /*01e0*/  HADD2.F32 R4, -RZ, R4.H1_H1 ;  /* 0x30000004ff047230 */ /* 0x000fc60000004100 */
[----:B------:R-:W-:Y:S02]  /*01f0*/  FMUL.FTZ R16, R16, -1.4426950216293334961 ;  /* 0xbfb8aa3b10107820 */ /* 0x000fe40000410000 */
[----:B-1----:R-:W-:Y:S01]  /*0200*/  FMUL.FTZ R14, R4, -1.4426950216293334961 ;  /* 0xbfb8aa3b040e7820 */ /* 0x002fe20000410000 */
[--C-:B------:R-:W-:Y:S02]  /*0210*/  HADD2.F32 R4, -RZ, R5.reuse.H0_H0 ;  /* 0x20000005ff047230 */ /* 0x100fe40000004100 */
[----:B------:R-:W-:Y:S01]  /*0220*/  HADD2.F32 R5, -RZ, R5.H1_H1 ;  /* 0x30000005ff057230 */ /* 0x000fe20000004100 */
[----:B------:R-:W0:Y:S02]  /*0230*/  MUFU.EX2 R16, R16 ;  /* 0x0000001000107308 */ /* 0x000e240000000800 */
[----:B------:R-:W-:Y:S01]  /*0240*/  FMUL.FTZ R15, R4, -1.4426950216293334961 ;  /* 0xbfb8aa3b040f7820 */ /* 0x000fe20000410000 */
[--C-:B------:R-:W-:Y:S02]  /*0250*/  HADD2.F32 R4, -RZ, R6.reuse.H0_H0 ;  /* 0x20000006ff047230 */ /* 0x100fe40000004100 */
[----:B------:R-:W-:Y:S01]  /*0260*/  FMUL.FTZ R5, R5, -1.4426950216293334961 ;  /* 0xbfb8aa3b05057820 */ /* 0x000fe20000410000 */
[----:B------:R-:W-:-:S02]  /*0270*/  HADD2.F32 R6, -RZ, R6.H1_H1 ;  /* 0x30000006ff067230 */ /* 0x000fc40000004100 */
[----:B----4-:R-:W-:Y:S01]  /*0280*/  FMUL.FTZ R13, R4, -1.4426950216293334961 ;  /* 0xbfb8aa3b040d7820 */ /* 0x010fe20000410000 */
[--C-:B------:R-:W-:Y:S01]  /*0290*/  HADD2.F32 R4, -RZ, R7.reuse.H0_H0 ;  /* 0x20000007ff047230 */ /* 0x100fe20000004100 */
[----:B------:R-:W1:Y:S01]  /*02a0*/  MUFU.EX2 R14, R14 ;  /* 0x0000000e000e7308 */ /* 0x000e620000000800 */
[----:B------:R-:W-:Y:S02]  /*02b0*/  HADD2.F32 R7, -RZ, R7.H1_H1 ;  /* 0x30000007ff077230 */ /* 0x000fe40000004100 */
[----:B------:R-:W-:Y:S01]  /*02c0*/  FMUL.FTZ R6, R6, -1.4426950216293334961 ;  /* 0xbfb8aa3b06067820 */ /* 0x000fe20000410000 */
[----:B------:R-:W-:Y:S01]  /*02d0*/  FMUL.FTZ R17, R4, -1.4426950216293334961 ;  /* 0xbfb8aa3b04117820 */ /* 0x000fe20000410000 */
[--C-:B---3--:R-:W-:Y:S02]  /*02e0*/  HADD2.F32 R4, -RZ, R8.reuse.H0_H0 ;  /* 0x20000008ff047230 */ /* 0x108fe40000004100 */
[----:B------:R-:W-:Y:S01]  /*02f0*/  FMUL.FTZ R7, R7, -1.4426950216293334961 ;  /* 0xbfb8aa3b07077820 */ /* 0x000fe20000410000 */
[----:B------:R-:W-:Y:S01]  /*0300*/  HADD2.F32 R8, -RZ, R8.H1_H1 ;  /* 0x30000008ff087230 */ /* 0x000fe20000004100 */
[----:B------:R-:W2:Y:S01]  /*0310*/  MUFU.EX2 R15, R15 ;  /* 0x0000000f000f7308 */ /* 0x000ea20000000800 */
[----:B0-----:R-:W-:Y:S01]  /*0320*/  FADD.FTZ R16, R16, 1 ;  /* 0x3f80000010107421 */ /* 0x001fe20000010000 */
[----:B------:R-:W-:Y:S01]  /*0330*/  FMUL.FTZ R18, R4, -1.4426950216293334961 ;  /* 0xbfb8aa3b04127820 */ /* 0x000fe20000410000 */
[----:B------:R-:W-:-:S02]  /*0340*/  HADD2.F32 R4, -RZ, R9.H0_H0 ;  /* 0x20000009ff047230 */ /* 0x000fc40000004100 */
[----:B------:R-:W-:Y:S01]  /*0350*/  FMUL.FTZ R8, R8, -1.4426950216293334961 ;  /* 0xbfb8aa3b08087820 */ /* 0x000fe20000410000 */
[----:B------:R-:W-:Y:S02]  /*0360*/  HADD2.F32 R9, -RZ, R9.H1_H1 ;  /* 0x30000009ff097230 */ /* 0x000fe40000004100 */
[----:B------:R-:W-:Y:S01]  /*0370*/  FMUL.FTZ R19, R4, -1.4426950216293334961 ;  /* 0xbfb8aa3b04137820 */ /* 0x000fe20000410000 */
[--C-:B------:R-:W-:Y:S01]  /*0380*/  HADD2.F32 R4, -RZ, R10.reuse.H0_H0 ;  /* 0x2000000aff047230 */ /* 0x100fe20000004100 */
[----:B------:R-:W0:Y:S01]  /*0390*/  MUFU.EX2 R5, R5 ;  /* 0x0000000500057308 */ /* 0x000e220000000800 */
[----:B------:R-:W-:Y:S02]  /*03a0*/  HADD2.F32 R10, -RZ, R10.H1_H1 ;  /* 0x3000000aff0a7230 */ /* 0x000fe40000004100 */
[----:B------:R-:W-:Y:S01]  /*03b0*/  FMUL.FTZ R9, R9, -1.4426950216293334961 ;  /* 0xbfb8aa3b09097820 */ /* 0x000fe20000410000 */
[----:B-1----:R-:W-:Y:S01]  /*03c0*/  FADD.FTZ R14, R14, 1 ;  /* 0x3f8000000e0e7421 */ /* 0x002fe20000010000 */
[----:B------:R-:W-:Y:S01]  /*03d0*/  FMUL.FTZ R21, R4, -1.4426950216293334961 ;  /* 0xbfb8aa3b04157820 */ /* 0x000fe20000410000 */
[----:B------:R-:W-:-:S02]  /*03e0*/  HADD2.F32 R4, -RZ, R11.H0_H0 ;  /* 0x2000000bff047230 */ /* 0x000fc40000004100 */
[----:B------:R-:W-:Y:S01]  /*03f0*/  FMUL.FTZ R10, R10, -1.4426950216293334961 ;  /* 0xbfb8aa3b0a0a7820 */ /* 0x000fe20000410000 */
[----:B------:R-:W-:Y:S01]  /*0400*/  HADD2.F32 R11, -RZ, R11.H1_H1 ;  /* 0x3000000bff0b7230 */ /* 0x000fe20000004100 */
[----:B------:R-:W1:Y:S01]  /*0410*/  MUFU.EX2 R6, R6 ;  /* 0x0000000600067308 */ /* 0x000e620000000800 */
[----:B--2---:R-:W-:Y:S01]  /*0420*/  FADD.FTZ R15, R15, 1 ;  /* 0x3f8000000f0f7421 */ /* 0x004fe20000010000 */
[----:B------:R-:W-:Y:S01]  /*0430*/  FMUL.FTZ R4, R4, -1.4426950216293334961 ;  /* 0xbfb8aa3b04047820 */ /* 0x000fe20000410000 */
[----:B-----5:R-:W-:Y:S01]  /*0440*/  ISETP.EQ.OR P0, PT, R12, RZ, !P0 ;  /* 0x000000ff0c00720c */ /* 0x020fe20004702670 */
[----:B------:R-:W-:-:S03]  /*0450*/  FMUL.FTZ R11, R11, -1.4426950216293334961 ;  /* 0xbfb8aa3b0b0b7820 */ /* 0x000fc60000410000 */
[----:B------:R-:W-:Y:S01]  /*0460*/  P2R R46, PR, RZ, 0x1 ;  /* 0x00000001ff2e7803 */ /* 0x000fe20000000000 */
        /* <DEDUP_REMOVED lines=25> */
[----:B0-----:R-:W-:Y:S01]  /*0600*/  FADD.FTZ R11, R10, 1 ;  /* 0x3f8000000a0b7421 */ /* 0x001fe20000010000 */
[----:B------:R-:W-:-:S06]  /*0610*/  LOP3.LUT R10, R3, 0x1f, RZ, 0xc0, !PT ;  /* 0x0000001f030a7812 */ /* 0x000fcc00078ec0ff */
[----:B------:R-:W0:Y:S01]  /*0620*/  MUFU.RCP R15, R15 ;  /* 0x0000000f000f7308 */ /* 0x000e220000001000 */
[----:B-1----:R-:W-:-:S04]  /*0630*/  FSETP.NE.FTZ.AND P2, PT, |R14|, +INF , PT ;  /* 0x7f8000000e00780b */ /* 0x002fc80003f55200 */
[----:B------:R-:W-:-:S03]  /*0640*/  FSEL R12, R14, RZ, P2 ;  /* 0x000000ff0e0c7208 */ /* 0x000fc60001000000 */
[----:B------:R-:W1:Y:S01]  /*0650*/  MUFU.RCP R5, R5 ;  /* 0x0000000500057308 */ /* 0x000e620000001000 */
[----:B--2---:R-:W-:-:S07]  /*0660*/  FSETP.NE.FTZ.AND P1, PT, |R16|, +INF , PT ;  /* 0x7f8000001000780b */ /* 0x004fce0003f35200 */
[----:B------:R2:W3:Y:S01]  /*0670*/  MUFU.RCP R4, R13 ;  /* 0x0000000d00047308 */ /* 0x0004e20000001000 */
[----:B0-----:R-:W-:-:S07]  /*0680*/  FSETP.NE.FTZ.AND P3, PT, |R15|, +INF , PT ;  /* 0x7f8000000f00780b */ /* 0x001fce0003f75200 */
[----:B------:R-:W0:Y:S01]  /*0690*/  MUFU.RCP R6, R6 ;  /* 0x0000000600067308 */ /* 0x000e220000001000 */
[----:B-1----:R-:W-:Y:S02]  /*06a0*/  FSETP.NE.FTZ.AND P4, PT, |R5|, +INF , PT ;  /* 0x7f8000000500780b */ /* 0x002fe40003f95200 */
[----:B--2---:R-:W-:Y:S02]  /*06b0*/  FSEL R13, R15, RZ, P3 ;  /* 0x000000ff0f0d7208 */ /* 0x004fe40001800000 */
[----:B------:R-:W-:-:S03]  /*06c0*/  FSEL R14, R5, RZ, P4 ;  /* 0x000000ff050e7208 */ /* 0x000fc60002000000 */
[----:B------:R-:W-:Y:S01]  /*06d0*/  MUFU.RCP R17, R17 ;  /* 0x0000001100117308 */ /* 0x000fe20000001000 */
[----:B---3--:R-:W-:-:S04]  /*06e0*/  FSETP.NE.FTZ.AND P5, PT, |R4|, +INF , PT ;  /* 0x7f8000000400780b */ /* 0x008fc80003fb5200 */
[----:B------:R-:W-:-:S03]  /*06f0*/  FSEL R15, R4, RZ, P5 ;  /* 0x000000ff040f7208 */ /* 0x000fc60002800000 */
[----:B------:R-:W1:Y:S01]  /*0700*/  MUFU.RCP R7, R7 ;  /* 0x0000000700077308 */ /* 0x000e620000001000 */
[----:B0-----:R-:W-:-:S07]  /*0710*/  FSETP.NE.FTZ.AND P0, PT, |R6|, +INF , PT ;  /* 0x7f8000000600780b */ /* 0x001fce0003f15200 */
[----:B------:R0:W2:Y:S08]  /*0720*/  MUFU.RCP R19, R18 ;  /* 0x0000001200137308 */ /* 0x0000b00000001000 */
[----:B------:R-:W3:Y:S01]  /*0730*/  MUFU.RCP R8, R8 ;  /* 0x0000000800087308 */ /* 0x000ee20000001000 */
[----:B-1----:R-:W-:-:S04]  /*0740*/  FSETP.NE.FTZ.AND P2, PT, |R7|, +INF , PT ;  /* 0x7f8000000700780b */ /* 0x002fc80003f55200 */
[----:B0-----:R-:W-:-:S03]  /*0750*/  FSEL R18, R7, RZ, P2 ;  /* 0x000000ff07127208 */ /* 0x001fc60001000000 */
[----:B------:R0:W1:Y:S01]  /*0760*/  MUFU.RCP R21, R20 ;  /* 0x0000001400157308 */ /* 0x0000620000001000 */
[----:B--2---:R-:W-:-:S04]  /*0770*/  FSETP.NE.FTZ.AND P3, PT, |R19|, +INF , PT ;  /* 0x7f8000001300780b */ /* 0x004fc80003f75200 */
[----:B------:R-:W-:-:S03]  /*0780*/  FSEL R19, R19, RZ, P3 ;  /* 0x000000ff13137208 */ /* 0x000fc60001800000 */
[----:B------:R-:W2:Y:S01]  /*0790*/  MUFU.RCP R9, R9 ;  /* 0x0000000900097308 */ /* 0x000ea20000001000 */
[----:B---3--:R-:W-:-:S04]  /*07a0*/  FSETP.NE.FTZ.AND P4, PT, |R8|, +INF , PT ;  /* 0x7f8000000800780b */ /* 0x008fc80003f95200 */
[----:B0-----:R-:W-:-:S03]  /*07b0*/  FSEL R20, R8, RZ, P4 ;  /* 0x000000ff08147208 */ /* 0x001fc60002000000 */
[----:B------:R-:W0:Y:S01]  /*07c0*/  MUFU.RCP R23, R22 ;  /* 0x0000001600177308 */ /* 0x000e220000001000 */
[----:B-1----:R-:W-:-:S04]  /*07d0*/  FSETP.NE.FTZ.AND P5, PT, |R21|, +INF , PT ;  /* 0x7f8000001500780b */ /* 0x002fc80003fb5200 */
[----:B------:R-:W-:-:S03]  /*07e0*/  FSEL R21, R21, RZ, P5 ;  /* 0x000000ff15157208 */ /* 0x000fc60002800000 */
        /* <DEDUP_REMOVED lines=8> */
[----:B0-----:R-:W-:Y:S02]  /*0870*/  FSETP.NE.FTZ.AND P1, PT, |R23|, +INF , PT ;  /* 0x7f8000001700780b */ /* 0x001fe40003f35200 */
[----:B---3--:R-:W-:Y:S02]  /*0880*/  FSETP.NE.FTZ.AND P2, PT, |R24|, +INF , PT ;  /* 0x7f8000001800780b */ /* 0x008fe40003f55200 */
[----:B------:R-:W-:-:S02]  /*0890*/  FSEL R22, R9, RZ, P0 ;  /* 0x000000ff09167208 */ /* 0x000fc40000000000 */
[----:B----4-:R-:W-:Y:S02]  /*08a0*/  FSETP.NE.FTZ.AND P3, PT, |R25|, +INF , PT ;  /* 0x7f8000001900780b */ /* 0x010fe40003f75200 */
[----:B------:R-:W-:Y:S02]  /*08b0*/  FSEL R23, R23, RZ, P1 ;  /* 0x000000ff17177208 */ /* 0x000fe40000800000 */
[----:B------:R-:W-:Y:S02]  /*08c0*/  FSEL R24, R24, RZ, P2 ;  /* 0x000000ff18187208 */ /* 0x000fe40001000000 */
        /* <DEDUP_REMOVED lines=39> */
.L_x_645:
        /* <DEDUP_REMOVED lines=16> */
.L_x_646:
        /* <DEDUP_REMOVED lines=14> */
.L_x_652:
        /* <DEDUP_REMOVED lines=65> */
[----:B------:R-:W-:-:S02]  /*1130*/  FSEL R48, R49, R48, P0 ;  /* 0x0000003031307208 */ /* 0x000fc40000000000 */
[----:B------:R-:W-:Y:S02]  /*1140*/  FSEL R5, R15, R6, P2 ;  /* 0x000000060f057208 */ /* 0x000fe40001000000 */
[----:B------:R-:W-:Y:S02]  /*1150*/  FSETP.GT.FTZ.AND P4, PT, R33, R2, PT ;  /* 0x000000022100720b */ /* 0x000fe40003f94000 */
[----:B------:R-:W-:Y:S02]  /*1160*/  FSEL R6, R16, R5, P1 ;  /* 0x0000000510067208 */ /* 0x000fe40000800000 */
[----:B------:R-:W4:Y:S01]  /*1170*/  SHFL.BFLY PT, R5, R48, 0x8, 0x1f ;  /* 0x0d001f0030057f89 */ /* 0x000f2200000e0000 */
[----:B------:R-:W-:Y:S02]  /*1180*/  FSETP.GT.FTZ.AND P3, PT, R34, R3, PT ;  /* 0x000000032200720b */ /* 0x000fe40003f74000 */
[----:B------:R-:W-:Y:S02]  /*1190*/  FSEL R3, R17, R6, P4 ;  /* 0x0000000611037208 */ /* 0x000fe40002000000 */
[----:B------:R-:W-:-:S02]  /*11a0*/  FSETP.GT.FTZ.AND P2, PT, R35, R4, PT ;  /* 0x000000042300720b */ /* 0x000fc40003f54000 */
[----:B------:R-:W-:Y:S02]  /*11b0*/  FSEL R2, R18, R3, P3 ;  /* 0x0000000312027208 */ /* 0x000fe40001800000 */
        /* <DEDUP_REMOVED lines=9> */
[----:B----4-:R-:W-:Y:S02]  /*1250*/  FSETP.GEU.FTZ.AND P1, PT, R48, R5, PT ;  /* 0x000000053000720b */ /* 0x010fe40003f3e000 */
[----:B------:R-:W-:Y:S02]  /*1260*/  FSEL R2, R22, R3, P2 ;  /* 0x0000000316027208 */ /* 0x000fe40001000000 */
[----:B------:R-:W-:-:S02]  /*1270*/  ISETP.NE.AND P4, PT, R56, RZ, PT ;  /* 0x000000ff3800720c */ /* 0x000fc40003f85270 */
[----:B------:R-:W-:Y:S02]  /*1280*/  FSEL R3, R23, R2, P3 ;  /* 0x0000000217037208 */ /* 0x000fe40001800000 */
[----:B------:R-:W-:Y:S02]  /*1290*/  PLOP3.LUT P3, PT, PT, PT, PT, 0x80, 0x8 ;  /* 0x000000000008781c */ /* 0x000fe40003f6f070 */
[----:B------:R-:W-:-:S03]  /*12a0*/  FSEL R2, R24, R3, P4 ;  /* 0x0000000318027208 */ /* 0x000fc60002000000 */
[----:B------:R-:W-:Y:S02]  /*12b0*/  @P1 FSETP.NEU.FTZ.AND P2, PT, R48, R5, PT ;  /* 0x000000053000120b */ /* 0x000fe40003f5d000 */
[----:B------:R-:W-:Y:S02]  /*12c0*/  FSEL R3, R25, R2, P5 ;  /* 0x0000000219037208 */ /* 0x000fe40002800000 */
[----:B-----5:R-:W-:Y:S02]  /*12d0*/  @P1 ISETP.LT.AND P3, PT, R7, R50, !P2 ;  /* 0x000000320700120c */ /* 0x020fe40005761270 */
[----:B------:R-:W-:Y:S02]  /*12e0*/  FSEL R3, R26, R3, P6 ;  /* 0x000000031a037208 */ /* 0x000fe40003000000 */
        /* <DEDUP_REMOVED lines=15> */
[----:B------:R-:W-:-:S03]  /*13e0*/  ISETP.NE.AND P3, PT, R10, RZ, PT ;  /* 0x000000ff0a00720c */ /* 0x000fc60003f65270 */
[----:B------:R-:W4:Y:S04]  /*13f0*/  SHFL.BFLY PT, R4, R5, 0x4, 0x1f ;  /* 0x0c801f0005047f89 */ /* 0x000f2800000e0000 */
[----:B------:R-:W5:Y:S01]  /*1400*/  SHFL.BFLY PT, R7, R6, 0x2, 0x1f ;  /* 0x0c401f0006077f89 */ /* 0x000f6200000e0000 */
[----:B0-----:R-:W-:Y:S02]  /*1410*/  FSETP.GEU.FTZ.AND P1, PT, R9, R8, PT ;  /* 0x000000080900720b */ /* 0x001fe40003f3e000 */
[----:B----4-:R-:W-:Y:S02]  /*1420*/  FSEL R4, R4, R5, P0 ;  /* 0x0000000504047208 */ /* 0x010fe40000000000 */
[----:B------:R-:W-:-:S03]  /*1430*/  PLOP3.LUT P0, PT, PT, PT, PT, 0x80, 0x8 ;  /* 0x000000000008781c */ /* 0x000fc60003f0f070 */
[----:B------:R-:W0:Y:S06]  /*1440*/  SHFL.BFLY PT, R3, R4, 0x2, 0x1f ;  /* 0x0c401f0004037f89 */ /* 0x000e2c00000e0000 */
[----:B------:R-:W-:-:S04]  /*1450*/  @P1 FSETP.NEU.FTZ.AND P2, PT, R9, R8, PT ;  /* 0x000000080900120b */ /* 0x000fc80003f5d000 */
[----:B-----5:R-:W-:-:S04]  /*1460*/  @P1 ISETP.LT.AND P0, PT, R7, R6, !P2 ;  /* 0x000000060700120c */ /* 0x020fc80005701270 */
[----:B------:R-:W-:Y:S02]  /*1470*/  FSEL R8, R8, R9, P0 ;  /* 0x0000000908087208 */ /* 0x000fe40000000000 */
[----:B------:R-:W-:-:S03]  /*1480*/  SEL R7, R7, R6, P0 ;  /* 0x0000000607077207 */ /* 0x000fc60000000000 */
[----:B------:R-:W4:Y:S04]  /*1490*/  SHFL.BFLY PT, R9, R8, 0x1, 0x1f ;  /* 0x0c201f0008097f89 */ /* 0x000f2800000e0000 */
[----:B------:R-:W5:Y:S01]  /*14a0*/  SHFL.BFLY PT, R48, R7, 0x1, 0x1f ;  /* 0x0c201f0007307f89 */ /* 0x000f6200000e0000 */
[----:B0-----:R-:W-:Y:S02]  /*14b0*/  FSEL R3, R3, R4, P0 ;  /* 0x0000000403037208 */ /* 0x001fe40000000000 */
[----:B------:R-:W-:-:S03]  /*14c0*/  PLOP3.LUT P0, PT, PT, PT, PT, 0x80, 0x8 ;  /* 0x000000000008781c */ /* 0x000fc60003f0f070 */
[----:B------:R-:W0:Y:S01]  /*14d0*/  SHFL.BFLY PT, R2, R3, 0x1, 0x1f ;  /* 0x0c201f0003027f89 */ /* 0x000e2200000e0000 */
[----:B----4-:R-:W-:-:S13]  /*14e0*/  FSETP.GEU.FTZ.AND P1, PT, R8, R9, PT ;  /* 0x000000090800720b */ /* 0x010fda0003f3e000 */
[----:B------:R-:W-:-:S04]  /*14f0*/  @P1 FSETP.NEU.FTZ.AND P2, PT, R8, R9, PT ;  /* 0x000000090800120b */ /* 0x000fc80003f5d000 */
[----:B-----5:R-:W-:-:S04]  /*1500*/  @P1 ISETP.LT.AND P0, PT, R48, R7, !P2 ;  /* 0x000000073000120c */ /* 0x020fc80005701270 */
[----:B0-----:R-:W-:Y:S02]  /*1510*/  FSEL R49, R2, R3, P0 ;  /* 0x0000000302317208 */ /* 0x001fe40000000000 */
        /* <DEDUP_REMOVED lines=25> */
.L_x_649:
[----:B-123--:R-:W-:Y:S05]  /*16b0*/  BSYNC.RECONVERGENT B0 ;  /* 0x0000000000007941 */ /* 0x00efea0003800200 */
.L_x_648:
        /* <DEDUP_REMOVED lines=54> */
.L_x_651:
[----:B------:R-:W-:Y:S05]  /*1a20*/  BSYNC.RECONVERGENT B0 ;  /* 0x0000000000007941 */ /* 0x000fea0003800200 */
.L_x_650:
[----:B------:R-:W-:Y:S02]  /*1a30*/  VIADD R47, R47, UR11 ;  /* 0x0000000b2f2f7c36 */ /* 0x000fe40008000000 */
[----:B------:R-:W-:Y:S01]  /*1a40*/  VIADD R45, R45, 0x1 ;  /* 0x000000012d2d7836 */ /* 0x000fe20000000000 */
[----:B------:R-:W-:Y:S06]  /*1a50*/  @P0 BRA `(.L_x_652) ;  /* 0xfffffff000b00947 */ /* 0x000fec000383ffff */
.L_x_647:
        /* <DEDUP_REMOVED lines=22> */
.L_x_654:
        /* <DEDUP_REMOVED lines=55> */
.L_x_653:
        /* <DEDUP_REMOVED lines=34> */
.L_x_655:
        /* <DEDUP_REMOVED lines=22> */
.L_x_656:
[----:B------:R-:W-:Y:S05]  /*22b0*/  @!P1 EXIT ;  /* 0x000000000000994d */ /* 0x000fea0003800000 */
[----:B01--4-:R-:W0:Y:S01]  /*22c0*/  LDC.64 R4, c[0x0][0x390] ;  /* 0x0000e400ff047b82 */ /* 0x013e220000000a00 */
[----:B------:R-:W1:Y:S01]  /*22d0*/  MUFU.RCP R43, R43 ;  /* 0x0000002b002b7308 */ /* 0x000e620000001000 */
[----:B------:R-:W-:Y:S02]  /*22e0*/  IMAD.IADD R7, R0, 0x1, R7 ;  /* 0x0000000100077824 */ /* 0x000fe400078e0207 */
[----:B------:R-:W-:-:S07]  /*22f0*/  IMAD.MOV R6, RZ, RZ, -R6 ;  /* 0x000000ffff067224 */ /* 0x000fce00078e0a06 */
.L_x_657:
        /* <DEDUP_REMOVED lines=9> */
.L_x_658:
        /* <DEDUP_REMOVED lines=15> */
.L_x_3786:


//--------------------- .text._ZN4vllm3moe10topkGatingILi8ELi256ELi4ELi16ELi32El6__halfLNS0_11ScoringFuncE1EEEvPKT5_PKbPfiPT4_PiiiibPKf --------------------------
	.section	.text._ZN4vllm3moe10topkGatingILi8ELi256ELi4ELi16ELi32El6__halfLNS0_11ScoringFuncE1EEEvPKT5_PKbPfiPT4_PiiiibPKf,"ax",@progbits
	.align	128
        .global         _ZN4vllm3moe10topkGatingILi8ELi256ELi4ELi16ELi32El6__halfLNS0_11ScoringFuncE1EEEvPKT5_PKbPfiPT4_PiiiibPKf
        .type           _ZN4vllm3moe10topkGatingILi8ELi256ELi4ELi16ELi32El6__halfLNS0_11ScoringFuncE1EEEvPKT5_PKbPfiPT4_PiiiibPKf,@function
        .size           _ZN4vllm3moe10topkGatingILi8ELi256ELi4ELi16ELi32El6__halfLNS0_11ScoringFuncE1EEEvPKT5_PKbPfiPT4_PiiiibPKf,(.L_x_3787 - _ZN4vllm3moe10topkGatingILi8ELi256ELi4ELi16ELi32El6__halfLNS0_11ScoringFuncE1EEEvPKT5_PKbPfiPT4_PiiiibPKf)
        .other          _ZN4vllm3moe10topkGatingILi8ELi256ELi4ELi16ELi32El6__halfLNS0_11ScoringFuncE1EEEvPKT5_PKbPfiPT4_PiiiibPKf,@"STO_CUDA_ENTRY STV_DEFAULT"
_ZN4vllm3moe10topkGatingILi8ELi256ELi4ELi16ELi32El6__halfLNS0_11ScoringFuncE1EEEvPKT5_PKbPfiPT4_PiiiibPKf:
.text._ZN4vllm3moe10topkGatingILi8ELi256ELi4ELi16ELi32El6__halfLNS0_11ScoringFuncE1EEEvPKT5_PKbPfiPT4_PiiiibPKf:
        /* <DEDUP_REMOVED lines=29> */
[----:B------:R-:W2:Y:S02]  /*01d0*/  @P1 LDG.E.U8 R2, desc[UR6][R8.64] ;  /* 0x0000000608021981 */ /* 0x000ea4000c1e1100 */
        /* <DEDUP_REMOVED lines=8> */
[----:B------:R3:W5:Y:S02]  /*0260*/  @P0 LDG.E R14, desc[UR6][R10.64+0x1c] ;  /* 0x00001c060a0e0981 */ /* 0x000764000c1e1900 */
[----:B---3--:R-:W-:-:S02]  /*0270*/  HADD2.F32 R10, -RZ, R6.H0_H0 ;  /* 0x20000006ff0a7230 */ /* 0x008fc40000004100 */
[----:B------:R-:W-:Y:S02]  /*0280*/  HADD2.F32 R8, -RZ, R4.H0_H0 ;  /* 0x20000004ff087230 */ /* 0x000fe40000004100 */
[----:B------:R-:W-:Y:S02]  /*0290*/  HADD2.F32 R6, -RZ, R6.H1_H1 ;  /* 0x30000006ff067230 */ /* 0x000fe40000004100 */
[----:B------:R-:W-:Y:S01]  /*02a0*/  FMUL.FTZ R10, R10, -1.4426950216293334961 ;  /* 0xbfb8aa3b0a0a7820 */ /* 0x000fe20000410000 */
[--C-:B------:R-:W-:Y:S02]  /*02b0*/  HADD2.F32 R9, -RZ, R5.reuse.H0_H0 ;  /* 0x20000005ff097230 */ /* 0x100fe40000004100 */
[----:B------:R-:W-:Y:S01]  /*02c0*/  FMUL.FTZ R8, R8, -1.4426950216293334961 ;  /* 0xbfb8aa3b08087820 */ /* 0x000fe20000410000 */
[----:B------:R-:W-:Y:S02]  /*02d0*/  HADD2.F32 R12, -RZ, R5.H1_H1 ;  /* 0x30000005ff0c7230 */ /* 0x000fe40000004100 */
[----:B------:R-:W-:Y:S01]  /*02e0*/  FMUL.FTZ R11, R6, -1.4426950216293334961 ;  /* 0xbfb8aa3b060b7820 */ /* 0x000fe20000410000 */
[----:B------:R-:W-:-:S02]  /*02f0*/  HADD2.F32 R4, -RZ, R4.H1_H1 ;  /* 0x30000004ff047230 */ /* 0x000fc40000004100 */
[----:B------:R-:W-:Y:S01]  /*0300*/  FMUL.FTZ R5, R9, -1.4426950216293334961 ;  /* 0xbfb8aa3b09057820 */ /* 0x000fe20000410000 */
[--C-:B------:R-:W-:Y:S02]  /*0310*/  HADD2.F32 R6, -RZ, R7.reuse.H0_H0 ;  /* 0x20000007ff067230 */ /* 0x100fe40000004100 */
[----:B------:R-:W-:Y:S01]  /*0320*/  FMUL.FTZ R9, R12, -1.4426950216293334961 ;  /* 0xbfb8aa3b0c097820 */ /* 0x000fe20000410000 */
[----:B------:R-:W-:Y:S02]  /*0330*/  HADD2.F32 R7, -RZ, R7.H1_H1 ;  /* 0x30000007ff077230 */ /* 0x000fe40000004100 */
[----:B------:R-:W-:Y:S01]  /*0340*/  FMUL.FTZ R4, R4, -1.4426950216293334961 ;  /* 0xbfb8aa3b04047820 */ /* 0x000fe20000410000 */
[----:B------:R-:W1:Y:S01]  /*0350*/  MUFU.EX2 R8, R8 ;  /* 0x0000000800087308 */ /* 0x000e620000000800 */
[----:B------:R-:W-:Y:S01]  /*0360*/  FMUL.FTZ R12, R6, -1.4426950216293334961 ;  /* 0xbfb8aa3b060c7820 */ /* 0x000fe20000410000 */
[----:B------:R-:W-:-:S06]  /*0370*/  FMUL.FTZ R15, R7, -1.4426950216293334961 ;  /* 0xbfb8aa3b070f7820 */ /* 0x000fcc0000410000 */
[----:B------:R-:W3:Y:S08]  /*0380*/  MUFU.EX2 R9, R9 ;  /* 0x0000000900097308 */ /* 0x000ef00000000800 */
[----:B------:R-:W0:Y:S01]  /*0390*/  MUFU.EX2 R4, R4 ;  /* 0x0000000400047308 */ /* 0x000e220000000800 */
[----:B-1----:R-:W-:Y:S01]  /*03a0*/  FADD.FTZ R6, R8, 1 ;  /* 0x3f80000008067421 */ /* 0x002fe20000010000 */
[----:B--2---:R-:W-:-:S06]  /*03b0*/  ISETP.EQ.OR P1, PT, R2, RZ, !P1 ;  /* 0x000000ff0200720c */ /* 0x004fcc0004f22670 */
[----:B------:R-:W1:Y:S01]  /*03c0*/  MUFU.EX2 R5, R5 ;  /* 0x0000000500057308 */ /* 0x000e620000000800 */
[----:B---3--:R-:W-:Y:S01]  /*03d0*/  FADD.FTZ R9, R9, 1 ;  /* 0x3f80000009097421 */ /* 0x008fe20000010000 */
[----:B------:R-:W-:Y:S01]  /*03e0*/  LOP3.LUT R2, R3, 0x1f, RZ, 0xc0, !PT ;  /* 0x0000001f03027812 */ /* 0x000fe200078ec0ff */
[----:B------:R-:W-:-:S05]  /*03f0*/  IMAD.MOV.U32 R3, RZ, RZ, RZ ;  /* 0x000000ffff037224 */ /* 0x000fca00078e00ff */
        /* <DEDUP_REMOVED lines=8> */
[----:B------:R-:W0:Y:S01]  /*0480*/  MUFU.RCP R6, R6 ;  /* 0x0000000600067308 */ /* 0x000e220000001000 */
[----:B-1----:R-:W-:-:S07]  /*0490*/  FADD.FTZ R12, R12, 1 ;  /* 0x3f8000000c0c7421 */ /* 0x002fce0000010000 */
[----:B------:R1:W3:Y:S01]  /*04a0*/  MUFU.RCP R7, R4 ;  /* 0x0000000400077308 */ /* 0x0002e20000001000 */
[----:B--2---:R-:W-:Y:S01]  /*04b0*/  FADD.FTZ R22, R15, 1 ;  /* 0x3f8000000f167421 */ /* 0x004fe20000010000 */
[----:B------:R-:W-:-:S05]  /*04c0*/  IMAD.U32 R15, RZ, RZ, UR4 ;  /* 0x00000004ff0f7e24 */ /* 0x000fca000f8e00ff */
[----:B------:R-:W-:Y:S01]  /*04d0*/  ISETP.GE.AND P2, PT, R15, 0x1, PT ;  /* 0x000000010f00780c */ /* 0x000fe20003f46270 */
[----:B------:R2:W4:Y:S01]  /*04e0*/  MUFU.RCP R8, R5 ;  /* 0x0000000500087308 */ /* 0x0005220000001000 */
[----:B0-----:R-:W-:-:S04]  /*04f0*/  FSETP.NE.FTZ.AND P5, PT, |R6|, +INF , PT ;  /* 0x7f8000000600780b */ /* 0x001fc80003fb5200 */
[----:B-1----:R-:W-:-:S03]  /*0500*/  FSEL R4, R6, RZ, P5 ;  /* 0x000000ff06047208 */ /* 0x002fc60002800000 */
[----:B------:R-:W0:Y:S01]  /*0510*/  MUFU.RCP R9, R9 ;  /* 0x0000000900097308 */ /* 0x000e220000001000 */
[----:B---3--:R-:W-:-:S04]  /*0520*/  FSETP.NE.FTZ.AND P6, PT, |R7|, +INF , PT ;  /* 0x7f8000000700780b */ /* 0x008fc80003fd5200 */
[----:B--2---:R-:W-:-:S03]  /*0530*/  FSEL R5, R7, RZ, P6 ;  /* 0x000000ff07057208 */ /* 0x004fc60003000000 */
[----:B------:R-:W1:Y:S01]  /*0540*/  MUFU.RCP R10, R10 ;  /* 0x0000000a000a7308 */ /* 0x000e620000001000 */
[----:B----4-:R-:W-:-:S04]  /*0550*/  FSETP.NE.FTZ.AND P3, PT, |R8|, +INF , PT ;  /* 0x7f8000000800780b */ /* 0x010fc80003f75200 */
        /* <DEDUP_REMOVED lines=11> */
[----:B------:R-:W-:Y:S01]  /*0610*/  FSEL R10, R12, RZ, P3 ;  /* 0x000000ff0c0a7208 */ /* 0x000fe20001800000 */
[----:B------:R-:W-:Y:S01]  /*0620*/  @P0 FADD.FTZ R12, R4, R13 ;  /* 0x0000000d040c0221 */ /* 0x000fe20000010000 */
[----:B-----5:R-:W-:Y:S01]  /*0630*/  @P0 FADD.FTZ R13, R5, R18 ;  /* 0x00000012050d0221 */ /* 0x020fe20000010000 */
[----:B------:R-:W-:Y:S01]  /*0640*/  @P0 FADD.FTZ R18, R6, R19 ;  /* 0x0000001306120221 */ /* 0x000fe20000010000 */
[----:B-1----:R-:W-:Y:S01]  /*0650*/  FSETP.NE.FTZ.AND P4, PT, |R22|, +INF , PT ;  /* 0x7f8000001600780b */ /* 0x002fe20003f95200 */
[----:B------:R-:W-:Y:S01]  /*0660*/  @P0 FADD.FTZ R19, R7, R20 ;  /* 0x0000001407130221 */ /* 0x000fe20000010000 */
[----:B------:R-:W-:Y:S01]  /*0670*/  @P0 FADD.FTZ R20, R8, R21 ;  /* 0x0000001508140221 */ /* 0x000fe20000010000 */
[----:B------:R-:W-:Y:S01]  /*0680*/  @P0 FADD.FTZ R21, R9, R16 ;  /* 0x0000001009150221 */ /* 0x000fe20000010000 */
[----:B------:R-:W-:Y:S01]  /*0690*/  FSEL R11, R22, RZ, P4 ;  /* 0x000000ff160b7208 */ /* 0x000fe20002000000 */
[----:B------:R-:W-:Y:S01]  /*06a0*/  @P0 FADD.FTZ R22, R10, R17 ;  /* 0x000000110a160221 */ /* 0x000fe20000010000 */
[----:B------:R-:W-:-:S02]  /*06b0*/  @!P0 IMAD.MOV.U32 R12, RZ, RZ, R4 ;  /* 0x000000ffff0c8224 */ /* 0x000fc400078e0004 */
[----:B------:R-:W-:Y:S02]  /*06c0*/  @!P0 IMAD.MOV.U32 R13, RZ, RZ, R5 ;  /* 0x000000ffff0d8224 */ /* 0x000fe400078e0005 */
[----:B------:R-:W-:Y:S01]  /*06d0*/  @P0 FADD.FTZ R23, R11, R14 ;  /* 0x0000000e0b170221 */ /* 0x000fe20000010000 */
[----:B------:R-:W-:Y:S02]  /*06e0*/  @!P0 IMAD.MOV.U32 R18, RZ, RZ, R6 ;  /* 0x000000ffff128224 */ /* 0x000fe400078e0006 */
[----:B------:R-:W-:Y:S02]  /*06f0*/  @!P0 IMAD.MOV.U32 R19, RZ, RZ, R7 ;  /* 0x000000ffff138224 */ /* 0x000fe400078e0007 */
[----:B------:R-:W-:Y:S02]  /*0700*/  @!P0 IMAD.MOV.U32 R20, RZ, RZ, R8 ;  /* 0x000000ffff148224 */ /* 0x000fe400078e0008 */
[----:B------:R-:W-:Y:S02]  /*0710*/  @!P0 IMAD.MOV.U32 R21, RZ, RZ, R9 ;  /* 0x000000ffff158224 */ /* 0x000fe400078e0009 */
[----:B------:R-:W-:-:S02]  /*0720*/  @!P0 IMAD.MOV.U32 R22, RZ, RZ, R10 ;  /* 0x000000ffff168224 */ /* 0x000fc400078e000a */
        /* <DEDUP_REMOVED lines=11> */
.L_x_664:
        /* <DEDUP_REMOVED lines=20> */
[CC--:B------:R-:W-:Y:S02]  /*0920*/  FSETP.GT.FTZ.AND P2, PT, R23.reuse, R16.reuse, PT ;  /* 0x000000101700720b */ /* 0x0c0fe40003f54000 */
        /* <DEDUP_REMOVED lines=10> */
[C---:B------:R-:W-:Y:S01]  /*09d0*/  IMAD R15, R2.reuse, 0x8, R15 ;  /* 0x00000008020f7824 */ /* 0x040fe200078e020f */
[----:B------:R-:W-:-:S03]  /*09e0*/  ISETP.NE.AND P4, PT, R2, RZ, PT ;  /* 0x000000ff0200720c */ /* 0x000fc60003f85270 */
[----:B------:R-:W-:Y:S04]  /*09f0*/  SHFL.BFLY PT, R28, R27, 0x10, 0x1f ;  /* 0x0e001f001b1c7f89 */ /* 0x000fe800000e0000 */
[----:B------:R-:W5:Y:S01]  /*0a00*/  SHFL.BFLY PT, R14, R15, 0x10, 0x1f ;  /* 0x0e001f000f0e7f89 */ /* 0x000f6200000e0000 */
[----:B----4-:R-:W-:-:S13]  /*0a10*/  FSETP.GEU.FTZ.AND P5, PT, R16, R17, PT ;  /* 0x000000111000720b */ /* 0x010fda0003fbe000 */
[----:B------:R-:W-:-:S04]  /*0a20*/  @P5 FSETP.NEU.FTZ.AND P3, PT, R16, R17, PT ;  /* 0x000000111000520b */ /* 0x000fc80003f7d000 */
[----:B-----5:R-:W-:-:S04]  /*0a30*/  @P5 ISETP.LT.AND P0, PT, R14, R15, !P3 ;  /* 0x0000000f0e00520c */ /* 0x020fc80005f01270 */
[----:B------:R-:W-:Y:S02]  /*0a40*/  FSEL R16, R17, R16, P0 ;  /* 0x0000001011107208 */ /* 0x000fe40000000000 */
[----:B------:R-:W-:Y:S02]  /*0a50*/  SEL R14, R14, R15, P0 ;  /* 0x0000000f0e0e7207 */ /* 0x000fe40000000000 */
[----:B------:R-:W-:Y:S01]  /*0a60*/  FSEL R15, R28, R27, P0 ;  /* 0x0000001b1c0f7208 */ /* 0x000fe20000000000 */
        /* <DEDUP_REMOVED lines=62> */
.L_x_661:
[----:B-123--:R-:W-:Y:S05]  /*0e50*/  BSYNC.RECONVERGENT B0 ;  /* 0x0000000000007941 */ /* 0x00efea0003800200 */
.L_x_660:
        /* <DEDUP_REMOVED lines=38> */
.L_x_663:
[----:B------:R-:W-:Y:S05]  /*10c0*/  BSYNC.RECONVERGENT B0 ;  /* 0x0000000000007941 */ /* 0x000fea0003800200 */
.L_x_662:
[----:B------:R-:W-:Y:S02]  /*10d0*/  VIADD R26, R26, UR11 ;  /* 0x0000000b1a1a7c36 */ /* 0x000fe40008000000 */
[----:B------:R-:W-:Y:S01]  /*10e0*/  VIADD R25, R25, 0x1 ;  /* 0x0000000119197836 */ /* 0x000fe20000000000 */
[----:B------:R-:W-:Y:S06]  /*10f0*/  @P0 BRA `(.L_x_664) ;  /* 0xfffffff400b80947 */ /* 0x000fec000383ffff */
.L_x_659:
        /* <DEDUP_REMOVED lines=22> */
.L_x_666:
        /* <DEDUP_REMOVED lines=55> */
.L_x_665:
        /* <DEDUP_REMOVED lines=34> */
.L_x_667:
        /* <DEDUP_REMOVED lines=22> */
.L_x_668:
[----:B------:R-:W-:Y:S05]  /*1950*/  @!P1 EXIT ;  /* 0x000000000000994d */ /* 0x000fea0003800000 */
[----:B01----:R-:W0:Y:S01]  /*1960*/  LDC.64 R6, c[0x0][0x390] ;  /* 0x0000e400ff067b82 */ /* 0x003e220000000a00 */
[----:B------:R1:W2:Y:S01]  /*1970*/  MUFU.RCP R11, R4 ;  /* 0x00000004000b7308 */ /* 0x0002a20000001000 */
[----:B------:R-:W-:Y:S02]  /*1980*/  IMAD.IADD R5, R0, 0x1, R5 ;  /* 0x0000000100057824 */ /* 0x000fe400078e0205 */
[----:B------:R-:W-:-:S07]  /*1990*/  IMAD.MOV R15, RZ, RZ, -R15 ;  /* 0x000000ffff0f7224 */ /* 0x000fce00078e0a0f */
.L_x_669:
        /* <DEDUP_REMOVED lines=9> */
.L_x_670:
        /* <DEDUP_REMOVED lines=13> */
.L_x_3787:


//--------------------- .text._ZN4vllm3moe10topkGatingILi8ELi128ELi4ELi16ELi32El6__halfLNS0_11ScoringFuncE1EEEvPKT5_PKbPfiPT4_PiiiibPKf --------------------------
	.section	.text._ZN4vllm3moe10topkGatingILi8ELi128ELi4ELi16ELi32El6__halfLNS0_11ScoringFuncE1EEEvPKT5_PKbPfiPT4_PiiiibPKf,"ax",@progbits
	.align	128
        .global         _ZN4vllm3moe10topkGatingILi8ELi128ELi4ELi16ELi32El6__halfLNS0_11ScoringFuncE1EEEvPKT5_PKbPfiPT4_PiiiibPKf
        .type           _ZN4vllm3moe10topkGatingILi8ELi128ELi4ELi16ELi32El6__halfLNS0_11ScoringFuncE1EEEvPKT5_PKbPfiPT4_PiiiibPKf,@function
        .size           _ZN4vllm3moe10topkGatingILi8ELi128ELi4ELi16ELi32El6__halfLNS0_11ScoringFuncE1EEEvPKT5_PKbPfiPT4_PiiiibPKf,(.L_x_3788 - _ZN4vllm3moe10topkGatingILi8ELi128ELi4ELi16ELi32El6__halfLNS0_11ScoringFuncE1EEEvPKT5_PKbPfiPT4_PiiiibPKf)
        .other          _ZN4vllm3moe10topkGatingILi8ELi128ELi4ELi16ELi32El6__halfLNS0_11ScoringFuncE1EEEvPKT5_PKbPfiPT4_PiiiibPKf,@"STO_CUDA_ENTRY STV_DEFAULT"
_ZN4vllm3moe10topkGatingILi8ELi128ELi4ELi16ELi32El6__halfLNS0_11ScoringFuncE1EEEvPKT5_PKbPfiPT4_PiiiibPKf:
.text._ZN4vllm3moe10topkGatingILi8ELi128ELi4ELi16ELi32El6__halfLNS0_11ScoringFuncE1EEEvPKT5_PKbPfiPT4_PiiiibPKf:
        /* <DEDUP_REMOVED lines=127> */
.L_x_676:
        /* <DEDUP_REMOVED lines=93> */
.L_x_673:
[----:B-123--:R-:W-:Y:S05]  /*0dc0*/  BSYNC.RECONVERGENT B0 ;  /* 0x0000000000007941 */ /* 0x00efea0003800200 */
.L_x_672:
        /* <DEDUP_REMOVED lines=37> */
.L_x_675:
[----:B------:R-:W-:Y:S05]  /*1020*/  BSYNC.RECONVERGENT B0 ;  /* 0x0000000000007941 */ /* 0x000fea0003800200 */
.L_x_674:
[----:B------:R-:W-:Y:S02]  /*1030*/  VIADD R26, R26, UR11 ;  /* 0x0000000b1a1a7c36 */ /* 0x000fe40008000000 */
[----:B------:R-:W-:Y:S01]  /*1040*/  VIADD R25, R25, 0x1 ;  /* 0x0000000119197836 */ /* 0x000fe20000000000 */
[----:B------:R-:W-:Y:S06]  /*1050*/  @P0 BRA `(.L_x_676) ;  /* 0xfffffff400e40947 */ /* 0x000fec000383ffff */
.L_x_671:
        /* <DEDUP_REMOVED lines=22> */
.L_x_678:
        /* <DEDUP_REMOVED lines=55> */
.L_x_677:
        /* <DEDUP_REMOVED lines=34> */
.L_x_679:
        /* <DEDUP_REMOVED lines=22> */
.L_x_680:
[----:B------:R-:W-:Y:S05]  /*18b0*/  @!P1 EXIT ;  /* 0x000000000000994d */ /* 0x000fea0003800000 */
[----:B01----:R-:W0:Y:S01]  /*18c0*/  LDC.64 R6, c[0x0][0x390] ;  /* 0x0000e400ff067b82 */ /* 0x003e220000000a00 */
[----:B------:R1:W2:Y:S01]  /*18d0*/  MUFU.RCP R11, R4 ;  /* 0x00000004000b7308 */ /* 0x0002a20000001000 */
[----:B------:R-:W-:Y:S02]  /*18e0*/  IMAD.IADD R5, R0, 0x1, R5 ;  /* 0x0000000100057824 */ /* 0x000fe400078e0205 */
[----:B------:R-:W-:-:S07]  /*18f0*/  IMAD.MOV R15, RZ, RZ, -R15 ;  /* 0x000000ffff0f7224 */ /* 0x000fce00078e0a0f */
.L_x_681:
        /* <DEDUP_REMOVED lines=9> */
.L_x_682:
        /* <DEDUP_REMOVED lines=15> */
.L_x_3788:


//--------------------- .text._ZN4vllm3moe10topkGatingILi8ELi64ELi4ELi16ELi32El6__halfLNS0_11ScoringFuncE1EEEvPKT5_PKbPfiPT4_PiiiibPKf --------------------------
	.section	.text._ZN4vllm3moe10topkGatingILi8ELi64ELi4ELi16ELi32El6__halfLNS0_11ScoringFuncE1EEEvPKT5_PKbPfiPT4_PiiiibPKf,"ax",@progbits
	.align	128
        .global         _ZN4vllm3moe10topkGatingILi8ELi64ELi4ELi16ELi32El6__halfLNS0_11ScoringFuncE1EEEvPKT5_PKbPfiPT4_PiiiibPKf
        .type           _ZN4vllm3moe10topkGatingILi8ELi64ELi4ELi16ELi32El6__halfLNS0_11ScoringFuncE1EEEvPKT5_PKbPfiPT4_PiiiibPKf,@function
        .size           _ZN4vllm3moe10topkGatingILi8ELi64ELi4ELi16ELi32El6__halfLNS0_11ScoringFuncE1EEEvPKT5_PKbPfiPT4_PiiiibPKf,(.L_x_3789 - _ZN4vllm3moe10topkGatingILi8ELi64ELi4ELi16ELi32El6__halfLNS0_11ScoringFuncE1EEEvPKT5_PKbPfiPT4_PiiiibPKf)
        .other          _ZN4vllm3moe10topkGatingILi8ELi64ELi4ELi16ELi32El6__halfLNS0_11ScoringFuncE1EEEvPKT5_PKbPfiPT4_PiiiibPKf,@"STO_CUDA_ENTRY STV_DEFAULT"
_ZN4vllm3moe10topkGatingILi8ELi64ELi4ELi16ELi32El6__halfLNS0_11ScoringFuncE1EEEvPKT5_PKbPfiPT4_PiiiibPKf:
.text._ZN4vllm3moe10topkGatingILi8ELi64ELi4ELi16ELi32El6__halfLNS0_11ScoringFuncE1EEEvPKT5_PKbPfiPT4_PiiiibPKf:
        /* <DEDUP_REMOVED lines=127> */
.L_x_688:
        /* <DEDUP_REMOVED lines=83> */
.L_x_685:
[----:B-123--:R-:W-:Y:S05]  /*0d20*/  BSYNC.RECONVERGENT B0 ;  /* 0x0000000000007941 */ /* 0x00efea0003800200 */
.L_x_684:
        /* <DEDUP_REMOVED lines=37> */
.L_x_687:
[----:B------:R-:W-:Y:S05]  /*0f80*/  BSYNC.RECONVERGENT B0 ;  /* 0x0000000000007941 */ /* 0x000fea0003800200 */
.L_x_686:
[----:B------:R-:W-:Y:S02]  /*0f90*/  VIADD R26, R26, UR11 ;  /* 0x0000000b1a1a7c36 */ /* 0x000fe40008000000 */
[----:B------:R-:W-:Y:S01]  /*0fa0*/  VIADD R25, R25, 0x1 ;  /* 0x0000000119197836 */ /* 0x000fe20000000000 */
[----:B------:R-:W-:Y:S06]  /*0fb0*/  @P0 BRA `(.L_x_688) ;  /* 0xfffffff8000c0947 */ /* 0x000fec000383ffff */
.L_x_683:
        /* <DEDUP_REMOVED lines=22> */
.L_x_690:
        /* <DEDUP_REMOVED lines=55> */
.L_x_689:
        /* <DEDUP_REMOVED lines=34> */
.L_x_691:
        /* <DEDUP_REMOVED lines=22> */
.L_x_692:
[----:B------:R-:W-:Y:S05]  /*1810*/  @!P1 EXIT ;  /* 0x000000000000994d */ /* 0x000fea0003800000 */
[----:B01----:R-:W0:Y:S01]  /*1820*/  LDC.64 R6, c[0x0][0x390] ;  /* 0x0000e400ff067b82 */ /* 0x003e220000000a00 */
[----:B------:R1:W2:Y:S01]  /*1830*/  MUFU.RCP R11, R4 ;  /* 0x00000004000b7308 */ /* 0x0002a20000001000 */
[----:B------:R-:W-:Y:S02]  /*1840*/  IMAD.IADD R5, R0, 0x1, R5 ;  /* 0x0000000100057824 */ /* 0x000fe400078e0205 */
[----:B------:R-:W-:-:S07]  /*1850*/  IMAD.MOV R15, RZ, RZ, -R15 ;  /* 0x000000ffff0f7224 */ /* 0x000fce00078e0a0f */
.L_x_693:
        /* <DEDUP_REMOVED lines=9> */
.L_x_694:
        /* <DEDUP_REMOVED lines=9> */
.L_x_3789:


//--------------------- .text._ZN4vllm3moe10topkGatingILi8ELi32ELi4ELi16ELi32El6__halfLNS0_11ScoringFuncE1EEEvPKT5_PKbPfiPT4_PiiiibPKf --------------------------
	.section	.text._ZN4vllm3moe10topkGatingILi8ELi32ELi4ELi16ELi32El6__halfLNS0_11ScoringFuncE1EEEvPKT5_PKbPfiPT4_PiiiibPKf,"ax",@progbits
	.align	128
        .global         _ZN4vllm3moe10topkGatingILi8ELi32ELi4ELi16ELi32El6__halfLNS0_11ScoringFuncE1EEEvPKT5_PKbPfiPT4_PiiiibPKf
        .type           _ZN4vllm3moe10topkGatingILi8ELi32ELi4ELi16ELi32El6__halfLNS0_11ScoringFuncE1EEEvPKT5_PKbPfiPT4_PiiiibPKf,@function
        .size           _ZN4vllm3moe10topkGatingILi8ELi32ELi4ELi16ELi32El6__halfLNS0_11ScoringFuncE1EEEvPKT5_PKbPfiPT4_PiiiibPKf,(.L_x_3790 - _ZN4vllm3moe10topkGatingILi8ELi32ELi4ELi16ELi32El6__halfLNS0_11ScoringFuncE1EEEvPKT5_PKbPfiPT4_PiiiibPKf)
        .other          _ZN4vllm3moe10topkGatingILi8ELi32ELi4ELi16ELi32El6__halfLNS0_11ScoringFuncE1EEEvPKT5_PKbPfiPT4_PiiiibPKf,@"STO_CUDA_ENTRY STV_DEFAULT"
_ZN4vllm3moe10topkGatingILi8ELi32ELi4ELi16ELi32El6__halfLNS0_11ScoringFuncE1EEEvPKT5_PKbPfiPT4_PiiiibPKf:
.text._ZN4vllm3moe10topkGatingILi8ELi32ELi4ELi16ELi32El6__halfLNS0_11ScoringFuncE1EEEvPKT5_PKbPfiPT4_PiiiibPKf:
        /* <DEDUP_REMOVED lines=127> */
.L_x_700:
        /* <DEDUP_REMOVED lines=43> */
[----:B------:R-:W-:Y:S01]  /*0aa0*/  SHFL.BFLY PT, R28, R15, 0x1, 0x1c1f ;  /* 0x0c3c1f000f1c7f89 */ /* 0x000fe200000e0000 */
[----:B----4-:R-:W-:-:S13]  /*0ab0*/  FSETP.GEU.FTZ.AND P2, PT, R16, R17, PT ;  /* 0x000000111000720b */ /* 0x010fda0003f5e000 */
[----:B------:R-:W-:Y:S02]  /*0ac0*/  @P2 FSETP.NEU.FTZ.AND P3, PT, R16, R17, PT ;  /* 0x000000111000220b */ /* 0x000fe40003f7d000 */
[----:B------:R-:W4:Y:S02]  /*0ad0*/  SHFL.BFLY PT, R17, R14, 0x1, 0x1c1f ;  /* 0x0c3c1f000e117f89 */ /* 0x000f2400000e0000 */
[----:B----4-:R-:W-:-:S04]  /*0ae0*/  @P2 ISETP.LT.AND P0, PT, R17, R14, !P3 ;  /* 0x0000000e1100220c */ /* 0x010fc80005f01270 */
[----:B------:R-:W-:Y:S02]  /*0af0*/  SEL R27, R17, R14, P0 ;  /* 0x0000000e111b7207 */ /* 0x000fe40000000000 */
[----:B------:R-:W-:Y:S01]  /*0b00*/  FSEL R28, R28, R15, P0 ;  /* 0x0000000f1c1c7208 */ /* 0x000fe20000000000 */
        /* <DEDUP_REMOVED lines=23> */
.L_x_697:
[----:B0123--:R-:W-:Y:S05]  /*0c80*/  BSYNC.RECONVERGENT B0 ;  /* 0x0000000000007941 */ /* 0x00ffea0003800200 */
.L_x_696:
        /* <DEDUP_REMOVED lines=37> */
.L_x_699:
[----:B------:R-:W-:Y:S05]  /*0ee0*/  BSYNC.RECONVERGENT B0 ;  /* 0x0000000000007941 */ /* 0x000fea0003800200 */
.L_x_698:
[----:B------:R-:W-:Y:S02]  /*0ef0*/  VIADD R26, R26, UR11 ;  /* 0x0000000b1a1a7c36 */ /* 0x000fe40008000000 */
[----:B------:R-:W-:Y:S01]  /*0f00*/  VIADD R25, R25, 0x1 ;  /* 0x0000000119197836 */ /* 0x000fe20000000000 */
[----:B------:R-:W-:Y:S06]  /*0f10*/  @P0 BRA `(.L_x_700) ;  /* 0xfffffff800340947 */ /* 0x000fec000383ffff */
.L_x_695:
        /* <DEDUP_REMOVED lines=22> */
.L_x_702:
        /* <DEDUP_REMOVED lines=55> */
.L_x_701:
        /* <DEDUP_REMOVED lines=34> */
.L_x_703:
        /* <DEDUP_REMOVED lines=22> */
.L_x_704:
[----:B------:R-:W-:Y:S05]  /*1770*/  @!P1 EXIT ;  /* 0x000000000000994d */ /* 0x000fea0003800000 */
[----:B01----:R-:W0:Y:S01]  /*1780*/  LDC.64 R6, c[0x0][0x390] ;  /* 0x0000e400ff067b82 */ /* 0x003e220000000a00 */
[----:B------:R1:W2:Y:S01]  /*1790*/  MUFU.RCP R11, R4 ;  /* 0x00000004000b7308 */ /* 0x0002a20000001000 */
[----:B------:R-:W-:Y:S02]  /*17a0*/  IMAD.IADD R5, R0, 0x1, R5 ;  /* 0x0000000100057824 */ /* 0x000fe400078e0205 */
[----:B------:R-:W-:-:S07]  /*17b0*/  IMAD.MOV R15, RZ, RZ, -R15 ;  /* 0x000000ffff0f7224 */ /* 0x000fce00078e0a0f */
.L_x_705:
        /* <DEDUP_REMOVED lines=9> */
.L_x_706:
        /* <DEDUP_REMOVED lines=11> */
.L_x_3790:


//--------------------- .text._ZN4vllm3moe10topkGatingILi8ELi16ELi4ELi16ELi32El6__halfLNS0_11ScoringFuncE1EEEvPKT5_PKbPfiPT4_PiiiibPKf --------------------------
	.section	.text._ZN4vllm3moe10topkGatingILi8ELi16ELi4ELi16ELi32El6__halfLNS0_11ScoringFuncE1EEEvPKT5_PKbPfiPT4_PiiiibPKf,"ax",@progbits
	.align	128
        .global         _ZN4vllm3moe10topkGatingILi8ELi16ELi4ELi16ELi32El6__halfLNS0_11ScoringFuncE1EEEvPKT5_PKbPfiPT4_PiiiibPKf
        .type           _ZN4vllm3moe10topkGatingILi8ELi16ELi4ELi16ELi32El6__halfLNS0_11ScoringFuncE1EEEvPKT5_PKbPfiPT4_PiiiibPKf,@function
        .size           _ZN4vllm3moe10topkGatingILi8ELi16ELi4ELi16ELi32El6__halfLNS0_11ScoringFuncE1EEEvPKT5_PKbPfiPT4_PiiiibPKf,(.L_x_3791 - _ZN4vllm3moe10topkGatingILi8ELi16ELi4ELi16ELi32El6__halfLNS0_11ScoringFuncE1EEEvPKT5_PKbPfiPT4_PiiiibPKf)
        .other          _ZN4vllm3moe10topkGatingILi8ELi16ELi4ELi16ELi32El6__halfLNS0_11ScoringFuncE1EEEvPKT5_PKbPfiPT4_PiiiibPKf,@"STO_CUDA_ENTRY STV_DEFAULT"
_ZN4vllm3moe10topkGatingILi8ELi16ELi4ELi16ELi32El6__halfLNS0_11ScoringFuncE1EEEvPKT5_PKbPfiPT4_PiiiibPKf:
.text._ZN4vllm3moe10topkGatingILi8ELi16ELi4ELi16ELi32El6__halfLNS0_11ScoringFuncE1EEEvPKT5_PKbPfiPT4_PiiiibPKf:
        /* <DEDUP_REMOVED lines=108> */
[----:B------:R-:W-:Y:S01]  /*06c0*/  @!P0 IMAD.MOV.U32 R12, RZ, RZ, R4 ;  /* 0x000000ffff0c8224 */ /* 0x000fe200078e0004 */
[----:B------:R-:W-:Y:S01]  /*06d0*/  @!P0 MOV R19, R7 ;  /* 0x0000000700138202 */ /* 0x000fe20000000f00 */
[----:B------:R-:W-:-:S02]  /*06e0*/  @!P0 IMAD.MOV.U32 R13, RZ, RZ, R5 ;  /* 0x000000ffff0d8224 */ /* 0x000fc400078e0005 */
[----:B------:R-:W-:Y:S01]  /*06f0*/  @P0 FADD.FTZ R23, R11, R14 ;  /* 0x0000000e0b170221 */ /* 0x000fe20000010000 */
        /* <DEDUP_REMOVED lines=15> */
.L_x_712:
        /* <DEDUP_REMOVED lines=8> */
[CC--:B------:R-:W-:Y:S02]  /*0870*/  FSETP.GT.FTZ.AND P3, PT, R19.reuse, R14.reuse, PT ;  /* 0x0000000e1300720b */ /* 0x0c0fe40003f74000 */
[----:B------:R-:W-:Y:S02]  /*0880*/  SEL R16, R16, 0x2, !P2 ;  /* 0x0000000210107807 */ /* 0x000fe40005000000 */
[----:B------:R-:W-:Y:S02]  /*0890*/  FSEL R15, R19, R14, P3 ;  /* 0x0000000e130f7208 */ /* 0x000fe40001800000 */
[----:B------:R-:W-:-:S02]  /*08a0*/  SEL R16, R16, 0x3, !P3 ;  /* 0x0000000310107807 */ /* 0x000fc40005800000 */
[CC--:B------:R-:W-:Y:S02]  /*08b0*/  FSETP.GT.FTZ.AND P0, PT, R20.reuse, R15.reuse, PT ;  /* 0x0000000f1400720b */ /* 0x0c0fe40003f14000 */
[----:B------:R-:W-:Y:S02]  /*08c0*/  FSEL R17, R7, R28, P3 ;  /* 0x0000001c07117208 */ /* 0x000fe40001800000 */
[----:B------:R-:W-:Y:S02]  /*08d0*/  FSEL R14, R20, R15, P0 ;  /* 0x0000000f140e7208 */ /* 0x000fe40000000000 */
[----:B------:R-:W-:Y:S02]  /*08e0*/  SEL R16, R16, 0x4, !P0 ;  /* 0x0000000410107807 */ /* 0x000fe40004000000 */
[----:B------:R-:W-:-:S04]  /*08f0*/  FSETP.GT.FTZ.AND P4, PT, R21, R14, PT ;  /* 0x0000000e1500720b */ /* 0x000fc80003f94000 */
[----:B------:R-:W-:-:S04]  /*0900*/  FSEL R15, R21, R14, P4 ;  /* 0x0000000e150f7208 */ /* 0x000fc80002000000 */
[----:B------:R-:W-:-:S04]  /*0910*/  FSETP.GT.FTZ.AND P5, PT, R22, R15, PT ;  /* 0x0000000f1600720b */ /* 0x000fc80003fb4000 */
[----:B------:R-:W-:-:S04]  /*0920*/  FSEL R14, R22, R15, P5 ;  /* 0x0000000f160e7208 */ /* 0x000fc80002800000 */
[----:B------:R-:W-:-:S04]  /*0930*/  FSETP.GT.FTZ.AND P6, PT, R23, R14, PT ;  /* 0x0000000e1700720b */ /* 0x000fc80003fd4000 */
[----:B------:R-:W-:-:S05]  /*0940*/  FSEL R14, R23, R14, P6 ;  /* 0x0000000e170e7208 */ /* 0x000fca0003000000 */
[----:B------:R-:W4:Y:S02]  /*0950*/  SHFL.BFLY PT, R15, R14, 0x1, 0x1e1f ;  /* 0x0c3e1f000e0f7f89 */ /* 0x000f2400000e0000 */
[----:B----4-:R-:W-:-:S13]  /*0960*/  FSETP.GEU.FTZ.AND P2, PT, R14, R15, PT ;  /* 0x0000000f0e00720b */ /* 0x010fda0003f5e000 */
[----:B------:R-:W-:Y:S02]  /*0970*/  @P2 FSETP.NEU.FTZ.AND P3, PT, R14, R15, PT ;  /* 0x0000000f0e00220b */ /* 0x000fe40003f7d000 */
[----:B------:R-:W-:Y:S02]  /*0980*/  SEL R15, R16, 0x5, !P4 ;  /* 0x00000005100f7807 */ /* 0x000fe40006000000 */
[----:B------:R-:W-:Y:S02]  /*0990*/  FSEL R16, R8, R17, P0 ;  /* 0x0000001108107208 */ /* 0x000fe40000000000 */
[----:B------:R-:W-:Y:S02]  /*09a0*/  SEL R17, R15, 0x6, !P5 ;  /* 0x000000060f117807 */ /* 0x000fe40006800000 */
[----:B------:R-:W-:Y:S02]  /*09b0*/  FSEL R15, R9, R16, P4 ;  /* 0x00000010090f7208 */ /* 0x000fe40002000000 */
[----:B------:R-:W-:-:S02]  /*09c0*/  SEL R17, R17, 0x7, !P6 ;  /* 0x0000000711117807 */ /* 0x000fc40007000000 */
[----:B------:R-:W-:Y:S02]  /*09d0*/  FSEL R14, R10, R15, P5 ;  /* 0x0000000f0a0e7208 */ /* 0x000fe40002800000 */
[C---:B------:R-:W-:Y:S01]  /*09e0*/  ISETP.NE.AND P4, PT, R2.reuse, RZ, PT ;  /* 0x000000ff0200720c */ /* 0x040fe20003f85270 */
[----:B------:R-:W-:Y:S01]  /*09f0*/  IMAD R17, R2, 0x8, R17 ;  /* 0x0000000802117824 */ /* 0x000fe200078e0211 */
[----:B------:R-:W-:Y:S02]  /*0a00*/  FSEL R14, R11, R14, P6 ;  /* 0x0000000e0b0e7208 */ /* 0x000fe40003000000 */
[----:B------:R-:W-:Y:S02]  /*0a10*/  PLOP3.LUT P0, PT, PT, PT, PT, 0x80, 0x8 ;  /* 0x000000000008781c */ /* 0x000fe40003f0f070 */
[----:B------:R-:W4:Y:S04]  /*0a20*/  SHFL.BFLY PT, R16, R17, 0x1, 0x1e1f ;  /* 0x0c3e1f0011107f89 */ /* 0x000f2800000e0000 */
[----:B------:R-:W5:Y:S01]  /*0a30*/  SHFL.BFLY PT, R15, R14, 0x1, 0x1e1f ;  /* 0x0c3e1f000e0f7f89 */ /* 0x000f6200000e0000 */
[----:B----4-:R-:W-:-:S04]  /*0a40*/  @P2 ISETP.LT.AND P0, PT, R16, R17, !P3 ;  /* 0x000000111000220c */ /* 0x010fc80005f01270 */
[----:B------:R-:W-:Y:S02]  /*0a50*/  SEL R27, R16, R17, P0 ;  /* 0x00000011101b7207 */ /* 0x000fe40000000000 */
[----:B-----5:R-:W-:Y:S01]  /*0a60*/  FSEL R28, R15, R14, P0 ;  /* 0x0000000e0f1c7208 */ /* 0x020fe20000000000 */
[----:B------:R-:W-:Y:S06]  /*0a70*/  @P4 BRA `(.L_x_709) ;  /* 0x0000000000584947 */ /* 0x000fec0003800000 */
[----:B------:R-:W4:Y:S01]  /*0a80*/  LDC.64 R14, c[0x0][0x390] ;  /* 0x0000e400ff0e7b82 */ /* 0x000f220000000a00 */
[C---:B--2---:R-:W-:Y:S01]  /*0a90*/  IADD3 R16, PT, PT, R27.reuse, -UR9, RZ ;  /* 0x800000091b107c10 */ /* 0x044fe2000fffe0ff */
[----:B0-----:R-:W-:Y:S01]  /*0aa0*/  UPRMT UR5, UR8, 0x8880, URZ ;  /* 0x0000888008057896 */ /* 0x001fe200080000ff */
[C---:B---3--:R-:W-:Y:S02]  /*0ab0*/  ISETP.GE.AND P2, PT, R27.reuse, UR10, PT ;  /* 0x0000000a1b007c0c */ /* 0x048fe4000bf46270 */
[----:B------:R-:W-:Y:S02]  /*0ac0*/  SHF.R.S32.HI R17, RZ, 0x1f, R16 ;  /* 0x0000001fff117819 */ /* 0x000fe40000011410 */
[----:B------:R-:W-:Y:S02]  /*0ad0*/  ISETP.GE.AND P0, PT, R27, UR9, PT ;  /* 0x000000091b007c0c */ /* 0x000fe4000bf06270 */
        /* <DEDUP_REMOVED lines=16> */
.L_x_709:
[----:B0123--:R-:W-:Y:S05]  /*0be0*/  BSYNC.RECONVERGENT B0 ;  /* 0x0000000000007941 */ /* 0x00ffea0003800200 */
.L_x_708:
        /* <DEDUP_REMOVED lines=29> */
[C---:B------:R-:W-:Y:S02]  /*0dc0*/  ISETP.EQ.AND P6, PT, R14.reuse, 0x18, PT ;  /* 0x000000180e00780c */ /* 0x040fe40003fc2270 */
[----:B------:R-:W-:Y:S01]  /*0dd0*/  @P5 MOV R18, 0xc61c4000 ;  /* 0xc61c400000125802 */ /* 0x000fe20000000f00 */
[----:B------:R-:W-:Y:S01]  /*0de0*/  @P2 IMAD.MOV.U32 R19, RZ, RZ, -0x39e3c000 ;  /* 0xc61c4000ff132424 */ /* 0x000fe200078e00ff */
[----:B------:R-:W-:Y:S01]  /*0df0*/  ISETP.EQ.AND P5, PT, R14, 0x1c, PT ;  /* 0x0000001c0e00780c */ /* 0x000fe20003fa2270 */
[----:B------:R-:W-:-:S06]  /*0e00*/  @P4 IMAD.MOV.U32 R20, RZ, RZ, -0x39e3c000 ;  /* 0xc61c4000ff144424 */ /* 0x000fcc00078e00ff */
[----:B------:R-:W-:Y:S02]  /*0e10*/  @P3 IMAD.MOV.U32 R21, RZ, RZ, -0x39e3c000 ;  /* 0xc61c4000ff153424 */ /* 0x000fe400078e00ff */
[----:B------:R-:W-:-:S04]  /*0e20*/  @P6 IMAD.MOV.U32 R22, RZ, RZ, -0x39e3c000 ;  /* 0xc61c4000ff166424 */ /* 0x000fc800078e00ff */
[----:B------:R-:W-:-:S07]  /*0e30*/  @P5 IMAD.MOV.U32 R23, RZ, RZ, -0x39e3c000 ;  /* 0xc61c4000ff175424 */ /* 0x000fce00078e00ff */
.L_x_711:
[----:B------:R-:W-:Y:S05]  /*0e40*/  BSYNC.RECONVERGENT B0 ;  /* 0x0000000000007941 */ /* 0x000fea0003800200 */
.L_x_710:
[----:B------:R-:W-:Y:S02]  /*0e50*/  VIADD R26, R26, UR11 ;  /* 0x0000000b1a1a7c36 */ /* 0x000fe40008000000 */
[----:B------:R-:W-:Y:S01]  /*0e60*/  VIADD R25, R25, 0x1 ;  /* 0x0000000119197836 */ /* 0x000fe20000000000 */
[----:B------:R-:W-:Y:S06]  /*0e70*/  @P0 BRA `(.L_x_712) ;  /* 0xfffffff8005c0947 */ /* 0x000fec000383ffff */
.L_x_707:
        /* <DEDUP_REMOVED lines=8> */
[----:B------:R-:W-:Y:S01]  /*0f00*/  HFMA2 R5, -RZ, RZ, 0, 0 ;  /* 0x00000000ff057431 */ /* 0x000fe200000001ff */
        /* <DEDUP_REMOVED lines=13> */
.L_x_714:
        /* <DEDUP_REMOVED lines=55> */
.L_x_713:
        /* <DEDUP_REMOVED lines=34> */
.L_x_715:
        /* <DEDUP_REMOVED lines=22> */
.L_x_716:
[----:B------:R-:W-:Y:S05]  /*16d0*/  @!P1 EXIT ;  /* 0x000000000000994d */ /* 0x000fea0003800000 */
[----:B01----:R-:W0:Y:S01]  /*16e0*/  LDC.64 R6, c[0x0][0x390] ;  /* 0x0000e400ff067b82 */ /* 0x003e220000000a00 */
[----:B------:R1:W2:Y:S01]  /*16f0*/  MUFU.RCP R11, R4 ;  /* 0x00000004000b7308 */ /* 0x0002a20000001000 */
[----:B------:R-:W-:Y:S02]  /*1700*/  IMAD.IADD R5, R0, 0x1, R5 ;  /* 0x0000000100057824 */ /* 0x000fe400078e0205 */
[----:B------:R-:W-:-:S07]  /*1710*/  IMAD.MOV R15, RZ, RZ, -R15 ;  /* 0x000000ffff0f7224 */ /* 0x000fce00078e0a0f */
.L_x_717:
        /* <DEDUP_REMOVED lines=9> */
.L_x_718:
        /* <DEDUP_REMOVED lines=13> */
.L_x_3791:


//--------------------- .text._ZN4vllm3moe10topkGatingILi8ELi8ELi4ELi16ELi32El6__halfLNS0_11ScoringFuncE1EEEvPKT5_PKbPfiPT4_PiiiibPKf --------------------------
	.section	.text._ZN4vllm3moe10topkGatingILi8ELi8ELi4ELi16ELi32El6__halfLNS0_11ScoringFuncE1EEEvPKT5_PKbPfiPT4_PiiiibPKf,"ax",@progbits
	.align	128
        .global         _ZN4vllm3moe10topkGatingILi8ELi8ELi4ELi16ELi32El6__halfLNS0_11ScoringFuncE1EEEvPKT5_PKbPfiPT4_PiiiibPKf
        .type           _ZN4vllm3moe10topkGatingILi8ELi8ELi4ELi16ELi32El6__halfLNS0_11ScoringFuncE1EEEvPKT5_PKbPfiPT4_PiiiibPKf,@function
        .size           _ZN4vllm3moe10topkGatingILi8ELi8ELi4ELi16ELi32El6__halfLNS0_11ScoringFuncE1EEEvPKT5_PKbPfiPT4_PiiiibPKf,(.L_x_3792 - _ZN4vllm3moe10topkGatingILi8ELi8ELi4ELi16ELi32El6__halfLNS0_11ScoringFuncE1EEEvPKT5_PKbPfiPT4_PiiiibPKf)
        .other          _ZN4vllm3moe10topkGatingILi8ELi8ELi4ELi16ELi32El6__halfLNS0_11ScoringFuncE1EEEvPKT5_PKbPfiPT4_PiiiibPKf,@"STO_CUDA_ENTRY STV_DEFAULT"
_ZN4vllm3moe10topkGatingILi8ELi8ELi4ELi16ELi32El6__halfLNS0_11ScoringFuncE1EEEvPKT5_PKbPfiPT4_PiiiibPKf:
.text._ZN4vllm3moe10topkGatingILi8ELi8ELi4ELi16ELi32El6__halfLNS0_11ScoringFuncE1EEEvPKT5_PKbPfiPT4_PiiiibPKf:
        /* <DEDUP_REMOVED lines=35> */
[--C-:B----4-:R-:W-:Y:S02]  /*0230*/  HADD2.F32 R16, -RZ, R4.reuse.H0_H0 ;  /* 0x20000004ff107230 */ /* 0x110fe40000004100 */
[--C-:B--2---:R-:W-:Y:S02]  /*0240*/  HADD2.F32 R13, -RZ, R5.reuse.H0_H0 ;  /* 0x20000005ff0d7230 */ /* 0x104fe40000004100 */
[----:B------:R-:W-:Y:S02]  /*0250*/  HADD2.F32 R4, -RZ, R4.H1_H1 ;  /* 0x30000004ff047230 */ /* 0x000fe40000004100 */
[----:B------:R-:W-:Y:S01]  /*0260*/  FMUL.FTZ R12, R16, -1.4426950216293334961 ;  /* 0xbfb8aa3b100c7820 */ /* 0x000fe20000410000 */
[----:B------:R-:W-:Y:S02]  /*0270*/  HADD2.F32 R16, -RZ, R5.H1_H1 ;  /* 0x30000005ff107230 */ /* 0x000fe40000004100 */
[----:B------:R-:W-:Y:S01]  /*0280*/  FMUL.FTZ R5, R13, -1.4426950216293334961 ;  /* 0xbfb8aa3b0d057820 */ /* 0x000fe20000410000 */
[----:B0-----:R-:W-:-:S02]  /*0290*/  HADD2.F32 R14, -RZ, R6.H0_H0 ;  /* 0x20000006ff0e7230 */ /* 0x001fc40000004100 */
[----:B------:R-:W-:Y:S01]  /*02a0*/  FMUL.FTZ R4, R4, -1.4426950216293334961 ;  /* 0xbfb8aa3b04047820 */ /* 0x000fe20000410000 */
[----:B------:R-:W-:Y:S02]  /*02b0*/  HADD2.F32 R6, -RZ, R6.H1_H1 ;  /* 0x30000006ff067230 */ /* 0x000fe40000004100 */
[----:B------:R-:W-:Y:S01]  /*02c0*/  FMUL.FTZ R13, R16, -1.4426950216293334961 ;  /* 0xbfb8aa3b100d7820 */ /* 0x000fe20000410000 */
[----:B------:R-:W0:Y:S01]  /*02d0*/  MUFU.EX2 R12, R12 ;  /* 0x0000000c000c7308 */ /* 0x000e220000000800 */
[----:B------:R-:W-:Y:S01]  /*02e0*/  FMUL.FTZ R14, R14, -1.4426950216293334961 ;  /* 0xbfb8aa3b0e0e7820 */ /* 0x000fe20000410000 */
[----:B------:R-:W-:Y:S01]  /*02f0*/  FMUL.FTZ R15, R6, -1.4426950216293334961 ;  /* 0xbfb8aa3b060f7820 */ /* 0x000fe20000410000 */
[--C-:B------:R-:W-:Y:S02]  /*0300*/  HADD2.F32 R6, -RZ, R7.reuse.H0_H0 ;  /* 0x20000007ff067230 */ /* 0x100fe40000004100 */
[----:B------:R-:W-:-:S03]  /*0310*/  HADD2.F32 R7, -RZ, R7.H1_H1 ;  /* 0x30000007ff077230 */ /* 0x000fc60000004100 */
[----:B------:R-:W2:Y:S01]  /*0320*/  MUFU.EX2 R4, R4 ;  /* 0x0000000400047308 */ /* 0x000ea20000000800 */
[----:B------:R-:W-:Y:S01]  /*0330*/  FMUL.FTZ R6, R6, -1.4426950216293334961 ;  /* 0xbfb8aa3b06067820 */ /* 0x000fe20000410000 */
[----:B------:R-:W-:-:S06]  /*0340*/  FMUL.FTZ R7, R7, -1.4426950216293334961 ;  /* 0xbfb8aa3b07077820 */ /* 0x000fcc0000410000 */
[----:B------:R-:W4:Y:S01]  /*0350*/  MUFU.EX2 R5, R5 ;  /* 0x0000000500057308 */ /* 0x000f220000000800 */
[----:B0-----:R-:W-:Y:S01]  /*0360*/  FADD.FTZ R12, R12, 1 ;  /* 0x3f8000000c0c7421 */ /* 0x001fe20000010000 */
[----:B---3--:R-:W-:-:S06]  /*0370*/  ISETP.EQ.OR P0, PT, R11, RZ, !P0 ;  /* 0x000000ff0b00720c */ /* 0x008fcc0004702670 */
[----:B------:R-:W0:Y:S01]  /*0380*/  MUFU.EX2 R13, R13 ;  /* 0x0000000d000d7308 */ /* 0x000e220000000800 */
[----:B--2---:R-:W-:-:S07]  /*0390*/  FADD.FTZ R4, R4, 1 ;  /* 0x3f80000004047421 */ /* 0x004fce0000010000 */
[----:B------:R-:W2:Y:S01]  /*03a0*/  MUFU.EX2 R14, R14 ;  /* 0x0000000e000e7308 */ /* 0x000ea20000000800 */
[----:B----4-:R-:W-:-:S07]  /*03b0*/  FADD.FTZ R5, R5, 1 ;  /* 0x3f80000005057421 */ /* 0x010fce0000010000 */
[----:B------:R-:W3:Y:S01]  /*03c0*/  MUFU.EX2 R16, R6 ;  /* 0x0000000600107308 */ /* 0x000ee20000000800 */
[----:B0-----:R-:W-:-:S07]  /*03d0*/  FADD.FTZ R13, R13, 1 ;  /* 0x3f8000000d0d7421 */ /* 0x001fce0000010000 */
[----:B------:R-:W0:Y:S01]  /*03e0*/  MUFU.EX2 R15, R15 ;  /* 0x0000000f000f7308 */ /* 0x000e220000000800 */
[----:B--2---:R-:W-:-:S07]  /*03f0*/  FADD.FTZ R14, R14, 1 ;  /* 0x3f8000000e0e7421 */ /* 0x004fce0000010000 */
[----:B------:R3:W2:Y:S08]  /*0400*/  MUFU.EX2 R22, R7 ;  /* 0x0000000700167308 */ /* 0x0006b00000000800 */
[----:B------:R-:W4:Y:S01]  /*0410*/  MUFU.RCP R25, R12 ;  /* 0x0000000c00197308 */ /* 0x000f220000001000 */
[----:B---3--:R-:W-:Y:S01]  /*0420*/  FADD.FTZ R7, R16, 1 ;  /* 0x3f80000010077421 */ /* 0x008fe20000010000 */
[----:B0-----:R-:W-:Y:S01]  /*0430*/  FADD.FTZ R15, R15, 1 ;  /* 0x3f8000000f0f7421 */ /* 0x001fe20000010000 */
[----:B-1----:R-:W-:-:S05]  /*0440*/  IMAD.U32 R16, RZ, RZ, UR4 ;  /* 0x00000004ff107e24 */ /* 0x002fca000f8e00ff */
[----:B------:R-:W0:Y:S01]  /*0450*/  MUFU.RCP R4, R4 ;  /* 0x0000000400047308 */ /* 0x000e220000001000 */
[----:B--2---:R-:W-:Y:S01]  /*0460*/  FADD.FTZ R22, R22, 1 ;  /* 0x3f80000016167421 */ /* 0x004fe20000010000 */
[----:B------:R-:W-:-:S06]  /*0470*/  ISETP.GE.AND P2, PT, R16, 0x1, PT ;  /* 0x000000011000780c */ /* 0x000fcc0003f46270 */
[----:B------:R-:W1:Y:S01]  /*0480*/  MUFU.RCP R5, R5 ;  /* 0x0000000500057308 */ /* 0x000e620000001000 */
[----:B----4-:R-:W-:-:S04]  /*0490*/  FSETP.NE.FTZ.AND P5, PT, |R25|, +INF , PT ;  /* 0x7f8000001900780b */ /* 0x010fc80003fb5200 */
[----:B------:R-:W-:-:S03]  /*04a0*/  FSEL R25, R25, RZ, P5 ;  /* 0x000000ff19197208 */ /* 0x000fc60002800000 */
[----:B------:R-:W2:Y:S01]  /*04b0*/  MUFU.RCP R13, R13 ;  /* 0x0000000d000d7308 */ /* 0x000ea20000001000 */
[C---:B0-----:R-:W-:Y:S01]  /*04c0*/  FSETP.NE.FTZ.AND P6, PT, |R4|.reuse, +INF , PT ;  /* 0x7f8000000400780b */ /* 0x041fe20003fd5200 */
[----:B-----5:R-:W-:Y:S01]  /*04d0*/  @P1 FADD.FTZ R11, R25, R10 ;  /* 0x0000000a190b1221 */ /* 0x020fe20000010000 */
[----:B------:R-:W-:Y:S02]  /*04e0*/  @!P1 IMAD.MOV.U32 R11, RZ, RZ, R25 ;  /* 0x000000ffff0b9224 */ /* 0x000fe400078e0019 */
[----:B------:R-:W-:-:S03]  /*04f0*/  FSEL R24, R4, RZ, P6 ;  /* 0x000000ff04187208 */ /* 0x000fc60003000000 */
[----:B------:R-:W0:Y:S01]  /*0500*/  MUFU.RCP R14, R14 ;  /* 0x0000000e000e7308 */ /* 0x000e220000001000 */
[C---:B-1----:R-:W-:Y:S01]  /*0510*/  FSETP.NE.FTZ.AND P3, PT, |R5|.reuse, +INF , PT ;  /* 0x7f8000000500780b */ /* 0x042fe20003f75200 */
[----:B------:R-:W-:Y:S01]  /*0520*/  @P1 FADD.FTZ R10, R24, R9 ;  /* 0x00000009180a1221 */ /* 0x000fe20000010000 */
[----:B------:R-:W-:Y:S02]  /*0530*/  @!P1 IMAD.MOV.U32 R10, RZ, RZ, R24 ;  /* 0x000000ffff0a9224 */ /* 0x000fe400078e0018 */
[----:B------:R-:W-:-:S03]  /*0540*/  FSEL R23, R5, RZ, P3 ;  /* 0x000000ff05177208 */ /* 0x000fc60001800000 */
[----:B------:R1:W3:Y:S01]  /*0550*/  MUFU.RCP R6, R15 ;  /* 0x0000000f00067308 */ /* 0x0002e20000001000 */
[----:B--2---:R-:W-:Y:S01]  /*0560*/  FSETP.NE.FTZ.AND P4, PT, |R13|, +INF , PT ;  /* 0x7f8000000d00780b */ /* 0x004fe20003f95200 */
[----:B------:R-:W-:Y:S01]  /*0570*/  @P1 FADD.FTZ R9, R23, R8 ;  /* 0x0000000817091221 */ /* 0x000fe20000010000 */
[----:B------:R-:W-:-:S05]  /*0580*/  @!P1 IMAD.MOV.U32 R9, RZ, RZ, R23 ;  /* 0x000000ffff099224 */ /* 0x000fca00078e0017 */
[----:B------:R-:W2:Y:S01]  /*0590*/  MUFU.RCP R7, R7 ;  /* 0x0000000700077308 */ /* 0x000ea20000001000 */
[----:B0-----:R-:W-:-:S04]  /*05a0*/  FSETP.NE.FTZ.AND P5, PT, |R14|, +INF , PT ;  /* 0x7f8000000e00780b */ /* 0x001fc80003fb5200 */
[----:B-1----:R-:W-:-:S03]  /*05b0*/  FSEL R15, R14, RZ, P5 ;  /* 0x000000ff0e0f7208 */ /* 0x002fc60002800000 */
[----:B------:R0:W1:Y:S01]  /*05c0*/  MUFU.RCP R12, R22 ;  /* 0x00000016000c7308 */ /* 0x0000620000001000 */
[----:B---3--:R-:W-:-:S04]  /*05d0*/  FSETP.NE.FTZ.AND P6, PT, |R6|, +INF , PT ;  /* 0x7f8000000600780b */ /* 0x008fc80003fd5200 */
[----:B------:R-:W-:Y:S02]  /*05e0*/  FSEL R14, R6, RZ, P6 ;  /* 0x000000ff060e7208 */ /* 0x000fe40003000000 */
[----:B0-----:R-:W-:-:S03]  /*05f0*/  FSEL R22, R13, RZ, P4 ;  /* 0x000000ff0d167208 */ /* 0x001fc60002000000 */
[----:B------:R-:W-:Y:S01]  /*0600*/  @P1 FADD.FTZ R6, R14, R19 ;  /* 0x000000130e061221 */ /* 0x000fe20000010000 */
[C---:B--2---:R-:W-:Y:S01]  /*0610*/  FSETP.NE.FTZ.AND P3, PT, |R7|.reuse, +INF , PT ;  /* 0x7f8000000700780b */ /* 0x044fe20003f75200 */
[----:B------:R-:W-:Y:S02]  /*0620*/  @!P1 IMAD.MOV.U32 R6, RZ, RZ, R14 ;  /* 0x000000ffff069224 */ /* 0x000fe400078e000e */
[----:B------:R-:W-:Y:S01]  /*0630*/  @P1 FADD.FTZ R8, R22, R21 ;  /* 0x0000001516081221 */ /* 0x000fe20000010000 */
[----:B------:R-:W-:Y:S01]  /*0640*/  FSEL R13, R7, RZ, P3 ;  /* 0x000000ff070d7208 */ /* 0x000fe20001800000 */
[----:B------:R-:W-:Y:S01]  /*0650*/  @P1 FADD.FTZ R7, R15, R28 ;  /* 0x0000001c0f071221 */ /* 0x000fe20000010000 */
[C---:B-1----:R-:W-:Y:S01]  /*0660*/  FSETP.NE.FTZ.AND P4, PT, |R12|.reuse, +INF , PT ;  /* 0x7f8000000c00780b */ /* 0x042fe20003f95200 */
[----:B------:R-:W-:Y:S02]  /*0670*/  @!P1 IMAD.MOV.U32 R8, RZ, RZ, R22 ;  /* 0x000000ffff089224 */ /* 0x000fe400078e0016 */
[----:B------:R-:W-:Y:S01]  /*0680*/  @P1 FADD.FTZ R33, R13, R20 ;  /* 0x000000140d211221 */ /* 0x000fe20000010000 */
[----:B------:R-:W-:Y:S01]  /*0690*/  FSEL R12, R12, RZ, P4 ;  /* 0x000000ff0c0c7208 */ /* 0x000fe20002000000 */
[----:B------:R-:W-:-:S02]  /*06a0*/  @!P1 IMAD.MOV.U32 R7, RZ, RZ, R15 ;  /* 0x000000ffff079224 */ /* 0x000fc400078e000f */
        /* <DEDUP_REMOVED lines=19> */
.L_x_723:
[----:B------:R-:W-:-:S04]  /*07e0*/  FSETP.GT.FTZ.AND P4, PT, R10, R11, PT ;  /* 0x0000000b0a00720b */ /* 0x000fc80003f94000 */
[----:B------:R-:W-:Y:S02]  /*07f0*/  FSEL R16, R10, R11, P4 ;  /* 0x0000000b0a107208 */ /* 0x000fe40002000000 */
[----:B------:R-:W-:Y:S02]  /*0800*/  SEL R18, RZ, 0x1, !P4 ;  /* 0x00000001ff127807 */ /* 0x000fe40006000000 */
[----:B------:R-:W-:-:S04]  /*0810*/  FSETP.GT.FTZ.AND P3, PT, R9, R16, PT ;  /* 0x000000100900720b */ /* 0x000fc80003f74000 */
[----:B------:R-:W-:Y:S02]  /*0820*/  FSEL R17, R9, R16, P3 ;  /* 0x0000001009117208 */ /* 0x000fe40001800000 */
[----:B------:R-:W-:Y:S02]  /*0830*/  SEL R18, R18, 0x2, !P3 ;  /* 0x0000000212127807 */ /* 0x000fe40005800000 */
[----:B------:R-:W-:-:S04]  /*0840*/  FSETP.GT.FTZ.AND P2, PT, R8, R17, PT ;  /* 0x000000110800720b */ /* 0x000fc80003f54000 */
[----:B------:R-:W-:-:S04]  /*0850*/  FSEL R16, R8, R17, P2 ;  /* 0x0000001108107208 */ /* 0x000fc80001000000 */
[----:B------:R-:W-:-:S04]  /*0860*/  FSETP.GT.FTZ.AND P6, PT, R7, R16, PT ;  /* 0x000000100700720b */ /* 0x000fc80003fd4000 */
[----:B------:R-:W-:Y:S02]  /*0870*/  FSEL R19, R7, R16, P6 ;  /* 0x0000001007137208 */ /* 0x000fe40003000000 */
[----:B------:R-:W2:Y:S02]  /*0880*/  LDC.64 R16, c[0x0][0x3b0] ;  /* 0x0000ec00ff107b82 */ /* 0x000ea40000000a00 */
[----:B------:R-:W-:-:S04]  /*0890*/  FSETP.GT.FTZ.AND P5, PT, R6, R19, PT ;  /* 0x000000130600720b */ /* 0x000fc80003fb4000 */
[----:B------:R-:W-:Y:S02]  /*08a0*/  FSEL R20, R6, R19, P5 ;  /* 0x0000001306147208 */ /* 0x000fe40002800000 */
[----:B------:R-:W-:Y:S02]  /*08b0*/  SEL R19, R18, 0x3, !P2 ;  /* 0x0000000312137807 */ /* 0x000fe40005000000 */
[CC--:B------:R-:W-:Y:S02]  /*08c0*/  FSETP.GT.FTZ.AND P1, PT, R33.reuse, R20.reuse, PT ;  /* 0x000000142100720b */ /* 0x0c0fe40003f34000 */
[----:B------:R-:W-:Y:S02]  /*08d0*/  FSEL R18, R24, R25, P4 ;  /* 0x0000001918127208 */ /* 0x000fe40002000000 */
[----:B------:R-:W-:Y:S02]  /*08e0*/  FSEL R21, R33, R20, P1 ;  /* 0x0000001421157208 */ /* 0x000fe40000800000 */
[----:B------:R-:W-:-:S02]  /*08f0*/  SEL R20, R19, 0x4, !P6 ;  /* 0x0000000413147807 */ /* 0x000fc40007000000 */
[----:B------:R-:W-:Y:S02]  /*0900*/  FSEL R19, R23, R18, P3 ;  /* 0x0000001217137208 */ /* 0x000fe40001800000 */
[----:B------:R-:W-:Y:S02]  /*0910*/  SEL R20, R20, 0x5, !P5 ;  /* 0x0000000514147807 */ /* 0x000fe40006800000 */
[----:B------:R-:W-:Y:S02]  /*0920*/  FSETP.GT.FTZ.AND P4, PT, R34, R21, PT ;  /* 0x000000152200720b */ /* 0x000fe40003f94000 */
[----:B--2---:R-:W-:Y:S02]  /*0930*/  ISETP.LE.AND P3, PT, R16, UR5, PT ;  /* 0x0000000510007c0c */ /* 0x004fe4000bf63270 */
[----:B------:R-:W-:-:S04]  /*0940*/  SEL R20, R20, 0x6, !P1 ;  /* 0x0000000614147807 */ /* 0x000fc80004800000 */
[----:B------:R-:W-:-:S07]  /*0950*/  SEL R28, R20, 0x7, !P4 ;  /* 0x00000007141c7807 */ /* 0x000fce0006000000 */
        /* <DEDUP_REMOVED lines=18> */
.L_x_721:
[----:B------:R-:W-:Y:S01]  /*0a80*/  FSETP.GT.FTZ.AND P3, PT, R10, R11, PT ;  /* 0x0000000b0a00720b */ /* 0x000fe20003f74000 */
[----:B------:R-:W2:Y:S01]  /*0a90*/  LDC.64 R36, c[0x0][0x3a8] ;  /* 0x0000ea00ff247b82 */ /* 0x000ea20000000a00 */
[----:B------:R-:W-:Y:S01]  /*0aa0*/  FSEL R18, R22, R19, P2 ;  /* 0x0000001316127208 */ /* 0x000fe20001000000 */
[----:B0-----:R-:W-:Y:S01]  /*0ab0*/  UPRMT UR4, UR9, 0x8880, URZ ;  /* 0x0000888009047896 */ /* 0x001fe200080000ff */
[----:B------:R-:W-:Y:S02]  /*0ac0*/  FSEL R20, R10, R11, P3 ;  /* 0x0000000b0a147208 */ /* 0x000fe40001800000 */
[----:B------:R-:W-:Y:S02]  /*0ad0*/  FSEL R29, R15, R18, P6 ;  /* 0x000000120f1d7208 */ /* 0x000fe40003000000 */
[----:B------:R-:W-:Y:S02]  /*0ae0*/  FSETP.GT.FTZ.AND P2, PT, R9, R20, PT ;  /* 0x000000140900720b */ /* 0x000fe40003f54000 */
[----:B------:R-:W-:-:S02]  /*0af0*/  FSEL R32, R14, R29, P5 ;  /* 0x0000001d0e207208 */ /* 0x000fc40002800000 */
[----:B------:R-:W-:Y:S02]  /*0b00*/  FSEL R19, R9, R20, P2 ;  /* 0x0000001409137208 */ /* 0x000fe40001000000 */
[----:B------:R-:W-:Y:S01]  /*0b10*/  FSEL R29, R13, R32, P1 ;  /* 0x000000200d1d7208 */ /* 0x000fe20000800000 */
[----:B------:R-:W0:Y:S01]  /*0b20*/  LDC.64 R20, c[0x0][0x390] ;  /* 0x0000e400ff147b82 */ /* 0x000e220000000a00 */
[-C--:B------:R-:W-:Y:S02]  /*0b30*/  FSETP.GT.FTZ.AND P6, PT, R8, R19.reuse, PT ;  /* 0x000000130800720b */ /* 0x080fe40003fd4000 */
[----:B-1----:R-:W-:Y:S02]  /*0b40*/  ISETP.GE.AND P1, PT, R28, UR8, PT ;  /* 0x000000081c007c0c */ /* 0x002fe4000bf26270 */
[----:B------:R-:W-:Y:S02]  /*0b50*/  FSEL R30, R8, R19, P6 ;  /* 0x00000013081e7208 */ /* 0x000fe40003000000 */
[----:B------:R-:W-:Y:S01]  /*0b60*/  FSEL R29, R12, R29, P4 ;  /* 0x0000001d0c1d7208 */ /* 0x000fe20002000000 */
[----:B------:R-:W1:Y:S01]  /*0b70*/  LDC.64 R18, c[0x0][0x3a0] ;  /* 0x0000e800ff127b82 */ /* 0x000e620000000a00 */
[----:B------:R-:W-:Y:S01]  /*0b80*/  FSETP.GT.FTZ.AND P5, PT, R7, R30, PT ;  /* 0x0000001e0700720b */ /* 0x000fe20003fb4000 */
[----:B--2---:R-:W-:Y:S01]  /*0b90*/  IMAD.WIDE R36, R3, 0x4, R36 ;  /* 0x0000000403247825 */ /* 0x004fe200078e0224 */
[----:B------:R-:W-:-:S02]  /*0ba0*/  ISETP.GE.AND P1, PT, R28, R17, !P1 ;  /* 0x000000111c00720c */ /* 0x000fc40004f26270 */
[----:B------:R-:W-:Y:S01]  /*0bb0*/  FSEL R31, R7, R30, P5 ;  /* 0x0000001e071f7208 */ /* 0x000fe20002800000 */
[----:B------:R-:W-:-:S03]  /*0bc0*/  IMAD.IADD R30, R28, 0x1, -R17 ;  /* 0x000000011c1e7824 */ /* 0x000fc600078e0a11 */
[CC--:B------:R-:W-:Y:S02]  /*0bd0*/  FSETP.GT.FTZ.AND P4, PT, R6.reuse, R31.reuse, PT ;  /* 0x0000001f0600720b */ /* 0x0c0fe40003f94000 */
[----:B------:R-:W-:Y:S02]  /*0be0*/  SHF.R.S32.HI R32, RZ, 0x1f, R30 ;  /* 0x0000001fff207819 */ /* 0x000fe4000001141e */
[----:B------:R-:W-:Y:S02]  /*0bf0*/  FSEL R28, R6, R31, P4 ;  /* 0x0000001f061c7208 */ /* 0x000fe40002000000 */
[----:B------:R-:W-:Y:S01]  /*0c00*/  SEL R31, RZ, 0x1, !P3 ;  /* 0x00000001ff1f7807 */ /* 0x000fe20005800000 */
[----:B0-----:R-:W-:Y:S01]  /*0c10*/  IMAD.WIDE R20, R3, 0x4, R20 ;  /* 0x0000000403147825 */ /* 0x001fe200078e0214 */
[----:B------:R-:W-:Y:S02]  /*0c20*/  SEL R32, R32, RZ, P1 ;  /* 0x000000ff20207207 */ /* 0x000fe40000800000 */
[----:B------:R-:W-:-:S02]  /*0c30*/  SEL R35, R31, 0x2, !P2 ;  /* 0x000000021f237807 */ /* 0x000fc40005000000 */
[----:B------:R-:W-:Y:S01]  /*0c40*/  SEL R30, R30, 0x8, P1 ;  /* 0x000000081e1e7807 */ /* 0x000fe20000800000 */
[----:B------:R-:W-:Y:S01]  /*0c50*/  STG.E desc[UR6][R20.64], R29 ;  /* 0x0000001d14007986 */ /* 0x000fe2000c101906 */
[----:B------:R-:W-:Y:S01]  /*0c60*/  SEL R31, R32, RZ, P0 ;  /* 0x000000ff201f7207 */ /* 0x000fe20000000000 */
[----:B-1----:R-:W-:Y:S01]  /*0c70*/  IMAD.WIDE R18, R3, 0x8, R18 ;  /* 0x0000000803127825 */ /* 0x002fe200078e0212 */
[----:B------:R-:W-:Y:S02]  /*0c80*/  SEL R32, R35, 0x3, !P6 ;  /* 0x0000000323207807 */ /* 0x000fe40007000000 */
[CC--:B------:R-:W-:Y:S02]  /*0c90*/  FSETP.GT.FTZ.AND P1, PT, R33.reuse, R28.reuse, PT ;  /* 0x0000001c2100720b */ /* 0x0c0fe40003f34000 */
[----:B------:R-:W-:Y:S02]  /*0ca0*/  SEL R32, R32, 0x4, !P5 ;  /* 0x0000000420207807 */ /* 0x000fe40006800000 */
[----:B------:R-:W-:-:S02]  /*0cb0*/  FSEL R35, R33, R28, P1 ;  /* 0x0000001c21237208 */ /* 0x000fc40000800000 */
[----:B------:R-:W-:Y:S02]  /*0cc0*/  FSEL R28, R24, R25, P3 ;  /* 0x00000019181c7208 */ /* 0x000fe40001800000 */
[----:B------:R-:W-:Y:S02]  /*0cd0*/  SEL R32, R32, 0x5, !P4 ;  /* 0x0000000520207807 */ /* 0x000fe40006000000 */
[----:B------:R-:W-:Y:S02]  /*0ce0*/  FSETP.GT.FTZ.AND P3, PT, R34, R35, PT ;  /* 0x000000232200720b */ /* 0x000fe40003f74000 */
[----:B------:R-:W-:Y:S02]  /*0cf0*/  FSEL R35, R23, R28, P2 ;  /* 0x0000001c17237208 */ /* 0x000fe40001000000 */
[----:B------:R-:W-:Y:S02]  /*0d00*/  SEL R30, R30, 0x8, P0 ;  /* 0x000000081e1e7807 */ /* 0x000fe40000000000 */
[----:B------:R-:W-:-:S02]  /*0d10*/  SEL R28, R32, 0x6, !P1 ;  /* 0x00000006201c7807 */ /* 0x000fc40004800000 */
[----:B------:R-:W-:Y:S01]  /*0d20*/  FSEL R32, R22, R35, P6 ;  /* 0x0000002316207208 */ /* 0x000fe20003000000 */
[----:B------:R0:W-:Y:S01]  /*0d30*/  STG.E.64 desc[UR6][R18.64], R30 ;  /* 0x0000001e12007986 */ /* 0x0001e2000c101b06 */
[----:B------:R-:W-:-:S03]  /*0d40*/  SEL R28, R28, 0x7, !P3 ;  /* 0x000000071c1c7807 */ /* 0x000fc60005800000 */
[----:B------:R1:W-:Y:S01]  /*0d50*/  STG.E desc[UR6][R36.64], R2 ;  /* 0x0000000224007986 */ /* 0x0003e2000c101906 */
[----:B------:R-:W-:-:S04]  /*0d60*/  ISETP.GE.AND P2, PT, R28, UR8, PT ;  /* 0x000000081c007c0c */ /* 0x000fc8000bf46270 */
[C---:B------:R-:W-:Y:S02]  /*0d70*/  ISETP.GE.AND P2, PT, R28.reuse, R17, !P2 ;  /* 0x000000111c00720c */ /* 0x040fe40005746270 */
[----:B0-----:R-:W-:Y:S01]  /*0d80*/  FSEL R31, R15, R32, P5 ;  /* 0x000000200f1f7208 */ /* 0x001fe20002800000 */
[----:B------:R-:W-:-:S03]  /*0d90*/  IMAD.IADD R30, R28, 0x1, -R17 ;  /* 0x000000011c1e7824 */ /* 0x000fc600078e0a11 */
[----:B------:R-:W-:Y:S02]  /*0da0*/  FSEL R32, R14, R31, P4 ;  /* 0x0000001f0e207208 */ /* 0x000fe40002000000 */
[----:B------:R-:W-:Y:S02]  /*0db0*/  SHF.R.S32.HI R17, RZ, 0x1f, R30 ;  /* 0x0000001fff117819 */ /* 0x000fe4000001141e */
[----:B------:R-:W-:Y:S01]  /*0dc0*/  FSEL R31, R13, R32, P1 ;  /* 0x000000200d1f7208 */ /* 0x000fe20000800000 */
[----:B------:R-:W-:Y:S01]  /*0dd0*/  IMAD.MOV.U32 R32, RZ, RZ, R26 ;  /* 0x000000ffff207224 */ /* 0x000fe200078e001a */
[----:B------:R-:W-:Y:S01]  /*0de0*/  ISETP.NE.AND P1, PT, RZ, UR4, PT ;  /* 0x00000004ff007c0c */ /* 0x000fe2000bf25270 */
[----:B------:R-:W-:Y:S01]  /*0df0*/  UIADD3 UR4, UPT, UPT, UR5, 0x1, URZ ;  /* 0x0000000105047890 */ /* 0x000fe2000fffe0ff */
[----:B------:R-:W-:Y:S01]  /*0e00*/  SEL R30, R30, 0x8, P2 ;  /* 0x000000081e1e7807 */ /* 0x000fe20001000000 */
[----:B------:R-:W-:Y:S01]  /*0e10*/  FADD.FTZ R26, R29, R32 ;  /* 0x000000201d1a7221 */ /* 0x000fe20000010000 */
[----:B------:R-:W-:-:S02]  /*0e20*/  SEL R17, R17, RZ, P2 ;  /* 0x000000ff11117207 */ /* 0x000fc40001000000 */
[----:B------:R-:W-:Y:S02]  /*0e30*/  FSEL R35, R12, R31, P3 ;  /* 0x0000001f0c237208 */ /* 0x000fe40001800000 */
[----:B------:R-:W-:Y:S02]  /*0e40*/  ISETP.LE.AND P2, PT, R16, UR4, PT ;  /* 0x0000000410007c0c */ /* 0x000fe4000bf43270 */
[----:B------:R-:W-:Y:S01]  /*0e50*/  SEL R30, R30, 0x8, P0 ;  /* 0x000000081e1e7807 */ /* 0x000fe20000000000 */
[----:B------:R1:W-:Y:S01]  /*0e60*/  STG.E desc[UR6][R20.64+0x4], R35 ;  /* 0x0000042314007986 */ /* 0x0003e2000c101906 */
[----:B------:R-:W-:Y:S01]  /*0e70*/  SEL R31, R17, RZ, P0 ;  /* 0x000000ff111f7207 */ /* 0x000fe20000000000 */
[----:B------:R-:W-:-:S04]  /*0e80*/  @P1 FADD.FTZ R32, R35, R26 ;  /* 0x0000001a23201221 */ /* 0x000fc80000010000 */
[----:B------:R1:W-:Y:S01]  /*0e90*/  STG.E.64 desc[UR6][R18.64+0x8], R30 ;  /* 0x0000081e12007986 */ /* 0x0003e2000c101b06 */
[----:B------:R-:W-:-:S03]  /*0ea0*/  IMAD.MOV.U32 R26, RZ, RZ, R32 ;  /* 0x000000ffff1a7224 */ /* 0x000fc600078e0020 */
        /* <DEDUP_REMOVED lines=19> */
.L_x_722:
        /* <DEDUP_REMOVED lines=9> */
.L_x_720:
        /* <DEDUP_REMOVED lines=8> */
[----:B------:R-:W-:Y:S01]  /*10f0*/  SEL R0, RZ, 0x1, !P2 ;  /* 0x00000001ff007807 */ /* 0x000fe20005000000 */
[----:B------:R-:W-:Y:S01]  /*1100*/  IMAD R11, R17, R18, R27 ;  /* 0x00000012110b7224 */ /* 0x000fe200078e021b */
[CC--:B------:R-:W-:Y:S01]  /*1110*/  FSETP.GT.FTZ.AND P4, PT, R9.reuse, R10.reuse, PT ;  /* 0x0000000a0900720b */ /* 0x0c0fe20003f94000 */
[----:B------:R-:W3:Y:S01]  /*1120*/  LDCU.U8 UR4, c[0x0][0x3bc] ;  /* 0x00007780ff0477ac */ /* 0x000ee20008000000 */
[----:B------:R-:W-:Y:S01]  /*1130*/  FSEL R24, R24, R25, P2 ;  /* 0x0000001918187208 */ /* 0x000fe20001000000 */
[----:B------:R-:W4:Y:S01]  /*1140*/  LDC.64 R4, c[0x0][0x3a8] ;  /* 0x0000ea00ff047b82 */ /* 0x000f220000000a00 */
[----:B------:R-:W-:Y:S01]  /*1150*/  FSEL R9, R9, R10, P4 ;  /* 0x0000000a09097208 */ /* 0x000fe20002000000 */
[----:B------:R-:W-:Y:S01]  /*1160*/  IMAD R17, R27, R16, R17 ;  /* 0x000000101b117224 */ /* 0x000fe200078e0211 */
[----:B------:R-:W-:-:S02]  /*1170*/  SEL R0, R0, 0x2, !P4 ;  /* 0x0000000200007807 */ /* 0x000fc40006000000 */
[CC--:B------:R-:W-:Y:S02]  /*1180*/  FSETP.GT.FTZ.AND P5, PT, R8.reuse, R9.reuse, PT ;  /* 0x000000090800720b */ /* 0x0c0fe40003fb4000 */
        /* <DEDUP_REMOVED lines=37> */
.L_x_719:
        /* <DEDUP_REMOVED lines=21> */
.L_x_725:
[----:B-1----:R-:W-:Y:S02]  /*1530*/  IMAD.U32 R2, RZ, RZ, UR4 ;  /* 0x00000004ff027e24 */ /* 0x002fe4000f8e00ff */
        /* <DEDUP_REMOVED lines=54> */
.L_x_724:
[----:B------:R-:W-:Y:S05]  /*18a0*/  @!P2 EXIT ;  /* 0x000000000000a94d */ /* 0x000fea0003800000 */
[----:B------:R-:W-:Y:S02]  /*18b0*/  ISETP.GE.U32.AND P0, PT, R8, 0x8, PT ;  /* 0x000000080800780c */ /* 0x000fe40003f06070 */
[----:B------:R-:W-:-:S04]  /*18c0*/  LOP3.LUT R20, R16, 0x7, RZ, 0xc0, !PT ;  /* 0x0000000710147812 */ /* 0x000fc800078ec0ff */
        /* <DEDUP_REMOVED lines=31> */
.L_x_726:
        /* <DEDUP_REMOVED lines=22> */
.L_x_727:
[----:B------:R-:W-:Y:S05]  /*1c20*/  @!P1 EXIT ;  /* 0x000000000000994d */ /* 0x000fea0003800000 */
[----:B0-2---:R-:W0:Y:S01]  /*1c30*/  LDC.64 R4, c[0x0][0x390] ;  /* 0x0000e400ff047b82 */ /* 0x005e220000000a00 */
[----:B-1----:R1:W2:Y:S01]  /*1c40*/  MUFU.RCP R9, R26 ;  /* 0x0000001a00097308 */ /* 0x0022a20000001000 */
[----:B------:R-:W-:Y:S02]  /*1c50*/  IMAD.IADD R27, R27, 0x1, R0 ;  /* 0x000000011b1b7824 */ /* 0x000fe400078e0200 */
[----:B------:R-:W-:-:S07]  /*1c60*/  IMAD.MOV R16, RZ, RZ, -R16 ;  /* 0x000000ffff107224 */ /* 0x000fce00078e0a10 */
.L_x_728:
        /* <DEDUP_REMOVED lines=9> */
.L_x_729:
        /* <DEDUP_REMOVED lines=16> */
.L_x_3792:


//--------------------- .text._ZN4vllm3moe10topkGatingILi4ELi4ELi4ELi8ELi32El6__halfLNS0_11ScoringFuncE1EEEvPKT5_PKbPfiPT4_PiiiibPKf --------------------------
	.section	.text._ZN4vllm3moe10topkGatingILi4ELi4ELi4ELi8ELi32El6__halfLNS0_11ScoringFuncE1EEEvPKT5_PKbPfiPT4_PiiiibPKf,"ax",@progbits
	.align	128
        .global         _ZN4vllm3moe10topkGatingILi4ELi4ELi4ELi8ELi32El6__halfLNS0_11ScoringFuncE1EEEvPKT5_PKbPfiPT4_PiiiibPKf
        .type           _ZN4vllm3moe10topkGatingILi4ELi4ELi4ELi8ELi32El6__halfLNS0_11ScoringFuncE1EEEvPKT5_PKbPfiPT4_PiiiibPKf,@function
        .size           _ZN4vllm3moe10topkGatingILi4ELi4ELi4ELi8ELi32El6__halfLNS0_11ScoringFuncE1EEEvPKT5_PKbPfiPT4_PiiiibPKf,(.L_x_3793 - _ZN4vllm3moe10topkGatingILi4ELi4ELi4ELi8ELi32El6__halfLNS0_11ScoringFuncE1EEEvPKT5_PKbPfiPT4_PiiiibPKf)
        .other          _ZN4vllm3moe10topkGatingILi4ELi4ELi4ELi8ELi32El6__halfLNS0_11ScoringFuncE1EEEvPKT5_PKbPfiPT4_PiiiibPKf,@"STO_CUDA_ENTRY STV_DEFAULT"
_ZN4vllm3moe10topkGatingILi4ELi4ELi4ELi8ELi32El6__halfLNS0_11ScoringFuncE1EEEvPKT5_PKbPfiPT4_PiiiibPKf:
.text._ZN4vllm3moe10topkGatingILi4ELi4ELi4ELi8ELi32El6__halfLNS0_11ScoringFuncE1EEEvPKT5_PKbPfiPT4_PiiiibPKf:
        /* <DEDUP_REMOVED lines=30> */
[--C-:B-----5:R-:W-:Y:S02]  /*01e0*/  HADD2.F32 R4, -RZ, R2.reuse.H0_H0 ;  /* 0x20000002ff047230 */ /* 0x120fe40000004100 */
[----:B------:R-:W-:-:S03]  /*01f0*/  HADD2.F32 R2, -RZ, R2.H1_H1 ;  /* 0x30000002ff027230 */ /* 0x000fc60000004100 */
[----:B------:R-:W-:Y:S01]  /*0200*/  FMUL.FTZ R8, R4, -1.4426950216293334961 ;  /* 0xbfb8aa3b04087820 */ /* 0x000fe20000410000 */
[--C-:B------:R-:W-:Y:S02]  /*0210*/  HADD2.F32 R4, -RZ, R3.reuse.H0_H0 ;  /* 0x20000003ff047230 */ /* 0x100fe40000004100 */
[----:B------:R-:W-:Y:S01]  /*0220*/  FMUL.FTZ R10, R2, -1.4426950216293334961 ;  /* 0xbfb8aa3b020a7820 */ /* 0x000fe20000410000 */
[----:B------:R-:W-:Y:S02]  /*0230*/  HADD2.F32 R3, -RZ, R3.H1_H1 ;  /* 0x30000003ff037230 */ /* 0x000fe40000004100 */
[----:B------:R-:W1:Y:S01]  /*0240*/  MUFU.EX2 R8, R8 ;  /* 0x0000000800087308 */ /* 0x000e620000000800 */
[----:B------:R-:W-:Y:S02]  /*0250*/  FMUL.FTZ R4, R4, -1.4426950216293334961 ;  /* 0xbfb8aa3b04047820 */ /* 0x000fe40000410000 */
[----:B0-----:R-:W-:-:S05]  /*0260*/  FMUL.FTZ R12, R3, -1.4426950216293334961 ;  /* 0xbfb8aa3b030c7820 */ /* 0x001fca0000410000 */
        /* <DEDUP_REMOVED lines=10> */
[----:B------:R-:W1:Y:S01]  /*0310*/  MUFU.RCP R8, R8 ;  /* 0x0000000800087308 */ /* 0x000e620000001000 */
[----:B0-----:R-:W-:-:S04]  /*0320*/  FSETP.NE.FTZ.AND P2, PT, |R2|, +INF , PT ;  /* 0x7f8000000200780b */ /* 0x001fc80003f55200 */
[----:B------:R-:W-:Y:S02]  /*0330*/  FSEL R4, R2, RZ, P2 ;  /* 0x000000ff02047208 */ /* 0x000fe40001000000 */
[----:B------:R-:W-:Y:S01]  /*0340*/  ISETP.GE.AND P2, PT, R16, 0x1, PT ;  /* 0x000000011000780c */ /* 0x000fe20003f46270 */
[----:B------:R-:W0:Y:S01]  /*0350*/  MUFU.RCP R10, R10 ;  /* 0x0000000a000a7308 */ /* 0x000e220000001000 */
[C---:B--2---:R-:W-:Y:S01]  /*0360*/  FSETP.NE.FTZ.AND P3, PT, |R3|.reuse, +INF , PT ;  /* 0x7f8000000300780b */ /* 0x044fe20003f75200 */
[----:B---3--:R-:W-:Y:S01]  /*0370*/  @P1 FADD.FTZ R25, R4, R7 ;  /* 0x0000000704191221 */ /* 0x008fe20000010000 */
[----:B------:R-:W-:Y:S02]  /*0380*/  @!P1 IMAD.MOV.U32 R25, RZ, RZ, R4 ;  /* 0x000000ffff199224 */ /* 0x000fe400078e0004 */
[----:B------:R-:W-:Y:S02]  /*0390*/  FSEL R3, R3, RZ, P3 ;  /* 0x000000ff03037208 */ /* 0x000fe40001800000 */
[----:B-1----:R-:W-:-:S03]  /*03a0*/  FSETP.NE.FTZ.AND P4, PT, |R8|, +INF , PT ;  /* 0x7f8000000800780b */ /* 0x002fc60003f95200 */
[----:B------:R-:W-:Y:S01]  /*03b0*/  @P1 FADD.FTZ R24, R3, R6 ;  /* 0x0000000603181221 */ /* 0x000fe20000010000 */
[----:B------:R-:W-:Y:S01]  /*03c0*/  @!P1 IMAD.MOV.U32 R24, RZ, RZ, R3 ;  /* 0x000000ffff189224 */ /* 0x000fe200078e0003 */
[----:B------:R-:W-:Y:S01]  /*03d0*/  FSEL R2, R8, RZ, P4 ;  /* 0x000000ff08027208 */ /* 0x000fe20002000000 */
[----:B------:R-:W-:Y:S01]  /*03e0*/  IMAD.MOV.U32 R8, RZ, RZ, RZ ;  /* 0x000000ffff087224 */ /* 0x000fe200078e00ff */
        /* <DEDUP_REMOVED lines=17> */
.L_x_736:
[CC--:B------:R-:W-:Y:S01]  /*0500*/  FSETP.GT.FTZ.AND P2, PT, R24.reuse, R25.reuse, PT ;  /* 0x000000191800720b */ /* 0x0c0fe20003f54000 */
[----:B0-----:R-:W3:Y:S01]  /*0510*/  LDC.64 R16, c[0x0][0x3b0] ;  /* 0x0000ec00ff107b82 */ /* 0x001ee20000000a00 */
[----:B------:R-:W-:Y:S02]  /*0520*/  VIADD R29, R7, 0x1 ;  /* 0x00000001071d7836 */ /* 0x000fe40000000000 */
[----:B------:R-:W-:Y:S02]  /*0530*/  FSEL R10, R24, R25, P2 ;  /* 0x00000019180a7208 */ /* 0x000fe40001000000 */
[----:B------:R-:W-:Y:S02]  /*0540*/  SEL R9, RZ, 0x1, !P2 ;  /* 0x00000001ff097807 */ /* 0x000fe40005000000 */
[----:B------:R-:W-:Y:S01]  /*0550*/  FSETP.GT.FTZ.AND P3, PT, R23, R10, PT ;  /* 0x0000000a1700720b */ /* 0x000fe20003f74000 */
[----:B------:R-:W4:Y:S01]  /*0560*/  LDC.64 R14, c[0x0][0x390] ;  /* 0x0000e400ff0e7b82 */ /* 0x000f220000000a00 */
[----:B------:R-:W-:-:S02]  /*0570*/  FSEL R11, R3, R4, P2 ;  /* 0x00000004030b7208 */ /* 0x000fc40001000000 */
[----:B------:R-:W-:Y:S02]  /*0580*/  FSEL R10, R23, R10, P3 ;  /* 0x0000000a170a7208 */ /* 0x000fe40001800000 */
[----:B------:R-:W-:Y:S02]  /*0590*/  SEL R9, R9, 0x2, !P3 ;  /* 0x0000000209097807 */ /* 0x000fe40005800000 */
[----:B------:R-:W-:Y:S01]  /*05a0*/  FSETP.GT.FTZ.AND P4, PT, R21, R10, PT ;  /* 0x0000000a1500720b */ /* 0x000fe20003f94000 */
[----:B------:R-:W5:Y:S01]  /*05b0*/  LDC.64 R12, c[0x0][0x3a0] ;  /* 0x0000e800ff0c7b82 */ /* 0x000f620000000a00 */
[----:B------:R-:W-:Y:S02]  /*05c0*/  FSEL R19, R2, R11, P3 ;  /* 0x0000000b02137208 */ /* 0x000fe40001800000 */
[----:B------:R-:W-:Y:S02]  /*05d0*/  SEL R18, R9, 0x3, !P4 ;  /* 0x0000000309127807 */ /* 0x000fe40006000000 */
[----:B------:R-:W-:-:S02]  /*05e0*/  FSEL R19, R0, R19, P4 ;  /* 0x0000001300137208 */ /* 0x000fc40002000000 */
[C---:B-1----:R-:W-:Y:S01]  /*05f0*/  ISETP.GE.AND P1, PT, R18.reuse, UR8, PT ;  /* 0x0000000812007c0c */ /* 0x042fe2000bf26270 */
[C---:B---3--:R-:W-:Y:S02]  /*0600*/  IMAD.IADD R10, R18.reuse, 0x1, -R17 ;  /* 0x00000001120a7824 */ /* 0x048fe400078e0a11 */
[----:B------:R-:W-:Y:S01]  /*0610*/  IMAD R9, R5, R16, R7 ;  /* 0x0000001005097224 */ /* 0x000fe200078e0207 */
[----:B------:R-:W-:Y:S02]  /*0620*/  ISETP.GE.AND P1, PT, R18, R17, !P1 ;  /* 0x000000111200720c */ /* 0x000fe40004f26270 */
[----:B------:R-:W-:Y:S02]  /*0630*/  SHF.R.S32.HI R20, RZ, 0x1f, R10 ;  /* 0x0000001fff147819 */ /* 0x000fe4000001140a */
[----:B------:R-:W-:Y:S01]  /*0640*/  SEL R26, R10, 0x4, P1 ;  /* 0x000000040a1a7807 */ /* 0x000fe20000800000 */
[----:B----4-:R-:W-:Y:S01]  /*0650*/  IMAD.WIDE R14, R9, 0x4, R14 ;  /* 0x00000004090e7825 */ /* 0x010fe200078e020e */
[----:B------:R-:W1:Y:S01]  /*0660*/  LDC.64 R10, c[0x0][0x3a8] ;  /* 0x0000ea00ff0a7b82 */ /* 0x000e620000000a00 */
[----:B------:R-:W-:-:S02]  /*0670*/  SEL R20, R20, RZ, P1 ;  /* 0x000000ff14147207 */ /* 0x000fc40000800000 */
[----:B------:R-:W-:Y:S01]  /*0680*/  ISETP.GE.AND P1, PT, R29, R16, PT ;  /* 0x000000101d00720c */ /* 0x000fe20003f26270 */
[----:B------:R3:W-:Y:S01]  /*0690*/  STG.E desc[UR6][R14.64], R19 ;  /* 0x000000130e007986 */ /* 0x0007e2000c101906 */
[----:B------:R-:W-:Y:S02]  /*06a0*/  SEL R26, R26, 0x4, P0 ;  /* 0x000000041a1a7807 */ /* 0x000fe40000000000 */
[----:B------:R-:W-:Y:S01]  /*06b0*/  SEL R27, R20, RZ, P0 ;  /* 0x000000ff141b7207 */ /* 0x000fe20000000000 */
[----:B-----5:R-:W-:-:S05]  /*06c0*/  IMAD.WIDE R12, R9, 0x8, R12 ;  /* 0x00000008090c7825 */ /* 0x020fca00078e020c */
[----:B------:R3:W-:Y:S01]  /*06d0*/  STG.E.64 desc[UR6][R12.64], R26 ;  /* 0x0000001a0c007986 */ /* 0x0007e2000c101b06 */
[----:B-1----:R-:W-:Y:S02]  /*06e0*/  IMAD.WIDE R10, R9, 0x4, R10 ;  /* 0x00000004090a7825 */ /* 0x002fe400078e020a */
        /* <DEDUP_REMOVED lines=10> */
.L_x_732:
[----:B------:R-:W-:Y:S01]  /*0790*/  FSETP.GT.FTZ.AND P1, PT, R24, R25, PT ;  /* 0x000000191800720b */ /* 0x000fe20003f34000 */
[----:B------:R-:W-:-:S03]  /*07a0*/  FADD.FTZ R20, R19, R8 ;  /* 0x0000000813147221 */ /* 0x000fc60000010000 */
[----:B------:R-:W-:Y:S02]  /*07b0*/  FSEL R18, R24, R25, P1 ;  /* 0x0000001918127208 */ /* 0x000fe40000800000 */
[----:B------:R-:W-:Y:S02]  /*07c0*/  FSEL R9, R3, R4, P1 ;  /* 0x0000000403097208 */ /* 0x000fe40000800000 */
[----:B------:R-:W-:-:S04]  /*07d0*/  FSETP.GT.FTZ.AND P2, PT, R23, R18, PT ;  /* 0x000000121700720b */ /* 0x000fc80003f54000 */
[----:B------:R-:W-:Y:S02]  /*07e0*/  FSEL R18, R23, R18, P2 ;  /* 0x0000001217127208 */ /* 0x000fe40001000000 */
[----:B------:R-:W-:Y:S02]  /*07f0*/  FSEL R9, R2, R9, P2 ;  /* 0x0000000902097208 */ /* 0x000fe40001000000 */
[----:B------:R-:W-:Y:S02]  /*0800*/  FSETP.GT.FTZ.AND P3, PT, R21, R18, PT ;  /* 0x000000121500720b */ /* 0x000fe40003f74000 */
        /* <DEDUP_REMOVED lines=14> */
[----:B------:R-:W-:Y:S02]  /*08f0*/  SEL R26, R26, 0x4, P0 ;  /* 0x000000041a1a7807 */ /* 0x000fe40000000000 */
[----:B-1----:R-:W-:Y:S01]  /*0900*/  SEL R27, R19, RZ, P0 ;  /* 0x000000ff131b7207 */ /* 0x002fe20000000000 */
[----:B------:R-:W-:-:S04]  /*0910*/  VIADD R19, R7, 0x2 ;  /* 0x0000000207137836 */ /* 0x000fc80000000000 */
        /* <DEDUP_REMOVED lines=12> */
.L_x_733:
[----:B------:R-:W-:Y:S01]  /*09e0*/  FSETP.GT.FTZ.AND P1, PT, R24, R25, PT ;  /* 0x000000191800720b */ /* 0x000fe20003f34000 */
[----:B------:R-:W-:-:S03]  /*09f0*/  VIADD R9, R9, UR5 ;  /* 0x0000000509097c36 */ /* 0x000fc60008000000 */
[----:B------:R-:W-:Y:S02]  /*0a00*/  FSEL R18, R24, R25, P1 ;  /* 0x0000001918127208 */ /* 0x000fe40000800000 */
[----:B------:R-:W-:Y:S01]  /*0a10*/  FSEL R19, R3, R4, P1 ;  /* 0x0000000403137208 */ /* 0x000fe20000800000 */
[----:B------:R-:W-:Y:S01]  /*0a20*/  STG.E desc[UR6][R10.64+0x4], R9 ;  /* 0x000004090a007986 */ /* 0x000fe2000c101906 */
[----:B------:R-:W-:-:S04]  /*0a30*/  FSETP.GT.FTZ.AND P2, PT, R23, R18, PT ;  /* 0x000000121700720b */ /* 0x000fc80003f54000 */
[----:B------:R-:W-:Y:S02]  /*0a40*/  FSEL R18, R23, R18, P2 ;  /* 0x0000001217127208 */ /* 0x000fe40001000000 */
[----:B------:R-:W-:Y:S02]  /*0a50*/  FSEL R19, R2, R19, P2 ;  /* 0x0000001302137208 */ /* 0x000fe40001000000 */
[----:B------:R-:W-:Y:S02]  /*0a60*/  FSETP.GT.FTZ.AND P3, PT, R21, R18, PT ;  /* 0x000000121500720b */ /* 0x000fe40003f74000 */
[----:B------:R-:W-:Y:S02]  /*0a70*/  SEL R18, RZ, 0x1, !P1 ;  /* 0x00000001ff127807 */ /* 0x000fe40004800000 */
[----:B------:R-:W-:Y:S02]  /*0a80*/  FSEL R27, R0, R19, P3 ;  /* 0x00000013001b7208 */ /* 0x000fe40001800000 */
[----:B------:R-:W-:-:S03]  /*0a90*/  SEL R18, R18, 0x2, !P2 ;  /* 0x0000000212127807 */ /* 0x000fc60005000000 */
[----:B------:R1:W-:Y:S01]  /*0aa0*/  STG.E desc[UR6][R14.64+0x8], R27 ;  /* 0x0000081b0e007986 */ /* 0x0003e2000c101906 */
[----:B------:R-:W-:Y:S01]  /*0ab0*/  SEL R22, R18, 0x3, !P3 ;  /* 0x0000000312167807 */ /* 0x000fe20005800000 */
[----:B------:R-:W-:-:S03]  /*0ac0*/  FADD.FTZ R20, R27, R20 ;  /* 0x000000141b147221 */ /* 0x000fc60000010000 */
[C---:B------:R-:W-:Y:S01]  /*0ad0*/  ISETP.GE.AND P1, PT, R22.reuse, UR8, PT ;  /* 0x0000000816007c0c */ /* 0x040fe2000bf26270 */
[----:B------:R-:W-:-:S03]  /*0ae0*/  IMAD.IADD R18, R22, 0x1, -R17 ;  /* 0x0000000116127824 */ /* 0x000fc600078e0a11 */
[----:B------:R-:W-:Y:S02]  /*0af0*/  ISETP.GE.AND P1, PT, R22, R17, !P1 ;  /* 0x000000111600720c */ /* 0x000fe40004f26270 */
[----:B------:R-:W-:Y:S01]  /*0b00*/  SHF.R.S32.HI R19, RZ, 0x1f, R18 ;  /* 0x0000001fff137819 */ /* 0x000fe20000011412 */
[----:B-1----:R-:W-:Y:S01]  /*0b10*/  VIADD R27, R7, 0x3 ;  /* 0x00000003071b7836 */ /* 0x002fe20000000000 */
[----:B------:R-:W-:Y:S02]  /*0b20*/  SEL R18, R18, 0x4, P1 ;  /* 0x0000000412127807 */ /* 0x000fe40000800000 */
[----:B------:R-:W-:Y:S02]  /*0b30*/  SEL R19, R19, RZ, P1 ;  /* 0x000000ff13137207 */ /* 0x000fe40000800000 */
[----:B------:R-:W-:Y:S02]  /*0b40*/  ISETP.GE.AND P1, PT, R27, R16, PT ;  /* 0x000000101b00720c */ /* 0x000fe40003f26270 */
[----:B------:R-:W-:-:S02]  /*0b50*/  SEL R18, R18, 0x4, P0 ;  /* 0x0000000412127807 */ /* 0x000fc40000000000 */
[----:B------:R-:W-:-:S05]  /*0b60*/  SEL R19, R19, RZ, P0 ;  /* 0x000000ff13137207 */ /* 0x000fca0000000000 */
[----:B------:R1:W-:Y:S04]  /*0b70*/  STG.E.64 desc[UR6][R12.64+0x10], R18 ;  /* 0x000010120c007986 */ /* 0x0003e8000c101b06 */
        /* <DEDUP_REMOVED lines=10> */
.L_x_734:
[CC--:B------:R-:W-:Y:S01]  /*0c20*/  FSETP.GT.FTZ.AND P2, PT, R24.reuse, R25.reuse, PT ;  /* 0x000000191800720b */ /* 0x0c0fe20003f54000 */
[----:B------:R-:W-:Y:S01]  /*0c30*/  VIADD R7, R7, 0x4 ;  /* 0x0000000407077836 */ /* 0x000fe20000000000 */
[----:B0-----:R-:W-:Y:S01]  /*0c40*/  UPRMT UR4, UR9, 0x8880, URZ ;  /* 0x0000888009047896 */ /* 0x001fe200080000ff */
[----:B------:R-:W-:Y:S01]  /*0c50*/  VIADD R9, R9, UR5 ;  /* 0x0000000509097c36 */ /* 0x000fe20008000000 */
[----:B-1----:R-:W-:-:S03]  /*0c60*/  FSEL R18, R24, R25, P2 ;  /* 0x0000001918127208 */ /* 0x002fc60001000000 */
[----:B------:R-:W-:Y:S01]  /*0c70*/  VIADD R27, R9, UR5 ;  /* 0x00000005091b7c36 */ /* 0x000fe20008000000 */
[CC--:B------:R-:W-:Y:S01]  /*0c80*/  FSETP.GT.FTZ.AND P3, PT, R23.reuse, R18.reuse, PT ;  /* 0x000000121700720b */ /* 0x0c0fe20003f74000 */
[----:B------:R0:W-:Y:S03]  /*0c90*/  STG.E desc[UR6][R10.64+0x8], R9 ;  /* 0x000008090a007986 */ /* 0x0001e6000c101906 */
[----:B------:R-:W-:Y:S02]  /*0ca0*/  FSEL R22, R23, R18, P3 ;  /* 0x0000001217167208 */ /* 0x000fe40001800000 */
[----:B------:R-:W-:Y:S02]  /*0cb0*/  SEL R18, RZ, 0x1, !P2 ;  /* 0x00000001ff127807 */ /* 0x000fe40005000000 */
[----:B------:R-:W-:Y:S02]  /*0cc0*/  FSETP.GT.FTZ.AND P4, PT, R21, R22, PT ;  /* 0x000000161500720b */ /* 0x000fe40003f94000 */
[----:B------:R-:W-:-:S04]  /*0cd0*/  SEL R18, R18, 0x2, !P3 ;  /* 0x0000000212127807 */ /* 0x000fc80005800000 */
[----:B------:R-:W-:-:S04]  /*0ce0*/  SEL R22, R18, 0x3, !P4 ;  /* 0x0000000312167807 */ /* 0x000fc80006000000 */
[C---:B------:R-:W-:Y:S01]  /*0cf0*/  ISETP.GE.AND P1, PT, R22.reuse, UR8, PT ;  /* 0x0000000816007c0c */ /* 0x040fe2000bf26270 */
[----:B------:R-:W-:-:S03]  /*0d00*/  IMAD.IADD R18, R22, 0x1, -R17 ;  /* 0x0000000116127824 */ /* 0x000fc600078e0a11 */
[----:B------:R-:W-:Y:S02]  /*0d10*/  ISETP.GE.AND P1, PT, R22, R17, !P1 ;  /* 0x000000111600720c */ /* 0x000fe40004f26270 */
[----:B------:R-:W-:Y:S02]  /*0d20*/  FSEL R17, R3, R4, P2 ;  /* 0x0000000403117208 */ /* 0x000fe40001000000 */
[----:B------:R-:W-:Y:S02]  /*0d30*/  SHF.R.S32.HI R19, RZ, 0x1f, R18 ;  /* 0x0000001fff137819 */ /* 0x000fe40000011412 */
[----:B------:R-:W-:Y:S02]  /*0d40*/  ISETP.GE.AND P2, PT, R7, R16, PT ;  /* 0x000000100700720c */ /* 0x000fe40003f46270 */
[----:B------:R-:W-:Y:S02]  /*0d50*/  FSEL R17, R2, R17, P3 ;  /* 0x0000001102117208 */ /* 0x000fe40001800000 */
[----:B------:R-:W-:-:S02]  /*0d60*/  SEL R18, R18, 0x4, P1 ;  /* 0x0000000412127807 */ /* 0x000fc40000800000 */
[----:B------:R-:W-:Y:S02]  /*0d70*/  SEL R19, R19, RZ, P1 ;  /* 0x000000ff13137207 */ /* 0x000fe40000800000 */
[----:B------:R-:W-:Y:S02]  /*0d80*/  ISETP.NE.AND P1, PT, RZ, UR4, PT ;  /* 0x00000004ff007c0c */ /* 0x000fe4000bf25270 */
[----:B------:R-:W-:Y:S02]  /*0d90*/  FSEL R17, R0, R17, P4 ;  /* 0x0000001100117208 */ /* 0x000fe40002000000 */
[----:B------:R-:W-:Y:S02]  /*0da0*/  SEL R18, R18, 0x4, P0 ;  /* 0x0000000412127807 */ /* 0x000fe40000000000 */
[----:B------:R-:W-:Y:S01]  /*0db0*/  SEL R19, R19, RZ, P0 ;  /* 0x000000ff13137207 */ /* 0x000fe20000000000 */
[----:B------:R0:W-:Y:S04]  /*0dc0*/  STG.E desc[UR6][R14.64+0xc], R17 ;  /* 0x00000c110e007986 */ /* 0x0001e8000c101906 */
[----:B------:R0:W-:Y:S02]  /*0dd0*/  STG.E.64 desc[UR6][R12.64+0x18], R18 ;  /* 0x000018120c007986 */ /* 0x0001e4000c101b06 */
[----:B------:R-:W-:-:S02]  /*0de0*/  @P1 FADD.FTZ R8, R20, R17 ;  /* 0x0000001114081221 */ /* 0x000fc40000010000 */
        /* <DEDUP_REMOVED lines=11> */
.L_x_735:
[----:B------:R-:W-:-:S13]  /*0ea0*/  ISETP.NE.AND P1, PT, R7, R6, PT ;  /* 0x000000060700720c */ /* 0x000fda0003f25270 */
[----:B------:R-:W-:Y:S05]  /*0eb0*/  @P1 BRA `(.L_x_736) ;  /* 0xfffffff400901947 */ /* 0x000fea000383ffff */
[----:B0-----:R-:W-:-:S07]  /*0ec0*/  IMAD.MOV.U32 R18, RZ, RZ, R6 ;  /* 0x000000ffff127224 */ /* 0x001fce00078e0006 */
.L_x_731:
[----:B------:R-:W-:-:S13]  /*0ed0*/  LOP3.LUT P1, R6, R16, 0x3, RZ, 0xc0, !PT ;  /* 0x0000000310067812 */ /* 0x000fda000782c0ff */
[----:B------:R-:W-:Y:S05]  /*0ee0*/  @!P1 BRA `(.L_x_730) ;  /* 0x0000000400f49947 */ /* 0x000fea0003800000 */
[----:B------:R-:W-:-:S13]  /*0ef0*/  ISETP.NE.AND P1, PT, R6, 0x1, PT ;  /* 0x000000010600780c */ /* 0x000fda0003f25270 */
[----:B------:R-:W-:Y:S05]  /*0f00*/  @!P1 BRA `(.L_x_737) ;  /* 0x0000000400509947 */ /* 0x000fea0003800000 */
[CC--:B------:R-:W-:Y:S01]  /*0f10*/  FSETP.GT.FTZ.AND P5, PT, R24.reuse, R25.reuse, PT ;  /* 0x000000191800720b */ /* 0x0c0fe20003fb4000 */
[----:B------:R-:W0:Y:S01]  /*0f20*/  LDCU UR8, c[0x0][0x3b8] ;  /* 0x00007700ff0877ac */ /* 0x000e220008000800 */
[----:B------:R-:W1:Y:S02]  /*0f30*/  LDC.64 R12, c[0x0][0x3a0] ;  /* 0x0000e800ff0c7b82 */ /* 0x000e640000000a00 */
[----:B------:R-:W-:Y:S01]  /*0f40*/  FSEL R6, R24, R25, P5 ;  /* 0x0000001918067208 */ /* 0x000fe20002800000 */
[----:B------:R-:W2:Y:S01]  /*0f50*/  LDCU UR9, c[0x0][0x3b4] ;  /* 0x00007680ff0977ac */ /* 0x000ea20008000800 */
[----:B------:R-:W-:Y:S02]  /*0f60*/  SEL R9, RZ, 0x1, !P5 ;  /* 0x00000001ff097807 */ /* 0x000fe40006800000 */
[----:B------:R-:W-:Y:S02]  /*0f70*/  FSETP.GT.FTZ.AND P2, PT, R23, R6, PT ;  /* 0x000000061700720b */ /* 0x000fe40003f54000 */
[----:B------:R-:W-:-:S02]  /*0f80*/  FSEL R11, R3, R4, P5 ;  /* 0x00000004030b7208 */ /* 0x000fc40002800000 */
[----:B------:R-:W-:Y:S02]  /*0f90*/  FSEL R6, R23, R6, P2 ;  /* 0x0000000617067208 */ /* 0x000fe40001000000 */
[----:B------:R-:W-:Y:S02]  /*0fa0*/  SEL R9, R9, 0x2, !P2 ;  /* 0x0000000209097807 */ /* 0x000fe40005000000 */
[----:B------:R-:W-:Y:S02]  /*0fb0*/  FSETP.GT.FTZ.AND P3, PT, R21, R6, PT ;  /* 0x000000061500720b */ /* 0x000fe40003f74000 */
[----:B------:R-:W3:Y:S02]  /*0fc0*/  LDC.64 R6, c[0x0][0x390] ;  /* 0x0000e400ff067b82 */ /* 0x000ee40000000a00 */
[----:B------:R-:W-:Y:S01]  /*0fd0*/  SEL R10, R9, 0x3, !P3 ;  /* 0x00000003090a7807 */ /* 0x000fe20005800000 */
[----:B------:R-:W-:-:S03]  /*0fe0*/  VIADD R9, R18, 0x1 ;  /* 0x0000000112097836 */ /* 0x000fc60000000000 */
[C---:B0-----:R-:W-:Y:S02]  /*0ff0*/  ISETP.GE.AND P1, PT, R10.reuse, UR8, PT ;  /* 0x000000080a007c0c */ /* 0x041fe4000bf26270 */
[----:B------:R-:W-:Y:S01]  /*1000*/  ISETP.GE.AND P4, PT, R9, R16, PT ;  /* 0x000000100900720c */ /* 0x000fe20003f86270 */
[C---:B--2---:R-:W-:Y:S01]  /*1010*/  VIADD R9, R10.reuse, -UR9 ;  /* 0x800000090a097c36 */ /* 0x044fe20008000000 */
[----:B------:R-:W-:-:S11]  /*1020*/  ISETP.GE.AND P1, PT, R10, UR9, !P1 ;  /* 0x000000090a007c0c */ /* 0x000fd6000cf26270 */
[----:B------:R-:W-:Y:S05]  /*1030*/  @P4 BRA `(.L_x_738) ;  /* 0x0000000000244947 */ /* 0x000fea0003800000 */
        /* <DEDUP_REMOVED lines=9> */
.L_x_738:
[----:B------:R-:W-:Y:S01]  /*10d0*/  SHF.R.S32.HI R10, RZ, 0x1f, R9 ;  /* 0x0000001fff0a7819 */ /* 0x000fe20000011409 */
[----:B------:R-:W0:Y:S01]  /*10e0*/  LDCU.U8 UR4, c[0x0][0x3bc] ;  /* 0x00007780ff0477ac */ /* 0x000e220008000000 */
[----:B------:R-:W-:Y:S01]  /*10f0*/  FSEL R15, R2, R11, P2 ;  /* 0x0000000b020f7208 */ /* 0x000fe20001000000 */
[----:B------:R-:W-:Y:S01]  /*1100*/  IMAD R17, R5, R16, R18 ;  /* 0x0000001005117224 */ /* 0x000fe200078e0212 */
[----:B------:R-:W-:Y:S02]  /*1110*/  SEL R11, R9, 0x4, P1 ;  /* 0x00000004090b7807 */ /* 0x000fe40000800000 */
[----:B------:R-:W-:Y:S01]  /*1120*/  SEL R14, R10, RZ, P1 ;  /* 0x000000ff0a0e7207 */ /* 0x000fe20000800000 */
[----:B---3--:R-:W-:Y:S01]  /*1130*/  IMAD.WIDE R6, R17, 0x4, R6 ;  /* 0x0000000411067825 */ /* 0x008fe200078e0206 */
[----:B------:R-:W-:Y:S02]  /*1140*/  FSETP.GT.FTZ.AND P2, PT, R24, R25, PT ;  /* 0x000000191800720b */ /* 0x000fe40003f54000 */
[----:B------:R-:W-:Y:S01]  /*1150*/  SEL R10, R11, 0x4, P0 ;  /* 0x000000040b0a7807 */ /* 0x000fe20000000000 */
[----:B-1----:R-:W-:Y:S01]  /*1160*/  IMAD.WIDE R12, R17, 0x8, R12 ;  /* 0x00000008110c7825 */ /* 0x002fe200078e020c */
[----:B------:R-:W-:-:S02]  /*1170*/  FSEL R9, R0, R15, P3 ;  /* 0x0000000f00097208 */ /* 0x000fc40001800000 */
[----:B------:R-:W-:Y:S02]  /*1180*/  SEL R11, R14, RZ, P0 ;  /* 0x000000ff0e0b7207 */ /* 0x000fe40000000000 */
[----:B------:R-:W1:Y:S01]  /*1190*/  LDC.64 R14, c[0x0][0x3a8] ;  /* 0x0000ea00ff0e7b82 */ /* 0x000e620000000a00 */
[----:B------:R-:W-:Y:S01]  /*11a0*/  FSEL R20, R24, R25, P2 ;  /* 0x0000001918147208 */ /* 0x000fe20001000000 */
[----:B------:R-:W-:Y:S01]  /*11b0*/  STG.E desc[UR6][R6.64], R9 ;  /* 0x0000000906007986 */ /* 0x000fe2000c101906 */
[----:B------:R-:W-:Y:S01]  /*11c0*/  SEL R19, RZ, 0x1, !P2 ;  /* 0x00000001ff137807 */ /* 0x000fe20005000000 */
[----:B0-----:R-:W-:Y:S01]  /*11d0*/  UPRMT UR4, UR4, 0x8880, URZ ;  /* 0x0000888004047896 */ /* 0x001fe200080000ff */
[CC--:B------:R-:W-:Y:S01]  /*11e0*/  FSETP.GT.FTZ.AND P3, PT, R23.reuse, R20.reuse, PT ;  /* 0x000000141700720b */ /* 0x0c0fe20003f74000 */
[----:B------:R1:W-:Y:S03]  /*11f0*/  STG.E.64 desc[UR6][R12.64], R10 ;  /* 0x0000000a0c007986 */ /* 0x0003e6000c101b06 */
[----:B------:R-:W-:-:S02]  /*1200*/  FSEL R20, R23, R20, P3 ;  /* 0x0000001417147208 */ /* 0x000fc40001800000 */
[----:B------:R-:W-:Y:S02]  /*1210*/  SEL R19, R19, 0x2, !P3 ;  /* 0x0000000213137807 */ /* 0x000fe40005800000 */
[----:B------:R-:W-:-:S04]  /*1220*/  FSETP.GT.FTZ.AND P4, PT, R21, R20, PT ;  /* 0x000000141500720b */ /* 0x000fc80003f94000 */
[----:B------:R-:W-:-:S04]  /*1230*/  SEL R19, R19, 0x3, !P4 ;  /* 0x0000000313137807 */ /* 0x000fc80006000000 */
[C---:B------:R-:W-:Y:S01]  /*1240*/  ISETP.GE.AND P1, PT, R19.reuse, UR8, PT ;  /* 0x0000000813007c0c */ /* 0x040fe2000bf26270 */
[----:B------:R-:W-:Y:S02]  /*1250*/  VIADD R20, R19, -UR9 ;  /* 0x8000000913147c36 */ /* 0x000fe40008000000 */
[----:B-1----:R-:W-:Y:S01]  /*1260*/  IMAD.WIDE R10, R17, 0x4, R14 ;  /* 0x00000004110a7825 */ /* 0x002fe200078e020e */
[----:B------:R-:W-:Y:S02]  /*1270*/  ISETP.GE.AND P1, PT, R19, UR9, !P1 ;  /* 0x0000000913007c0c */ /* 0x000fe4000cf26270 */
[----:B------:R-:W-:Y:S01]  /*1280*/  SHF.R.S32.HI R14, RZ, 0x1f, R20 ;  /* 0x0000001fff0e7819 */ /* 0x000fe20000011414 */
[C---:B------:R-:W-:Y:S01]  /*1290*/  IMAD R17, R18.reuse, UR5, R5 ;  /* 0x0000000512117c24 */ /* 0x040fe2000f8e0205 */
[----:B------:R-:W-:Y:S01]  /*12a0*/  FSEL R15, R3, R4, P2 ;  /* 0x00000004030f7208 */ /* 0x000fe20001000000 */
[----:B------:R-:W-:Y:S01]  /*12b0*/  VIADD R18, R18, 0x2 ;  /* 0x0000000212127836 */ /* 0x000fe20000000000 */
[----:B------:R-:W-:Y:S01]  /*12c0*/  SEL R20, R20, 0x4, P1 ;  /* 0x0000000414147807 */ /* 0x000fe20000800000 */
[----:B------:R-:W-:Y:S01]  /*12d0*/  VIADD R29, R17, UR5 ;  /* 0x00000005111d7c36 */ /* 0x000fe20008000000 */
[----:B------:R-:W-:Y:S01]  /*12e0*/  SEL R22, R14, RZ, P1 ;  /* 0x000000ff0e167207 */ /* 0x000fe20000800000 */
[----:B------:R0:W-:Y:S01]  /*12f0*/  STG.E desc[UR6][R10.64], R17 ;  /* 0x000000110a007986 */ /* 0x0001e2000c101906 */
[----:B------:R-:W-:-:S02]  /*1300*/  ISETP.GE.AND P1, PT, R18, R16, PT ;  /* 0x000000101200720c */ /* 0x000fc40003f26270 */
[----:B------:R-:W-:Y:S02]  /*1310*/  FSEL R15, R2, R15, P3 ;  /* 0x0000000f020f7208 */ /* 0x000fe40001800000 */
[----:B------:R-:W-:Y:S02]  /*1320*/  ISETP.NE.AND P2, PT, RZ, UR4, PT ;  /* 0x00000004ff007c0c */ /* 0x000fe4000bf45270 */
[----:B------:R-:W-:Y:S02]  /*1330*/  FSEL R27, R0, R15, P4 ;  /* 0x0000000f001b7208 */ /* 0x000fe40002000000 */
[----:B------:R-:W-:Y:S01]  /*1340*/  SEL R14, R20, 0x4, P0 ;  /* 0x00000004140e7807 */ /* 0x000fe20000000000 */
[----:B------:R-:W-:Y:S01]  /*1350*/  FADD.FTZ R20, R8, R9 ;  /* 0x0000000908147221 */ /* 0x000fe20000010000 */
        /* <DEDUP_REMOVED lines=15> */
.L_x_737:
        /* <DEDUP_REMOVED lines=16> */
[----:B------:R-:W5:Y:S03]  /*1550*/  LDC.64 R6, c[0x0][0x3a8] ;  /* 0x0000ea00ff067b82 */ /* 0x000f660000000a00 */
[----:B------:R-:W-:Y:S02]  /*1560*/  SEL R14, R9, 0x3, !P3 ;  /* 0x00000003090e7807 */ /* 0x000fe40005800000 */
[----:B------:R-:W-:Y:S01]  /*1570*/  FSEL R9, R2, R3, P2 ;  /* 0x0000000302097208 */ /* 0x000fe20001000000 */
[----:B------:R-:W-:Y:S01]  /*1580*/  IMAD R3, R5, R16, R18 ;  /* 0x0000001005037224 */ /* 0x000fe200078e0212 */
[C---:B--2---:R-:W-:Y:S01]  /*1590*/  ISETP.GE.AND P1, PT, R14.reuse, UR8, PT ;  /* 0x000000080e007c0c */ /* 0x044fe2000bf26270 */
[----:B0-----:R-:W-:Y:S01]  /*15a0*/  VIADD R4, R14, -UR9 ;  /* 0x800000090e047c36 */ /* 0x001fe20008000000 */
[----:B------:R-:W-:Y:S01]  /*15b0*/  FSEL R15, R0, R9, P3 ;  /* 0x00000009000f7208 */ /* 0x000fe20001800000 */
[C---:B-1----:R-:W-:Y:S01]  /*15c0*/  IMAD.WIDE R10, R3.reuse, 0x4, R10 ;  /* 0x00000004030a7825 */ /* 0x042fe200078e020a */
[----:B------:R-:W-:Y:S01]  /*15d0*/  ISETP.GE.AND P1, PT, R14, UR9, !P1 ;  /* 0x000000090e007c0c */ /* 0x000fe2000cf26270 */
[----:B---3--:R-:W-:Y:S01]  /*15e0*/  UPRMT UR4, UR4, 0x8880, URZ ;  /* 0x0000888004047896 */ /* 0x008fe200080000ff */
[----:B------:R-:W-:Y:S01]  /*15f0*/  SHF.R.S32.HI R2, RZ, 0x1f, R4 ;  /* 0x0000001fff027819 */ /* 0x000fe20000011404 */
[----:B------:R-:W-:Y:S01]  /*1600*/  IMAD R9, R18, UR5, R5 ;  /* 0x0000000512097c24 */ /* 0x000fe2000f8e0205 */
[----:B------:R-:W-:Y:S01]  /*1610*/  SEL R4, R4, 0x4, P1 ;  /* 0x0000000404047807 */ /* 0x000fe20000800000 */
[C---:B----4-:R-:W-:Y:S01]  /*1620*/  IMAD.WIDE R12, R3.reuse, 0x8, R12 ;  /* 0x00000008030c7825 */ /* 0x050fe200078e020c */
[----:B------:R-:W-:Y:S01]  /*1630*/  SEL R0, R2, RZ, P1 ;  /* 0x000000ff02007207 */ /* 0x000fe20000800000 */
[----:B------:R0:W-:Y:S01]  /*1640*/  STG.E desc[UR6][R10.64], R15 ;  /* 0x0000000f0a007986 */ /* 0x0001e2000c101906 */
[----:B------:R-:W-:Y:S01]  /*1650*/  SEL R2, R4, 0x4, P0 ;  /* 0x0000000404027807 */ /* 0x000fe20000000000 */
[----:B-----5:R-:W-:Y:S01]  /*1660*/  IMAD.WIDE R6, R3, 0x4, R6 ;  /* 0x0000000403067825 */ /* 0x020fe200078e0206 */
[----:B------:R-:W-:-:S02]  /*1670*/  SEL R3, R0, RZ, P0 ;  /* 0x000000ff00037207 */ /* 0x000fc40000000000 */
[----:B------:R-:W-:-:S03]  /*1680*/  ISETP.NE.AND P0, PT, RZ, UR4, PT ;  /* 0x00000004ff007c0c */ /* 0x000fc6000bf05270 */
[----:B------:R0:W-:Y:S04]  /*1690*/  STG.E.64 desc[UR6][R12.64], R2 ;  /* 0x000000020c007986 */ /* 0x0001e8000c101b06 */
[----:B------:R0:W-:Y:S06]  /*16a0*/  STG.E desc[UR6][R6.64], R9 ;  /* 0x0000000906007986 */ /* 0x0001ec000c101906 */
[----:B------:R-:W-:-:S07]  /*16b0*/  @P0 FADD.FTZ R8, R8, R15 ;  /* 0x0000000f08080221 */ /* 0x000fce0000010000 */
.L_x_730:
        /* <DEDUP_REMOVED lines=14> */
[----:B------:R-:W1:Y:S01]  /*17a0*/  LDCU.64 UR4, c[0x0][0x390] ;  /* 0x00007200ff0477ac */ /* 0x000e620008000a00 */
[----:B------:R2:W3:Y:S01]  /*17b0*/  MUFU.RCP R4, R8 ;  /* 0x0000000800047308 */ /* 0x0004e20000001000 */
[----:B------:R-:W-:Y:S01]  /*17c0*/  LOP3.LUT R0, R16, 0x7ffffff0, RZ, 0xc0, !PT ;  /* 0x7ffffff010007812 */ /* 0x000fe200078ec0ff */
[----:B0-----:R-:W-:-:S04]  /*17d0*/  IMAD.MOV.U32 R6, RZ, RZ, R5 ;  /* 0x000000ffff067224 */ /* 0x001fc800078e0005 */
[----:B------:R-:W-:Y:S01]  /*17e0*/  IMAD.MOV R7, RZ, RZ, -R0 ;  /* 0x000000ffff077224 */ /* 0x000fe200078e0a00 */
[----:B-1----:R-:W-:-:S04]  /*17f0*/  UIADD3 UR4, UP0, UPT, UR4, 0x20, URZ ;  /* 0x0000002004047890 */ /* 0x002fc8000ff1e0ff */
[----:B--23--:R-:W-:-:S12]  /*1800*/  UIADD3.X UR5, UPT, UPT, URZ, UR5, URZ, UP0, !UPT ;  /* 0x00000005ff057290 */ /* 0x00cfd800087fe4ff */
.L_x_740:
        /* <DEDUP_REMOVED lines=55> */
.L_x_739:
[----:B------:R-:W-:Y:S05]  /*1b80*/  @!P2 EXIT ;  /* 0x000000000000a94d */ /* 0x000fea0003800000 */
[----:B------:R-:W-:Y:S02]  /*1b90*/  ISETP.GE.U32.AND P0, PT, R18, 0x8, PT ;  /* 0x000000081200780c */ /* 0x000fe40003f06070 */
[----:B-1----:R-:W-:-:S04]  /*1ba0*/  LOP3.LUT R22, R16, 0x7, RZ, 0xc0, !PT ;  /* 0x0000000710167812 */ /* 0x002fc800078ec0ff */
        /* <DEDUP_REMOVED lines=31> */
.L_x_741:
        /* <DEDUP_REMOVED lines=22> */
.L_x_742:
[----:B------:R-:W-:Y:S05]  /*1f00*/  @!P1 EXIT ;  /* 0x000000000000994d */ /* 0x000fea0003800000 */
[----:B012---:R-:W0:Y:S01]  /*1f10*/  LDC.64 R6, c[0x0][0x390] ;  /* 0x0000e400ff067b82 */ /* 0x007e220000000a00 */
[----:B------:R1:W2:Y:S01]  /*1f20*/  MUFU.RCP R11, R8 ;  /* 0x00000008000b7308 */ /* 0x0002a20000001000 */
[----:B------:R-:W-:Y:S02]  /*1f30*/  IMAD.IADD R5, R5, 0x1, R0 ;  /* 0x0000000105057824 */ /* 0x000fe400078e0200 */
[----:B------:R-:W-:-:S07]  /*1f40*/  IMAD.MOV R16, RZ, RZ, -R16 ;  /* 0x000000ffff107224 */ /* 0x000fce00078e0a10 */
.L_x_743:
        /* <DEDUP_REMOVED lines=9> */
.L_x_744:
        /* <DEDUP_REMOVED lines=10> */
.L_x_3793:


//--------------------- .text._ZN4vllm3moe10topkGatingILi2ELi2ELi4ELi4ELi32El6__halfLNS0_11ScoringFuncE1EEEvPKT5_PKbPfiPT4_PiiiibPKf --------------------------
	.section	.text._ZN4vllm3moe10topkGatingILi2ELi2ELi4ELi4ELi32El6__halfLNS0_11ScoringFuncE1EEEvPKT5_PKbPfiPT4_PiiiibPKf,"ax",@progbits
	.align	128
        .global         _ZN4vllm3moe10topkGatingILi2ELi2ELi4ELi4ELi32El6__halfLNS0_11ScoringFuncE1EEEvPKT5_PKbPfiPT4_PiiiibPKf
        .type           _ZN4vllm3moe10topkGatingILi2ELi2ELi4ELi4ELi32El6__halfLNS0_11ScoringFuncE1EEEvPKT5_PKbPfiPT4_PiiiibPKf,@function
        .size           _ZN4vllm3moe10topkGatingILi2ELi2ELi4ELi4ELi32El6__halfLNS0_11ScoringFuncE1EEEvPKT5_PKbPfiPT4_PiiiibPKf,(.L_x_3794 - _ZN4vllm3moe10topkGatingILi2ELi2ELi4ELi4ELi32El6__halfLNS0_11ScoringFuncE1EEEvPKT5_PKbPfiPT4_PiiiibPKf)
        .other          _ZN4vllm3moe10topkGatingILi2ELi2ELi4ELi4ELi32El6__halfLNS0_11ScoringFuncE1EEEvPKT5_PKbPfiPT4_PiiiibPKf,@"STO_CUDA_ENTRY STV_DEFAULT"
_ZN4vllm3moe10topkGatingILi2ELi2ELi4ELi4ELi32El6__halfLNS0_11ScoringFuncE1EEEvPKT5_PKbPfiPT4_PiiiibPKf:
.text._ZN4vllm3moe10topkGatingILi2ELi2ELi4ELi4ELi32El6__halfLNS0_11ScoringFuncE1EEEvPKT5_PKbPfiPT4_PiiiibPKf:
        /* <DEDUP_REMOVED lines=28> */
[----:B----4-:R-:W-:-:S02]  /*01c0*/  IMAD.U32 R4, RZ, RZ, UR4 ;  /* 0x00000004ff047e24 */ /* 0x010fc4000f8e00ff */
[--C-:B-----5:R-:W-:Y:S02]  /*01d0*/  HADD2.F32 R0, -RZ, R2.reuse.H0_H0 ;  /* 0x20000002ff007230 */ /* 0x120fe40000004100 */
[----:B------:R-:W-:-:S03]  /*01e0*/  HADD2.F32 R2, -RZ, R2.H1_H1 ;  /* 0x30000002ff027230 */ /* 0x000fc60000004100 */
[----:B------:R-:W-:Y:S02]  /*01f0*/  FMUL.FTZ R0, R0, -1.4426950216293334961 ;  /* 0xbfb8aa3b00007820 */ /* 0x000fe40000410000 */
[----:B------:R-:W-:-:S04]  /*0200*/  FMUL.FTZ R3, R2, -1.4426950216293334961 ;  /* 0xbfb8aa3b02037820 */ /* 0x000fc80000410000 */
        /* <DEDUP_REMOVED lines=28> */
.L_x_748:
        /* <DEDUP_REMOVED lines=19> */
.L_x_747:
        /* <DEDUP_REMOVED lines=101> */
.L_x_746:
        /* <DEDUP_REMOVED lines=23> */
.L_x_750:
        /* <DEDUP_REMOVED lines=44> */
.L_x_749:
        /* <DEDUP_REMOVED lines=31> */
.L_x_745:
        /* <DEDUP_REMOVED lines=21> */
.L_x_752:
        /* <DEDUP_REMOVED lines=55> */
.L_x_751:
        /* <DEDUP_REMOVED lines=34> */
.L_x_753:
        /* <DEDUP_REMOVED lines=22> */
.L_x_754:
[----:B------:R-:W-:Y:S05]  /*19b0*/  @!P1 EXIT ;  /* 0x000000000000994d */ /* 0x000fea0003800000 */
[----:B0-2---:R-:W0:Y:S01]  /*19c0*/  LDC.64 R4, c[0x0][0x390] ;  /* 0x0000e400ff047b82 */ /* 0x005e220000000a00 */
[----:B---3--:R1:W2:Y:S01]  /*19d0*/  MUFU.RCP R9, R20 ;  /* 0x0000001400097308 */ /* 0x0082a20000001000 */
[----:B------:R-:W-:Y:S02]  /*19e0*/  IMAD.IADD R19, R19, 0x1, R0 ;  /* 0x0000000113137824 */ /* 0x000fe400078e0200 */
[----:B------:R-:W-:-:S07]  /*19f0*/  IMAD.MOV R6, RZ, RZ, -R6 ;  /* 0x000000ffff067224 */ /* 0x000fce00078e0a06 */
.L_x_755:
        /* <DEDUP_REMOVED lines=9> */
.L_x_756:
        /* <DEDUP_REMOVED lines=15> */
.L_x_3794:


//--------------------- .text._ZN4vllm3moe10topkGatingILi1ELi1ELi4ELi2ELi32El6__halfLNS0_11ScoringFuncE1EEEvPKT5_PKbPfiPT4_PiiiibPKf --------------------------
	.section	.text._ZN4vllm3moe10topkGatingILi1ELi1ELi4ELi2ELi32El6__halfLNS0_11ScoringFuncE1EEEvPKT5_PKbPfiPT4_PiiiibPKf,"ax",@progbits
	.align	128
        .global         _ZN4vllm3moe10topkGatingILi1ELi1ELi4ELi2ELi32El6__halfLNS0_11ScoringFuncE1EEEvPKT5_PKbPfiPT4_PiiiibPKf
        .type           _ZN4vllm3moe10topkGatingILi1ELi1ELi4ELi2ELi32El6__halfLNS0_11ScoringFuncE1EEEvPKT5_PKbPfiPT4_PiiiibPKf,@function
        .size           _ZN4vllm3moe10topkGatingILi1ELi1ELi4ELi2ELi32El6__halfLNS0_11ScoringFuncE1EEEvPKT5_PKbPfiPT4_PiiiibPKf,(.L_x_3795 - _ZN4vllm3moe10topkGatingILi1ELi1ELi4ELi2ELi32El6__halfLNS0_11ScoringFuncE1EEEvPKT5_PKbPfiPT4_PiiiibPKf)
        .other          _ZN4vllm3moe10topkGatingILi1ELi1ELi4ELi2ELi32El6__halfLNS0_11ScoringFuncE1EEEvPKT5_PKbPfiPT4_PiiiibPKf,@"STO_CUDA_ENTRY STV_DEFAULT"
_ZN4vllm3moe10topkGatingILi1ELi1ELi4ELi2ELi32El6__halfLNS0_11ScoringFuncE1EEEvPKT5_PKbPfiPT4_PiiiibPKf:
.text._ZN4vllm3moe10topkGatingILi1ELi1ELi4ELi2ELi32El6__halfLNS0_11ScoringFuncE1EEEvPKT5_PKbPfiPT4_PiiiibPKf:
        /* <DEDUP_REMOVED lines=19> */
[----:B------:R-:W-:Y:S02]  /*0130*/  IMAD.MOV.U32 R12, RZ, RZ, RZ ;  /* 0x000000ffff0c7224 */ /* 0x000fe400078e00ff */
[----:B---3--:R-:W-:-:S05]  /*0140*/  HADD2.F32 R0, -RZ, R2.H0_H0 ;  /* 0x20000002ff007230 */ /* 0x008fca0000004100 */
[----:B------:R-:W-:Y:S02]  /*0150*/  FMUL.FTZ R7, R0, -1.4426950216293334961 ;  /* 0xbfb8aa3b00077820 */ /* 0x000fe40000410000 */
[----:B------:R-:W0:Y:S04]  /*0160*/  LDC R0, c[0x0][0x3b0] ;  /* 0x0000ec00ff007b82 */ /* 0x000e280000000800 */
[----:B------:R-:W1:Y:S01]  /*0170*/  MUFU.EX2 R7, R7 ;  /* 0x0000000700077308 */ /* 0x000e620000000800 */
[----:B--2---:R-:W-:Y:S01]  /*0180*/  ISETP.EQ.OR P0, PT, R8, RZ, !P0 ;  /* 0x000000ff0800720c */ /* 0x004fe20004702670 */
[----:B-1----:R-:W-:Y:S01]  /*0190*/  FADD.FTZ R2, R7, 1 ;  /* 0x3f80000007027421 */ /* 0x002fe20000010000 */
[----:B0-----:R-:W-:-:S05]  /*01a0*/  ISETP.GE.AND P1, PT, R0, 0x1, PT ;  /* 0x000000010000780c */ /* 0x001fca0003f26270 */
[----:B------:R-:W0:Y:S02]  /*01b0*/  MUFU.RCP R2, R2 ;  /* 0x0000000200027308 */ /* 0x000e240000001000 */
[----:B0-----:R-:W-:-:S04]  /*01c0*/  FSETP.NE.FTZ.AND P2, PT, |R2|, +INF , PT ;  /* 0x7f8000000200780b */ /* 0x001fc80003f55200 */
[----:B------:R-:W-:Y:S02]  /*01d0*/  FSEL R13, R2, RZ, P2 ;  /* 0x000000ff020d7208 */ /* 0x000fe40001000000 */
[----:B------:R-:W-:Y:S07]  /*01e0*/  @!P1 BRA `(.L_x_757) ;  /* 0x0000000400a09947 */ /* 0x000fee0003800000 */
[----:B------:R-:W0:Y:S01]  /*01f0*/  LDC R7, c[0x0][0x3b4] ;  /* 0x0000ed00ff077b82 */ /* 0x000e220000000800 */
[----:B------:R-:W-:Y:S01]  /*0200*/  LOP3.LUT R18, R0, 0x3, RZ, 0xc0, !PT ;  /* 0x0000000300127812 */ /* 0x000fe200078ec0ff */
[----:B------:R-:W-:Y:S02]  /*0210*/  HFMA2 R12, -RZ, RZ, 0, 0 ;  /* 0x00000000ff0c7431 */ /* 0x000fe400000001ff */
[----:B------:R-:W-:Y:S02]  /*0220*/  IMAD R14, R11, R0, RZ ;  /* 0x000000000b0e7224 */ /* 0x000fe400078e02ff */
[----:B------:R-:W-:Y:S02]  /*0230*/  IMAD.MOV.U32 R15, RZ, RZ, RZ ;  /* 0x000000ffff0f7224 */ /* 0x000fe400078e00ff */
[----:B------:R-:W1:Y:S01]  /*0240*/  LDC R2, c[0x0][0x3b8] ;  /* 0x0000ee00ff027b82 */ /* 0x000e620000000800 */
[C---:B0-----:R-:W-:Y:S02]  /*0250*/  IADD3 R3, PT, PT, -R7.reuse, RZ, RZ ;  /* 0x000000ff07037210 */ /* 0x041fe40007ffe1ff */
[----:B------:R-:W-:-:S02]  /*0260*/  ISETP.GE.AND P3, PT, R7, 0x1, PT ;  /* 0x000000010700780c */ /* 0x000fc40003f66270 */
[----:B-1----:R-:W-:Y:S02]  /*0270*/  ISETP.GT.AND P2, PT, R2, RZ, PT ;  /* 0x000000ff0200720c */ /* 0x002fe40003f44270 */
[----:B------:R-:W-:Y:S02]  /*0280*/  SHF.R.S32.HI R2, RZ, 0x1f, R3 ;  /* 0x0000001fff027819 */ /* 0x000fe40000011403 */
[----:B------:R-:W-:Y:S02]  /*0290*/  SEL R3, R3, 0x1, P2 ;  /* 0x0000000103037807 */ /* 0x000fe40001000000 */
[----:B------:R-:W-:Y:S02]  /*02a0*/  SEL R7, R2, RZ, P2 ;  /* 0x000000ff02077207 */ /* 0x000fe40001000000 */
[----:B------:R-:W-:Y:S02]  /*02b0*/  SEL R2, R3, 0x1, !P3 ;  /* 0x0000000103027807 */ /* 0x000fe40005800000 */
[----:B------:R-:W-:-:S02]  /*02c0*/  SEL R3, R7, RZ, !P3 ;  /* 0x000000ff07037207 */ /* 0x000fc40005800000 */
[----:B------:R-:W-:Y:S02]  /*02d0*/  ISETP.GE.U32.AND P3, PT, R0, 0x4, PT ;  /* 0x000000040000780c */ /* 0x000fe40003f66070 */
[----:B------:R-:W-:Y:S02]  /*02e0*/  ISETP.NE.AND P2, PT, R18, RZ, PT ;  /* 0x000000ff1200720c */ /* 0x000fe40003f45270 */
[----:B------:R-:W-:Y:S02]  /*02f0*/  SEL R2, R2, 0x1, P0 ;  /* 0x0000000102027807 */ /* 0x000fe40000000000 */
[----:B------:R-:W-:-:S07]  /*0300*/  SEL R3, R3, RZ, P0 ;  /* 0x000000ff03037207 */ /* 0x000fce0000000000 */
[----:B------:R-:W-:Y:S05]  /*0310*/  @!P3 BRA `(.L_x_758) ;  /* 0x0000000000acb947 */ /* 0x000fea0003800000 */
[----:B------:R-:W0:Y:S01]  /*0320*/  LDCU.U8 UR4, c[0x0][0x3bc] ;  /* 0x00007780ff0477ac */ /* 0x000e220008000000 */
[----:B------:R-:W-:Y:S01]  /*0330*/  LEA R5, R6, R5, 0x7 ;  /* 0x0000000506057211 */ /* 0x000fe200078e38ff */
[----:B------:R-:W-:Y:S01]  /*0340*/  IMAD.MOV.U32 R12, RZ, RZ, RZ ;  /* 0x000000ffff0c7224 */ /* 0x000fe200078e00ff */
[----:B------:R-:W-:Y:S02]  /*0350*/  LOP3.LUT R15, R0, 0x7ffffffc, RZ, 0xc0, !PT ;  /* 0x7ffffffc000f7812 */ /* 0x000fe400078ec0ff */
[----:B------:R-:W-:Y:S02]  /*0360*/  LEA R5, R4, R5, 0x5 ;  /* 0x0000000504057211 */ /* 0x000fe400078e28ff */
[----:B------:R-:W-:Y:S01]  /*0370*/  MOV R23, R14 ;  /* 0x0000000e00177202 */ /* 0x000fe20000000f00 */
[----:B------:R-:W-:Y:S01]  /*0380*/  IMAD.MOV R16, RZ, RZ, -R15 ;  /* 0x000000ffff107224 */ /* 0x000fe200078e0a0f */
[----:B------:R-:W-:Y:S01]  /*0390*/  MOV R17, R11 ;  /* 0x0000000b00117202 */ /* 0x000fe20000000f00 */
[C---:B------:R-:W-:Y:S01]  /*03a0*/  IMAD R21, R10.reuse, 0x3, R5 ;  /* 0x000000030a157824 */ /* 0x040fe200078e0205 */
[----:B------:R-:W-:-:S02]  /*03b0*/  LEA R19, R10, R5, 0x1 ;  /* 0x000000050a137211 */ /* 0x000fc400078e08ff */
[----:B------:R-:W-:Y:S01]  /*03c0*/  IADD3 R25, PT, PT, R5, R10, RZ ;  /* 0x0000000a05197210 */ /* 0x000fe20007ffe0ff */
[----:B0-----:R-:W-:-:S06]  /*03d0*/  UPRMT UR4, UR4, 0x8880, URZ ;  /* 0x0000888004047896 */ /* 0x001fcc00080000ff */
[----:B------:R-:W-:-:S13]  /*03e0*/  ISETP.NE.AND P0, PT, RZ, UR4, PT ;  /* 0x00000004ff007c0c */ /* 0x000fda000bf05270 */
.L_x_759:
[----:B------:R-:W0:Y:S01]  /*03f0*/  LDC.64 R6, c[0x0][0x390] ;  /* 0x0000e400ff067b82 */ /* 0x000e220000000a00 */
[----:B------:R-:W-:Y:S02]  /*0400*/  VIADD R16, R16, 0x4 ;  /* 0x0000000410107836 */ /* 0x000fe40000000000 */
[----:B------:R-:W-:-:S03]  /*0410*/  FADD.FTZ R20, R13, R12 ;  /* 0x0000000c0d147221 */ /* 0x000fc60000010000 */
[----:B------:R-:W-:Y:S01]  /*0420*/  ISETP.NE.AND P3, PT, R16, RZ, PT ;  /* 0x000000ff1000720c */ /* 0x000fe20003f65270 */
[C---:B------:R-:W-:Y:S01]  /*0430*/  FADD.FTZ R20, R13.reuse, R20 ;  /* 0x000000140d147221 */ /* 0x040fe20000010000 */
[----:B------:R-:W1:Y:S03]  /*0440*/  LDC.64 R8, c[0x0][0x3a0] ;  /* 0x0000e800ff087b82 */ /* 0x000e660000000a00 */
[----:B------:R-:W-:-:S04]  /*0450*/  FADD.FTZ R20, R13, R20 ;  /* 0x000000140d147221 */ /* 0x000fc80000010000 */
[----:B------:R-:W-:Y:S01]  /*0460*/  @P0 FADD.FTZ R12, R13, R20 ;  /* 0x000000140d0c0221 */ /* 0x000fe20000010000 */
[----:B------:R-:W2:Y:S01]  /*0470*/  LDC.64 R4, c[0x0][0x3a8] ;  /* 0x0000ea00ff047b82 */ /* 0x000ea20000000a00 */
[----:B0-----:R-:W-:-:S05]  /*0480*/  IMAD.WIDE R6, R23, 0x4, R6 ;  /* 0x0000000417067825 */ /* 0x001fca00078e0206 */
[----:B------:R-:W-:Y:S01]  /*0490*/  STG.E desc[UR6][R6.64], R13 ;  /* 0x0000000d06007986 */ /* 0x000fe2000c101906 */
[----:B-1----:R-:W-:-:S05]  /*04a0*/  IMAD.WIDE R8, R23, 0x8, R8 ;  /* 0x0000000817087825 */ /* 0x002fca00078e0208 */
[----:B------:R-:W-:Y:S01]  /*04b0*/  STG.E.64 desc[UR6][R8.64], R2 ;  /* 0x0000000208007986 */ /* 0x000fe2000c101b06 */
[C---:B--2---:R-:W-:Y:S01]  /*04c0*/  IMAD.WIDE R4, R23.reuse, 0x4, R4 ;  /* 0x0000000417047825 */ /* 0x044fe200078e0204 */
[----:B------:R-:W-:-:S04]  /*04d0*/  IADD3 R23, PT, PT, R23, 0x4, RZ ;  /* 0x0000000417177810 */ /* 0x000fc80007ffe0ff */
        /* <DEDUP_REMOVED lines=8> */
[----:B-1----:R-:W-:-:S03]  /*0560*/  IMAD R25, R10, 0x4, R25 ;  /* 0x000000040a197824 */ /* 0x002fc600078e0219 */
[----:B------:R-:W-:Y:S04]  /*0570*/  STG.E desc[UR6][R6.64+0xc], R13 ;  /* 0x00000c0d06007986 */ /* 0x000fe8000c101906 */
[----:B------:R-:W-:Y:S04]  /*0580*/  STG.E.64 desc[UR6][R8.64+0x18], R2 ;  /* 0x0000180208007986 */ /* 0x000fe8000c101b06 */
[----:B------:R1:W-:Y:S01]  /*0590*/  STG.E desc[UR6][R4.64+0xc], R21 ;  /* 0x00000c1504007986 */ /* 0x0003e2000c101906 */
[C---:B0-----:R-:W-:Y:S02]  /*05a0*/  LEA R19, R10.reuse, R19, 0x2 ;  /* 0x000000130a137211 */ /* 0x041fe400078e10ff */
[----:B-1----:R-:W-:Y:S01]  /*05b0*/  LEA R21, R10, R21, 0x2 ;  /* 0x000000150a157211 */ /* 0x002fe200078e10ff */
[----:B------:R-:W-:Y:S06]  /*05c0*/  @P3 BRA `(.L_x_759) ;  /* 0xfffffffc00883947 */ /* 0x000fec000383ffff */
.L_x_758:
[----:B------:R-:W-:Y:S05]  /*05d0*/  @!P2 BRA `(.L_x_757) ;  /* 0x0000000000a4a947 */ /* 0x000fea0003800000 */
[----:B------:R-:W-:Y:S02]  /*05e0*/  ISETP.NE.AND P0, PT, R18, 0x1, PT ;  /* 0x000000011200780c */ /* 0x000fe40003f05270 */
[----:B------:R-:W-:-:S04]  /*05f0*/  LOP3.LUT R4, R0, 0x1, RZ, 0xc0, !PT ;  /* 0x0000000100047812 */ /* 0x000fc800078ec0ff */
[----:B------:R-:W-:-:S07]  /*0600*/  ISETP.NE.U32.AND P2, PT, R4, 0x1, PT ;  /* 0x000000010400780c */ /* 0x000fce0003f45070 */
[----:B------:R-:W-:Y:S06]  /*0610*/  @!P0 BRA `(.L_x_760) ;  /* 0x0000000000548947 */ /* 0x000fec0003800000 */
[----:B------:R-:W0:Y:S01]  /*0620*/  LDC.64 R6, c[0x0][0x390] ;  /* 0x0000e400ff067b82 */ /* 0x000e220000000a00 */
[----:B------:R-:W1:Y:S01]  /*0630*/  LDCU.U8 UR4, c[0x0][0x3bc] ;  /* 0x00007780ff0477ac */ /* 0x000e620008000000 */
[----:B------:R-:W-:Y:S02]  /*0640*/  IMAD.IADD R17, R14, 0x1, R15 ;  /* 0x000000010e117824 */ /* 0x000fe400078e020f */
[----:B------:R-:W-:Y:S01]  /*0650*/  FADD.FTZ R16, R13, R12 ;  /* 0x0000000c0d107221 */ /* 0x000fe20000010000 */
[C---:B------:R-:W-:Y:S01]  /*0660*/  IMAD R19, R15.reuse, R10, R11 ;  /* 0x0000000a0f137224 */ /* 0x040fe200078e020b */
        /* <DEDUP_REMOVED lines=10> */
[----:B---3--:R-:W-:Y:S01]  /*0710*/  IMAD.WIDE R4, R17, 0x4, R4 ;  /* 0x0000000411047825 */ /* 0x008fe200078e0204 */
[----:B------:R-:W-:-:S04]  /*0720*/  IADD3 R17, PT, PT, R19, R10, RZ ;  /* 0x0000000a13117210 */ /* 0x000fc80007ffe0ff */
[----:B------:R0:W-:Y:S04]  /*0730*/  STG.E desc[UR6][R4.64], R19 ;  /* 0x0000001304007986 */ /* 0x0001e8000c101906 */
[----:B------:R0:W-:Y:S04]  /*0740*/  STG.E desc[UR6][R6.64+0x4], R13 ;  /* 0x0000040d06007986 */ /* 0x0001e8000c101906 */
[----:B------:R0:W-:Y:S04]  /*0750*/  STG.E.64 desc[UR6][R8.64+0x8], R2 ;  /* 0x0000080208007986 */ /* 0x0001e8000c101b06 */
[----:B------:R0:W-:Y:S02]  /*0760*/  STG.E desc[UR6][R4.64+0x4], R17 ;  /* 0x0000041104007986 */ /* 0x0001e4000c101906 */
.L_x_760:
        /* <DEDUP_REMOVED lines=16> */
.L_x_757:
[----:B------:R-:W2:Y:S02]  /*0870*/  LDCU.U8 UR4, c[0x0][0x3bc] ;  /* 0x00007780ff0477ac */ /* 0x000ea40008000000 */
[----:B--2---:R-:W-:-:S06]  /*0880*/  UPRMT UR4, UR4, 0x8880, URZ ;  /* 0x0000888004047896 */ /* 0x004fcc00080000ff */
[----:B------:R-:W-:-:S13]  /*0890*/  ISETP.NE.AND P0, PT, RZ, UR4, PT ;  /* 0x00000004ff007c0c */ /* 0x000fda000bf05270 */
[----:B------:R-:W-:Y:S05]  /*08a0*/  @!P0 EXIT ;  /* 0x000000000000894d */ /* 0x000fea0003800000 */
[----:B------:R-:W-:Y:S05]  /*08b0*/  @!P1 EXIT ;  /* 0x000000000000994d */ /* 0x000fea0003800000 */
[C---:B------:R-:W-:Y:S01]  /*08c0*/  ISETP.GE.U32.AND P1, PT, R0.reuse, 0x10, PT ;  /* 0x000000100000780c */ /* 0x040fe20003f26070 */
[----:B------:R-:W-:Y:S01]  /*08d0*/  IMAD R11, R11, R0, RZ ;  /* 0x000000000b0b7224 */ /* 0x000fe200078e02ff */
[----:B0-----:R-:W-:Y:S02]  /*08e0*/  LOP3.LUT R19, R0, 0xf, RZ, 0xc0, !PT ;  /* 0x0000000f00137812 */ /* 0x001fe400078ec0ff */
[C---:B------:R-:W-:Y:S02]  /*08f0*/  FSETP.GT.FTZ.AND P0, PT, R12.reuse, RZ, PT ;  /* 0x000000ff0c00720b */ /* 0x040fe40003f14000 */
[----:B------:R-:W-:Y:S02]  /*0900*/  ISETP.NE.AND P2, PT, R19, RZ, PT ;  /* 0x000000ff1300720c */ /* 0x000fe40003f45270 */
[----:B------:R-:W-:Y:S02]  /*0910*/  FSEL R12, R12, 1, P0 ;  /* 0x3f8000000c0c7808 */ /* 0x000fe40000000000 */
[----:B-1----:R-:W-:-:S03]  /*0920*/  MOV R4, RZ ;  /* 0x000000ff00047202 */ /* 0x002fc60000000f00 */
[----:B------:R-:W-:Y:S06]  /*0930*/  @!P1 BRA `(.L_x_761) ;  /* 0x0000000000f89947 */ /* 0x000fec0003800000 */
[----:B------:R-:W0:Y:S01]  /*0940*/  LDCU.64 UR4, c[0x0][0x390] ;  /* 0x00007200ff0477ac */ /* 0x000e220008000a00 */
[----:B------:R1:W2:Y:S01]  /*0950*/  MUFU.RCP R5, R12 ;  /* 0x0000000c00057308 */ /* 0x0002a20000001000 */
[----:B------:R-:W-:Y:S02]  /*0960*/  LOP3.LUT R4, R0, 0x7ffffff0, RZ, 0xc0, !PT ;  /* 0x7ffffff000047812 */ /* 0x000fe400078ec0ff */
[----:B------:R-:W-:-:S03]  /*0970*/  MOV R6, R11 ;  /* 0x0000000b00067202 */ /* 0x000fc60000000f00 */
[----:B------:R-:W-:Y:S01]  /*0980*/  IMAD.MOV R7, RZ, RZ, -R4 ;  /* 0x000000ffff077224 */ /* 0x000fe200078e0a04 */
[----:B0-----:R-:W-:-:S04]  /*0990*/  UIADD3 UR4, UP0, UPT, UR4, 0x20, URZ ;  /* 0x0000002004047890 */ /* 0x001fc8000ff1e0ff */
[----:B-12---:R-:W-:-:S12]  /*09a0*/  UIADD3.X UR5, UPT, UPT, URZ, UR5, URZ, UP0, !UPT ;  /* 0x00000005ff057290 */ /* 0x006fd800087fe4ff */
.L_x_762:
[----:B0-----:R-:W-:Y:S02]  /*09b0*/  MOV R2, UR4 ;  /* 0x0000000400027c02 */ /* 0x001fe40008000f00 */
[----:B------:R-:W-:-:S03]  /*09c0*/  MOV R3, UR5 ;  /* 0x0000000500037c02 */ /* 0x000fc60008000f00 */
        /* <DEDUP_REMOVED lines=17> */
[----:B------:R-:W-:Y:S01]  /*0ae0*/  VIADD R7, R7, 0x10 ;  /* 0x0000001007077836 */ /* 0x000fe20000000000 */
[----:B------:R-:W-:-:S04]  /*0af0*/  IADD3 R6, PT, PT, R6, 0x10, RZ ;  /* 0x0000001006067810 */ /* 0x000fc80007ffe0ff */
        /* <DEDUP_REMOVED lines=34> */
.L_x_761:
        /* <DEDUP_REMOVED lines=34> */
.L_x_763:
        /* <DEDUP_REMOVED lines=22> */
.L_x_764:
[----:B------:R-:W-:Y:S05]  /*10a0*/  @!P1 EXIT ;  /* 0x000000000000994d */ /* 0x000fea0003800000 */
[----:B-12---:R-:W1:Y:S01]  /*10b0*/  LDC.64 R6, c[0x0][0x390] ;  /* 0x0000e400ff067b82 */ /* 0x006e620000000a00 */
[----:B0-----:R0:W2:Y:S01]  /*10c0*/  MUFU.RCP R9, R12 ;  /* 0x0000000c00097308 */ /* 0x0010a20000001000 */
[----:B------:R-:W-:Y:S01]  /*10d0*/  IMAD.IADD R11, R11, 0x1, R4 ;  /* 0x000000010b0b7824 */ /* 0x000fe200078e0204 */
[----:B------:R-:W-:-:S07]  /*10e0*/  IADD3 R0, PT, PT, -R14, RZ, RZ ;  /* 0x000000ff0e007210 */ /* 0x000fce0007ffe1ff */
.L_x_765:
        /* <DEDUP_REMOVED lines=9> */
.L_x_766:
        /* <DEDUP_REMOVED lines=16> */
.L_x_3795:


//--------------------- .text._ZN4vllm3moe10topkGatingILi18ELi576ELi4ELi4ELi32Ej6__halfLNS0_11ScoringFuncE1EEEvPKT5_PKbPfiPT4_PiiiibPKf --------------------------
	.section	.text._ZN4vllm3moe10topkGatingILi18ELi576ELi4ELi4ELi32Ej6__halfLNS0_11ScoringFuncE1EEEvPKT5_PKbPfiPT4_PiiiibPKf,"ax",@progbits
	.align	128
        .global         _ZN4vllm3moe10topkGatingILi18ELi576ELi4ELi4ELi32Ej6__halfLNS0_11ScoringFuncE1EEEvPKT5_PKbPfiPT4_PiiiibPKf
        .type           _ZN4vllm3moe10topkGatingILi18ELi576ELi4ELi4ELi32Ej6__halfLNS0_11ScoringFuncE1EEEvPKT5_PKbPfiPT4_PiiiibPKf,@function
        .size           _ZN4vllm3moe10topkGatingILi18ELi576ELi4ELi4ELi32Ej6__halfLNS0_11ScoringFuncE1EEEvPKT5_PKbPfiPT4_PiiiibPKf,(.L_x_3796 - _ZN4vllm3moe10topkGatingILi18ELi576ELi4ELi4ELi32Ej6__halfLNS0_11ScoringFuncE1EEEvPKT5_PKbPfiPT4_PiiiibPKf)
        .other          _ZN4vllm3moe10topkGatingILi18ELi576ELi4ELi4ELi32Ej6__halfLNS0_11ScoringFuncE1EEEvPKT5_PKbPfiPT4_PiiiibPKf,@"STO_CUDA_ENTRY STV_DEFAULT"
_ZN4vllm3moe10topkGatingILi18ELi576ELi4ELi4ELi32Ej6__halfLNS0_11ScoringFuncE1EEEvPKT5_PKbPfiPT4_PiiiibPKf:
.text._ZN4vllm3moe10topkGatingILi18ELi576ELi4ELi4ELi32Ej6__halfLNS0_11ScoringFuncE1EEEvPKT5_PKbPfiPT4_PiiiibPKf:
        /* <DEDUP_REMOVED lines=44> */
[----:B------:R-:W-:Y:S02]  /*02c0*/  HADD2.F32 R7, -RZ, R6.H0_H0 ;  /* 0x20000006ff077230 */ /* 0x000fe40000004100 */
[----:B------:R-:W-:Y:S02]  /*02d0*/  HADD2.F32 R4, -RZ, R10.H0_H0 ;  /* 0x2000000aff047230 */ /* 0x000fe40000004100 */
[----:B------:R-:W-:Y:S01]  /*02e0*/  FMUL.FTZ R21, R3, -1.4426950216293334961 ;  /* 0xbfb8aa3b03157820 */ /* 0x000fe20000410000 */
[----:B------:R-:W-:Y:S02]  /*02f0*/  HADD2.F32 R3, -RZ, R15.H0_H0 ;  /* 0x2000000fff037230 */ /* 0x000fe40000004100 */
[----:B------:R-:W-:Y:S01]  /*0300*/  FMUL.FTZ R7, R7, -1.4426950216293334961 ;  /* 0xbfb8aa3b07077820 */ /* 0x000fe20000410000 */
[----:B------:R-:W-:-:S02]  /*0310*/  HADD2.F32 R6, -RZ, R6.H1_H1 ;  /* 0x30000006ff067230 */ /* 0x000fc40000004100 */
[----:B------:R-:W-:Y:S02]  /*0320*/  HADD2.F32 R10, -RZ, R10.H1_H1 ;  /* 0x3000000aff0a7230 */ /* 0x000fe40000004100 */
[----:B------:R-:W-:Y:S02]  /*0330*/  HADD2.F32 R13, -RZ, R13.H1_H1 ;  /* 0x3000000dff0d7230 */ /* 0x000fe40000004100 */
[----:B------:R-:W-:Y:S01]  /*0340*/  FMUL.FTZ R4, R4, -1.4426950216293334961 ;  /* 0xbfb8aa3b04047820 */ /* 0x000fe20000410000 */
[----:B------:R-:W-:Y:S02]  /*0350*/  HADD2.F32 R11, -RZ, R11.H1_H1 ;  /* 0x3000000bff0b7230 */ /* 0x000fe40000004100 */
[----:B------:R-:W-:Y:S01]  /*0360*/  FMUL.FTZ R22, R3, -1.4426950216293334961 ;  /* 0xbfb8aa3b03167820 */ /* 0x000fe20000410000 */
[----:B------:R-:W-:Y:S01]  /*0370*/  FMUL.FTZ R6, R6, -1.4426950216293334961 ;  /* 0xbfb8aa3b06067820 */ /* 0x000fe20000410000 */
[----:B------:R-:W-:Y:S01]  /*0380*/  FMUL.FTZ R10, R10, -1.4426950216293334961 ;  /* 0xbfb8aa3b0a0a7820 */ /* 0x000fe20000410000 */
[----:B------:R-:W-:Y:S01]  /*0390*/  FMUL.FTZ R13, R13, -1.4426950216293334961 ;  /* 0xbfb8aa3b0d0d7820 */ /* 0x000fe20000410000 */
[----:B------:R-:W-:Y:S01]  /*03a0*/  HADD2.F32 R3, -RZ, R16.H0_H0 ;  /* 0x20000010ff037230 */ /* 0x000fe20000004100 */
[----:B------:R-:W0:Y:S01]  /*03b0*/  MUFU.EX2 R7, R7 ;  /* 0x0000000700077308 */ /* 0x000e220000000800 */
[----:B------:R-:W-:Y:S01]  /*03c0*/  FMUL.FTZ R11, R11, -1.4426950216293334961 ;  /* 0xbfb8aa3b0b0b7820 */ /* 0x000fe20000410000 */
[----:B------:R-:W-:-:S02]  /*03d0*/  HADD2.F32 R12, -RZ, R12.H1_H1 ;  /* 0x3000000cff0c7230 */ /* 0x000fc40000004100 */
[----:B------:R-:W-:-:S04]  /*03e0*/  HADD2.F32 R14, -RZ, R14.H1_H1 ;  /* 0x3000000eff0e7230 */ /* 0x000fc80000004100 */
[----:B------:R-:W1:Y:S01]  /*03f0*/  MUFU.EX2 R4, R4 ;  /* 0x0000000400047308 */ /* 0x000e620000000800 */
[----:B------:R-:W-:Y:S01]  /*0400*/  FMUL.FTZ R12, R12, -1.4426950216293334961 ;  /* 0xbfb8aa3b0c0c7820 */ /* 0x000fe20000410000 */
[----:B------:R-:W-:Y:S01]  /*0410*/  FMUL.FTZ R14, R14, -1.4426950216293334961 ;  /* 0xbfb8aa3b0e0e7820 */ /* 0x000fe20000410000 */
[----:B------:R-:W-:Y:S02]  /*0420*/  HADD2.F32 R15, -RZ, R15.H1_H1 ;  /* 0x3000000fff0f7230 */ /* 0x000fe40000004100 */
[----:B------:R-:W-:-:S03]  /*0430*/  HADD2.F32 R16, -RZ, R16.H1_H1 ;  /* 0x30000010ff107230 */ /* 0x000fc60000004100 */
[----:B------:R2:W-:Y:S01]  /*0440*/  MUFU.EX2 R20, R13 ;  /* 0x0000000d00147308 */ /* 0x0005e20000000800 */
[----:B------:R-:W-:-:S07]  /*0450*/  FMUL.FTZ R15, R15, -1.4426950216293334961 ;  /* 0xbfb8aa3b0f0f7820 */ /* 0x000fce0000410000 */
[----:B------:R-:W3:Y:S01]  /*0460*/  MUFU.EX2 R5, R5 ;  /* 0x0000000500057308 */ /* 0x000ee20000000800 */
[----:B--2---:R-:W-:Y:S01]  /*0470*/  FMUL.FTZ R13, R3, -1.4426950216293334961 ;  /* 0xbfb8aa3b030d7820 */ /* 0x004fe20000410000 */
[--C-:B------:R-:W-:Y:S02]  /*0480*/  HADD2.F32 R3, -RZ, R17.reuse.H0_H0 ;  /* 0x20000011ff037230 */ /* 0x100fe40000004100 */
[----:B------:R-:W-:-:S04]  /*0490*/  HADD2.F32 R17, -RZ, R17.H1_H1 ;  /* 0x30000011ff117230 */ /* 0x000fc80000004100 */
[----:B------:R-:W2:Y:S01]  /*04a0*/  MUFU.EX2 R6, R6 ;  /* 0x0000000600067308 */ /* 0x000ea20000000800 */
[----:B------:R-:W-:Y:S01]  /*04b0*/  FMUL.FTZ R16, R16, -1.4426950216293334961 ;  /* 0xbfb8aa3b10107820 */ /* 0x000fe20000410000 */
[----:B------:R-:W-:-:S06]  /*04c0*/  FMUL.FTZ R3, R3, -1.4426950216293334961 ;  /* 0xbfb8aa3b03037820 */ /* 0x000fcc0000410000 */
[----:B------:R-:W4:Y:S01]  /*04d0*/  MUFU.EX2 R10, R10 ;  /* 0x0000000a000a7308 */ /* 0x000f220000000800 */
[----:B------:R-:W-:-:S07]  /*04e0*/  FMUL.FTZ R17, R17, -1.4426950216293334961 ;  /* 0xbfb8aa3b11117820 */ /* 0x000fce0000410000 */
        /* <DEDUP_REMOVED lines=8> */
[----:B---3--:R-:W-:-:S07]  /*0570*/  FADD.FTZ R5, R5, 1 ;  /* 0x3f80000005057421 */ /* 0x008fce0000010000 */
[----:B------:R-:W3:Y:S01]  /*0580*/  MUFU.EX2 R22, R22 ;  /* 0x0000001600167308 */ /* 0x000ee20000000800 */
[----:B--2---:R-:W-:-:S07]  /*0590*/  FADD.FTZ R6, R6, 1 ;  /* 0x3f80000006067421 */ /* 0x004fce0000010000 */
[----:B------:R-:W2:Y:S01]  /*05a0*/  MUFU.EX2 R23, R15 ;  /* 0x0000000f00177308 */ /* 0x000ea20000000800 */
[----:B----4-:R-:W-:-:S07]  /*05b0*/  FADD.FTZ R10, R10, 1 ;  /* 0x3f8000000a0a7421 */ /* 0x010fce0000010000 */
[----:B------:R-:W4:Y:S08]  /*05c0*/  MUFU.EX2 R24, R13 ;  /* 0x0000000d00187308 */ /* 0x000f300000000800 */
[----:B------:R-:W4:Y:S08]  /*05d0*/  MUFU.EX2 R26, R3 ;  /* 0x00000003001a7308 */ /* 0x000f300000000800 */
[----:B------:R-:W4:Y:S01]  /*05e0*/  MUFU.EX2 R27, R17 ;  /* 0x00000011001b7308 */ /* 0x000f220000000800 */
[----:B-----5:R-:W-:-:S07]  /*05f0*/  FADD.FTZ R18, R18, 1 ;  /* 0x3f80000012127421 */ /* 0x020fce0000010000 */
[----:B------:R-:W5:Y:S01]  /*0600*/  MUFU.EX2 R16, R16 ;  /* 0x0000001000107308 */ /* 0x000f620000000800 */
[----:B------:R-:W-:Y:S01]  /*0610*/  FADD.FTZ R11, R11, 1 ;  /* 0x3f8000000b0b7421 */ /* 0x000fe20000010000 */
[----:B------:R-:W-:Y:S01]  /*0620*/  FADD.FTZ R19, R19, 1 ;  /* 0x3f80000013137421 */ /* 0x000fe20000010000 */
[----:B------:R-:W-:Y:S01]  /*0630*/  FADD.FTZ R20, R20, 1 ;  /* 0x3f80000014147421 */ /* 0x000fe20000010000 */
[----:B------:R-:W-:-:S04]  /*0640*/  FADD.FTZ R21, R21, 1 ;  /* 0x3f80000015157421 */ /* 0x000fc80000010000 */
[----:B------:R-:W5:Y:S01]  /*0650*/  MUFU.RCP R7, R7 ;  /* 0x0000000700077308 */ /* 0x000f620000001000 */
[----:B0-----:R-:W-:Y:S01]  /*0660*/  FADD.FTZ R12, R12, 1 ;  /* 0x3f8000000c0c7421 */ /* 0x001fe20000010000 */
[----:B-1----:R-:W-:-:S06]  /*0670*/  FADD.FTZ R14, R14, 1 ;  /* 0x3f8000000e0e7421 */ /* 0x002fcc0000010000 */
[----:B------:R-:W0:Y:S01]  /*0680*/  MUFU.RCP R4, R4 ;  /* 0x0000000400047308 */ /* 0x000e220000001000 */
[----:B---3--:R-:W-:Y:S01]  /*0690*/  FADD.FTZ R22, R22, 1 ;  /* 0x3f80000016167421 */ /* 0x008fe20000010000 */
[----:B--2---:R-:W-:-:S06]  /*06a0*/  FADD.FTZ R23, R23, 1 ;  /* 0x3f80000017177421 */ /* 0x004fcc0000010000 */
[----:B------:R-:W1:Y:S01]  /*06b0*/  MUFU.RCP R13, R10 ;  /* 0x0000000a000d7308 */ /* 0x000e620000001000 */
[----:B----4-:R-:W-:Y:S01]  /*06c0*/  FADD.FTZ R24, R24, 1 ;  /* 0x3f80000018187421 */ /* 0x010fe20000010000 */
[----:B------:R-:W-:Y:S01]  /*06d0*/  FADD.FTZ R26, R26, 1 ;  /* 0x3f8000001a1a7421 */ /* 0x000fe20000010000 */
[----:B------:R-:W-:-:S05]  /*06e0*/  FADD.FTZ R27, R27, 1 ;  /* 0x3f8000001b1b7421 */ /* 0x000fca0000010000 */
[----:B------:R-:W2:Y:S01]  /*06f0*/  MUFU.RCP R5, R5 ;  /* 0x0000000500057308 */ /* 0x000ea20000001000 */
[----:B-----5:R-:W-:-:S07]  /*0700*/  FADD.FTZ R16, R16, 1 ;  /* 0x3f80000010107421 */ /* 0x020fce0000010000 */
[----:B------:R-:W3:Y:S08]  /*0710*/  MUFU.RCP R6, R6 ;  /* 0x0000000600067308 */ /* 0x000ef00000001000 */
[----:B------:R-:W4:Y:S01]  /*0720*/  MUFU.RCP R15, R11 ;  /* 0x0000000b000f7308 */ /* 0x000f220000001000 */
[----:B------:R-:W-:-:S07]  /*0730*/  ISETP.EQ.OR P0, PT, R2, RZ, !P0 ;  /* 0x000000ff0200720c */ /* 0x000fce0004702670 */
[----:B------:R-:W5:Y:S08]  /*0740*/  MUFU.RCP R18, R18 ;  /* 0x0000001200127308 */ /* 0x000f700000001000 */
[----:B------:R-:W5:Y:S08]  /*0750*/  MUFU.RCP R19, R19 ;  /* 0x0000001300137308 */ /* 0x000f700000001000 */
[----:B------:R-:W5:Y:S08]  /*0760*/  MUFU.RCP R20, R20 ;  /* 0x0000001400147308 */ /* 0x000f700000001000 */
[----:B------:R-:W5:Y:S01]  /*0770*/  MUFU.RCP R21, R21 ;  /* 0x0000001500157308 */ /* 0x000f620000001000 */
[----:B------:R-:W-:-:S07]  /*0780*/  P2R R54, PR, RZ, 0x1 ;  /* 0x00000001ff367803 */ /* 0x000fce0000000000 */
[----:B------:R5:W5:Y:S08]  /*0790*/  MUFU.RCP R17, R12 ;  /* 0x0000000c00117308 */ /* 0x000b700000001000 */
[----:B------:R5:W5:Y:S01]  /*07a0*/  MUFU.RCP R3, R14 ;  /* 0x0000000e00037308 */ /* 0x000b620000001000 */
[----:B------:R-:W-:Y:S02]  /*07b0*/  FSETP.NE.FTZ.AND P0, PT, |R7|, +INF , PT ;  /* 0x7f8000000700780b */ /* 0x000fe40003f15200 */
[----:B0-----:R-:W-:-:S05]  /*07c0*/  FSETP.NE.FTZ.AND P2, PT, |R4|, +INF , PT ;  /* 0x7f8000000400780b */ /* 0x001fca0003f55200 */
[----:B------:R-:W0:Y:S01]  /*07d0*/  MUFU.RCP R22, R22 ;  /* 0x0000001600167308 */ /* 0x000e220000001000 */
[----:B-1----:R-:W-:-:S07]  /*07e0*/  FSETP.NE.FTZ.AND P3, PT, |R13|, +INF , PT ;  /* 0x7f8000000d00780b */ /* 0x002fce0003f75200 */
[----:B------:R-:W1:Y:S01]  /*07f0*/  MUFU.RCP R23, R23 ;  /* 0x0000001700177308 */ /* 0x000e620000001000 */
[----:B--2---:R-:W-:-:S07]  /*0800*/  FSETP.NE.FTZ.AND P4, PT, |R5|, +INF , PT ;  /* 0x7f8000000500780b */ /* 0x004fce0003f95200 */
[----:B------:R-:W2:Y:S01]  /*0810*/  MUFU.RCP R24, R24 ;  /* 0x0000001800187308 */ /* 0x000ea20000001000 */
[----:B---3--:R-:W-:-:S07]  /*0820*/  FSETP.NE.FTZ.AND P1, PT, |R6|, +INF , PT ;  /* 0x7f8000000600780b */ /* 0x008fce0003f35200 */
[----:B------:R3:W2:Y:S01]  /*0830*/  MUFU.RCP R25, R16 ;  /* 0x0000001000197308 */ /* 0x0006a20000001000 */
[----:B----4-:R-:W-:-:S07]  /*0840*/  FSETP.NE.FTZ.AND P5, PT, |R15|, +INF , PT ;  /* 0x7f8000000f00780b */ /* 0x010fce0003fb5200 */
[----:B------:R-:W4:Y:S01]  /*0850*/  MUFU.RCP R26, R26 ;  /* 0x0000001a001a7308 */ /* 0x000f220000001000 */
[----:B------:R-:W-:-:S07]  /*0860*/  FSEL R10, R7, RZ, P0 ;  /* 0x000000ff070a7208 */ /* 0x000fce0000000000 */
[----:B------:R-:W4:Y:S01]  /*0870*/  MUFU.RCP R27, R27 ;  /* 0x0000001b001b7308 */ /* 0x000f220000001000 */
[----:B-----5:R-:W-:Y:S02]  /*0880*/  FSETP.NE.FTZ.AND P0, PT, |R18|, +INF , PT ;  /* 0x7f8000001200780b */ /* 0x020fe40003f15200 */
[----:B------:R-:W-:Y:S02]  /*0890*/  FSEL R12, R4, RZ, P2 ;  /* 0x000000ff040c7208 */ /* 0x000fe40001000000 */
[----:B------:R-:W-:Y:S02]  /*08a0*/  FSETP.NE.FTZ.AND P2, PT, |R19|, +INF , PT ;  /* 0x7f8000001300780b */ /* 0x000fe40003f55200 */
[----:B------:R-:W-:Y:S02]  /*08b0*/  FSEL R13, R13, RZ, P3 ;  /* 0x000000ff0d0d7208 */ /* 0x000fe40001800000 */
[----:B------:R-:W-:Y:S02]  /*08c0*/  FSETP.NE.FTZ.AND P3, PT, |R20|, +INF , PT ;  /* 0x7f8000001400780b */ /* 0x000fe40003f75200 */
[----:B------:R-:W-:-:S02]  /*08d0*/  FSEL R14, R5, RZ, P4 ;  /* 0x000000ff050e7208 */ /* 0x000fc40002000000 */
[----:B------:R-:W-:Y:S02]  /*08e0*/  FSEL R11, R6, RZ, P1 ;  /* 0x000000ff060b7208 */ /* 0x000fe40000800000 */
[----:B------:R-:W-:Y:S02]  /*08f0*/  FSETP.NE.FTZ.AND P4, PT, |R21|, +INF , PT ;  /* 0x7f8000001500780b */ /* 0x000fe40003f95200 */
[----:B------:R-:W-:Y:S02]  /*0900*/  FSEL R15, R15, RZ, P5 ;  /* 0x000000ff0f0f7208 */ /* 0x000fe40002800000 */
[----:B------:R-:W-:Y:S02]  /*0910*/  FSETP.NE.FTZ.AND P1, PT, |R17|, +INF , PT ;  /* 0x7f8000001100780b */ /* 0x000fe40003f35200 */
[----:B------:R-:W-:Y:S02]  /*0920*/  FSETP.NE.FTZ.AND P5, PT, |R3|, +INF , PT ;  /* 0x7f8000000300780b */ /* 0x000fe40003fb5200 */
[----:B---3--:R-:W-:-:S02]  /*0930*/  FSEL R16, R18, RZ, P0 ;  /* 0x000000ff12107208 */ /* 0x008fc40000000000 */
[----:B------:R-:W-:Y:S02]  /*0940*/  FSEL R18, R19, RZ, P2 ;  /* 0x000000ff13127208 */ /* 0x000fe40001000000 */
[----:B------:R-:W-:Y:S02]  /*0950*/  FSEL R19, R20, RZ, P3 ;  /* 0x000000ff14137208 */ /* 0x000fe40001800000 */
[----:B------:R-:W-:Y:S02]  /*0960*/  FSEL R20, R21, RZ, P4 ;  /* 0x000000ff15147208 */ /* 0x000fe40002000000 */
[----:B------:R-:W-:Y:S02]  /*0970*/  FSEL R17, R17, RZ, P1 ;  /* 0x000000ff11117208 */ /* 0x000fe40000800000 */
[----:B------:R-:W-:Y:S02]  /*0980*/  FSEL R21, R3, RZ, P5 ;  /* 0x000000ff03157208 */ /* 0x000fe40002800000 */
[----:B0-----:R-:W-:-:S02]  /*0990*/  FSETP.NE.FTZ.AND P0, PT, |R22|, +INF , PT ;  /* 0x7f8000001600780b */ /* 0x001fc40003f15200 */
[----:B-1----:R-:W-:Y:S02]  /*09a0*/  FSETP.NE.FTZ.AND P1, PT, |R23|, +INF , PT ;  /* 0x7f8000001700780b */ /* 0x002fe40003f35200 */
[----:B--2---:R-:W-:Y:S02]  /*09b0*/  FSETP.NE.FTZ.AND P2, PT, |R24|, +INF , PT ;  /* 0x7f8000001800780b */ /* 0x004fe40003f55200 */
[----:B------:R-:W-:Y:S02]  /*09c0*/  FSETP.NE.FTZ.AND P3, PT, |R25|, +INF , PT ;  /* 0x7f8000001900780b */ /* 0x000fe40003f75200 */
[----:B----4-:R-:W-:Y:S02]  /*09d0*/  FSETP.NE.FTZ.AND P4, PT, |R26|, +INF , PT ;  /* 0x7f8000001a00780b */ /* 0x010fe40003f95200 */
[----:B------:R-:W-:Y:S02]  /*09e0*/  FSETP.NE.FTZ.AND P5, PT, |R27|, +INF , PT ;  /* 0x7f8000001b00780b */ /* 0x000fe40003fb5200 */
[----:B------:R-:W-:-:S02]  /*09f0*/  FSEL R22, R22, RZ, P0 ;  /* 0x000000ff16167208 */ /* 0x000fc40000000000 */
        /* <DEDUP_REMOVED lines=45> */
.L_x_767:
        /* <DEDUP_REMOVED lines=18> */
.L_x_768:
        /* <DEDUP_REMOVED lines=14> */
.L_x_774:
        /* <DEDUP_REMOVED lines=164> */
.L_x_771:
[----:B--234-:R-:W-:Y:S05]  /*1910*/  BSYNC.RECONVERGENT B0 ;  /* 0x0000000000007941 */ /* 0x01cfea0003800200 */
.L_x_770:
        /* <DEDUP_REMOVED lines=54> */
.L_x_773:
[----:B------:R-:W-:Y:S05]  /*1c80*/  BSYNC.RECONVERGENT B0 ;  /* 0x0000000000007941 */ /* 0x000fea0003800200 */
.L_x_772:
[----:B0-----:R-:W-:Y:S02]  /*1c90*/  VIADD R49, R49, UR14 ;  /* 0x0000000e31317c36 */ /* 0x001fe40008000000 */
[----:B------:R-:W-:Y:S01]  /*1ca0*/  VIADD R47, R47, 0x1 ;  /* 0x000000012f2f7836 */ /* 0x000fe20000000000 */
[----:B------:R-:W-:Y:S06]  /*1cb0*/  BRA.U UP1, `(.L_x_774) ;  /* 0xfffffff101847547 */ /* 0x000fec000b83ffff */
.L_x_769:
        /* <DEDUP_REMOVED lines=22> */
.L_x_776:
        /* <DEDUP_REMOVED lines=55> */
.L_x_775:
        /* <DEDUP_REMOVED lines=34> */
.L_x_777:
        /* <DEDUP_REMOVED lines=22> */
.L_x_778:
[----:B------:R-:W-:-:S13]  /*2510*/  ISETP.NE.AND P0, PT, RZ, UR5, PT ;  /* 0x00000005ff007c0c */ /* 0x000fda000bf05270 */
[----:B------:R-:W-:Y:S05]  /*2520*/  @!P0 EXIT ;  /* 0x000000000000894d */ /* 0x000fea0003800000 */
[----:B01----:R-:W0:Y:S01]  /*2530*/  LDC.64 R4, c[0x0][0x390] ;  /* 0x0000e400ff047b82 */ /* 0x003e220000000a00 */
[----:B----4-:R1:W2:Y:S01]  /*2540*/  MUFU.RCP R11, R46 ;  /* 0x0000002e000b7308 */ /* 0x0102a20000001000 */
[----:B------:R-:W-:Y:S01]  /*2550*/  VIADD R7, R0, UR4 ;  /* 0x0000000400077c36 */ /* 0x000fe20008000000 */
[----:B------:R-:W-:-:S12]  /*2560*/  UIADD3 UR5, UPT, UPT, -UR5, URZ, URZ ;  /* 0x000000ff05057290 */ /* 0x000fd8000fffe1ff */
.L_x_779:
        /* <DEDUP_REMOVED lines=9> */
.L_x_780:
        /* <DEDUP_REMOVED lines=16> */
.L_x_3796:


//--------------------- .text._ZN4vllm3moe10topkGatingILi14ELi448ELi4ELi4ELi32Ej6__halfLNS0_11ScoringFuncE1EEEvPKT5_PKbPfiPT4_PiiiibPKf --------------------------
	.section	.text._ZN4vllm3moe10topkGatingILi14ELi448ELi4ELi4ELi32Ej6__halfLNS0_11ScoringFuncE1EEEvPKT5_PKbPfiPT4_PiiiibPKf,"ax",@progbits
	.align	128
        .global         _ZN4vllm3moe10topkGatingILi14ELi448ELi4ELi4ELi32Ej6__halfLNS0_11ScoringFuncE1EEEvPKT5_PKbPfiPT4_PiiiibPKf
        .type           _ZN4vllm3moe10topkGatingILi14ELi448ELi4ELi4ELi32Ej6__halfLNS0_11ScoringFuncE1EEEvPKT5_PKbPfiPT4_PiiiibPKf,@function
        .size           _ZN4vllm3moe10topkGatingILi14ELi448ELi4ELi4ELi32Ej6__halfLNS0_11ScoringFuncE1EEEvPKT5_PKbPfiPT4_PiiiibPKf,(.L_x_3797 - _ZN4vllm3moe10topkGatingILi14ELi448ELi4ELi4ELi32Ej6__halfLNS0_11ScoringFuncE1EEEvPKT5_PKbPfiPT4_PiiiibPKf)
        .other          _ZN4vllm3moe10topkGatingILi14ELi448ELi4ELi4ELi32Ej6__halfLNS0_11ScoringFuncE1EEEvPKT5_PKbPfiPT4_PiiiibPKf,@"STO_CUDA_ENTRY STV_DEFAULT"
_ZN4vllm3moe10topkGatingILi14ELi448ELi4ELi4ELi32Ej6__halfLNS0_11ScoringFuncE1EEEvPKT5_PKbPfiPT4_PiiiibPKf:
.text._ZN4vllm3moe10topkGatingILi14ELi448ELi4ELi4ELi32Ej6__halfLNS0_11ScoringFuncE1EEEvPKT5_PKbPfiPT4_PiiiibPKf:
        /* <DEDUP_REMOVED lines=167> */
.L_x_781:
        /* <DEDUP_REMOVED lines=14> */
.L_x_782:
        /* <DEDUP_REMOVED lines=14> */
.L_x_788:
        /* <DEDUP_REMOVED lines=140> */
.L_x_785:
[----:B-123--:R-:W-:Y:S05]  /*14f0*/  BSYNC.RECONVERGENT B0 ;  /* 0x0000000000007941 */ /* 0x00efea0003800200 */
.L_x_784:
        /* <DEDUP_REMOVED lines=50> */
.L_x_787:
[----:B------:R-:W-:Y:S05]  /*1820*/  BSYNC.RECONVERGENT B0 ;  /* 0x0000000000007941 */ /* 0x000fea0003800200 */
.L_x_786:
[----:B------:R-:W-:Y:S02]  /*1830*/  VIADD R41, R41, UR11 ;  /* 0x0000000b29297c36 */ /* 0x000fe40008000000 */
[----:B------:R-:W-:Y:S01]  /*1840*/  VIADD R39, R39, 0x1 ;  /* 0x0000000127277836 */ /* 0x000fe20000000000 */
[----:B------:R-:W-:Y:S06]  /*1850*/  @P0 BRA `(.L_x_788) ;  /* 0xfffffff000f40947 */ /* 0x000fec000383ffff */
.L_x_783:
        /* <DEDUP_REMOVED lines=22> */
.L_x_790:
        /* <DEDUP_REMOVED lines=55> */
.L_x_789:
        /* <DEDUP_REMOVED lines=34> */
.L_x_791:
        /* <DEDUP_REMOVED lines=22> */
.L_x_792:
[----:B------:R-:W-:Y:S05]  /*20b0*/  @!P1 EXIT ;  /* 0x000000000000994d */ /* 0x000fea0003800000 */
[----:B01--4-:R-:W0:Y:S01]  /*20c0*/  LDC.64 R4, c[0x0][0x390] ;  /* 0x0000e400ff047b82 */ /* 0x013e220000000a00 */
[----:B------:R1:W2:Y:S01]  /*20d0*/  MUFU.RCP R11, R38 ;  /* 0x00000026000b7308 */ /* 0x0002a20000001000 */
[----:B------:R-:W-:Y:S02]  /*20e0*/  IMAD.IADD R7, R0, 0x1, R7 ;  /* 0x0000000100077824 */ /* 0x000fe400078e0207 */
[----:B------:R-:W-:-:S07]  /*20f0*/  IMAD.MOV R6, RZ, RZ, -R6 ;  /* 0x000000ffff067224 */ /* 0x000fce00078e0a06 */
.L_x_793:
        /* <DEDUP_REMOVED lines=9> */
.L_x_794:
        /* <DEDUP_REMOVED lines=15> */
.L_x_3797:


//--------------------- .text._ZN4vllm3moe10topkGatingILi12ELi384ELi4ELi4ELi32Ej6__halfLNS0_11ScoringFuncE1EEEvPKT5_PKbPfiPT4_PiiiibPKf --------------------------
	.section	.text._ZN4vllm3moe10topkGatingILi12ELi384ELi4ELi4ELi32Ej6__halfLNS0_11ScoringFuncE1EEEvPKT5_PKbPfiPT4_PiiiibPKf,"ax",@progbits
	.align	128
        .global         _ZN4vllm3moe10topkGatingILi12ELi384ELi4ELi4ELi32Ej6__halfLNS0_11ScoringFuncE1EEEvPKT5_PKbPfiPT4_PiiiibPKf
        .type           _ZN4vllm3moe10topkGatingILi12ELi384ELi4ELi4ELi32Ej6__halfLNS0_11ScoringFuncE1EEEvPKT5_PKbPfiPT4_PiiiibPKf,@function
        .size           _ZN4vllm3moe10topkGatingILi12ELi384ELi4ELi4ELi32Ej6__halfLNS0_11ScoringFuncE1EEEvPKT5_PKbPfiPT4_PiiiibPKf,(.L_x_3798 - _ZN4vllm3moe10topkGatingILi12ELi384ELi4ELi4ELi32Ej6__halfLNS0_11ScoringFuncE1EEEvPKT5_PKbPfiPT4_PiiiibPKf)
        .other          _ZN4vllm3moe10topkGatingILi12ELi384ELi4ELi4ELi32Ej6__halfLNS0_11ScoringFuncE1EEEvPKT5_PKbPfiPT4_PiiiibPKf,@"STO_CUDA_ENTRY STV_DEFAULT"
_ZN4vllm3moe10topkGatingILi12ELi384ELi4ELi4ELi32Ej6__halfLNS0_11ScoringFuncE1EEEvPKT5_PKbPfiPT4_PiiiibPKf:
.text._ZN4vllm3moe10topkGatingILi12ELi384ELi4ELi4ELi32Ej6__halfLNS0_11ScoringFuncE1EEEvPKT5_PKbPfiPT4_PiiiibPKf:
        /* <DEDUP_REMOVED lines=148> */
.L_x_795:
        /* <DEDUP_REMOVED lines=12> */
.L_x_796:
        /* <DEDUP_REMOVED lines=14> */
.L_x_802:
        /* <DEDUP_REMOVED lines=129> */
.L_x_799:
[----:B-123--:R-:W-:Y:S05]  /*12f0*/  BSYNC.RECONVERGENT B0 ;  /* 0x0000000000007941 */ /* 0x00efea0003800200 */
.L_x_798:
        /* <DEDUP_REMOVED lines=46> */
.L_x_801:
[----:B------:R-:W-:Y:S05]  /*15e0*/  BSYNC.RECONVERGENT B0 ;  /* 0x0000000000007941 */ /* 0x000fea0003800200 */
.L_x_800:
[----:B------:R-:W-:Y:S02]  /*15f0*/  VIADD R37, R37, UR11 ;  /* 0x0000000b25257c36 */ /* 0x000fe40008000000 */
[----:B------:R-:W-:Y:S01]  /*1600*/  VIADD R35, R35, 0x1 ;  /* 0x0000000123237836 */ /* 0x000fe20000000000 */
[----:B------:R-:W-:Y:S06]  /*1610*/  @P0 BRA `(.L_x_802) ;  /* 0xfffffff400300947 */ /* 0x000fec000383ffff */
.L_x_797:
        /* <DEDUP_REMOVED lines=22> */
.L_x_804:
        /* <DEDUP_REMOVED lines=55> */
.L_x_803:
        /* <DEDUP_REMOVED lines=34> */
.L_x_805:
        /* <DEDUP_REMOVED lines=22> */
.L_x_806:
[----:B------:R-:W-:Y:S05]  /*1e70*/  @!P1 EXIT ;  /* 0x000000000000994d */ /* 0x000fea0003800000 */
[----:B01----:R-:W0:Y:S01]  /*1e80*/  LDC.64 R6, c[0x0][0x390] ;  /* 0x0000e400ff067b82 */ /* 0x003e220000000a00 */
[----:B----4-:R1:W2:Y:S01]  /*1e90*/  MUFU.RCP R11, R34 ;  /* 0x00000022000b7308 */ /* 0x0102a20000001000 */
[----:B------:R-:W-:Y:S02]  /*1ea0*/  IMAD.IADD R5, R0, 0x1, R5 ;  /* 0x0000000100057824 */ /* 0x000fe400078e0205 */
[----:B------:R-:W-:-:S07]  /*1eb0*/  IMAD.MOV R21, RZ, RZ, -R21 ;  /* 0x000000ffff157224 */ /* 0x000fce00078e0a15 */
.L_x_807:
        /* <DEDUP_REMOVED lines=9> */
.L_x_808:
        /* <DEDUP_REMOVED lines=11> */
.L_x_3798:


//--------------------- .text._ZN4vllm3moe10topkGatingILi10ELi320ELi4ELi4ELi32Ej6__halfLNS0_11ScoringFuncE1EEEvPKT5_PKbPfiPT4_PiiiibPKf --------------------------
	.section	.text._ZN4vllm3moe10topkGatingILi10ELi320ELi4ELi4ELi32Ej6__halfLNS0_11ScoringFuncE1EEEvPKT5_PKbPfiPT4_PiiiibPKf,"ax",@progbits
	.align	128
        .global         _ZN4vllm3moe10topkGatingILi10ELi320ELi4ELi4ELi32Ej6__halfLNS0_11ScoringFuncE1EEEvPKT5_PKbPfiPT4_PiiiibPKf
        .type           _ZN4vllm3moe10topkGatingILi10ELi320ELi4ELi4ELi32Ej6__halfLNS0_11ScoringFuncE1EEEvPKT5_PKbPfiPT4_PiiiibPKf,@function
        .size           _ZN4vllm3moe10topkGatingILi10ELi320ELi4ELi4ELi32Ej6__halfLNS0_11ScoringFuncE1EEEvPKT5_PKbPfiPT4_PiiiibPKf,(.L_x_3799 - _ZN4vllm3moe10topkGatingILi10ELi320ELi4ELi4ELi32Ej6__halfLNS0_11ScoringFuncE1EEEvPKT5_PKbPfiPT4_PiiiibPKf)
        .other          _ZN4vllm3moe10topkGatingILi10ELi320ELi4ELi4ELi32Ej6__halfLNS0_11ScoringFuncE1EEEvPKT5_PKbPfiPT4_PiiiibPKf,@"STO_CUDA_ENTRY STV_DEFAULT"
_ZN4vllm3moe10topkGatingILi10ELi320ELi4ELi4ELi32Ej6__halfLNS0_11ScoringFuncE1EEEvPKT5_PKbPfiPT4_PiiiibPKf:
.text._ZN4vllm3moe10topkGatingILi10ELi320ELi4ELi4ELi32Ej6__halfLNS0_11ScoringFuncE1EEEvPKT5_PKbPfiPT4_PiiiibPKf:
        /* <DEDUP_REMOVED lines=37> */
[--C-:B----4-:R-:W-:Y:S02]  /*0250*/  HADD2.F32 R4, -RZ, R9.reuse.H0_H0 ;  /* 0x20000009ff047230 */ /* 0x110fe40000004100 */
[----:B------:R-:W-:Y:S02]  /*0260*/  HADD2.F32 R9, -RZ, R9.H1_H1 ;  /* 0x30000009ff097230 */ /* 0x000fe40000004100 */
[----:B-----5:R-:W-:Y:S02]  /*0270*/  HADD2.F32 R3, -RZ, R11.H0_H0 ;  /* 0x2000000bff037230 */ /* 0x020fe40000004100 */
[----:B------:R-:W-:Y:S01]  /*0280*/  FMUL.FTZ R7, R7, -1.4426950216293334961 ;  /* 0xbfb8aa3b07077820 */ /* 0x000fe20000410000 */
[----:B------:R-:W-:-:S02]  /*0290*/  HADD2.F32 R10, -RZ, R10.H1_H1 ;  /* 0x3000000aff0a7230 */ /* 0x000fc40000004100 */
[----:B------:R-:W-:Y:S01]  /*02a0*/  FMUL.FTZ R6, R6, -1.4426950216293334961 ;  /* 0xbfb8aa3b06067820 */ /* 0x000fe20000410000 */
[----:B------:R-:W-:Y:S01]  /*02b0*/  FMUL.FTZ R4, R4, -1.4426950216293334961 ;  /* 0xbfb8aa3b04047820 */ /* 0x000fe20000410000 */
[----:B------:R-:W-:Y:S01]  /*02c0*/  FMUL.FTZ R13, R3, -1.4426950216293334961 ;  /* 0xbfb8aa3b030d7820 */ /* 0x000fe20000410000 */
[----:B------:R-:W-:Y:S01]  /*02d0*/  FMUL.FTZ R9, R9, -1.4426950216293334961 ;  /* 0xbfb8aa3b09097820 */ /* 0x000fe20000410000 */
[----:B------:R-:W-:Y:S02]  /*02e0*/  HADD2.F32 R11, -RZ, R11.H1_H1 ;  /* 0x3000000bff0b7230 */ /* 0x000fe40000004100 */
[--C-:B------:R-:W-:Y:S02]  /*02f0*/  HADD2.F32 R3, -RZ, R12.reuse.H0_H0 ;  /* 0x2000000cff037230 */ /* 0x100fe40000004100 */
[----:B------:R-:W-:Y:S01]  /*0300*/  FMUL.FTZ R10, R10, -1.4426950216293334961 ;  /* 0xbfb8aa3b0a0a7820 */ /* 0x000fe20000410000 */
[----:B------:R-:W-:Y:S02]  /*0310*/  HADD2.F32 R12, -RZ, R12.H1_H1 ;  /* 0x3000000cff0c7230 */ /* 0x000fe40000004100 */
[----:B------:R-:W-:Y:S01]  /*0320*/  FMUL.FTZ R11, R11, -1.4426950216293334961 ;  /* 0xbfb8aa3b0b0b7820 */ /* 0x000fe20000410000 */
[----:B------:R-:W0:Y:S01]  /*0330*/  MUFU.EX2 R7, R7 ;  /* 0x0000000700077308 */ /* 0x000e220000000800 */
[----:B------:R-:W-:Y:S01]  /*0340*/  FMUL.FTZ R3, R3, -1.4426950216293334961 ;  /* 0xbfb8aa3b03037820 */ /* 0x000fe20000410000 */
[----:B------:R-:W-:-:S06]  /*0350*/  FMUL.FTZ R12, R12, -1.4426950216293334961 ;  /* 0xbfb8aa3b0c0c7820 */ /* 0x000fcc0000410000 */
        /* <DEDUP_REMOVED lines=16> */
[----:B------:R-:W-:Y:S01]  /*0460*/  FADD.FTZ R3, R3, 1 ;  /* 0x3f80000003037421 */ /* 0x000fe20000010000 */
[----:B------:R-:W0:Y:S01]  /*0470*/  MUFU.RCP R7, R7 ;  /* 0x0000000700077308 */ /* 0x000e220000001000 */
[----:B------:R-:W-:-:S07]  /*0480*/  FADD.FTZ R13, R13, 1 ;  /* 0x3f8000000d0d7421 */ /* 0x000fce0000010000 */
[----:B------:R-:W1:Y:S01]  /*0490*/  MUFU.RCP R6, R6 ;  /* 0x0000000600067308 */ /* 0x000e620000001000 */
[----:B------:R-:W-:-:S07]  /*04a0*/  FADD.FTZ R14, R14, 1 ;  /* 0x3f8000000e0e7421 */ /* 0x000fce0000010000 */
[----:B------:R-:W2:Y:S08]  /*04b0*/  MUFU.RCP R4, R4 ;  /* 0x0000000400047308 */ /* 0x000eb00000001000 */
[----:B------:R-:W3:Y:S08]  /*04c0*/  MUFU.RCP R9, R9 ;  /* 0x0000000900097308 */ /* 0x000ef00000001000 */
[----:B------:R-:W4:Y:S01]  /*04d0*/  MUFU.RCP R10, R10 ;  /* 0x0000000a000a7308 */ /* 0x000f220000001000 */
[----:B------:R-:W-:-:S07]  /*04e0*/  ISETP.EQ.OR P0, PT, R2, RZ, !P0 ;  /* 0x000000ff0200720c */ /* 0x000fce0004702670 */
[----:B------:R-:W5:Y:S08]  /*04f0*/  MUFU.RCP R5, R5 ;  /* 0x0000000500057308 */ /* 0x000f700000001000 */
        /* <DEDUP_REMOVED lines=9> */
[----:B----4-:R-:W-:Y:S02]  /*0590*/  FSETP.NE.FTZ.AND P3, PT, |R10|, +INF , PT ;  /* 0x7f8000000a00780b */ /* 0x010fe40003f75200 */
[----:B------:R-:W-:-:S02]  /*05a0*/  FSEL R18, R7, RZ, P4 ;  /* 0x000000ff07127208 */ /* 0x000fc40002000000 */
[----:B------:R-:W-:Y:S02]  /*05b0*/  FSEL R17, R6, RZ, P5 ;  /* 0x000000ff06117208 */ /* 0x000fe40002800000 */
[----:B------:R-:W-:Y:S02]  /*05c0*/  FSEL R16, R4, RZ, P0 ;  /* 0x000000ff04107208 */ /* 0x000fe40000000000 */
[----:B------:R-:W-:Y:S02]  /*05d0*/  FSEL R15, R9, RZ, P1 ;  /* 0x000000ff090f7208 */ /* 0x000fe40000800000 */
[----:B-----5:R-:W-:Y:S02]  /*05e0*/  FSETP.NE.FTZ.AND P2, PT, |R5|, +INF , PT ;  /* 0x7f8000000500780b */ /* 0x020fe40003f55200 */
        /* <DEDUP_REMOVED lines=34> */
.L_x_809:
        /* <DEDUP_REMOVED lines=10> */
.L_x_810:
        /* <DEDUP_REMOVED lines=14> */
.L_x_816:
        /* <DEDUP_REMOVED lines=120> */
.L_x_813:
[----:B-123--:R-:W-:Y:S05]  /*1110*/  BSYNC.RECONVERGENT B0 ;  /* 0x0000000000007941 */ /* 0x00efea0003800200 */
.L_x_812:
        /* <DEDUP_REMOVED lines=42> */
.L_x_815:
[----:B------:R-:W-:Y:S05]  /*13c0*/  BSYNC.RECONVERGENT B0 ;  /* 0x0000000000007941 */ /* 0x000fea0003800200 */
.L_x_814:
[----:B------:R-:W-:Y:S02]  /*13d0*/  VIADD R33, R33, UR11 ;  /* 0x0000000b21217c36 */ /* 0x000fe40008000000 */
[----:B------:R-:W-:Y:S01]  /*13e0*/  VIADD R31, R31, 0x1 ;  /* 0x000000011f1f7836 */ /* 0x000fe20000000000 */
[----:B------:R-:W-:Y:S06]  /*13f0*/  @P0 BRA `(.L_x_816) ;  /* 0xfffffff400640947 */ /* 0x000fec000383ffff */
.L_x_811:
        /* <DEDUP_REMOVED lines=22> */
.L_x_818:
        /* <DEDUP_REMOVED lines=55> */
.L_x_817:
        /* <DEDUP_REMOVED lines=34> */
.L_x_819:
        /* <DEDUP_REMOVED lines=22> */
.L_x_820:
[----:B------:R-:W-:Y:S05]  /*1c50*/  @!P1 EXIT ;  /* 0x000000000000994d */ /* 0x000fea0003800000 */
[----:B01--4-:R-:W0:Y:S01]  /*1c60*/  LDC.64 R4, c[0x0][0x390] ;  /* 0x0000e400ff047b82 */ /* 0x013e220000000a00 */
[----:B------:R1:W2:Y:S01]  /*1c70*/  MUFU.RCP R11, R30 ;  /* 0x0000001e000b7308 */ /* 0x0002a20000001000 */
[----:B------:R-:W-:Y:S02]  /*1c80*/  IMAD.IADD R7, R0, 0x1, R7 ;  /* 0x0000000100077824 */ /* 0x000fe400078e0207 */
[----:B------:R-:W-:-:S07]  /*1c90*/  IMAD.MOV R6, RZ, RZ, -R6 ;  /* 0x000000ffff067224 */ /* 0x000fce00078e0a06 */
.L_x_821:
        /* <DEDUP_REMOVED lines=9> */
.L_x_822:
        /* <DEDUP_REMOVED lines=13> */
.L_x_3799:


//--------------------- .text._ZN4vllm3moe10topkGatingILi6ELi192ELi4ELi4ELi32Ej6__halfLNS0_11ScoringFuncE1EEEvPKT5_PKbPfiPT4_PiiiibPKf --------------------------
	.section	.text._ZN4vllm3moe10topkGatingILi6ELi192ELi4ELi4ELi32Ej6__halfLNS0_11ScoringFuncE1EEEvPKT5_PKbPfiPT4_PiiiibPKf,"ax",@progbits
	.align	128
        .global         _ZN4vllm3moe10topkGatingILi6ELi192ELi4ELi4ELi32Ej6__halfLNS0_11ScoringFuncE1EEEvPKT5_PKbPfiPT4_PiiiibPKf
        .type           _ZN4vllm3moe10topkGatingILi6ELi192ELi4ELi4ELi32Ej6__halfLNS0_11ScoringFuncE1EEEvPKT5_PKbPfiPT4_PiiiibPKf,@function
        .size           _ZN4vllm3moe10topkGatingILi6ELi192ELi4ELi4ELi32Ej6__halfLNS0_11ScoringFuncE1EEEvPKT5_PKbPfiPT4_PiiiibPKf,(.L_x_3800 - _ZN4vllm3moe10topkGatingILi6ELi192ELi4ELi4ELi32Ej6__halfLNS0_11ScoringFuncE1EEEvPKT5_PKbPfiPT4_PiiiibPKf)
        .other          _ZN4vllm3moe10topkGatingILi6ELi192ELi4ELi4ELi32Ej6__halfLNS0_11ScoringFuncE1EEEvPKT5_PKbPfiPT4_PiiiibPKf,@"STO_CUDA_ENTRY STV_DEFAULT"
_ZN4vllm3moe10topkGatingILi6ELi192ELi4ELi4ELi32Ej6__halfLNS0_11ScoringFuncE1EEEvPKT5_PKbPfiPT4_PiiiibPKf:
.text._ZN4vllm3moe10topkGatingILi6ELi192ELi4ELi4ELi32Ej6__halfLNS0_11ScoringFuncE1EEEvPKT5_PKbPfiPT4_PiiiibPKf:
        /* <DEDUP_REMOVED lines=109> */
.L_x_828:
        /* <DEDUP_REMOVED lines=94> */
.L_x_825:
[----:B-123--:R-:W-:Y:S05]  /*0cb0*/  BSYNC.RECONVERGENT B0 ;  /* 0x0000000000007941 */ /* 0x00efea0003800200 */
.L_x_824:
        /* <DEDUP_REMOVED lines=34> */
.L_x_827:
[----:B------:R-:W-:Y:S05]  /*0ee0*/  BSYNC.RECONVERGENT B0 ;  /* 0x0000000000007941 */ /* 0x000fea0003800200 */
.L_x_826:
[----:B------:R-:W-:Y:S02]  /*0ef0*/  VIADD R23, R23, UR11 ;  /* 0x0000000b17177c36 */ /* 0x000fe40008000000 */
[----:B------:R-:W-:Y:S01]  /*0f00*/  VIADD R21, R21, 0x1 ;  /* 0x0000000115157836 */ /* 0x000fe20000000000 */
[----:B------:R-:W-:Y:S06]  /*0f10*/  @P0 BRA `(.L_x_828) ;  /* 0xfffffff400ec0947 */ /* 0x000fec000383ffff */
.L_x_823:
        /* <DEDUP_REMOVED lines=22> */
.L_x_830:
        /* <DEDUP_REMOVED lines=55> */
.L_x_829:
        /* <DEDUP_REMOVED lines=34> */
.L_x_831:
        /* <DEDUP_REMOVED lines=22> */
.L_x_832:
[----:B------:R-:W-:Y:S05]  /*1770*/  @!P1 EXIT ;  /* 0x000000000000994d */ /* 0x000fea0003800000 */
[----:B01----:R-:W0:Y:S01]  /*1780*/  LDC.64 R6, c[0x0][0x390] ;  /* 0x0000e400ff067b82 */ /* 0x003e220000000a00 */
[----:B------:R1:W2:Y:S01]  /*1790*/  MUFU.RCP R11, R4 ;  /* 0x00000004000b7308 */ /* 0x0002a20000001000 */
[----:B------:R-:W-:Y:S02]  /*17a0*/  IMAD.IADD R5, R0, 0x1, R5 ;  /* 0x0000000100057824 */ /* 0x000fe400078e0205 */
[----:B------:R-:W-:-:S07]  /*17b0*/  IMAD.MOV R15, RZ, RZ, -R15 ;  /* 0x000000ffff0f7224 */ /* 0x000fce00078e0a0f */
.L_x_833:
        /* <DEDUP_REMOVED lines=9> */
.L_x_834:
        /* <DEDUP_REMOVED lines=11> */
.L_x_3800:


//--------------------- .text._ZN4vllm3moe10topkGatingILi16ELi512ELi4ELi16ELi32Ej6__halfLNS0_11ScoringFuncE1EEEvPKT5_PKbPfiPT4_PiiiibPKf --------------------------
	.section	.text._ZN4vllm3moe10topkGatingILi16ELi512ELi4ELi16ELi32Ej6__halfLNS0_11ScoringFuncE1EEEvPKT5_PKbPfiPT4_PiiiibPKf,"ax",@progbits
	.align	128
        .global         _ZN4vllm3moe10topkGatingILi16ELi512ELi4ELi16ELi32Ej6__halfLNS0_11ScoringFuncE1EEEvPKT5_PKbPfiPT4_PiiiibPKf
        .type           _ZN4vllm3moe10topkGatingILi16ELi512ELi4ELi16ELi32Ej6__halfLNS0_11ScoringFuncE1EEEvPKT5_PKbPfiPT4_PiiiibPKf,@function
        .size           _ZN4vllm3moe10topkGatingILi16ELi512ELi4ELi16ELi32Ej6__halfLNS0_11ScoringFuncE1EEEvPKT5_PKbPfiPT4_PiiiibPKf,(.L_x_3801 - _ZN4vllm3moe10topkGatingILi16ELi512ELi4ELi16ELi32Ej6__halfLNS0_11ScoringFuncE1EEEvPKT5_PKbPfiPT4_PiiiibPKf)
        .other          _ZN4vllm3moe10topkGatingILi16ELi512ELi4ELi16ELi32Ej6__halfLNS0_11ScoringFuncE1EEEvPKT5_PKbPfiPT4_PiiiibPKf,@"STO_CUDA_ENTRY STV_DEFAULT"
_ZN4vllm3moe10topkGatingILi16ELi512ELi4ELi16ELi32Ej6__halfLNS0_11ScoringFuncE1EEEvPKT5_PKbPfiPT4_PiiiibPKf:
.text._ZN4vllm3moe10topkGatingILi16ELi512ELi4ELi16ELi32Ej6__halfLNS0_11ScoringFuncE1EEEvPKT5_PKbPfiPT4_PiiiibPKf:
        /* <DEDUP_REMOVED lines=20> */
[----:B------:R-:W3:Y:S01]  /*0140*/  LDG.E.128 R12, desc[UR6][R10.64+0x200] ;  /* 0x000200060a0c7981 */ /* 0x000ee2000c1e1d00 */
[----:B0-----:R-:W-:-:S04]  /*0150*/  ISETP.NE.U32.AND P0, PT, RZ, UR4, PT ;  /* 0x00000004ff007c0c */ /* 0x001fc8000bf05070 */
[----:B------:R-:W-:-:S13]  /*0160*/  ISETP.NE.AND.EX P0, PT, RZ, UR5, PT, P0 ;  /* 0x00000005ff007c0c */ /* 0x000fda000bf05300 */
[----:B------:R-:W-:-:S04]  /*0170*/  @P0 IADD3 R2, P1, PT, R0, UR4, RZ ;  /* 0x0000000400020c10 */ /* 0x000fc8000ff3e0ff */
[----:B------:R-:W-:Y:S01]  /*0180*/  @P0 LEA.HI.X.SX32 R3, R0, UR5, 0x1, P1 ;  /* 0x0000000500030c11 */ /* 0x000fe200088f0eff */
[----:B------:R-:W0:Y:S04]  /*0190*/  LDCU.64 UR4, c[0x0][0x3c0] ;  /* 0x00007800ff0477ac */ /* 0x000e280008000a00 */
[----:B------:R2:W4:Y:S01]  /*01a0*/  @P0 LDG.E.U8 R2, desc[UR6][R2.64] ;  /* 0x0000000602020981 */ /* 0x000522000c1e1100 */
[----:B------:R-:W-:Y:S01]  /*01b0*/  LOP3.LUT R9, R9, 0x1f, RZ, 0xc0, !PT ;  /* 0x0000001f09097812 */ /* 0x000fe200078ec0ff */
[----:B0-----:R-:W-:-:S04]  /*01c0*/  UISETP.NE.U32.AND UP0, UPT, UR4, URZ, UPT ;  /* 0x000000ff0400728c */ /* 0x001fc8000bf05070 */
[----:B------:R-:W-:Y:S01]  /*01d0*/  UISETP.NE.AND.EX UP0, UPT, UR5, URZ, UPT, UP0 ;  /* 0x000000ff0500728c */ /* 0x000fe2000bf05300 */
[----:B--2---:R-:W-:Y:S02]  /*01e0*/  HADD2.F32 R3, -RZ, R6.H0_H0 ;  /* 0x20000006ff037230 */ /* 0x004fe40000004100 */
[--C-:B------:R-:W-:Y:S02]  /*01f0*/  HADD2.F32 R16, -RZ, R4.reuse.H0_H0 ;  /* 0x20000004ff107230 */ /* 0x100fe40000004100 */
[----:B------:R-:W-:Y:S02]  /*0200*/  HADD2.F32 R4, -RZ, R4.H1_H1 ;  /* 0x30000004ff047230 */ /* 0x000fe40000004100 */
[----:B------:R-:W-:Y:S01]  /*0210*/  FMUL.FTZ R11, R3, -1.4426950216293334961 ;  /* 0xbfb8aa3b030b7820 */ /* 0x000fe20000410000 */
[----:B------:R-:W-:Y:S02]  /*0220*/  HADD2.F32 R3, -RZ, R7.H0_H0 ;  /* 0x20000007ff037230 */ /* 0x000fe40000004100 */
[----:B------:R-:W-:Y:S01]  /*0230*/  FMUL.FTZ R16, R16, -1.4426950216293334961 ;  /* 0xbfb8aa3b10107820 */ /* 0x000fe20000410000 */
[----:B------:R-:W-:Y:S01]  /*0240*/  HADD2.F32 R6, -RZ, R6.H1_H1 ;  /* 0x30000006ff067230 */ /* 0x000fe20000004100 */
[----:B------:R0:W1:Y:S01]  /*0250*/  MUFU.EX2 R17, R11 ;  /* 0x0000000b00117308 */ /* 0x0000620000000800 */
[----:B------:R-:W-:Y:S01]  /*0260*/  FMUL.FTZ R10, R4, -1.4426950216293334961 ;  /* 0xbfb8aa3b040a7820 */ /* 0x000fe20000410000 */
[----:B------:R-:W-:Y:S01]  /*0270*/  FMUL.FTZ R18, R3, -1.4426950216293334961 ;  /* 0xbfb8aa3b03127820 */ /* 0x000fe20000410000 */
[----:B---3--:R-:W-:-:S02]  /*0280*/  HADD2.F32 R3, -RZ, R12.H0_H0 ;  /* 0x2000000cff037230 */ /* 0x008fc40000004100 */
[----:B------:R-:W-:Y:S01]  /*0290*/  FMUL.FTZ R6, R6, -1.4426950216293334961 ;  /* 0xbfb8aa3b06067820 */ /* 0x000fe20000410000 */
[--C-:B------:R-:W-:Y:S02]  /*02a0*/  HADD2.F32 R4, -RZ, R5.reuse.H0_H0 ;  /* 0x20000005ff047230 */ /* 0x100fe40000004100 */
[----:B------:R-:W-:Y:S01]  /*02b0*/  HADD2.F32 R5, -RZ, R5.H1_H1 ;  /* 0x30000005ff057230 */ /* 0x000fe20000004100 */
[----:B------:R-:W2:Y:S01]  /*02c0*/  MUFU.EX2 R16, R16 ;  /* 0x0000001000107308 */ /* 0x000ea20000000800 */
[----:B0-----:R-:W-:Y:S01]  /*02d0*/  FMUL.FTZ R11, R3, -1.4426950216293334961 ;  /* 0xbfb8aa3b030b7820 */ /* 0x001fe20000410000 */
[----:B------:R-:W-:Y:S02]  /*02e0*/  HADD2.F32 R3, -RZ, R13.H0_H0 ;  /* 0x2000000dff037230 */ /* 0x000fe40000004100 */
[----:B------:R-:W-:Y:S01]  /*02f0*/  FMUL.FTZ R4, R4, -1.4426950216293334961 ;  /* 0xbfb8aa3b04047820 */ /* 0x000fe20000410000 */
[----:B------:R-:W-:Y:S01]  /*0300*/  FMUL.FTZ R5, R5, -1.4426950216293334961 ;  /* 0xbfb8aa3b05057820 */ /* 0x000fe20000410000 */
[----:B------:R-:W-:-:S02]  /*0310*/  HADD2.F32 R7, -RZ, R7.H1_H1 ;  /* 0x30000007ff077230 */ /* 0x000fc40000004100 */
[----:B------:R-:W-:Y:S01]  /*0320*/  FMUL.FTZ R20, R3, -1.4426950216293334961 ;  /* 0xbfb8aa3b03147820 */ /* 0x000fe20000410000 */
[----:B------:R-:W-:Y:S01]  /*0330*/  HADD2.F32 R3, -RZ, R14.H0_H0 ;  /* 0x2000000eff037230 */ /* 0x000fe20000004100 */
[----:B------:R0:W3:Y:S01]  /*0340*/  MUFU.EX2 R19, R11 ;  /* 0x0000000b00137308 */ /* 0x0000e20000000800 */
[----:B------:R-:W-:Y:S02]  /*0350*/  HADD2.F32 R12, -RZ, R12.H1_H1 ;  /* 0x3000000cff0c7230 */ /* 0x000fe40000004100 */
[----:B------:R-:W-:Y:S01]  /*0360*/  FMUL.FTZ R7, R7, -1.4426950216293334961 ;  /* 0xbfb8aa3b07077820 */ /* 0x000fe20000410000 */
[----:B------:R-:W-:Y:S02]  /*0370*/  HADD2.F32 R13, -RZ, R13.H1_H1 ;  /* 0x3000000dff0d7230 */ /* 0x000fe40000004100 */
[----:B-1----:R-:W-:Y:S01]  /*0380*/  FADD.FTZ R17, R17, 1 ;  /* 0x3f80000011117421 */ /* 0x002fe20000010000 */
[----:B------:R-:W-:Y:S02]  /*0390*/  HADD2.F32 R14, -RZ, R14.H1_H1 ;  /* 0x3000000eff0e7230 */ /* 0x000fe40000004100 */
[----:B------:R-:W-:Y:S01]  /*03a0*/  FMUL.FTZ R12, R12, -1.4426950216293334961 ;  /* 0xbfb8aa3b0c0c7820 */ /* 0x000fe20000410000 */
[----:B------:R-:W1:Y:S01]  /*03b0*/  MUFU.EX2 R4, R4 ;  /* 0x0000000400047308 */ /* 0x000e620000000800 */
[----:B0-----:R-:W-:Y:S01]  /*03c0*/  FMUL.FTZ R11, R3, -1.4426950216293334961 ;  /* 0xbfb8aa3b030b7820 */ /* 0x001fe20000410000 */
[----:B------:R-:W-:-:S02]  /*03d0*/  HADD2.F32 R3, -RZ, R15.H0_H0 ;  /* 0x2000000fff037230 */ /* 0x000fc40000004100 */
[----:B------:R-:W-:Y:S01]  /*03e0*/  FMUL.FTZ R13, R13, -1.4426950216293334961 ;  /* 0xbfb8aa3b0d0d7820 */ /* 0x000fe20000410000 */
[----:B------:R-:W-:Y:S02]  /*03f0*/  HADD2.F32 R15, -RZ, R15.H1_H1 ;  /* 0x3000000fff0f7230 */ /* 0x000fe40000004100 */
[----:B------:R-:W-:Y:S01]  /*0400*/  FMUL.FTZ R14, R14, -1.4426950216293334961 ;  /* 0xbfb8aa3b0e0e7820 */ /* 0x000fe20000410000 */
[----:B--2---:R-:W-:Y:S01]  /*0410*/  FADD.FTZ R16, R16, 1 ;  /* 0x3f80000010107421 */ /* 0x004fe20000010000 */
[----:B------:R-:W-:Y:S01]  /*0420*/  FMUL.FTZ R3, R3, -1.4426950216293334961 ;  /* 0xbfb8aa3b03037820 */ /* 0x000fe20000410000 */
[----:B------:R-:W0:Y:S01]  /*0430*/  MUFU.EX2 R5, R5 ;  /* 0x0000000500057308 */ /* 0x000e220000000800 */
[----:B------:R-:W-:Y:S01]  /*0440*/  FMUL.FTZ R15, R15, -1.4426950216293334961 ;  /* 0xbfb8aa3b0f0f7820 */ /* 0x000fe20000410000 */
[----:B---3--:R-:W-:Y:S01]  /*0450*/  FADD.FTZ R19, R19, 1 ;  /* 0x3f80000013137421 */ /* 0x008fe20000010000 */
[----:B----4-:R-:W-:-:S04]  /*0460*/  ISETP.EQ.OR P0, PT, R2, RZ, !P0 ;  /* 0x000000ff0200720c */ /* 0x010fc80004702670 */
[----:B------:R-:W-:Y:S01]  /*0470*/  P2R R46, PR, RZ, 0x1 ;  /* 0x00000001ff2e7803 */ /* 0x000fe20000000000 */
[----:B------:R-:W2:Y:S01]  /*0480*/  MUFU.EX2 R10, R10 ;  /* 0x0000000a000a7308 */ /* 0x000ea20000000800 */
[----:B-1----:R-:W-:-:S07]  /*0490*/  FADD.FTZ R4, R4, 1 ;  /* 0x3f80000004047421 */ /* 0x002fce0000010000 */
[----:B------:R-:W1:Y:S01]  /*04a0*/  MUFU.EX2 R18, R18 ;  /* 0x0000001200127308 */ /* 0x000e620000000800 */
[----:B0-----:R-:W-:-:S07]  /*04b0*/  FADD.FTZ R5, R5, 1 ;  /* 0x3f80000005057421 */ /* 0x001fce0000010000 */
[----:B------:R-:W0:Y:S01]  /*04c0*/  MUFU.EX2 R6, R6 ;  /* 0x0000000600067308 */ /* 0x000e220000000800 */
[----:B--2---:R-:W-:-:S07]  /*04d0*/  FADD.FTZ R10, R10, 1 ;  /* 0x3f8000000a0a7421 */ /* 0x004fce0000010000 */
        /* <DEDUP_REMOVED lines=16> */
[----:B------:R-:W0:Y:S01]  /*05e0*/  MUFU.RCP R16, R16 ;  /* 0x0000001000107308 */ /* 0x000e220000001000 */
[----:B--2---:R-:W-:-:S07]  /*05f0*/  FADD.FTZ R14, R14, 1 ;  /* 0x3f8000000e0e7421 */ /* 0x004fce0000010000 */
[----:B------:R-:W2:Y:S01]  /*0600*/  MUFU.RCP R4, R4 ;  /* 0x0000000400047308 */ /* 0x000ea20000001000 */
[----:B-1----:R-:W-:-:S07]  /*0610*/  FADD.FTZ R15, R15, 1 ;  /* 0x3f8000000f0f7421 */ /* 0x002fce0000010000 */
[----:B------:R1:W3:Y:S01]  /*0620*/  MUFU.RCP R11, R10 ;  /* 0x0000000a000b7308 */ /* 0x0002e20000001000 */
[----:B0-----:R-:W-:-:S07]  /*0630*/  FSETP.NE.FTZ.AND P1, PT, |R16|, +INF , PT ;  /* 0x7f8000001000780b */ /* 0x001fce0003f35200 */
[----:B------:R-:W0:Y:S01]  /*0640*/  MUFU.RCP R5, R5 ;  /* 0x0000000500057308 */ /* 0x000e220000001000 */
[----:B--2---:R-:W-:Y:S02]  /*0650*/  FSETP.NE.FTZ.AND P3, PT, |R4|, +INF , PT ;  /* 0x7f8000000400780b */ /* 0x004fe40003f75200 */
[----:B-1----:R-:W-:-:S05]  /*0660*/  FSEL R10, R16, RZ, P1 ;  /* 0x000000ff100a7208 */ /* 0x002fca0000800000 */
[----:B------:R-:W1:Y:S01]  /*0670*/  MUFU.RCP R18, R18 ;  /* 0x0000001200127308 */ /* 0x000e620000001000 */
[----:B---3--:R-:W-:-:S04]  /*0680*/  FSETP.NE.FTZ.AND P2, PT, |R11|, +INF , PT ;  /* 0x7f8000000b00780b */ /* 0x008fc80003f55200 */
[----:B------:R-:W-:-:S03]  /*0690*/  FSEL R11, R11, RZ, P2 ;  /* 0x000000ff0b0b7208 */ /* 0x000fc60001000000 */
[----:B------:R-:W2:Y:S01]  /*06a0*/  MUFU.RCP R17, R17 ;  /* 0x0000001100117308 */ /* 0x000ea20000001000 */
[----:B0-----:R-:W-:-:S07]  /*06b0*/  FSETP.NE.FTZ.AND P4, PT, |R5|, +INF , PT ;  /* 0x7f8000000500780b */ /* 0x001fce0003f95200 */
[----:B------:R-:W-:Y:S01]  /*06c0*/  MUFU.RCP R19, R19 ;  /* 0x0000001300137308 */ /* 0x000fe20000001000 */
[----:B-1----:R-:W-:-:S04]  /*06d0*/  FSETP.NE.FTZ.AND P1, PT, |R18|, +INF , PT ;  /* 0x7f8000001200780b */ /* 0x002fc80003f35200 */
[----:B------:R-:W-:-:S03]  /*06e0*/  FSEL R16, R18, RZ, P1 ;  /* 0x000000ff12107208 */ /* 0x000fc60000800000 */
[----:B------:R-:W0:Y:S01]  /*06f0*/  MUFU.RCP R6, R6 ;  /* 0x0000000600067308 */ /* 0x000e220000001000 */
[----:B--2---:R-:W-:-:S07]  /*0700*/  FSETP.NE.FTZ.AND P5, PT, |R17|, +INF , PT ;  /* 0x7f8000001100780b */ /* 0x004fce0003fb5200 */
[----:B------:R-:W1:Y:S08]  /*0710*/  MUFU.RCP R7, R7 ;  /* 0x0000000700077308 */ /* 0x000e700000001000 */
[----:B------:R2:W3:Y:S01]  /*0720*/  MUFU.RCP R3, R12 ;  /* 0x0000000c00037308 */ /* 0x0004e20000001000 */
[----:B0-----:R-:W-:-:S07]  /*0730*/  FSETP.NE.FTZ.AND P0, PT, |R6|, +INF , PT ;  /* 0x7f8000000600780b */ /* 0x001fce0003f15200 */
[----:B------:R-:W0:Y:S01]  /*0740*/  MUFU.RCP R20, R20 ;  /* 0x0000001400147308 */ /* 0x000e220000001000 */
[----:B--2---:R-:W-:Y:S02]  /*0750*/  FSEL R12, R4, RZ, P3 ;  /* 0x000000ff040c7208 */ /* 0x004fe40001800000 */
[----:B------:R-:W-:Y:S02]  /*0760*/  FSETP.NE.FTZ.AND P3, PT, |R19|, +INF , PT ;  /* 0x7f8000001300780b */ /* 0x000fe40003f75200 */
[----:B-1----:R-:W-:Y:S02]  /*0770*/  FSETP.NE.FTZ.AND P2, PT, |R7|, +INF , PT ;  /* 0x7f8000000700780b */ /* 0x002fe40003f55200 */
[----:B------:R-:W-:Y:S01]  /*0780*/  FSEL R18, R19, RZ, P3 ;  /* 0x000000ff13127208 */ /* 0x000fe20001800000 */
[----:B------:R1:W-:Y:S08]  /*0790*/  MUFU.RCP R21, R13 ;  /* 0x0000000d00157308 */ /* 0x0003f00000001000 */
[----:B------:R-:W2:Y:S01]  /*07a0*/  MUFU.RCP R22, R22 ;  /* 0x0000001600167308 */ /* 0x000ea20000001000 */
[----:B-1----:R-:W-:-:S02]  /*07b0*/  FSEL R13, R5, RZ, P4 ;  /* 0x000000ff050d7208 */ /* 0x002fc40002000000 */
[----:B---3--:R-:W-:-:S04]  /*07c0*/  FSETP.NE.FTZ.AND P4, PT, |R3|, +INF , PT ;  /* 0x7f8000000300780b */ /* 0x008fc80003f95200 */
[----:B------:R-:W-:Y:S01]  /*07d0*/  FSEL R19, R3, RZ, P4 ;  /* 0x000000ff03137208 */ /* 0x000fe20002000000 */
[----:B------:R1:W3:Y:S08]  /*07e0*/  MUFU.RCP R23, R14 ;  /* 0x0000000e00177308 */ /* 0x0002f00000001000 */
[----:B------:R-:W4:Y:S01]  /*07f0*/  MUFU.RCP R24, R24 ;  /* 0x0000001800187308 */ /* 0x000f220000001000 */
[----:B-1----:R-:W-:-:S02]  /*0800*/  FSEL R14, R17, RZ, P5 ;  /* 0x000000ff110e7208 */ /* 0x002fc40002800000 */
[----:B------:R-:W-:Y:S02]  /*0810*/  FSEL R17, R7, RZ, P2 ;  /* 0x000000ff07117208 */ /* 0x000fe40001000000 */
[----:B0-----:R-:W-:Y:S02]  /*0820*/  FSETP.NE.FTZ.AND P5, PT, |R20|, +INF , PT ;  /* 0x7f8000001400780b */ /* 0x001fe40003fb5200 */
[----:B--2---:R-:W-:Y:S01]  /*0830*/  FSETP.NE.FTZ.AND P1, PT, |R22|, +INF , PT ;  /* 0x7f8000001600780b */ /* 0x004fe20003f35200 */
[----:B------:R0:W1:Y:S01]  /*0840*/  MUFU.RCP R25, R15 ;  /* 0x0000000f00197308 */ /* 0x0000620000001000 */
[----:B---3--:R-:W-:Y:S02]  /*0850*/  FSETP.NE.FTZ.AND P2, PT, |R23|, +INF , PT ;  /* 0x7f8000001700780b */ /* 0x008fe40003f55200 */
[----:B------:R-:W-:Y:S02]  /*0860*/  FSEL R20, R20, RZ, P5 ;  /* 0x000000ff14147208 */ /* 0x000fe40002800000 */
[----:B------:R-:W-:-:S02]  /*0870*/  FSEL R22, R22, RZ, P1 ;  /* 0x000000ff16167208 */ /* 0x000fc40000800000 */
[----:B------:R-:W-:Y:S02]  /*0880*/  FSEL R23, R23, RZ, P2 ;  /* 0x000000ff17177208 */ /* 0x000fe40001000000 */
[----:B0-----:R-:W-:Y:S02]  /*0890*/  FSEL R15, R6, RZ, P0 ;  /* 0x000000ff060f7208 */ /* 0x001fe40000000000 */
[C---:B------:R-:W-:Y:S02]  /*08a0*/  FSETP.NE.FTZ.AND P0, PT, |R21|.reuse, +INF , PT ;  /* 0x7f8000001500780b */ /* 0x040fe40003f15200 */
[----:B----4-:R-:W-:Y:S02]  /*08b0*/  FSETP.NE.FTZ.AND P3, PT, |R24|, +INF , PT ;  /* 0x7f8000001800780b */ /* 0x010fe40003f75200 */
[----:B------:R-:W-:Y:S02]  /*08c0*/  FSEL R21, R21, RZ, P0 ;  /* 0x000000ff15157208 */ /* 0x000fe40000000000 */
[----:B-1----:R-:W-:-:S02]  /*08d0*/  FSETP.NE.FTZ.AND P4, PT, |R25|, +INF , PT ;  /* 0x7f8000001900780b */ /* 0x002fc40003f95200 */
[----:B------:R-:W-:Y:S02]  /*08e0*/  FSEL R24, R24, RZ, P3 ;  /* 0x000000ff18187208 */ /* 0x000fe40001800000 */
        /* <DEDUP_REMOVED lines=37> */
.L_x_835:
        /* <DEDUP_REMOVED lines=16> */
.L_x_836:
        /* <DEDUP_REMOVED lines=14> */
.L_x_842:
        /* <DEDUP_REMOVED lines=149> */
.L_x_839:
[----:B-123--:R-:W-:Y:S05]  /*1670*/  BSYNC.RECONVERGENT B0 ;  /* 0x0000000000007941 */ /* 0x00efea0003800200 */
.L_x_838:
        /* <DEDUP_REMOVED lines=54> */
.L_x_841:
[----:B------:R-:W-:Y:S05]  /*19e0*/  BSYNC.RECONVERGENT B0 ;  /* 0x0000000000007941 */ /* 0x000fea0003800200 */
.L_x_840:
[----:B------:R-:W-:Y:S02]  /*19f0*/  VIADD R45, R45, UR11 ;  /* 0x0000000b2d2d7c36 */ /* 0x000fe40008000000 */
[----:B------:R-:W-:Y:S01]  /*1a00*/  VIADD R43, R43, 0x1 ;  /* 0x000000012b2b7836 */ /* 0x000fe20000000000 */
[----:B------:R-:W-:Y:S06]  /*1a10*/  @P0 BRA `(.L_x_842) ;  /* 0xfffffff000c00947 */ /* 0x000fec000383ffff */
.L_x_837:
        /* <DEDUP_REMOVED lines=22> */
.L_x_844:
        /* <DEDUP_REMOVED lines=55> */
.L_x_843:
        /* <DEDUP_REMOVED lines=34> */
.L_x_845:
        /* <DEDUP_REMOVED lines=22> */
.L_x_846:
[----:B------:R-:W-:Y:S05]  /*2270*/  @!P1 EXIT ;  /* 0x000000000000994d */ /* 0x000fea0003800000 */
[----:B01--4-:R-:W0:Y:S01]  /*2280*/  LDC.64 R4, c[0x0][0x390] ;  /* 0x0000e400ff047b82 */ /* 0x013e220000000a00 */
[----:B------:R1:W2:Y:S01]  /*2290*/  MUFU.RCP R11, R42 ;  /* 0x0000002a000b7308 */ /* 0x0002a20000001000 */
[----:B------:R-:W-:Y:S02]  /*22a0*/  IMAD.IADD R7, R0, 0x1, R7 ;  /* 0x0000000100077824 */ /* 0x000fe400078e0207 */
[----:B------:R-:W-:-:S07]  /*22b0*/  IMAD.MOV R6, RZ, RZ, -R6 ;  /* 0x000000ffff067224 */ /* 0x000fce00078e0a06 */
.L_x_847:
        /* <DEDUP_REMOVED lines=9> */
.L_x_848:
        /* <DEDUP_REMOVED lines=11> */
.L_x_3801:


//--------------------- .text._ZN4vllm3moe10topkGatingILi8ELi256ELi4ELi16ELi32Ej6__halfLNS0_11ScoringFuncE1EEEvPKT5_PKbPfiPT4_PiiiibPKf --------------------------
	.section	.text._ZN4vllm3moe10topkGatingILi8ELi256ELi4ELi16ELi32Ej6__halfLNS0_11ScoringFuncE1EEEvPKT5_PKbPfiPT4_PiiiibPKf,"ax",@progbits
	.align	128
        .global         _ZN4vllm3moe10topkGatingILi8ELi256ELi4ELi16ELi32Ej6__halfLNS0_11ScoringFuncE1EEEvPKT5_PKbPfiPT4_PiiiibPKf
        .type           _ZN4vllm3moe10topkGatingILi8ELi256ELi4ELi16ELi32Ej6__halfLNS0_11ScoringFuncE1EEEvPKT5_PKbPfiPT4_PiiiibPKf,@function
        .size           _ZN4vllm3moe10topkGatingILi8ELi256ELi4ELi16ELi32Ej6__halfLNS0_11ScoringFuncE1EEEvPKT5_PKbPfiPT4_PiiiibPKf,(.L_x_3802 - _ZN4vllm3moe10topkGatingILi8ELi256ELi4ELi16ELi32Ej6__halfLNS0_11ScoringFuncE1EEEvPKT5_PKbPfiPT4_PiiiibPKf)
        .other          _ZN4vllm3moe10topkGatingILi8ELi256ELi4ELi16ELi32Ej6__halfLNS0_11ScoringFuncE1EEEvPKT5_PKbPfiPT4_PiiiibPKf,@"STO_CUDA_ENTRY STV_DEFAULT"
_ZN4vllm3moe10topkGatingILi8ELi256ELi4ELi16ELi32Ej6__halfLNS0_11ScoringFuncE1EEEvPKT5_PKbPfiPT4_PiiiibPKf:
.text._ZN4vllm3moe10topkGatingILi8ELi256ELi4ELi16ELi32Ej6__halfLNS0_11ScoringFuncE1EEEvPKT5_PKbPfiPT4_PiiiibPKf:
        /* <DEDUP_REMOVED lines=39> */
[----:B---3--:R-:W-:-:S02]  /*0270*/  HADD2.F32 R10, -RZ, R5.H0_H0 ;  /* 0x20000005ff0a7230 */ /* 0x008fc40000004100 */
[----:B------:R-:W-:Y:S02]  /*0280*/  HADD2.F32 R5, -RZ, R5.H1_H1 ;  /* 0x30000005ff057230 */ /* 0x000fe40000004100 */
[--C-:B------:R-:W-:Y:S02]  /*0290*/  HADD2.F32 R9, -RZ, R4.reuse.H0_H0 ;  /* 0x20000004ff097230 */ /* 0x100fe40000004100 */
[----:B------:R-:W-:Y:S01]  /*02a0*/  FMUL.FTZ R10, R10, -1.4426950216293334961 ;  /* 0xbfb8aa3b0a0a7820 */ /* 0x000fe20000410000 */
[----:B------:R-:W-:Y:S02]  /*02b0*/  HADD2.F32 R4, -RZ, R4.H1_H1 ;  /* 0x30000004ff047230 */ /* 0x000fe40000004100 */
[----:B------:R-:W-:Y:S01]  /*02c0*/  FMUL.FTZ R11, R5, -1.4426950216293334961 ;  /* 0xbfb8aa3b050b7820 */ /* 0x000fe20000410000 */
[--C-:B------:R-:W-:Y:S02]  /*02d0*/  HADD2.F32 R5, -RZ, R6.reuse.H0_H0 ;  /* 0x20000006ff057230 */ /* 0x100fe40000004100 */
[----:B------:R-:W-:Y:S01]  /*02e0*/  FMUL.FTZ R9, R9, -1.4426950216293334961 ;  /* 0xbfb8aa3b09097820 */ /* 0x000fe20000410000 */
[----:B------:R-:W-:-:S02]  /*02f0*/  HADD2.F32 R6, -RZ, R6.H1_H1 ;  /* 0x30000006ff067230 */ /* 0x000fc40000004100 */
[----:B------:R-:W-:Y:S01]  /*0300*/  FMUL.FTZ R4, R4, -1.4426950216293334961 ;  /* 0xbfb8aa3b04047820 */ /* 0x000fe20000410000 */
[----:B------:R-:W3:Y:S01]  /*0310*/  MUFU.EX2 R10, R10 ;  /* 0x0000000a000a7308 */ /* 0x000ee20000000800 */
[----:B-1----:R-:W-:Y:S01]  /*0320*/  FMUL.FTZ R12, R5, -1.4426950216293334961 ;  /* 0xbfb8aa3b050c7820 */ /* 0x002fe20000410000 */
[--C-:B------:R-:W-:Y:S02]  /*0330*/  HADD2.F32 R5, -RZ, R7.reuse.H0_H0 ;  /* 0x20000007ff057230 */ /* 0x100fe40000004100 */
[----:B------:R-:W-:Y:S01]  /*0340*/  FMUL.FTZ R13, R6, -1.4426950216293334961 ;  /* 0xbfb8aa3b060d7820 */ /* 0x000fe20000410000 */
[----:B------:R-:W-:Y:S02]  /*0350*/  HADD2.F32 R7, -RZ, R7.H1_H1 ;  /* 0x30000007ff077230 */ /* 0x000fe40000004100 */
[----:B------:R-:W-:Y:S01]  /*0360*/  FMUL.FTZ R15, R5, -1.4426950216293334961 ;  /* 0xbfb8aa3b050f7820 */ /* 0x000fe20000410000 */
[----:B------:R-:W1:Y:S02]  /*0370*/  MUFU.EX2 R9, R9 ;  /* 0x0000000900097308 */ /* 0x000e640000000800 */
[----:B------:R-:W-:-:S06]  /*0380*/  FMUL.FTZ R22, R7, -1.4426950216293334961 ;  /* 0xbfb8aa3b07167820 */ /* 0x000fcc0000410000 */
[----:B------:R-:W0:Y:S01]  /*0390*/  MUFU.EX2 R4, R4 ;  /* 0x0000000400047308 */ /* 0x000e220000000800 */
[----:B---3--:R-:W-:-:S07]  /*03a0*/  FADD.FTZ R7, R10, 1 ;  /* 0x3f8000000a077421 */ /* 0x008fce0000010000 */
[----:B------:R-:W3:Y:S01]  /*03b0*/  MUFU.EX2 R11, R11 ;  /* 0x0000000b000b7308 */ /* 0x000ee20000000800 */
[----:B-1----:R-:W-:Y:S01]  /*03c0*/  FADD.FTZ R5, R9, 1 ;  /* 0x3f80000009057421 */ /* 0x002fe20000010000 */
[----:B--2---:R-:W-:Y:S02]  /*03d0*/  ISETP.EQ.OR P1, PT, R2, RZ, !P1 ;  /* 0x000000ff0200720c */ /* 0x004fe40004f22670 */
[----:B------:R-:W-:-:S04]  /*03e0*/  LOP3.LUT R2, R8, 0x1f, RZ, 0xc0, !PT ;  /* 0x0000001f08027812 */ /* 0x000fc800078ec0ff */
[----:B------:R-:W1:Y:S01]  /*03f0*/  MUFU.EX2 R12, R12 ;  /* 0x0000000c000c7308 */ /* 0x000e620000000800 */
[----:B0-----:R-:W-:-:S07]  /*0400*/  FADD.FTZ R4, R4, 1 ;  /* 0x3f80000004047421 */ /* 0x001fce0000010000 */
[----:B------:R-:W0:Y:S01]  /*0410*/  MUFU.EX2 R13, R13 ;  /* 0x0000000d000d7308 */ /* 0x000e220000000800 */
[----:B---3--:R-:W-:-:S07]  /*0420*/  FADD.FTZ R9, R11, 1 ;  /* 0x3f8000000b097421 */ /* 0x008fce0000010000 */
[----:B------:R-:W2:Y:S01]  /*0430*/  MUFU.EX2 R15, R15 ;  /* 0x0000000f000f7308 */ /* 0x000ea20000000800 */
[----:B-1----:R-:W-:-:S07]  /*0440*/  FADD.FTZ R10, R12, 1 ;  /* 0x3f8000000c0a7421 */ /* 0x002fce0000010000 */
[----:B------:R-:W1:Y:S01]  /*0450*/  MUFU.EX2 R22, R22 ;  /* 0x0000001600167308 */ /* 0x000e620000000800 */
[----:B0-----:R-:W-:-:S07]  /*0460*/  FADD.FTZ R11, R13, 1 ;  /* 0x3f8000000d0b7421 */ /* 0x001fce0000010000 */
[----:B------:R-:W0:Y:S01]  /*0470*/  MUFU.RCP R5, R5 ;  /* 0x0000000500057308 */ /* 0x000e220000001000 */
[----:B--2---:R-:W-:Y:S01]  /*0480*/  FADD.FTZ R13, R15, 1 ;  /* 0x3f8000000f0d7421 */ /* 0x004fe20000010000 */
[----:B------:R-:W-:-:S05]  /*0490*/  IMAD.U32 R15, RZ, RZ, UR4 ;  /* 0x00000004ff0f7e24 */ /* 0x000fca000f8e00ff */
[----:B------:R-:W-:Y:S01]  /*04a0*/  ISETP.GE.AND P2, PT, R15, 0x1, PT ;  /* 0x000000010f00780c */ /* 0x000fe20003f46270 */
[----:B------:R2:W3:Y:S01]  /*04b0*/  MUFU.RCP R6, R4 ;  /* 0x0000000400067308 */ /* 0x0004e20000001000 */
[----:B-1----:R-:W-:-:S07]  /*04c0*/  FADD.FTZ R12, R22, 1 ;  /* 0x3f800000160c7421 */ /* 0x002fce0000010000 */
[----:B------:R-:W1:Y:S01]  /*04d0*/  MUFU.RCP R7, R7 ;  /* 0x0000000700077308 */ /* 0x000e620000001000 */
[----:B0-----:R-:W-:Y:S01]  /*04e0*/  FSETP.NE.FTZ.AND P5, PT, |R5|, +INF , PT ;  /* 0x7f8000000500780b */ /* 0x001fe20003fb5200 */
[----:B--2---:R-:W-:-:S03]  /*04f0*/  IMAD.MOV.U32 R4, RZ, RZ, RZ ;  /* 0x000000ffff047224 */ /* 0x004fc600078e00ff */
[----:B------:R-:W-:-:S03]  /*0500*/  FSEL R5, R5, RZ, P5 ;  /* 0x000000ff05057208 */ /* 0x000fc60002800000 */
[----:B------:R-:W0:Y:S01]  /*0510*/  MUFU.RCP R9, R9 ;  /* 0x0000000900097308 */ /* 0x000e220000001000 */
[----:B---3--:R-:W-:-:S04]  /*0520*/  FSETP.NE.FTZ.AND P6, PT, |R6|, +INF , PT ;  /* 0x7f8000000600780b */ /* 0x008fc80003fd5200 */
[----:B------:R-:W-:-:S03]  /*0530*/  FSEL R6, R6, RZ, P6 ;  /* 0x000000ff06067208 */ /* 0x000fc60003000000 */
[----:B------:R-:W2:Y:S01]  /*0540*/  MUFU.RCP R10, R10 ;  /* 0x0000000a000a7308 */ /* 0x000ea20000001000 */
[----:B-1----:R-:W-:-:S04]  /*0550*/  FSETP.NE.FTZ.AND P3, PT, |R7|, +INF , PT ;  /* 0x7f8000000700780b */ /* 0x002fc80003f75200 */
[----:B------:R-:W-:-:S03]  /*0560*/  FSEL R7, R7, RZ, P3 ;  /* 0x000000ff07077208 */ /* 0x000fc60001800000 */
[----:B------:R-:W1:Y:S01]  /*0570*/  MUFU.RCP R11, R11 ;  /* 0x0000000b000b7308 */ /* 0x000e620000001000 */
[----:B0-----:R-:W-:-:S04]  /*0580*/  FSETP.NE.FTZ.AND P4, PT, |R9|, +INF , PT ;  /* 0x7f8000000900780b */ /* 0x001fc80003f95200 */
[----:B------:R-:W-:-:S03]  /*0590*/  FSEL R8, R9, RZ, P4 ;  /* 0x000000ff09087208 */ /* 0x000fc60002000000 */
[----:B------:R-:W0:Y:S01]  /*05a0*/  MUFU.RCP R13, R13 ;  /* 0x0000000d000d7308 */ /* 0x000e220000001000 */
[----:B--2---:R-:W-:-:S04]  /*05b0*/  FSETP.NE.FTZ.AND P5, PT, |R10|, +INF , PT ;  /* 0x7f8000000a00780b */ /* 0x004fc80003fb5200 */
[----:B------:R-:W-:-:S03]  /*05c0*/  FSEL R9, R10, RZ, P5 ;  /* 0x000000ff0a097208 */ /* 0x000fc60002800000 */
[----:B------:R-:W2:Y:S01]  /*05d0*/  MUFU.RCP R12, R12 ;  /* 0x0000000c000c7308 */ /* 0x000ea20000001000 */
[----:B-1----:R-:W-:-:S04]  /*05e0*/  FSETP.NE.FTZ.AND P6, PT, |R11|, +INF , PT ;  /* 0x7f8000000b00780b */ /* 0x002fc80003fd5200 */
[----:B------:R-:W-:Y:S02]  /*05f0*/  FSEL R10, R11, RZ, P6 ;  /* 0x000000ff0b0a7208 */ /* 0x000fe40003000000 */
[----:B0-----:R-:W-:-:S04]  /*0600*/  FSETP.NE.FTZ.AND P3, PT, |R13|, +INF , PT ;  /* 0x7f8000000d00780b */ /* 0x001fc80003f75200 */
[----:B------:R-:W-:Y:S01]  /*0610*/  FSEL R11, R13, RZ, P3 ;  /* 0x000000ff0d0b7208 */ /* 0x000fe20001800000 */
[----:B----4-:R-:W-:Y:S01]  /*0620*/  @P0 FADD.FTZ R13, R5, R16 ;  /* 0x00000010050d0221 */ /* 0x010fe20000010000 */
[----:B-----5:R-:W-:Y:S01]  /*0630*/  @P0 FADD.FTZ R16, R6, R17 ;  /* 0x0000001106100221 */ /* 0x020fe20000010000 */
[----:B------:R-:W-:Y:S01]  /*0640*/  @P0 FADD.FTZ R17, R7, R18 ;  /* 0x0000001207110221 */ /* 0x000fe20000010000 */
[----:B--2---:R-:W-:Y:S01]  /*0650*/  FSETP.NE.FTZ.AND P4, PT, |R12|, +INF , PT ;  /* 0x7f8000000c00780b */ /* 0x004fe20003f95200 */
        /* <DEDUP_REMOVED lines=24> */
.L_x_854:
        /* <DEDUP_REMOVED lines=21> */
[----:B------:R-:W-:Y:S02]  /*0930*/  FSETP.GT.FTZ.AND P2, PT, R22, R27, PT ;  /* 0x0000001b1600720b */ /* 0x000fe40003f54000 */
[----:B------:R-:W-:-:S02]  /*0940*/  SEL R14, R14, 0x6, !P0 ;  /* 0x000000060e0e7807 */ /* 0x000fc40004000000 */
[----:B------:R-:W-:Y:S02]  /*0950*/  FSEL R27, R22, R27, P2 ;  /* 0x0000001b161b7208 */ /* 0x000fe40001000000 */
[----:B------:R-:W-:Y:S02]  /*0960*/  SEL R14, R14, 0x7, !P2 ;  /* 0x000000070e0e7807 */ /* 0x000fe40005000000 */
[----:B------:R-:W-:Y:S01]  /*0970*/  FSEL R29, R9, R28, P4 ;  /* 0x0000001c091d7208 */ /* 0x000fe20002000000 */
[----:B------:R-:W4:Y:S02]  /*0980*/  SHFL.BFLY PT, R26, R27, 0x10, 0x1f ;  /* 0x0e001f001b1a7f89 */ /* 0x000f2400000e0000 */
[----:B------:R-:W-:Y:S01]  /*0990*/  IMAD.IADD R14, R3, 0x1, R14 ;  /* 0x00000001030e7824 */ /* 0x000fe200078e020e */
[----:B------:R-:W-:-:S04]  /*09a0*/  FSEL R28, R10, R29, P3 ;  /* 0x0000001d0a1c7208 */ /* 0x000fc80001800000 */
[----:B------:R-:W-:Y:S01]  /*09b0*/  FSEL R29, R11, R28, P0 ;  /* 0x0000001c0b1d7208 */ /* 0x000fe20000000000 */
[----:B------:R-:W5:Y:S01]  /*09c0*/  SHFL.BFLY PT, R15, R14, 0x10, 0x1f ;  /* 0x0e001f000e0f7f89 */ /* 0x000f6200000e0000 */
[----:B------:R-:W-:Y:S02]  /*09d0*/  PLOP3.LUT P0, PT, PT, PT, PT, 0x80, 0x8 ;  /* 0x000000000008781c */ /* 0x000fe40003f0f070 */
[----:B------:R-:W-:-:S05]  /*09e0*/  FSEL R28, R12, R29, P2 ;  /* 0x0000001d0c1c7208 */ /* 0x000fca0001000000 */
[----:B------:R-:W0:Y:S01]  /*09f0*/  SHFL.BFLY PT, R29, R28, 0x10, 0x1f ;  /* 0x0e001f001c1d7f89 */ /* 0x000e2200000e0000 */
[----:B----4-:R-:W-:-:S13]  /*0a00*/  FSETP.GEU.FTZ.AND P5, PT, R27, R26, PT ;  /* 0x0000001a1b00720b */ /* 0x010fda0003fbe000 */
[----:B------:R-:W-:-:S04]  /*0a10*/  @P5 FSETP.NEU.FTZ.AND P3, PT, R27, R26, PT ;  /* 0x0000001a1b00520b */ /* 0x000fc80003f7d000 */
[----:B-----5:R-:W-:-:S04]  /*0a20*/  @P5 ISETP.LT.AND P0, PT, R15, R14, !P3 ;  /* 0x0000000e0f00520c */ /* 0x020fc80005f01270 */
[----:B------:R-:W-:Y:S02]  /*0a30*/  FSEL R27, R26, R27, P0 ;  /* 0x0000001b1a1b7208 */ /* 0x000fe40000000000 */
[----:B0-----:R-:W-:Y:S02]  /*0a40*/  FSEL R26, R29, R28, P0 ;  /* 0x0000001c1d1a7208 */ /* 0x001fe40000000000 */
[----:B------:R-:W-:Y:S02]  /*0a50*/  SEL R29, R15, R14, P0 ;  /* 0x0000000e0f1d7207 */ /* 0x000fe40000000000 */
        /* <DEDUP_REMOVED lines=8> */
[----:B------:R-:W-:-:S03]  /*0ae0*/  SEL R29, R28, R29, P0 ;  /* 0x0000001d1c1d7207 */ /* 0x000fc60000000000 */
[----:B------:R-:W4:Y:S01]  /*0af0*/  SHFL.BFLY PT, R28, R15, 0x4, 0x1f ;  /* 0x0c801f000f1c7f89 */ /* 0x000f2200000e0000 */
[----:B0-----:R-:W-:-:S03]  /*0b00*/  FSEL R14, R14, R26, P0 ;  /* 0x0000001a0e0e7208 */ /* 0x001fc60000000000 */
[----:B------:R-:W0:Y:S01]  /*0b10*/  SHFL.BFLY PT, R26, R29, 0x4, 0x1f ;  /* 0x0c801f001d1a7f89 */ /* 0x000e2200000e0000 */
[----:B------:R-:W-:Y:S02]  /*0b20*/  PLOP3.LUT P0, PT, PT, PT, PT, 0x80, 0x8 ;  /* 0x000000000008781c */ /* 0x000fe40003f0f070 */
[----:B----4-:R-:W-:-:S13]  /*0b30*/  FSETP.GEU.FTZ.AND P2, PT, R15, R28, PT ;  /* 0x0000001c0f00720b */ /* 0x010fda0003f5e000 */
[----:B------:R-:W-:-:S04]  /*0b40*/  @P2 FSETP.NEU.FTZ.AND P3, PT, R15, R28, PT ;  /* 0x0000001c0f00220b */ /* 0x000fc80003f7d000 */
[----:B0-----:R-:W-:-:S04]  /*0b50*/  @P2 ISETP.LT.AND P0, PT, R26, R29, !P3 ;  /* 0x0000001d1a00220c */ /* 0x001fc80005f01270 */
[----:B------:R-:W-:Y:S02]  /*0b60*/  FSEL R27, R28, R15, P0 ;  /* 0x0000000f1c1b7208 */ /* 0x000fe40000000000 */
[----:B------:R-:W0:Y:S01]  /*0b70*/  SHFL.BFLY PT, R28, R14, 0x4, 0x1f ;  /* 0x0c801f000e1c7f89 */ /* 0x000e2200000e0000 */
[----:B------:R-:W-:-:S05]  /*0b80*/  SEL R26, R26, R29, P0 ;  /* 0x0000001d1a1a7207 */ /* 0x000fca0000000000 */
[----:B------:R-:W-:Y:S01]  /*0b90*/  SHFL.BFLY PT, R15, R26, 0x2, 0x1f ;  /* 0x0c401f001a0f7f89 */ /* 0x000fe200000e0000 */
[----:B0-----:R-:W-:-:S03]  /*0ba0*/  FSEL R28, R28, R14, P0 ;  /* 0x0000000e1c1c7208 */ /* 0x001fc60000000000 */
[----:B------:R-:W0:Y:S01]  /*0bb0*/  SHFL.BFLY PT, R14, R27, 0x2, 0x1f ;  /* 0x0c401f001b0e7f89 */ /* 0x000e2200000e0000 */
[----:B------:R-:W-:Y:S02]  /*0bc0*/  PLOP3.LUT P0, PT, PT, PT, PT, 0x80, 0x8 ;  /* 0x000000000008781c */ /* 0x000fe40003f0f070 */
[----:B0-----:R-:W-:-:S13]  /*0bd0*/  FSETP.GEU.FTZ.AND P2, PT, R27, R14, PT ;  /* 0x0000000e1b00720b */ /* 0x001fda0003f5e000 */
[----:B------:R-:W-:-:S04]  /*0be0*/  @P2 FSETP.NEU.FTZ.AND P3, PT, R27, R14, PT ;  /* 0x0000000e1b00220b */ /* 0x000fc80003f7d000 */
[----:B------:R-:W-:-:S04]  /*0bf0*/  @P2 ISETP.LT.AND P0, PT, R15, R26, !P3 ;  /* 0x0000001a0f00220c */ /* 0x000fc80005f01270 */
        /* <DEDUP_REMOVED lines=33> */
.L_x_851:
[----:B-123--:R-:W-:Y:S05]  /*0e10*/  BSYNC.RECONVERGENT B0 ;  /* 0x0000000000007941 */ /* 0x00efea0003800200 */
.L_x_850:
        /* <DEDUP_REMOVED lines=9> */
[--C-:B0-----:R-:W-:Y:S02]  /*0eb0*/  SHF.R.S32.HI R28, RZ, 0x3, R14.reuse ;  /* 0x00000003ff1c7819 */ /* 0x101fe4000001140e */
        /* <DEDUP_REMOVED lines=28> */
.L_x_853:
[----:B------:R-:W-:Y:S05]  /*1080*/  BSYNC.RECONVERGENT B0 ;  /* 0x0000000000007941 */ /* 0x000fea0003800200 */
.L_x_852:
[----:B0-----:R-:W-:Y:S02]  /*1090*/  VIADD R25, R25, UR11 ;  /* 0x0000000b19197c36 */ /* 0x001fe40008000000 */
[----:B------:R-:W-:Y:S01]  /*10a0*/  VIADD R23, R23, 0x1 ;  /* 0x0000000117177836 */ /* 0x000fe20000000000 */
[----:B------:R-:W-:Y:S06]  /*10b0*/  @P0 BRA `(.L_x_854) ;  /* 0xfffffff400c80947 */ /* 0x000fec000383ffff */
.L_x_849:
        /* <DEDUP_REMOVED lines=22> */
.L_x_856:
        /* <DEDUP_REMOVED lines=55> */
.L_x_855:
        /* <DEDUP_REMOVED lines=34> */
.L_x_857:
        /* <DEDUP_REMOVED lines=22> */
.L_x_858:
[----:B------:R-:W-:Y:S05]  /*1910*/  @!P1 EXIT ;  /* 0x000000000000994d */ /* 0x000fea0003800000 */
[----:B01----:R-:W0:Y:S01]  /*1920*/  LDC.64 R6, c[0x0][0x390] ;  /* 0x0000e400ff067b82 */ /* 0x003e220000000a00 */
[----:B------:R1:W2:Y:S01]  /*1930*/  MUFU.RCP R11, R4 ;  /* 0x00000004000b7308 */ /* 0x0002a20000001000 */
[----:B------:R-:W-:Y:S02]  /*1940*/  IMAD.IADD R5, R0, 0x1, R5 ;  /* 0x0000000100057824 */ /* 0x000fe400078e0205 */
[----:B------:R-:W-:-:S07]  /*1950*/  IMAD.MOV R15, RZ, RZ, -R15 ;  /* 0x000000ffff0f7224 */ /* 0x000fce00078e0a0f */
.L_x_859:
        /* <DEDUP_REMOVED lines=9> */
.L_x_860:
        /* <DEDUP_REMOVED lines=9> */
.L_x_3802:


//--------------------- .text._ZN4vllm3moe10topkGatingILi8ELi128ELi4ELi16ELi32Ej6__halfLNS0_11ScoringFuncE1EEEvPKT5_PKbPfiPT4_PiiiibPKf --------------------------
	.section	.text._ZN4vllm3moe10topkGatingILi8ELi128ELi4ELi16ELi32Ej6__halfLNS0_11ScoringFuncE1EEEvPKT5_PKbPfiPT4_PiiiibPKf,"ax",@progbits
	.align	128
        .global         _ZN4vllm3moe10topkGatingILi8ELi128ELi4ELi16ELi32Ej6__halfLNS0_11ScoringFuncE1EEEvPKT5_PKbPfiPT4_PiiiibPKf
        .type           _ZN4vllm3moe10topkGatingILi8ELi128ELi4ELi16ELi32Ej6__halfLNS0_11ScoringFuncE1EEEvPKT5_PKbPfiPT4_PiiiibPKf,@function
        .size           _ZN4vllm3moe10topkGatingILi8ELi128ELi4ELi16ELi32Ej6__halfLNS0_11ScoringFuncE1EEEvPKT5_PKbPfiPT4_PiiiibPKf,(.L_x_3803 - _ZN4vllm3moe10topkGatingILi8ELi128ELi4ELi16ELi32Ej6__halfLNS0_11ScoringFuncE1EEEvPKT5_PKbPfiPT4_PiiiibPKf)
        .other          _ZN4vllm3moe10topkGatingILi8ELi128ELi4ELi16ELi32Ej6__halfLNS0_11ScoringFuncE1EEEvPKT5_PKbPfiPT4_PiiiibPKf,@"STO_CUDA_ENTRY STV_DEFAULT"
_ZN4vllm3moe10topkGatingILi8ELi128ELi4ELi16ELi32Ej6__halfLNS0_11ScoringFuncE1EEEvPKT5_PKbPfiPT4_PiiiibPKf:
.text._ZN4vllm3moe10topkGatingILi8ELi128ELi4ELi16ELi32Ej6__halfLNS0_11ScoringFuncE1EEEvPKT5_PKbPfiPT4_PiiiibPKf:
        /* <DEDUP_REMOVED lines=127> */
.L_x_866:
        /* <DEDUP_REMOVED lines=89> */
.L_x_863:
[----:B-123--:R-:W-:Y:S05]  /*0d80*/  BSYNC.RECONVERGENT B0 ;  /* 0x0000000000007941 */ /* 0x00efea0003800200 */
.L_x_862:
        /* <DEDUP_REMOVED lines=37> */
.L_x_865:
[----:B------:R-:W-:Y:S05]  /*0fe0*/  BSYNC.RECONVERGENT B0 ;  /* 0x0000000000007941 */ /* 0x000fea0003800200 */
.L_x_864:
[----:B0-----:R-:W-:Y:S02]  /*0ff0*/  VIADD R25, R25, UR11 ;  /* 0x0000000b19197c36 */ /* 0x001fe40008000000 */
[----:B------:R-:W-:Y:S01]  /*1000*/  VIADD R23, R23, 0x1 ;  /* 0x0000000117177836 */ /* 0x000fe20000000000 */
[----:B------:R-:W-:Y:S06]  /*1010*/  @P0 BRA `(.L_x_866) ;  /* 0xfffffff400f40947 */ /* 0x000fec000383ffff */
.L_x_861:
        /* <DEDUP_REMOVED lines=22> */
.L_x_868:
        /* <DEDUP_REMOVED lines=55> */
.L_x_867:
        /* <DEDUP_REMOVED lines=34> */
.L_x_869:
        /* <DEDUP_REMOVED lines=22> */
.L_x_870:
[----:B------:R-:W-:Y:S05]  /*1870*/  @!P1 EXIT ;  /* 0x000000000000994d */ /* 0x000fea0003800000 */
[----:B01----:R-:W0:Y:S01]  /*1880*/  LDC.64 R6, c[0x0][0x390] ;  /* 0x0000e400ff067b82 */ /* 0x003e220000000a00 */
[----:B------:R1:W2:Y:S01]  /*1890*/  MUFU.RCP R11, R4 ;  /* 0x00000004000b7308 */ /* 0x0002a20000001000 */
[----:B------:R-:W-:Y:S02]  /*18a0*/  IMAD.IADD R5, R0, 0x1, R5 ;  /* 0x0000000100057824 */ /* 0x000fe400078e0205 */
[----:B------:R-:W-:-:S07]  /*18b0*/  IMAD.MOV R15, RZ, RZ, -R15 ;  /* 0x000000ffff0f7224 */ /* 0x000fce00078e0a0f */
.L_x_871:
        /* <DEDUP_REMOVED lines=9> */
.L_x_872:
        /* <DEDUP_REMOVED lines=11> */
.L_x_3803:


//--------------------- .text._ZN4vllm3moe10topkGatingILi8ELi64ELi4ELi16ELi32Ej6__halfLNS0_11ScoringFuncE1EEEvPKT5_PKbPfiPT4_PiiiibPKf --------------------------
	.section	.text._ZN4vllm3moe10topkGatingILi8ELi64ELi4ELi16ELi32Ej6__halfLNS0_11ScoringFuncE1EEEvPKT5_PKbPfiPT4_PiiiibPKf,"ax",@progbits
	.align	128
        .global         _ZN4vllm3moe10topkGatingILi8ELi64ELi4ELi16ELi32Ej6__halfLNS0_11ScoringFuncE1EEEvPKT5_PKbPfiPT4_PiiiibPKf
        .type           _ZN4vllm3moe10topkGatingILi8ELi64ELi4ELi16ELi32Ej6__halfLNS0_11ScoringFuncE1EEEvPKT5_PKbPfiPT4_PiiiibPKf,@function
        .size           _ZN4vllm3moe10topkGatingILi8ELi64ELi4ELi16ELi32Ej6__halfLNS0_11ScoringFuncE1EEEvPKT5_PKbPfiPT4_PiiiibPKf,(.L_x_3804 - _ZN4vllm3moe10topkGatingILi8ELi64ELi4ELi16ELi32Ej6__halfLNS0_11ScoringFuncE1EEEvPKT5_PKbPfiPT4_PiiiibPKf)
        .other          _ZN4vllm3moe10topkGatingILi8ELi64ELi4ELi16ELi32Ej6__halfLNS0_11ScoringFuncE1EEEvPKT5_PKbPfiPT4_PiiiibPKf,@"STO_CUDA_ENTRY STV_DEFAULT"
_ZN4vllm3moe10topkGatingILi8ELi64ELi4ELi16ELi32Ej6__halfLNS0_11ScoringFuncE1EEEvPKT5_PKbPfiPT4_PiiiibPKf:
.text._ZN4vllm3moe10topkGatingILi8ELi64ELi4ELi16ELi32Ej6__halfLNS0_11ScoringFuncE1EEEvPKT5_PKbPfiPT4_PiiiibPKf:
        /* <DEDUP_REMOVED lines=127> */
.L_x_878:
        /* <DEDUP_REMOVED lines=29> */
[----:B------:R-:W5:Y:S01]  /*09c0*/  SHFL.BFLY PT, R15, R14, 0x4, 0x181f ;  /* 0x0c981f000e0f7f89 */ /* 0x000f6200000e0000 */
[----:B------:R-:W-:Y:S02]  /*09d0*/  FSEL R29, R11, R28, P0 ;  /* 0x0000001c0b1d7208 */ /* 0x000fe40000000000 */
[----:B------:R-:W-:Y:S02]  /*09e0*/  PLOP3.LUT P0, PT, PT, PT, PT, 0x80, 0x8 ;  /* 0x000000000008781c */ /* 0x000fe40003f0f070 */
[----:B------:R-:W-:Y:S02]  /*09f0*/  FSEL R28, R12, R29, P2 ;  /* 0x0000001d0c1c7208 */ /* 0x000fe40001000000 */
        /* <DEDUP_REMOVED lines=46> */
.L_x_875:
[----:B-123--:R-:W-:Y:S05]  /*0ce0*/  BSYNC.RECONVERGENT B0 ;  /* 0x0000000000007941 */ /* 0x00efea0003800200 */
.L_x_874:
        /* <DEDUP_REMOVED lines=37> */
.L_x_877:
[----:B------:R-:W-:Y:S05]  /*0f40*/  BSYNC.RECONVERGENT B0 ;  /* 0x0000000000007941 */ /* 0x000fea0003800200 */
.L_x_876:
[----:B0-----:R-:W-:Y:S02]  /*0f50*/  VIADD R25, R25, UR11 ;  /* 0x0000000b19197c36 */ /* 0x001fe40008000000 */
[----:B------:R-:W-:Y:S01]  /*0f60*/  VIADD R23, R23, 0x1 ;  /* 0x0000000117177836 */ /* 0x000fe20000000000 */
[----:B------:R-:W-:Y:S06]  /*0f70*/  @P0 BRA `(.L_x_878) ;  /* 0xfffffff8001c0947 */ /* 0x000fec000383ffff */
.L_x_873:
        /* <DEDUP_REMOVED lines=22> */
.L_x_880:
        /* <DEDUP_REMOVED lines=55> */
.L_x_879:
        /* <DEDUP_REMOVED lines=34> */
.L_x_881:
        /* <DEDUP_REMOVED lines=22> */
.L_x_882:
[----:B------:R-:W-:Y:S05]  /*17d0*/  @!P1 EXIT ;  /* 0x000000000000994d */ /* 0x000fea0003800000 */
[----:B01----:R-:W0:Y:S01]  /*17e0*/  LDC.64 R6, c[0x0][0x390] ;  /* 0x0000e400ff067b82 */ /* 0x003e220000000a00 */
[----:B------:R1:W2:Y:S01]  /*17f0*/  MUFU.RCP R11, R4 ;  /* 0x00000004000b7308 */ /* 0x0002a20000001000 */
[----:B------:R-:W-:Y:S02]  /*1800*/  IMAD.IADD R5, R0, 0x1, R5 ;  /* 0x0000000100057824 */ /* 0x000fe400078e0205 */
[----:B------:R-:W-:-:S07]  /*1810*/  IMAD.MOV R15, RZ, RZ, -R15 ;  /* 0x000000ffff0f7224 */ /* 0x000fce00078e0a0f */
.L_x_883:
        /* <DEDUP_REMOVED lines=9> */
.L_x_884:
        /* <DEDUP_REMOVED lines=13> */
.L_x_3804:


//--------------------- .text._ZN4vllm3moe10topkGatingILi8ELi32ELi4ELi16ELi32Ej6__halfLNS0_11ScoringFuncE1EEEvPKT5_PKbPfiPT4_PiiiibPKf --------------------------
	.section	.text._ZN4vllm3moe10topkGatingILi8ELi32ELi4ELi16ELi32Ej6__halfLNS0_11ScoringFuncE1EEEvPKT5_PKbPfiPT4_PiiiibPKf,"ax",@progbits
	.align	128
        .global         _ZN4vllm3moe10topkGatingILi8ELi32ELi4ELi16ELi32Ej6__halfLNS0_11ScoringFuncE1EEEvPKT5_PKbPfiPT4_PiiiibPKf
        .type           _ZN4vllm3moe10topkGatingILi8ELi32ELi4ELi16ELi32Ej6__halfLNS0_11ScoringFuncE1EEEvPKT5_PKbPfiPT4_PiiiibPKf,@function
        .size           _ZN4vllm3moe10topkGatingILi8ELi32ELi4ELi16ELi32Ej6__halfLNS0_11ScoringFuncE1EEEvPKT5_PKbPfiPT4_PiiiibPKf,(.L_x_3805 - _ZN4vllm3moe10topkGatingILi8ELi32ELi4ELi16ELi32Ej6__halfLNS0_11ScoringFuncE1EEEvPKT5_PKbPfiPT4_PiiiibPKf)
        .other          _ZN4vllm3moe10topkGatingILi8ELi32ELi4ELi16ELi32Ej6__halfLNS0_11ScoringFuncE1EEEvPKT5_PKbPfiPT4_PiiiibPKf,@"STO_CUDA_ENTRY STV_DEFAULT"
_ZN4vllm3moe10topkGatingILi8ELi32ELi4ELi16ELi32Ej6__halfLNS0_11ScoringFuncE1EEEvPKT5_PKbPfiPT4_PiiiibPKf:
.text._ZN4vllm3moe10topkGatingILi8ELi32ELi4ELi16ELi32Ej6__halfLNS0_11ScoringFuncE1EEEvPKT5_PKbPfiPT4_PiiiibPKf:
        /* <DEDUP_REMOVED lines=118> */
[----:B------:R-:W-:Y:S02]  /*0760*/  HFMA2 R4, -RZ, RZ, 0, 0 ;  /* 0x00000000ff047431 */ /* 0x000fe400000001ff */
[----:B------:R-:W-:Y:S01]  /*0770*/  IMAD R23, R0, R15, RZ ;  /* 0x0000000f00177224 */ /* 0x000fe200078e02ff */
[----:B------:R-:W0:Y:S01]  /*0780*/  LDCU.U8 UR8, c[0x0][0x3bc] ;  /* 0x00007780ff0877ac */ /* 0x000e220008000000 */
[----:B------:R-:W-:Y:S02]  /*0790*/  IMAD.MOV R24, RZ, RZ, -R15 ;  /* 0x000000ffff187224 */ /* 0x000fe400078e0a0f */
[----:B------:R-:W-:Y:S01]  /*07a0*/  IMAD.MOV.U32 R25, RZ, RZ, R0 ;  /* 0x000000ffff197224 */ /* 0x000fe200078e0000 */
[----:B------:R-:W1:Y:S01]  /*07b0*/  LDCU UR11, c[0x0][0x398] ;  /* 0x00007300ff0b77ac */ /* 0x000e620008000800 */
[----:B------:R-:W2:Y:S01]  /*07c0*/  LDCU UR9, c[0x0][0x3b4] ;  /* 0x00007680ff0977ac */ /* 0x000ea20008000800 */
[----:B------:R-:W3:Y:S01]  /*07d0*/  LDCU UR10, c[0x0][0x3b8] ;  /* 0x00007700ff0a77ac */ /* 0x000ee20008000800 */
[----:B------:R-:W-:-:S05]  /*07e0*/  UMOV UR4, URZ ;  /* 0x000000ff00047c82 */ /* 0x000fca0008000000 */
.L_x_890:
        /* <DEDUP_REMOVED lines=69> */
.L_x_887:
[----:B0123--:R-:W-:Y:S05]  /*0c40*/  BSYNC.RECONVERGENT B0 ;  /* 0x0000000000007941 */ /* 0x00ffea0003800200 */
.L_x_886:
        /* <DEDUP_REMOVED lines=31> */
[----:B------:R-:W-:Y:S02]  /*0e40*/  ISETP.EQ.AND P5, PT, R26, 0x1c, PT ;  /* 0x0000001c1a00780c */ /* 0x000fe40003fa2270 */
[----:B------:R-:W-:Y:S01]  /*0e50*/  @P2 MOV R18, 0xc61c4000 ;  /* 0xc61c400000122802 */ /* 0x000fe20000000f00 */
[----:B------:R-:W-:-:S06]  /*0e60*/  @P4 IMAD.MOV.U32 R19, RZ, RZ, -0x39e3c000 ;  /* 0xc61c4000ff134424 */ /* 0x000fcc00078e00ff */
[----:B------:R-:W-:Y:S02]  /*0e70*/  @P3 IMAD.MOV.U32 R20, RZ, RZ, -0x39e3c000 ;  /* 0xc61c4000ff143424 */ /* 0x000fe400078e00ff */
[----:B------:R-:W-:Y:S02]  /*0e80*/  @P6 IMAD.MOV.U32 R21, RZ, RZ, -0x39e3c000 ;  /* 0xc61c4000ff156424 */ /* 0x000fe400078e00ff */
[----:B------:R-:W-:-:S07]  /*0e90*/  @P5 IMAD.MOV.U32 R22, RZ, RZ, -0x39e3c000 ;  /* 0xc61c4000ff165424 */ /* 0x000fce00078e00ff */
.L_x_889:
[----:B------:R-:W-:Y:S05]  /*0ea0*/  BSYNC.RECONVERGENT B0 ;  /* 0x0000000000007941 */ /* 0x000fea0003800200 */
.L_x_888:
[----:B----4-:R-:W-:Y:S02]  /*0eb0*/  VIADD R25, R25, UR11 ;  /* 0x0000000b19197c36 */ /* 0x010fe40008000000 */
[----:B------:R-:W-:Y:S01]  /*0ec0*/  VIADD R23, R23, 0x1 ;  /* 0x0000000117177836 */ /* 0x000fe20000000000 */
[----:B------:R-:W-:Y:S06]  /*0ed0*/  @P0 BRA `(.L_x_890) ;  /* 0xfffffff800440947 */ /* 0x000fec000383ffff */
.L_x_885:
        /* <DEDUP_REMOVED lines=22> */
.L_x_892:
        /* <DEDUP_REMOVED lines=55> */
.L_x_891:
        /* <DEDUP_REMOVED lines=34> */
.L_x_893:
        /* <DEDUP_REMOVED lines=22> */
.L_x_894:
[----:B------:R-:W-:Y:S05]  /*1730*/  @!P1 EXIT ;  /* 0x000000000000994d */ /* 0x000fea0003800000 */
[----:B01----:R-:W0:Y:S01]  /*1740*/  LDC.64 R6, c[0x0][0x390] ;  /* 0x0000e400ff067b82 */ /* 0x003e220000000a00 */
[----:B------:R1:W2:Y:S01]  /*1750*/  MUFU.RCP R11, R4 ;  /* 0x00000004000b7308 */ /* 0x0002a20000001000 */
[----:B------:R-:W-:Y:S02]  /*1760*/  IMAD.IADD R5, R0, 0x1, R5 ;  /* 0x0000000100057824 */ /* 0x000fe400078e0205 */
[----:B------:R-:W-:-:S07]  /*1770*/  IMAD.MOV R15, RZ, RZ, -R15 ;  /* 0x000000ffff0f7224 */ /* 0x000fce00078e0a0f */
.L_x_895:
        /* <DEDUP_REMOVED lines=9> */
.L_x_896:
        /* <DEDUP_REMOVED lines=15> */
.L_x_3805:


//--------------------- .text._ZN4vllm3moe10topkGatingILi8ELi16ELi4ELi16ELi32Ej6__halfLNS0_11ScoringFuncE1EEEvPKT5_PKbPfiPT4_PiiiibPKf --------------------------
	.section	.text._ZN4vllm3moe10topkGatingILi8ELi16ELi4ELi16ELi32Ej6__halfLNS0_11ScoringFuncE1EEEvPKT5_PKbPfiPT4_PiiiibPKf,"ax",@progbits
	.align	128
        .global         _ZN4vllm3moe10topkGatingILi8ELi16ELi4ELi16ELi32Ej6__halfLNS0_11ScoringFuncE1EEEvPKT5_PKbPfiPT4_PiiiibPKf
        .type           _ZN4vllm3moe10topkGatingILi8ELi16ELi4ELi16ELi32Ej6__halfLNS0_11ScoringFuncE1EEEvPKT5_PKbPfiPT4_PiiiibPKf,@function
        .size           _ZN4vllm3moe10topkGatingILi8ELi16ELi4ELi16ELi32Ej6__halfLNS0_11ScoringFuncE1EEEvPKT5_PKbPfiPT4_PiiiibPKf,(.L_x_3806 - _ZN4vllm3moe10topkGatingILi8ELi16ELi4ELi16ELi32Ej6__halfLNS0_11ScoringFuncE1EEEvPKT5_PKbPfiPT4_PiiiibPKf)
        .other          _ZN4vllm3moe10topkGatingILi8ELi16ELi4ELi16ELi32Ej6__halfLNS0_11ScoringFuncE1EEEvPKT5_PKbPfiPT4_PiiiibPKf,@"STO_CUDA_ENTRY STV_DEFAULT"
_ZN4vllm3moe10topkGatingILi8ELi16ELi4ELi16ELi32Ej6__halfLNS0_11ScoringFuncE1EEEvPKT5_PKbPfiPT4_PiiiibPKf:
.text._ZN4vllm3moe10topkGatingILi8ELi16ELi4ELi16ELi32Ej6__halfLNS0_11ScoringFuncE1EEEvPKT5_PKbPfiPT4_PiiiibPKf:
        /* <DEDUP_REMOVED lines=108> */
[----:B------:R-:W-:Y:S01]  /*06c0*/  @!P0 MOV R13, R5 ;  /* 0x00000005000d8202 */ /* 0x000fe20000000f00 */
[----:B------:R-:W-:-:S02]  /*06d0*/  @!P0 IMAD.MOV.U32 R16, RZ, RZ, R6 ;  /* 0x000000ffff108224 */ /* 0x000fc400078e0006 */
[----:B------:R-:W-:Y:S01]  /*06e0*/  @P0 FADD.FTZ R22, R12, R23 ;  /* 0x000000170c160221 */ /* 0x000fe20000010000 */
[----:B------:R-:W-:Y:S01]  /*06f0*/  @!P0 IMAD.MOV.U32 R17, RZ, RZ, R7 ;  /* 0x000000ffff118224 */ /* 0x000fe200078e0007 */
[----:B------:R-:W-:Y:S01]  /*0700*/  @!P0 MOV R22, R12 ;  /* 0x0000000c00168202 */ /* 0x000fe20000000f00 */
        /* <DEDUP_REMOVED lines=14> */
.L_x_902:
        /* <DEDUP_REMOVED lines=8> */
[CC--:B------:R-:W-:Y:S02]  /*0870*/  FSETP.GT.FTZ.AND P3, PT, R18.reuse, R15.reuse, PT ;  /* 0x0000000f1200720b */ /* 0x0c0fe40003f74000 */
[----:B------:R-:W-:Y:S02]  /*0880*/  FSEL R29, R7, R26, P2 ;  /* 0x0000001a071d7208 */ /* 0x000fe40001000000 */
[----:B------:R-:W-:Y:S02]  /*0890*/  FSEL R14, R18, R15, P3 ;  /* 0x0000000f120e7208 */ /* 0x000fe40001800000 */
[----:B------:R-:W-:-:S02]  /*08a0*/  SEL R27, R27, 0x3, !P3 ;  /* 0x000000031b1b7807 */ /* 0x000fc40005800000 */
[CC--:B------:R-:W-:Y:S02]  /*08b0*/  FSETP.GT.FTZ.AND P0, PT, R19.reuse, R14.reuse, PT ;  /* 0x0000000e1300720b */ /* 0x0c0fe40003f14000 */
[----:B------:R-:W-:Y:S02]  /*08c0*/  FSEL R26, R8, R29, P3 ;  /* 0x0000001d081a7208 */ /* 0x000fe40001800000 */
        /* <DEDUP_REMOVED lines=10> */
[----:B------:R-:W-:-:S03]  /*0970*/  SEL R27, R27, 0x7, !P6 ;  /* 0x000000071b1b7807 */ /* 0x000fc60007000000 */
[----:B------:R-:W4:Y:S02]  /*0980*/  SHFL.BFLY PT, R14, R15, 0x1, 0x1e1f ;  /* 0x0c3e1f000f0e7f89 */ /* 0x000f2400000e0000 */
[----:B----4-:R-:W-:-:S13]  /*0990*/  FSETP.GEU.FTZ.AND P2, PT, R15, R14, PT ;  /* 0x0000000e0f00720b */ /* 0x010fda0003f5e000 */
[----:B------:R-:W-:Y:S01]  /*09a0*/  @P2 FSETP.NEU.FTZ.AND P3, PT, R15, R14, PT ;  /* 0x0000000e0f00220b */ /* 0x000fe20003f7d000 */
[----:B------:R-:W-:Y:S01]  /*09b0*/  IMAD.IADD R14, R2, 0x1, R27 ;  /* 0x00000001020e7824 */ /* 0x000fe200078e021b */
[----:B------:R-:W-:Y:S02]  /*09c0*/  FSEL R15, R9, R26, P0 ;  /* 0x0000001a090f7208 */ /* 0x000fe40000000000 */
[----:B------:R-:W-:Y:S02]  /*09d0*/  PLOP3.LUT P0, PT, PT, PT, PT, 0x80, 0x8 ;  /* 0x000000000008781c */ /* 0x000fe40003f0f070 */
[----:B------:R-:W4:Y:S01]  /*09e0*/  SHFL.BFLY PT, R27, R14, 0x1, 0x1e1f ;  /* 0x0c3e1f000e1b7f89 */ /* 0x000f2200000e0000 */
[----:B------:R-:W-:-:S04]  /*09f0*/  FSEL R26, R10, R15, P4 ;  /* 0x0000000f0a1a7208 */ /* 0x000fc80002000000 */
        /* <DEDUP_REMOVED lines=26> */
.L_x_899:
[----:B0123--:R-:W-:Y:S05]  /*0ba0*/  BSYNC.RECONVERGENT B0 ;  /* 0x0000000000007941 */ /* 0x00ffea0003800200 */
.L_x_898:
        /* <DEDUP_REMOVED lines=11> */
[----:B------:R-:W-:-:S04]  /*0c60*/  LOP3.LUT R28, R28, 0xfffffffe, RZ, 0xc0, !PT ;  /* 0xfffffffe1c1c7812 */ /* 0x000fc800078ec0ff */
[----:B------:R-:W-:-:S04]  /*0c70*/  IADD3 R28, PT, PT, R29, -R28, RZ ;  /* 0x8000001c1d1c7210 */ /* 0x000fc80007ffe0ff */
        /* <DEDUP_REMOVED lines=24> */
.L_x_901:
[----:B------:R-:W-:Y:S05]  /*0e00*/  BSYNC.RECONVERGENT B0 ;  /* 0x0000000000007941 */ /* 0x000fea0003800200 */
.L_x_900:
[----:B----4-:R-:W-:Y:S01]  /*0e10*/  IADD3 R25, PT, PT, R25, UR11, RZ ;  /* 0x0000000b19197c10 */ /* 0x010fe2000fffe0ff */
[----:B------:R-:W-:Y:S01]  /*0e20*/  VIADD R23, R23, 0x1 ;  /* 0x0000000117177836 */ /* 0x000fe20000000000 */
[----:B------:R-:W-:Y:S06]  /*0e30*/  @P0 BRA `(.L_x_902) ;  /* 0xfffffff8006c0947 */ /* 0x000fec000383ffff */
.L_x_897:
        /* <DEDUP_REMOVED lines=22> */
.L_x_904:
        /* <DEDUP_REMOVED lines=55> */
.L_x_903:
        /* <DEDUP_REMOVED lines=34> */
.L_x_905:
        /* <DEDUP_REMOVED lines=22> */
.L_x_906:
[----:B------:R-:W-:Y:S05]  /*1690*/  @!P1 EXIT ;  /* 0x000000000000994d */ /* 0x000fea0003800000 */
[----:B01----:R-:W0:Y:S01]  /*16a0*/  LDC.64 R6, c[0x0][0x390] ;  /* 0x0000e400ff067b82 */ /* 0x003e220000000a00 */
[----:B------:R1:W2:Y:S01]  /*16b0*/  MUFU.RCP R11, R4 ;  /* 0x00000004000b7308 */ /* 0x0002a20000001000 */
[----:B------:R-:W-:Y:S02]  /*16c0*/  IMAD.IADD R5, R0, 0x1, R5 ;  /* 0x0000000100057824 */ /* 0x000fe400078e0205 */
[----:B------:R-:W-:-:S07]  /*16d0*/  IMAD.MOV R15, RZ, RZ, -R15 ;  /* 0x000000ffff0f7224 */ /* 0x000fce00078e0a0f */
.L_x_907:
        /* <DEDUP_REMOVED lines=9> */
.L_x_908:
        /* <DEDUP_REMOVED lines=9> */
.L_x_3806:


//--------------------- .text._ZN4vllm3moe10topkGatingILi8ELi8ELi4ELi16ELi32Ej6__halfLNS0_11ScoringFuncE1EEEvPKT5_PKbPfiPT4_PiiiibPKf --------------------------
	.section	.text._ZN4vllm3moe10topkGatingILi8ELi8ELi4ELi16ELi32Ej6__halfLNS0_11ScoringFuncE1EEEvPKT5_PKbPfiPT4_PiiiibPKf,"ax",@progbits
	.align	128
        .global         _ZN4vllm3moe10topkGatingILi8ELi8ELi4ELi16ELi32Ej6__halfLNS0_11ScoringFuncE1EEEvPKT5_PKbPfiPT4_PiiiibPKf
        .type           _ZN4vllm3moe10topkGatingILi8ELi8ELi4ELi16ELi32Ej6__halfLNS0_11ScoringFuncE1EEEvPKT5_PKbPfiPT4_PiiiibPKf,@function
        .size           _ZN4vllm3moe10topkGatingILi8ELi8ELi4ELi16ELi32Ej6__halfLNS0_11ScoringFuncE1EEEvPKT5_PKbPfiPT4_PiiiibPKf,(.L_x_3807 - _ZN4vllm3moe10topkGatingILi8ELi8ELi4ELi16ELi32Ej6__halfLNS0_11ScoringFuncE1EEEvPKT5_PKbPfiPT4_PiiiibPKf)
        .other          _ZN4vllm3moe10topkGatingILi8ELi8ELi4ELi16ELi32Ej6__halfLNS0_11ScoringFuncE1EEEvPKT5_PKbPfiPT4_PiiiibPKf,@"STO_CUDA_ENTRY STV_DEFAULT"
_ZN4vllm3moe10topkGatingILi8ELi8ELi4ELi16ELi32Ej6__halfLNS0_11ScoringFuncE1EEEvPKT5_PKbPfiPT4_PiiiibPKf:
.text._ZN4vllm3moe10topkGatingILi8ELi8ELi4ELi16ELi32Ej6__halfLNS0_11ScoringFuncE1EEEvPKT5_PKbPfiPT4_PiiiibPKf:
        /* <DEDUP_REMOVED lines=35> */
[----:B----4-:R-:W-:Y:S02]  /*0230*/  HADD2.F32 R10, -RZ, R4.H0_H0 ;  /* 0x20000004ff0a7230 */ /* 0x010fe40000004100 */
[----:B--2---:R-:W-:-:S03]  /*0240*/  HADD2.F32 R9, -RZ, R5.H0_H0 ;  /* 0x20000005ff097230 */ /* 0x004fc60000004100 */
[----:B------:R-:W-:Y:S01]  /*0250*/  FMUL.FTZ R8, R10, -1.4426950216293334961 ;  /* 0xbfb8aa3b0a087820 */ /* 0x000fe20000410000 */
[----:B------:R-:W-:Y:S02]  /*0260*/  HADD2.F32 R10, -RZ, R5.H1_H1 ;  /* 0x30000005ff0a7230 */ /* 0x000fe40000004100 */
[----:B------:R-:W-:Y:S01]  /*0270*/  FMUL.FTZ R5, R9, -1.4426950216293334961 ;  /* 0xbfb8aa3b09057820 */ /* 0x000fe20000410000 */
[----:B------:R-:W-:Y:S02]  /*0280*/  HADD2.F32 R4, -RZ, R4.H1_H1 ;  /* 0x30000004ff047230 */ /* 0x000fe40000004100 */
[----:B------:R-:W-:Y:S01]  /*0290*/  FMUL.FTZ R9, R10, -1.4426950216293334961 ;  /* 0xbfb8aa3b0a097820 */ /* 0x000fe20000410000 */
[--C-:B------:R-:W-:Y:S02]  /*02a0*/  HADD2.F32 R10, -RZ, R6.reuse.H0_H0 ;  /* 0x20000006ff0a7230 */ /* 0x100fe40000004100 */
[----:B------:R-:W-:Y:S02]  /*02b0*/  HADD2.F32 R6, -RZ, R6.H1_H1 ;  /* 0x30000006ff067230 */ /* 0x000fe40000004100 */
[----:B------:R-:W-:-:S03]  /*02c0*/  FMUL.FTZ R4, R4, -1.4426950216293334961 ;  /* 0xbfb8aa3b04047820 */ /* 0x000fc60000410000 */
[----:B------:R-:W-:Y:S01]  /*02d0*/  FMUL.FTZ R14, R6, -1.4426950216293334961 ;  /* 0xbfb8aa3b060e7820 */ /* 0x000fe20000410000 */
[--C-:B------:R-:W-:Y:S02]  /*02e0*/  HADD2.F32 R6, -RZ, R7.reuse.H0_H0 ;  /* 0x20000007ff067230 */ /* 0x100fe40000004100 */
[----:B------:R-:W-:Y:S02]  /*02f0*/  HADD2.F32 R7, -RZ, R7.H1_H1 ;  /* 0x30000007ff077230 */ /* 0x000fe40000004100 */
[----:B------:R-:W-:Y:S01]  /*0300*/  FMUL.FTZ R10, R10, -1.4426950216293334961 ;  /* 0xbfb8aa3b0a0a7820 */ /* 0x000fe20000410000 */
[----:B------:R-:W2:Y:S01]  /*0310*/  MUFU.EX2 R8, R8 ;  /* 0x0000000800087308 */ /* 0x000ea20000000800 */
[----:B------:R-:W-:Y:S01]  /*0320*/  FMUL.FTZ R18, R6, -1.4426950216293334961 ;  /* 0xbfb8aa3b06127820 */ /* 0x000fe20000410000 */
[----:B------:R-:W-:-:S06]  /*0330*/  FMUL.FTZ R23, R7, -1.4426950216293334961 ;  /* 0xbfb8aa3b07177820 */ /* 0x000fcc0000410000 */
[----:B------:R-:W4:Y:S08]  /*0340*/  MUFU.EX2 R4, R4 ;  /* 0x0000000400047308 */ /* 0x000f300000000800 */
[----:B------:R-:W1:Y:S08]  /*0350*/  MUFU.EX2 R9, R9 ;  /* 0x0000000900097308 */ /* 0x000e700000000800 */
[----:B------:R-:W3:Y:S08]  /*0360*/  MUFU.EX2 R5, R5 ;  /* 0x0000000500057308 */ /* 0x000ef00000000800 */
[----:B------:R-:W3:Y:S08]  /*0370*/  MUFU.EX2 R10, R10 ;  /* 0x0000000a000a7308 */ /* 0x000ef00000000800 */
[----:B------:R-:W3:Y:S08]  /*0380*/  MUFU.EX2 R14, R14 ;  /* 0x0000000e000e7308 */ /* 0x000ef00000000800 */
[----:B0-----:R-:W0:Y:S08]  /*0390*/  MUFU.EX2 R24, R23 ;  /* 0x0000001700187308 */ /* 0x001e300000000800 */
[----:B------:R-:W5:Y:S01]  /*03a0*/  MUFU.EX2 R18, R18 ;  /* 0x0000001200127308 */ /* 0x000f620000000800 */
[----:B--2---:R-:W-:Y:S01]  /*03b0*/  FADD.FTZ R6, R8, 1 ;  /* 0x3f80000008067421 */ /* 0x004fe20000010000 */
[----:B----4-:R-:W-:Y:S01]  /*03c0*/  FADD.FTZ R4, R4, 1 ;  /* 0x3f80000004047421 */ /* 0x010fe20000010000 */
[----:B-1----:R-:W-:Y:S01]  /*03d0*/  FADD.FTZ R9, R9, 1 ;  /* 0x3f80000009097421 */ /* 0x002fe20000010000 */
[----:B---3--:R-:W-:Y:S01]  /*03e0*/  FADD.FTZ R5, R5, 1 ;  /* 0x3f80000005057421 */ /* 0x008fe20000010000 */
[----:B------:R-:W-:Y:S01]  /*03f0*/  FADD.FTZ R10, R10, 1 ;  /* 0x3f8000000a0a7421 */ /* 0x000fe20000010000 */
[----:B------:R-:W-:-:S02]  /*0400*/  FADD.FTZ R14, R14, 1 ;  /* 0x3f8000000e0e7421 */ /* 0x000fc40000010000 */
[----:B------:R-:W1:Y:S01]  /*0410*/  MUFU.RCP R6, R6 ;  /* 0x0000000600067308 */ /* 0x000e620000001000 */
[----:B0-----:R-:W-:-:S07]  /*0420*/  FADD.FTZ R24, R24, 1 ;  /* 0x3f80000018187421 */ /* 0x001fce0000010000 */
[----:B------:R-:W0:Y:S01]  /*0430*/  MUFU.RCP R4, R4 ;  /* 0x0000000400047308 */ /* 0x000e220000001000 */
[----:B-----5:R-:W-:-:S07]  /*0440*/  FADD.FTZ R8, R18, 1 ;  /* 0x3f80000012087421 */ /* 0x020fce0000010000 */
[----:B------:R-:W2:Y:S08]  /*0450*/  MUFU.RCP R7, R5 ;  /* 0x0000000500077308 */ /* 0x000eb00000001000 */
[----:B------:R-:W3:Y:S08]  /*0460*/  MUFU.RCP R9, R9 ;  /* 0x0000000900097308 */ /* 0x000ef00000001000 */
[----:B------:R-:W4:Y:S01]  /*0470*/  MUFU.RCP R10, R10 ;  /* 0x0000000a000a7308 */ /* 0x000f220000001000 */
[----:B------:R-:W-:-:S07]  /*0480*/  IMAD.U32 R18, RZ, RZ, UR4 ;  /* 0x00000004ff127e24 */ /* 0x000fce000f8e00ff */
[----:B------:R-:W5:Y:S08]  /*0490*/  MUFU.RCP R14, R14 ;  /* 0x0000000e000e7308 */ /* 0x000f700000001000 */
[----:B------:R-:W5:Y:S08]  /*04a0*/  MUFU.RCP R23, R8 ;  /* 0x0000000800177308 */ /* 0x000f700000001000 */
[----:B------:R-:W5:Y:S01]  /*04b0*/  MUFU.RCP R24, R24 ;  /* 0x0000001800187308 */ /* 0x000f620000001000 */
[----:B-1----:R-:W-:-:S02]  /*04c0*/  FSETP.NE.FTZ.AND P5, PT, |R6|, +INF , PT ;  /* 0x7f8000000600780b */ /* 0x002fc40003fb5200 */
[----:B0-----:R-:W-:Y:S02]  /*04d0*/  FSETP.NE.FTZ.AND P6, PT, |R4|, +INF , PT ;  /* 0x7f8000000400780b */ /* 0x001fe40003fd5200 */
[----:B------:R-:W-:Y:S02]  /*04e0*/  ISETP.GE.AND P2, PT, R18, 0x1, PT ;  /* 0x000000011200780c */ /* 0x000fe40003f46270 */
        /* <DEDUP_REMOVED lines=47> */
.L_x_913:
        /* <DEDUP_REMOVED lines=17> */
[CC--:B------:R-:W-:Y:S02]  /*08f0*/  FSETP.GT.FTZ.AND P6, PT, R25.reuse, R16.reuse, PT ;  /* 0x000000101900720b */ /* 0x0c0fe40003fd4000 */
[----:B------:R-:W-:Y:S02]  /*0900*/  SEL R0, R0, 0x4, !P2 ;  /* 0x0000000400007807 */ /* 0x000fe40005000000 */
[----:B------:R-:W-:-:S02]  /*0910*/  FSEL R21, R25, R16, P6 ;  /* 0x0000001019157208 */ /* 0x000fc40003000000 */
[----:B------:R-:W-:Y:S02]  /*0920*/  SEL R0, R0, 0x5, !P1 ;  /* 0x0000000500007807 */ /* 0x000fe40004800000 */
[----:B------:R-:W-:Y:S02]  /*0930*/  FSETP.GT.FTZ.AND P3, PT, R26, R21, PT ;  /* 0x000000151a00720b */ /* 0x000fe40003f74000 */
        /* <DEDUP_REMOVED lines=20> */
.L_x_911:
[----:B------:R-:W-:Y:S01]  /*0a80*/  FSETP.GT.FTZ.AND P5, PT, R12, R11, PT ;  /* 0x0000000b0c00720b */ /* 0x000fe20003fb4000 */
        /* <DEDUP_REMOVED lines=10> */
[CC--:B------:R-:W-:Y:S02]  /*0b30*/  FSETP.GT.FTZ.AND P2, PT, R14.reuse, R21.reuse, PT ;  /* 0x000000150e00720b */ /* 0x0c0fe40003f54000 */
[----:B------:R-:W-:Y:S02]  /*0b40*/  FSEL R35, R9, R16, P6 ;  /* 0x0000001009237208 */ /* 0x000fe40003000000 */
[----:B------:R-:W-:Y:S02]  /*0b50*/  FSEL R20, R14, R21, P2 ;  /* 0x000000150e147208 */ /* 0x000fe40001000000 */
[----:B------:R-:W-:-:S02]  /*0b60*/  ISETP.GE.AND P1, PT, R0, R19, !P1 ;  /* 0x000000130000720c */ /* 0x000fc40004f26270 */
[-C--:B------:R-:W-:Y:S02]  /*0b70*/  FSETP.GT.FTZ.AND P6, PT, R15, R20.reuse, PT ;  /* 0x000000140f00720b */ /* 0x080fe40003fd4000 */
[----:B------:R-:W-:Y:S01]  /*0b80*/  SEL R0, RZ, 0x1, !P5 ;  /* 0x00000001ff007807 */ /* 0x000fe20006800000 */
[----:B--2---:R-:W-:Y:S01]  /*0b90*/  IMAD.WIDE R22, R29, 0x4, R22 ;  /* 0x000000041d167825 */ /* 0x004fe200078e0216 */
[----:B------:R-:W-:Y:S02]  /*0ba0*/  FSEL R17, R15, R20, P6 ;  /* 0x000000140f117208 */ /* 0x000fe40003000000 */
[----:B------:R-:W-:Y:S01]  /*0bb0*/  SEL R32, R32, 0x8, P1 ;  /* 0x0000000820207807 */ /* 0x000fe20000800000 */
[----:B------:R-:W0:Y:S01]  /*0bc0*/  LDC.64 R20, c[0x0][0x390] ;  /* 0x0000e400ff147b82 */ /* 0x000e220000000a00 */
[----:B------:R-:W-:Y:S02]  /*0bd0*/  FSETP.GT.FTZ.AND P1, PT, R24, R17, PT ;  /* 0x000000111800720b */ /* 0x000fe40003f34000 */
[----:B------:R-:W-:-:S02]  /*0be0*/  SEL R0, R0, 0x2, !P4 ;  /* 0x0000000200007807 */ /* 0x000fc40006000000 */
[----:B------:R-:W-:Y:S02]  /*0bf0*/  FSEL R34, R24, R17, P1 ;  /* 0x0000001118227208 */ /* 0x000fe40000800000 */
[----:B------:R-:W-:Y:S01]  /*0c00*/  SEL R0, R0, 0x3, !P2 ;  /* 0x0000000300007807 */ /* 0x000fe20005000000 */
[----:B------:R-:W1:Y:S01]  /*0c10*/  LDC.64 R16, c[0x0][0x3a8] ;  /* 0x0000ea00ff107b82 */ /* 0x000e620000000a00 */
[----:B------:R-:W-:Y:S02]  /*0c20*/  FSEL R37, R5, R2, P5 ;  /* 0x0000000205257208 */ /* 0x000fe40002800000 */
[CC--:B------:R-:W-:Y:S02]  /*0c30*/  FSETP.GT.FTZ.AND P5, PT, R25.reuse, R34.reuse, PT ;  /* 0x000000221900720b */ /* 0x0c0fe40003fb4000 */
[----:B------:R-:W-:Y:S02]  /*0c40*/  SEL R0, R0, 0x4, !P6 ;  /* 0x0000000400007807 */ /* 0x000fe40007000000 */
[----:B------:R-:W-:-:S02]  /*0c50*/  FSEL R34, R25, R34, P5 ;  /* 0x0000002219227208 */ /* 0x000fc40002800000 */
[----:B------:R-:W-:Y:S02]  /*0c60*/  SEL R0, R0, 0x5, !P1 ;  /* 0x0000000500007807 */ /* 0x000fe40004800000 */
[----:B------:R-:W-:Y:S02]  /*0c70*/  FSEL R37, R4, R37, P4 ;  /* 0x0000002504257208 */ /* 0x000fe40002000000 */
[----:B------:R-:W-:Y:S02]  /*0c80*/  FSETP.GT.FTZ.AND P4, PT, R26, R34, PT ;  /* 0x000000221a00720b */ /* 0x000fe40003f94000 */
[----:B------:R-:W-:Y:S01]  /*0c90*/  SEL R0, R0, 0x6, !P5 ;  /* 0x0000000600007807 */ /* 0x000fe20006800000 */
[----:B0-----:R-:W-:Y:S01]  /*0ca0*/  IMAD.WIDE R20, R29, 0x4, R20 ;  /* 0x000000041d147825 */ /* 0x001fe200078e0214 */
[----:B------:R-:W-:Y:S02]  /*0cb0*/  FSEL R34, R6, R37, P2 ;  /* 0x0000002506227208 */ /* 0x000fe40001000000 */
[----:B------:R-:W-:-:S02]  /*0cc0*/  SEL R0, R0, 0x7, !P4 ;  /* 0x0000000700007807 */ /* 0x000fc40006000000 */
[----:B------:R-:W-:Y:S02]  /*0cd0*/  FSEL R37, R7, R34, P6 ;  /* 0x0000002207257208 */ /* 0x000fe40003000000 */
[C---:B------:R-:W-:Y:S01]  /*0ce0*/  ISETP.GE.AND P2, PT, R0.reuse, UR8, PT ;  /* 0x0000000800007c0c */ /* 0x040fe2000bf46270 */
[----:B------:R-:W-:Y:S01]  /*0cf0*/  IMAD.IADD R36, R0, 0x1, -R19 ;  /* 0x0000000100247824 */ /* 0x000fe200078e0a13 */
[----:B------:R-:W-:Y:S01]  /*0d00*/  FSEL R34, R8, R37, P1 ;  /* 0x0000002508227208 */ /* 0x000fe20000800000 */
[----:B-1----:R-:W-:Y:S01]  /*0d10*/  IMAD.WIDE R16, R29, 0x4, R16 ;  /* 0x000000041d107825 */ /* 0x002fe200078e0210 */
[----:B------:R-:W-:Y:S02]  /*0d20*/  ISETP.GE.AND P1, PT, R0, R19, !P2 ;  /* 0x000000130000720c */ /* 0x000fe40005726270 */
[----:B------:R-:W-:Y:S02]  /*0d30*/  FSEL R37, R9, R34, P5 ;  /* 0x0000002209257208 */ /* 0x000fe40002800000 */
[----:B------:R-:W-:-:S02]  /*0d40*/  SEL R36, R36, 0x8, P1 ;  /* 0x0000000824247807 */ /* 0x000fc40000800000 */
[----:B------:R-:W-:Y:S01]  /*0d50*/  ISETP.NE.AND P1, PT, RZ, UR4, PT ;  /* 0x00000004ff007c0c */ /* 0x000fe2000bf25270 */
[----:B------:R-:W-:Y:S01]  /*0d60*/  UIADD3 UR4, UPT, UPT, UR5, 0x1, URZ ;  /* 0x0000000105047890 */ /* 0x000fe2000fffe0ff */
[----:B------:R-:W-:Y:S02]  /*0d70*/  FSEL R35, R10, R35, P3 ;  /* 0x000000230a237208 */ /* 0x000fe40001800000 */
[----:B------:R-:W-:Y:S02]  /*0d80*/  SEL R19, R32, 0x8, P0 ;  /* 0x0000000820137807 */ /* 0x000fe40000000000 */
[----:B------:R-:W-:Y:S01]  /*0d90*/  FSEL R37, R10, R37, P4 ;  /* 0x000000250a257208 */ /* 0x000fe20002000000 */
[----:B------:R0:W-:Y:S01]  /*0da0*/  STG.E desc[UR6][R20.64], R35 ;  /* 0x0000002314007986 */ /* 0x0001e2000c101906 */
[----:B------:R-:W-:Y:S01]  /*0db0*/  ISETP.LE.AND P2, PT, R18, UR4, PT ;  /* 0x0000000412007c0c */ /* 0x000fe2000bf43270 */
[----:B------:R-:W-:Y:S01]  /*0dc0*/  FADD.FTZ R32, R35, R33 ;  /* 0x0000002123207221 */ /* 0x000fe20000010000 */
[----:B------:R-:W-:Y:S01]  /*0dd0*/  SEL R36, R36, 0x8, P0 ;  /* 0x0000000824247807 */ /* 0x000fe20000000000 */
[----:B------:R0:W-:Y:S02]  /*0de0*/  STG.E desc[UR6][R22.64], R19 ;  /* 0x0000001316007986 */ /* 0x0001e4000c101906 */
[----:B------:R-:W-:-:S02]  /*0df0*/  @P1 FADD.FTZ R33, R37, R32 ;  /* 0x0000002025211221 */ /* 0x000fc40000010000 */
        /* <DEDUP_REMOVED lines=22> */
.L_x_912:
        /* <DEDUP_REMOVED lines=8> */
.L_x_910:
[----:B------:R-:W-:-:S04]  /*0fe0*/  LOP3.LUT R16, R18, 0x1, RZ, 0xc0, !PT ;  /* 0x0000000112107812 */ /* 0x000fc800078ec0ff */
[----:B------:R-:W-:-:S13]  /*0ff0*/  ISETP.NE.U32.AND P1, PT, R16, 0x1, PT ;  /* 0x000000011000780c */ /* 0x000fda0003f25070 */
[----:B------:R-:W-:Y:S05]  /*1000*/  @P1 BRA `(.L_x_909) ;  /* 0x0000000000c41947 */ /* 0x000fea0003800000 */
[CC--:B------:R-:W-:Y:S01]  /*1010*/  FSETP.GT.FTZ.AND P2, PT, R12.reuse, R11.reuse, PT ;  /* 0x0000000b0c00720b */ /* 0x0c0fe20003f54000 */
[----:B------:R-:W0:Y:S03]  /*1020*/  LDCU UR5, c[0x0][0x3b8] ;  /* 0x00007700ff0577ac */ /* 0x000e260008000800 */
[----:B------:R-:W-:Y:S01]  /*1030*/  FSEL R12, R12, R11, P2 ;  /* 0x0000000b0c0c7208 */ /* 0x000fe20001000000 */
[----:B------:R-:W1:Y:S01]  /*1040*/  LDCU UR8, c[0x0][0x3b4] ;  /* 0x00007680ff0877ac */ /* 0x000e620008000800 */
[----:B------:R-:W-:Y:S02]  /*1050*/  SEL R11, RZ, 0x1, !P2 ;  /* 0x00000001ff0b7807 */ /* 0x000fe40005000000 */
[----:B------:R-:W-:Y:S01]  /*1060*/  FSETP.GT.FTZ.AND P4, PT, R13, R12, PT ;  /* 0x0000000c0d00720b */ /* 0x000fe20003f94000 */
[----:B------:R-:W2:Y:S01]  /*1070*/  LDCU.U8 UR4, c[0x0][0x3bc] ;  /* 0x00007780ff0477ac */ /* 0x000ea20008000000 */
[----:B------:R-:W-:-:S02]  /*1080*/  FSEL R5, R5, R2, P2 ;  /* 0x0000000205057208 */ /* 0x000fc40001000000 */
[----:B------:R-:W-:Y:S02]  /*1090*/  FSEL R13, R13, R12, P4 ;  /* 0x0000000c0d0d7208 */ /* 0x000fe40002000000 */
[----:B------:R-:W-:Y:S02]  /*10a0*/  SEL R11, R11, 0x2, !P4 ;  /* 0x000000020b0b7807 */ /* 0x000fe40006000000 */
[----:B------:R-:W-:-:S04]  /*10b0*/  FSETP.GT.FTZ.AND P5, PT, R14, R13, PT ;  /* 0x0000000d0e00720b */ /* 0x000fc80003fb4000 */
[----:B------:R-:W-:Y:S02]  /*10c0*/  FSEL R14, R14, R13, P5 ;  /* 0x0000000d0e0e7208 */ /* 0x000fe40002800000 */
[----:B------:R-:W-:Y:S01]  /*10d0*/  SEL R2, R11, 0x3, !P5 ;  /* 0x000000030b027807 */ /* 0x000fe20006800000 */
[----:B------:R-:W3:Y:S01]  /*10e0*/  LDC.64 R12, c[0x0][0x3a0] ;  /* 0x0000e800ff0c7b82 */ /* 0x000ee20000000a00 */
[CC--:B------:R-:W-:Y:S02]  /*10f0*/  FSETP.GT.FTZ.AND P3, PT, R15.reuse, R14.reuse, PT ;  /* 0x0000000e0f00720b */ /* 0x0c0fe40003f74000 */
[----:B------:R-:W-:Y:S01]  /*1100*/  FSEL R11, R4, R5, P4 ;  /* 0x00000005040b7208 */ /* 0x000fe20002000000 */
[----:B--2---:R-:W-:Y:S01]  /*1110*/  UPRMT UR4, UR4, 0x8880, URZ ;  /* 0x0000888004047896 */ /* 0x004fe200080000ff */
[----:B------:R-:W-:Y:S02]  /*1120*/  FSEL R15, R15, R14, P3 ;  /* 0x0000000e0f0f7208 */ /* 0x000fe40001800000 */
[----:B------:R-:W-:Y:S01]  /*1130*/  SEL R2, R2, 0x4, !P3 ;  /* 0x0000000402027807 */ /* 0x000fe20005800000 */
[----:B------:R-:W2:Y:S01]  /*1140*/  LDC.64 R4, c[0x0][0x3a8] ;  /* 0x0000ea00ff047b82 */ /* 0x000ea20000000a00 */
[----:B------:R-:W-:-:S02]  /*1150*/  FSETP.GT.FTZ.AND P1, PT, R24, R15, PT ;  /* 0x0000000f1800720b */ /* 0x000fc40003f34000 */
[----:B------:R-:W-:Y:S02]  /*1160*/  FSEL R6, R6, R11, P5 ;  /* 0x0000000b06067208 */ /* 0x000fe40002800000 */
[----:B------:R-:W-:Y:S02]  /*1170*/  FSEL R24, R24, R15, P1 ;  /* 0x0000000f18187208 */ /* 0x000fe40000800000 */
[----:B------:R-:W-:Y:S01]  /*1180*/  SEL R2, R2, 0x5, !P1 ;  /* 0x0000000502027807 */ /* 0x000fe20004800000 */
[----:B------:R-:W4:Y:S01]  /*1190*/  LDC.64 R14, c[0x0][0x390] ;  /* 0x0000e400ff0e7b82 */ /* 0x000f220000000a00 */
[----:B------:R-:W-:Y:S02]  /*11a0*/  FSETP.GT.FTZ.AND P2, PT, R25, R24, PT ;  /* 0x000000181900720b */ /* 0x000fe40003f54000 */
[----:B------:R-:W-:Y:S02]  /*11b0*/  FSEL R7, R7, R6, P3 ;  /* 0x0000000607077208 */ /* 0x000fe40001800000 */
[----:B------:R-:W-:-:S02]  /*11c0*/  FSEL R25, R25, R24, P2 ;  /* 0x0000001819197208 */ /* 0x000fc40001000000 */
[----:B------:R-:W-:Y:S02]  /*11d0*/  SEL R2, R2, 0x6, !P2 ;  /* 0x0000000602027807 */ /* 0x000fe40005000000 */
[----:B------:R-:W-:Y:S02]  /*11e0*/  FSETP.GT.FTZ.AND P4, PT, R26, R25, PT ;  /* 0x000000191a00720b */ /* 0x000fe40003f94000 */
[----:B------:R-:W-:Y:S01]  /*11f0*/  FSEL R8, R8, R7, P1 ;  /* 0x0000000708087208 */ /* 0x000fe20000800000 */
[----:B------:R-:W-:Y:S01]  /*1200*/  IMAD R7, R3, R18, R28 ;  /* 0x0000001203077224 */ /* 0x000fe200078e021c */
[----:B------:R-:W-:Y:S02]  /*1210*/  SEL R2, R2, 0x7, !P4 ;  /* 0x0000000702027807 */ /* 0x000fe40006000000 */
[----:B------:R-:W-:Y:S01]  /*1220*/  FSEL R11, R9, R8, P2 ;  /* 0x00000008090b7208 */ /* 0x000fe20001000000 */
[----:B---3--:R-:W-:Y:S01]  /*1230*/  IMAD.WIDE R12, R7, 0x4, R12 ;  /* 0x00000004070c7825 */ /* 0x008fe200078e020c */
[----:B0-----:R-:W-:-:S02]  /*1240*/  ISETP.GE.AND P1, PT, R2, UR5, PT ;  /* 0x0000000502007c0c */ /* 0x001fc4000bf26270 */
[----:B------:R-:W-:Y:S01]  /*1250*/  FSEL R11, R10, R11, P4 ;  /* 0x0000000b0a0b7208 */ /* 0x000fe20002000000 */
[----:B--2---:R-:W-:Y:S01]  /*1260*/  IMAD.WIDE R4, R7, 0x4, R4 ;  /* 0x0000000407047825 */ /* 0x004fe200078e0204 */
[----:B-1----:R-:W-:-:S03]  /*1270*/  ISETP.GE.AND P1, PT, R2, UR8, !P1 ;  /* 0x0000000802007c0c */ /* 0x002fc6000cf26270 */
[----:B------:R-:W-:Y:S02]  /*1280*/  VIADD R2, R2, -UR8 ;  /* 0x8000000802027c36 */ /* 0x000fe40008000000 */
[----:B----4-:R-:W-:-:S03]  /*1290*/  IMAD.WIDE R14, R7, 0x4, R14 ;  /* 0x00000004070e7825 */ /* 0x010fc600078e020e */
[----:B------:R-:W-:Y:S01]  /*12a0*/  SEL R2, R2, 0x8, P1 ;  /* 0x0000000802027807 */ /* 0x000fe20000800000 */
[----:B------:R-:W-:Y:S01]  /*12b0*/  IMAD R9, R28, R0, R3 ;  /* 0x000000001c097224 */ /* 0x000fe200078e0203 */
[----:B------:R0:W-:Y:S02]  /*12c0*/  STG.E desc[UR6][R14.64], R11 ;  /* 0x0000000b0e007986 */ /* 0x0001e4000c101906 */
[----:B------:R-:W-:Y:S02]  /*12d0*/  SEL R7, R2, 0x8, P0 ;  /* 0x0000000802077807 */ /* 0x000fe40000000000 */
[----:B------:R-:W-:-:S03]  /*12e0*/  ISETP.NE.AND P0, PT, RZ, UR4, PT ;  /* 0x00000004ff007c0c */ /* 0x000fc6000bf05270 */
[----:B------:R0:W-:Y:S04]  /*12f0*/  STG.E desc[UR6][R12.64], R7 ;  /* 0x000000070c007986 */ /* 0x0001e8000c101906 */
[----:B------:R0:W-:Y:S06]  /*1300*/  STG.E desc[UR6][R4.64], R9 ;  /* 0x0000000904007986 */ /* 0x0001ec000c101906 */
[----:B------:R-:W-:-:S07]  /*1310*/  @P0 FADD.FTZ R33, R33, R11 ;  /* 0x0000000b21210221 */ /* 0x000fce0000010000 */
.L_x_909:
        /* <DEDUP_REMOVED lines=21> */
.L_x_915:
        /* <DEDUP_REMOVED lines=55> */
.L_x_914:
        /* <DEDUP_REMOVED lines=34> */
.L_x_916:
        /* <DEDUP_REMOVED lines=22> */
.L_x_917:
[----:B------:R-:W-:Y:S05]  /*1b60*/  @!P1 EXIT ;  /* 0x000000000000994d */ /* 0x000fea0003800000 */
[----:B01----:R-:W0:Y:S01]  /*1b70*/  LDC.64 R6, c[0x0][0x390] ;  /* 0x0000e400ff067b82 */ /* 0x003e220000000a00 */
[----:B------:R-:W1:Y:S01]  /*1b80*/  MUFU.RCP R33, R33 ;  /* 0x0000002100217308 */ /* 0x000e620000001000 */
[----:B------:R-:W-:Y:S02]  /*1b90*/  IMAD.IADD R5, R0, 0x1, R5 ;  /* 0x0000000100057824 */ /* 0x000fe400078e0205 */
[----:B------:R-:W-:-:S07]  /*1ba0*/  IMAD.MOV R18, RZ, RZ, -R18 ;  /* 0x000000ffff127224 */ /* 0x000fce00078e0a12 */
.L_x_918:
        /* <DEDUP_REMOVED lines=9> */
.L_x_919:
        /* <DEDUP_REMOVED lines=12> */
.L_x_3807:


//--------------------- .text._ZN4vllm3moe10topkGatingILi4ELi4ELi4ELi8ELi32Ej6__halfLNS0_11ScoringFuncE1EEEvPKT5_PKbPfiPT4_PiiiibPKf --------------------------
	.section	.text._ZN4vllm3moe10topkGatingILi4ELi4ELi4ELi8ELi32Ej6__halfLNS0_11ScoringFuncE1EEEvPKT5_PKbPfiPT4_PiiiibPKf,"ax",@progbits
	.align	128
        .global         _ZN4vllm3moe10topkGatingILi4ELi4ELi4ELi8ELi32Ej6__halfLNS0_11ScoringFuncE1EEEvPKT5_PKbPfiPT4_PiiiibPKf
        .type           _ZN4vllm3moe10topkGatingILi4ELi4ELi4ELi8ELi32Ej6__halfLNS0_11ScoringFuncE1EEEvPKT5_PKbPfiPT4_PiiiibPKf,@function
        .size           _ZN4vllm3moe10topkGatingILi4ELi4ELi4ELi8ELi32Ej6__halfLNS0_11ScoringFuncE1EEEvPKT5_PKbPfiPT4_PiiiibPKf,(.L_x_3808 - _ZN4vllm3moe10topkGatingILi4ELi4ELi4ELi8ELi32Ej6__halfLNS0_11ScoringFuncE1EEEvPKT5_PKbPfiPT4_PiiiibPKf)
        .other          _ZN4vllm3moe10topkGatingILi4ELi4ELi4ELi8ELi32Ej6__halfLNS0_11ScoringFuncE1EEEvPKT5_PKbPfiPT4_PiiiibPKf,@"STO_CUDA_ENTRY STV_DEFAULT"
_ZN4vllm3moe10topkGatingILi4ELi4ELi4ELi8ELi32Ej6__halfLNS0_11ScoringFuncE1EEEvPKT5_PKbPfiPT4_PiiiibPKf:
.text._ZN4vllm3moe10topkGatingILi4ELi4ELi4ELi8ELi32Ej6__halfLNS0_11ScoringFuncE1EEEvPKT5_PKbPfiPT4_PiiiibPKf:
        /* <DEDUP_REMOVED lines=24> */
[----:B------:R-:W2:Y:S04]  /*0180*/  @P0 LDG.E.U8 R0, desc[UR6][R14.64] ;  /* 0x000000060e000981 */ /* 0x000ea8000c1e1100 */
[----:B0-----:R-:W3:Y:S04]  /*0190*/  @P1 LDG.E R5, desc[UR6][R12.64] ;  /* 0x000000060c051981 */ /* 0x001ee8000c1e1900 */
[----:B------:R-:W3:Y:S04]  /*01a0*/  @P1 LDG.E R4, desc[UR6][R12.64+0x4] ;  /* 0x000004060c041981 */ /* 0x000ee8000c1e1900 */
[----:B------:R-:W3:Y:S04]  /*01b0*/  @P1 LDG.E R7, desc[UR6][R12.64+0x8] ;  /* 0x000008060c071981 */ /* 0x000ee8000c1e1900 */
[----:B------:R0:W3:Y:S01]  /*01c0*/  @P1 LDG.E R9, desc[UR6][R12.64+0xc] ;  /* 0x00000c060c091981 */ /* 0x0000e2000c1e1900 */
[----:B-----5:R-:W-:-:S02]  /*01d0*/  HADD2.F32 R6, -RZ, R2.H0_H0 ;  /* 0x20000002ff067230 */ /* 0x020fc40000004100 */
        /* <DEDUP_REMOVED lines=9> */
[----:B------:R-:W5:Y:S01]  /*0270*/  MUFU.EX2 R10, R10 ;  /* 0x0000000a000a7308 */ /* 0x000f620000000800 */
[----:B-1----:R-:W-:Y:S01]  /*0280*/  FADD.FTZ R3, R8, 1 ;  /* 0x3f80000008037421 */ /* 0x002fe20000010000 */
[----:B--2---:R-:W-:-:S06]  /*0290*/  ISETP.EQ.OR P0, PT, R0, RZ, !P0 ;  /* 0x000000ff0000720c */ /* 0x004fcc0004702670 */
[----:B------:R-:W1:Y:S01]  /*02a0*/  MUFU.EX2 R12, R12 ;  /* 0x0000000c000c7308 */ /* 0x000e620000000800 */
[----:B0-----:R-:W-:Y:S01]  /*02b0*/  FADD.FTZ R6, R2, 1 ;  /* 0x3f80000002067421 */ /* 0x001fe20000010000 */
[----:B----4-:R-:W-:-:S06]  /*02c0*/  IMAD.U32 R2, RZ, RZ, UR4 ;  /* 0x00000004ff027e24 */ /* 0x010fcc000f8e00ff */
[----:B------:R-:W0:Y:S01]  /*02d0*/  MUFU.RCP R3, R3 ;  /* 0x0000000300037308 */ /* 0x000e220000001000 */
[----:B-----5:R-:W-:-:S07]  /*02e0*/  FADD.FTZ R8, R10, 1 ;  /* 0x3f8000000a087421 */ /* 0x020fce0000010000 */
        /* <DEDUP_REMOVED lines=18> */
[----:B------:R-:W-:Y:S01]  /*0410*/  FSEL R12, R14, RZ, P5 ;  /* 0x000000ff0e0c7208 */ /* 0x000fe20002800000 */
[----:B------:R-:W-:-:S04]  /*0420*/  IMAD.MOV.U32 R14, RZ, RZ, RZ ;  /* 0x000000ffff0e7224 */ /* 0x000fc800078e00ff */
        /* <DEDUP_REMOVED lines=13> */
.L_x_926:
        /* <DEDUP_REMOVED lines=38> */
.L_x_922:
        /* <DEDUP_REMOVED lines=34> */
.L_x_923:
        /* <DEDUP_REMOVED lines=33> */
.L_x_924:
        /* <DEDUP_REMOVED lines=37> */
.L_x_925:
[----:B------:R-:W-:-:S13]  /*0de0*/  ISETP.NE.AND P1, PT, R19, R22, PT ;  /* 0x000000161300720c */ /* 0x000fda0003f25270 */
[----:B------:R-:W-:Y:S05]  /*0df0*/  @P1 BRA `(.L_x_926) ;  /* 0xfffffff400c01947 */ /* 0x000fea000383ffff */
.L_x_921:
        /* <DEDUP_REMOVED lines=24> */
.L_x_928:
        /* <DEDUP_REMOVED lines=58> */
.L_x_927:
        /* <DEDUP_REMOVED lines=36> */
.L_x_920:
        /* <DEDUP_REMOVED lines=21> */
.L_x_930:
        /* <DEDUP_REMOVED lines=55> */
.L_x_929:
        /* <DEDUP_REMOVED lines=34> */
.L_x_931:
        /* <DEDUP_REMOVED lines=22> */
.L_x_932:
[----:B------:R-:W-:Y:S05]  /*1da0*/  @!P1 EXIT ;  /* 0x000000000000994d */ /* 0x000fea0003800000 */
[----:B01-3--:R-:W0:Y:S01]  /*1db0*/  LDC.64 R4, c[0x0][0x390] ;  /* 0x0000e400ff047b82 */ /* 0x00be220000000a00 */
[----:B------:R1:W2:Y:S01]  /*1dc0*/  MUFU.RCP R9, R14 ;  /* 0x0000000e00097308 */ /* 0x0002a20000001000 */
[----:B------:R-:W-:Y:S02]  /*1dd0*/  IMAD.IADD R11, R11, 0x1, R0 ;  /* 0x000000010b0b7824 */ /* 0x000fe400078e0200 */
[----:B------:R-:W-:-:S07]  /*1de0*/  IMAD.MOV R6, RZ, RZ, -R6 ;  /* 0x000000ffff067224 */ /* 0x000fce00078e0a06 */
.L_x_933:
        /* <DEDUP_REMOVED lines=9> */
.L_x_934:
        /* <DEDUP_REMOVED lines=16> */
.L_x_3808:


//--------------------- .text._ZN4vllm3moe10topkGatingILi2ELi2ELi4ELi4ELi32Ej6__halfLNS0_11ScoringFuncE1EEEvPKT5_PKbPfiPT4_PiiiibPKf --------------------------
	.section	.text._ZN4vllm3moe10topkGatingILi2ELi2ELi4ELi4ELi32Ej6__halfLNS0_11ScoringFuncE1EEEvPKT5_PKbPfiPT4_PiiiibPKf,"ax",@progbits
	.align	128
        .global         _ZN4vllm3moe10topkGatingILi2ELi2ELi4ELi4ELi32Ej6__halfLNS0_11ScoringFuncE1EEEvPKT5_PKbPfiPT4_PiiiibPKf
        .type           _ZN4vllm3moe10topkGatingILi2ELi2ELi4ELi4ELi32Ej6__halfLNS0_11ScoringFuncE1EEEvPKT5_PKbPfiPT4_PiiiibPKf,@function
        .size           _ZN4vllm3moe10topkGatingILi2ELi2ELi4ELi4ELi32Ej6__halfLNS0_11ScoringFuncE1EEEvPKT5_PKbPfiPT4_PiiiibPKf,(.L_x_3809 - _ZN4vllm3moe10topkGatingILi2ELi2ELi4ELi4ELi32Ej6__halfLNS0_11ScoringFuncE1EEEvPKT5_PKbPfiPT4_PiiiibPKf)
        .other          _ZN4vllm3moe10topkGatingILi2ELi2ELi4ELi4ELi32Ej6__halfLNS0_11ScoringFuncE1EEEvPKT5_PKbPfiPT4_PiiiibPKf,@"STO_CUDA_ENTRY STV_DEFAULT"
_ZN4vllm3moe10topkGatingILi2ELi2ELi4ELi4ELi32Ej6__halfLNS0_11ScoringFuncE1EEEvPKT5_PKbPfiPT4_PiiiibPKf:
.text._ZN4vllm3moe10topkGatingILi2ELi2ELi4ELi4ELi32Ej6__halfLNS0_11ScoringFuncE1EEEvPKT5_PKbPfiPT4_PiiiibPKf:
        /* <DEDUP_REMOVED lines=27> */
[----:B------:R-:W-:Y:S02]  /*01b0*/  IMAD.MOV.U32 R22, RZ, RZ, RZ ;  /* 0x000000ffff167224 */ /* 0x000fe400078e00ff */
[----:B-----5:R-:W-:-:S02]  /*01c0*/  HADD2.F32 R0, -RZ, R2.H0_H0 ;  /* 0x20000002ff007230 */ /* 0x020fc40000004100 */
[----:B------:R-:W-:-:S03]  /*01d0*/  HADD2.F32 R2, -RZ, R2.H1_H1 ;  /* 0x30000002ff027230 */ /* 0x000fc60000004100 */
[----:B------:R-:W-:Y:S01]  /*01e0*/  FMUL.FTZ R3, R0, -1.4426950216293334961 ;  /* 0xbfb8aa3b00037820 */ /* 0x000fe20000410000 */
[----:B----4-:R-:W-:Y:S02]  /*01f0*/  IMAD.U32 R0, RZ, RZ, UR4 ;  /* 0x00000004ff007e24 */ /* 0x010fe4000f8e00ff */
[----:B------:R-:W-:-:S03]  /*0200*/  FMUL.FTZ R8, R2, -1.4426950216293334961 ;  /* 0xbfb8aa3b02087820 */ /* 0x000fc60000410000 */
        /* <DEDUP_REMOVED lines=12> */
[----:B------:R-:W-:Y:S02]  /*02d0*/  @!P1 MOV R14, R12 ;  /* 0x0000000c000e9202 */ /* 0x000fe40000000f00 */
        /* <DEDUP_REMOVED lines=16> */
.L_x_938:
        /* <DEDUP_REMOVED lines=19> */
.L_x_937:
        /* <DEDUP_REMOVED lines=86> */
.L_x_936:
        /* <DEDUP_REMOVED lines=20> */
[----:B------:R-:W-:-:S07]  /*0bb0*/  @P3 MOV R17, 0xc61c4000 ;  /* 0xc61c400000113802 */ /* 0x000fce0000000f00 */
.L_x_940:
        /* <DEDUP_REMOVED lines=10> */
[----:B------:R-:W-:Y:S01]  /*0c60*/  ISETP.GE.AND P4, PT, R10, UR9, PT ;  /* 0x000000090a007c0c */ /* 0x000fe2000bf86270 */
[----:B------:R-:W-:Y:S01]  /*0c70*/  VIADD R9, R8, -UR9 ;  /* 0x8000000908097c36 */ /* 0x000fe20008000000 */
[----:B------:R-:W-:Y:S01]  /*0c80*/  FSEL R23, R15, R12, P2 ;  /* 0x0000000c0f177208 */ /* 0x000fe20001000000 */
[----:B------:R-:W-:Y:S02]  /*0c90*/  VIADD R8, R10, -UR9 ;  /* 0x800000090a087c36 */ /* 0x000fe40008000000 */
[C---:B------:R-:W-:Y:S01]  /*0ca0*/  IMAD R21, R16.reuse, UR5, R13 ;  /* 0x0000000510157c24 */ /* 0x040fe2000f8e020d */
[----:B------:R-:W-:Y:S01]  /*0cb0*/  SEL R9, R9, 0x2, P1 ;  /* 0x0000000209097807 */ /* 0x000fe20000800000 */
[----:B------:R-:W-:Y:S01]  /*0cc0*/  VIADD R16, R16, 0x2 ;  /* 0x0000000210107836 */ /* 0x000fe20000000000 */
[----:B------:R-:W-:Y:S01]  /*0cd0*/  SEL R8, R8, 0x2, !P5 ;  /* 0x0000000208087807 */ /* 0x000fe20006800000 */
[----:B------:R1:W-:Y:S01]  /*0ce0*/  STG.E desc[UR6][R6.64], R23 ;  /* 0x0000001706007986 */ /* 0x0003e2000c101906 */
[----:B------:R-:W-:Y:S01]  /*0cf0*/  SEL R25, R9, 0x2, P0 ;  /* 0x0000000209197807 */ /* 0x000fe20000000000 */
[----:B------:R-:W-:Y:S01]  /*0d00*/  VIADD R19, R21, UR5 ;  /* 0x0000000515137c36 */ /* 0x000fe20008000000 */
[----:B------:R-:W-:Y:S01]  /*0d10*/  ISETP.GE.AND P1, PT, R16, R0, PT ;  /* 0x000000001000720c */ /* 0x000fe20003f26270 */
[----:B0-----:R-:W-:Y:S01]  /*0d20*/  UPRMT UR4, UR4, 0x8880, URZ ;  /* 0x0000888004047896 */ /* 0x001fe200080000ff */
[----:B------:R-:W-:Y:S01]  /*0d30*/  SEL R8, R8, 0x2, P4 ;  /* 0x0000000208087807 */ /* 0x000fe20002000000 */
[----:B------:R1:W-:Y:S01]  /*0d40*/  STG.E desc[UR6][R4.64], R25 ;  /* 0x0000001904007986 */ /* 0x0003e2000c101906 */
[----:B------:R-:W-:-:S02]  /*0d50*/  FSEL R9, R15, R12, P3 ;  /* 0x0000000c0f097208 */ /* 0x000fc40001800000 */
[----:B------:R-:W-:Y:S01]  /*0d60*/  SEL R11, R8, 0x2, P0 ;  /* 0x00000002080b7807 */ /* 0x000fe20000000000 */
[----:B------:R1:W-:Y:S01]  /*0d70*/  STG.E desc[UR6][R2.64], R21 ;  /* 0x0000001502007986 */ /* 0x0003e2000c101906 */
[----:B------:R-:W-:-:S03]  /*0d80*/  ISETP.NE.AND P2, PT, RZ, UR4, PT ;  /* 0x00000004ff007c0c */ /* 0x000fc6000bf45270 */
[----:B------:R1:W-:Y:S02]  /*0d90*/  STG.E desc[UR6][R6.64+0x4], R9 ;  /* 0x0000040906007986 */ /* 0x0003e4000c101906 */
[----:B------:R-:W-:Y:S02]  /*0da0*/  @!P1 SHF.L.U32 R8, R10, 0x2, RZ ;  /* 0x000000020a089819 */ /* 0x000fe400000006ff */
[----:B------:R1:W-:Y:S02]  /*0db0*/  STG.E desc[UR6][R4.64+0x4], R11 ;  /* 0x0000040b04007986 */ /* 0x0003e4000c101906 */
[C---:B------:R-:W-:Y:S02]  /*0dc0*/  ISETP.EQ.AND P3, PT, R8.reuse, RZ, !P1 ;  /* 0x000000ff0800720c */ /* 0x040fe40004f62270 */
[----:B------:R1:W-:Y:S01]  /*0dd0*/  STG.E desc[UR6][R2.64+0x4], R19 ;  /* 0x0000041302007986 */ /* 0x0003e2000c101906 */
[----:B------:R-:W-:Y:S01]  /*0de0*/  ISETP.EQ.AND P1, PT, R8, 0x4, !P1 ;  /* 0x000000040800780c */ /* 0x000fe20004f22270 */
[----:B------:R-:W-:-:S04]  /*0df0*/  FADD.FTZ R8, R22, R23 ;  /* 0x0000001716087221 */ /* 0x000fc80000010000 */
[----:B------:R-:W-:-:S05]  /*0e00*/  @P2 FADD.FTZ R22, R9, R8 ;  /* 0x0000000809162221 */ /* 0x000fca0000010000 */
[----:B------:R-:W-:-:S03]  /*0e10*/  @P3 IMAD.MOV.U32 R14, RZ, RZ, -0x39e3c000 ;  /* 0xc61c4000ff0e3424 */ /* 0x000fc600078e00ff */
[----:B-1----:R-:W-:-:S07]  /*0e20*/  @P1 IMAD.MOV.U32 R17, RZ, RZ, -0x39e3c000 ;  /* 0xc61c4000ff111424 */ /* 0x002fce00078e00ff */
.L_x_939:
[----:B------:R-:W-:-:S04]  /*0e30*/  LOP3.LUT R2, R0, 0x1, RZ, 0xc0, !PT ;  /* 0x0000000100027812 */ /* 0x000fc800078ec0ff */
        /* <DEDUP_REMOVED lines=27> */
.L_x_935:
        /* <DEDUP_REMOVED lines=21> */
.L_x_942:
        /* <DEDUP_REMOVED lines=55> */
.L_x_941:
        /* <DEDUP_REMOVED lines=34> */
.L_x_943:
        /* <DEDUP_REMOVED lines=22> */
.L_x_944:
[----:B------:R-:W-:Y:S05]  /*1830*/  @!P1 EXIT ;  /* 0x000000000000994d */ /* 0x000fea0003800000 */
[----:B-12---:R-:W1:Y:S01]  /*1840*/  LDC.64 R6, c[0x0][0x390] ;  /* 0x0000e400ff067b82 */ /* 0x006e620000000a00 */
[----:B0-----:R0:W2:Y:S01]  /*1850*/  MUFU.RCP R9, R22 ;  /* 0x0000001600097308 */ /* 0x0010a20000001000 */
[----:B------:R-:W-:Y:S01]  /*1860*/  IADD3 R13, PT, PT, R13, R4, RZ ;  /* 0x000000040d0d7210 */ /* 0x000fe20007ffe0ff */
[----:B------:R-:W-:-:S07]  /*1870*/  IMAD.MOV R0, RZ, RZ, -R0 ;  /* 0x000000ffff007224 */ /* 0x000fce00078e0a00 */
.L_x_945:
        /* <DEDUP_REMOVED lines=9> */
.L_x_946:
        /* <DEDUP_REMOVED lines=15> */
.L_x_3809:


//--------------------- .text._ZN4vllm3moe10topkGatingILi1ELi1ELi4ELi2ELi32Ej6__halfLNS0_11ScoringFuncE1EEEvPKT5_PKbPfiPT4_PiiiibPKf --------------------------
	.section	.text._ZN4vllm3moe10topkGatingILi1ELi1ELi4ELi2ELi32Ej6__halfLNS0_11ScoringFuncE1EEEvPKT5_PKbPfiPT4_PiiiibPKf,"ax",@progbits
	.align	128
        .global         _ZN4vllm3moe10topkGatingILi1ELi1ELi4ELi2ELi32Ej6__halfLNS0_11ScoringFuncE1EEEvPKT5_PKbPfiPT4_PiiiibPKf
        .type           _ZN4vllm3moe10topkGatingILi1ELi1ELi4ELi2ELi32Ej6__halfLNS0_11ScoringFuncE1EEEvPKT5_PKbPfiPT4_PiiiibPKf,@function
        .size           _ZN4vllm3moe10topkGatingILi1ELi1ELi4ELi2ELi32Ej6__halfLNS0_11ScoringFuncE1EEEvPKT5_PKbPfiPT4_PiiiibPKf,(.L_x_3810 - _ZN4vllm3moe10topkGatingILi1ELi1ELi4ELi2ELi32Ej6__halfLNS0_11ScoringFuncE1EEEvPKT5_PKbPfiPT4_PiiiibPKf)
        .other          _ZN4vllm3moe10topkGatingILi1ELi1ELi4ELi2ELi32Ej6__halfLNS0_11ScoringFuncE1EEEvPKT5_PKbPfiPT4_PiiiibPKf,@"STO_CUDA_ENTRY STV_DEFAULT"
_ZN4vllm3moe10topkGatingILi1ELi1ELi4ELi2ELi32Ej6__halfLNS0_11ScoringFuncE1EEEvPKT5_PKbPfiPT4_PiiiibPKf:
.text._ZN4vllm3moe10topkGatingILi1ELi1ELi4ELi2ELi32Ej6__halfLNS0_11ScoringFuncE1EEEvPKT5_PKbPfiPT4_PiiiibPKf:
        /* <DEDUP_REMOVED lines=32> */
[C---:B------:R-:W-:Y:S01]  /*0200*/  ISETP.GE.U32.AND P3, PT, R0.reuse, 0x4, PT ;  /* 0x000000040000780c */ /* 0x040fe20003f66070 */
[----:B------:R-:W-:Y:S01]  /*0210*/  HFMA2 R10, -RZ, RZ, 0, 0 ;  /* 0x00000000ff0a7431 */ /* 0x000fe200000001ff */
[----:B------:R-:W-:Y:S01]  /*0220*/  LOP3.LUT R16, R0, 0x3, RZ, 0xc0, !PT ;  /* 0x0000000300107812 */ /* 0x000fe200078ec0ff */
[----:B------:R-:W-:Y:S02]  /*0230*/  IMAD R12, R9, R0, RZ ;  /* 0x00000000090c7224 */ /* 0x000fe400078e02ff */
[----:B------:R-:W-:Y:S02]  /*0240*/  IMAD.MOV.U32 R13, RZ, RZ, RZ ;  /* 0x000000ffff0d7224 */ /* 0x000fe400078e00ff */
[----:B------:R-:W1:Y:S01]  /*0250*/  LDC R6, c[0x0][0x3b4] ;  /* 0x0000ed00ff067b82 */ /* 0x000e620000000800 */
[----:B0-----:R-:W-:Y:S02]  /*0260*/  ISETP.GT.AND P4, PT, R5, RZ, PT ;  /* 0x000000ff0500720c */ /* 0x001fe40003f84270 */
[----:B-1----:R-:W-:-:S02]  /*0270*/  IADD3 R5, PT, PT, -R6, RZ, RZ ;  /* 0x000000ff06057210 */ /* 0x002fc40007ffe1ff */
        /* <DEDUP_REMOVED lines=19> */
.L_x_949:
        /* <DEDUP_REMOVED lines=13> */
[----:B--2---:R-:W-:-:S04]  /*0480*/  IMAD.WIDE R2, R23, 0x4, R2 ;  /* 0x0000000417027825 */ /* 0x004fc800078e0202 */
[----:B------:R-:W-:Y:S01]  /*0490*/  VIADD R23, R23, 0x4 ;  /* 0x0000000417177836 */ /* 0x000fe20000000000 */
[----:B------:R0:W-:Y:S04]  /*04a0*/  STG.E desc[UR6][R2.64], R17 ;  /* 0x0000001102007986 */ /* 0x0001e8000c101906 */
[----:B------:R-:W-:Y:S04]  /*04b0*/  STG.E desc[UR6][R4.64+0x4], R11 ;  /* 0x0000040b04007986 */ /* 0x000fe8000c101906 */
[----:B------:R-:W-:Y:S04]  /*04c0*/  STG.E desc[UR6][R6.64+0x4], R15 ;  /* 0x0000040f06007986 */ /* 0x000fe8000c101906 */
[----:B------:R1:W-:Y:S01]  /*04d0*/  STG.E desc[UR6][R2.64+0x4], R25 ;  /* 0x0000041902007986 */ /* 0x0003e2000c101906 */
[----:B0-----:R-:W-:-:S03]  /*04e0*/  LEA R17, R8, R17, 0x2 ;  /* 0x0000001108117211 */ /* 0x001fc600078e10ff */
        /* <DEDUP_REMOVED lines=10> */
.L_x_948:
        /* <DEDUP_REMOVED lines=26> */
.L_x_950:
        /* <DEDUP_REMOVED lines=16> */
.L_x_947:
        /* <DEDUP_REMOVED lines=20> */
.L_x_952:
        /* <DEDUP_REMOVED lines=55> */
.L_x_951:
        /* <DEDUP_REMOVED lines=34> */
.L_x_953:
        /* <DEDUP_REMOVED lines=22> */
.L_x_954:
[----:B------:R-:W-:Y:S05]  /*1060*/  @!P1 EXIT ;  /* 0x000000000000994d */ /* 0x000fea0003800000 */
[----:B-12---:R-:W1:Y:S01]  /*1070*/  LDC.64 R6, c[0x0][0x390] ;  /* 0x0000e400ff067b82 */ /* 0x006e620000000a00 */
[----:B0-----:R0:W2:Y:S01]  /*1080*/  MUFU.RCP R11, R10 ;  /* 0x0000000a000b7308 */ /* 0x0010a20000001000 */
[----:B------:R-:W-:Y:S01]  /*1090*/  IMAD.IADD R9, R9, 0x1, R4 ;  /* 0x0000000109097824 */ /* 0x000fe200078e0204 */
[----:B------:R-:W-:-:S07]  /*10a0*/  IADD3 R0, PT, PT, -R14, RZ, RZ ;  /* 0x000000ff0e007210 */ /* 0x000fce0007ffe1ff */
.L_x_955:
        /* <DEDUP_REMOVED lines=9> */
.L_x_956:
        /* <DEDUP_REMOVED lines=12> */
.L_x_3810:


//--------------------- .text._ZN4vllm3moe10moeSigmoidILi256E6__halfEEvPKT0_PKbPfi --------------------------
	.section	.text._ZN4vllm3moe10moeSigmoidILi256E6__halfEEvPKT0_PKbPfi,"ax",@progbits
	.align	128
        .global         _ZN4vllm3moe10moeSigmoidILi256E6__halfEEvPKT0_PKbPfi
        .type           _ZN4vllm3moe10moeSigmoidILi256E6__halfEEvPKT0_PKbPfi,@function
        .size           _ZN4vllm3moe10moeSigmoidILi256E6__halfEEvPKT0_PKbPfi,(.L_x_3811 - _ZN4vllm3moe10moeSigmoidILi256E6__halfEEvPKT0_PKbPfi)
        .other          _ZN4vllm3moe10moeSigmoidILi256E6__halfEEvPKT0_PKbPfi,@"STO_CUDA_ENTRY STV_DEFAULT"
_ZN4vllm3moe10moeSigmoidILi256E6__halfEEvPKT0_PKbPfi:
.text._ZN4vllm3moe10moeSigmoidILi256E6__halfEEvPKT0_PKbPfi:
        /* <DEDUP_REMOVED lines=14> */
[----:B-1----:R-:W-:-:S04]  /*00e0*/  MOV R3, UR4 ;  /* 0x0000000400037c02 */ /* 0x002fc80008000f00 */
[----:B0-----:R-:W-:Y:S02]  /*00f0*/  ISETP.GE.AND P0, PT, R0, R3, PT ;  /* 0x000000030000720c */ /* 0x001fe40003f06270 */
[----:B--2---:R-:W-:-:S13]  /*0100*/  ISETP.EQ.AND P1, PT, R4, RZ, PT ;  /* 0x000000ff0400720c */ /* 0x004fda0003f22270 */
[----:B------:R-:W-:Y:S05]  /*0110*/  @!P0 BRA P1, `(.L_x_958) ;  /* 0x0000000000148947 */ /* 0x000fea0000800000 */
[----:B------:R-:W-:Y:S05]  /*0120*/  EXIT ;  /* 0x000000000000794d */ /* 0x000fea0003800000 */
.L_x_957:
[----:B------:R-:W0:Y:S01]  /*0130*/  S2R R0, SR_TID.X ;  /* 0x0000000000007919 */ /* 0x000e220000002100 */
[----:B------:R-:W0:Y:S02]  /*0140*/  LDC R3, c[0x0][0x398] ;  /* 0x0000e600ff037b82 */ /* 0x000e240000000800 */
[----:B0-----:R-:W-:-:S13]  /*0150*/  ISETP.GE.AND P0, PT, R0, R3, PT ;  /* 0x000000030000720c */ /* 0x001fda0003f06270 */
[----:B------:R-:W-:Y:S05]  /*0160*/  @P0 EXIT ;  /* 0x000000000000094d */ /* 0x000fea0003800000 */
.L_x_958:
[----:B------:R-:W-:Y:S01]  /*0170*/  LOP3.LUT R2, R0, 0x100, RZ, 0xfc, !PT ;  /* 0x0000010000027812 */ /* 0x000fe200078efcff */
[----:B------:R-:W-:Y:S01]  /*0180*/  BSSY.RECONVERGENT B0, `(.L_x_959) ;  /* 0x000001f000007945 */ /* 0x000fe20003800200 */
[----:B------:R-:W-:Y:S02]  /*0190*/  LOP3.LUT R5, RZ, R0, RZ, 0x33, !PT ;  /* 0x00000000ff057212 */ /* 0x000fe400078e33ff */
[----:B------:R-:W-:-:S05]  /*01a0*/  VIMNMX.U32 R2, PT, PT, R2, R3, !PT ;  /* 0x0000000302027248 */ /* 0x000fca0007fe0000 */
[----:B------:R-:W-:-:S05]  /*01b0*/  IMAD.IADD R2, R2, 0x1, R5 ;  /* 0x0000000102027824 */ /* 0x000fca00078e0205 */
        /* <DEDUP_REMOVED lines=10> */
[----:B------:R-:W-:Y:S02]  /*0260*/  LOP3.LUT R0, R0, 0x300, R9, 0xf8, !PT ;  /* 0x0000030000007812 */ /* 0x000fe400078ef809 */
[----:B------:R-:W-:-:S07]  /*0270*/  IADD3 R2, PT, PT, -R2, RZ, RZ ;  /* 0x000000ff02027210 */ /* 0x000fce0007ffe1ff */
.L_x_961:
[----:B-1----:R-:W-:-:S06]  /*0280*/  IMAD.WIDE R10, R13, 0x2, R6 ;  /* 0x000000020d0a7825 */ /* 0x002fcc00078e0206 */
[----:B--2---:R-:W2:Y:S01]  /*0290*/  LDG.E.U16 R10, desc[UR6][R10.64] ;  /* 0x000000060a0a7981 */ /* 0x004ea2000c1e1500 */
[----:B------:R-:W-:Y:S02]  /*02a0*/  VIADD R2, R2, 0x1 ;  /* 0x0000000102027836 */ /* 0x000fe40000000000 */
[----:B--2---:R-:W-:-:S05]  /*02b0*/  HADD2.F32 R8, -RZ, R10.H0_H0 ;  /* 0x2000000aff087230 */ /* 0x004fca0000004100 */
[----:B------:R-:W-:Y:S01]  /*02c0*/  FMUL.FTZ R12, R8, -1.4426950216293334961 ;  /* 0xbfb8aa3b080c7820 */ /* 0x000fe20000410000 */
[C---:B0-----:R-:W-:Y:S01]  /*02d0*/  IMAD.WIDE R8, R13.reuse, 0x4, R4 ;  /* 0x000000040d087825 */ /* 0x041fe200078e0204 */
[----:B------:R-:W-:-:S04]  /*02e0*/  IADD3 R13, PT, PT, R13, 0x100, RZ ;  /* 0x000001000d0d7810 */ /* 0x000fc80007ffe0ff */
        /* <DEDUP_REMOVED lines=8> */
.L_x_960:
[----:B------:R-:W-:Y:S05]  /*0370*/  BSYNC.RECONVERGENT B0 ;  /* 0x0000000000007941 */ /* 0x000fea0003800200 */
.L_x_959:
        /* <DEDUP_REMOVED lines=8> */
.L_x_962:
[----:B--2---:R-:W-:-:S05]  /*0400*/  IMAD.WIDE R8, R13, 0x2, R4 ;  /* 0x000000020d087825 */ /* 0x004fca00078e0204 */
[----:B------:R-:W2:Y:S01]  /*0410*/  LDG.E.U16 R2, desc[UR6][R8.64+-0x400] ;  /* 0xfffc000608027981 */ /* 0x000ea2000c1e1500 */
[----:B-1----:R-:W-:-:S04]  /*0420*/  IMAD.WIDE R10, R13, 0x4, R6 ;  /* 0x000000040d0a7825 */ /* 0x002fc800078e0206 */
[----:B--2---:R-:W-:-:S05]  /*0430*/  HADD2.F32 R2, -RZ, R2.H0_H0 ;  /* 0x20000002ff027230 */ /* 0x004fca0000004100 */
        /* <DEDUP_REMOVED lines=8> */
[----:B--2---:R-:W-:-:S05]  /*04c0*/  HADD2.F32 R14, -RZ, R14.H0_H0 ;  /* 0x2000000eff0e7230 */ /* 0x004fca0000004100 */
        /* <DEDUP_REMOVED lines=17> */
[----:B------:R-:W-:Y:S01]  /*05e0*/  VIADD R0, R0, 0x400 ;  /* 0x0000040000007836 */ /* 0x000fe20000000000 */
[----:B------:R-:W-:Y:S01]  /*05f0*/  IADD3 R13, PT, PT, R13, 0x400, RZ ;  /* 0x000004000d0d7810 */ /* 0x000fe20007ffe0ff */
[----:B--2---:R-:W-:-:S05]  /*0600*/  HADD2.F32 R2, -RZ, R2.H0_H0 ;  /* 0x20000002ff027230 */ /* 0x004fca0000004100 */
        /* <DEDUP_REMOVED lines=10> */
.L_x_963:
        /* <DEDUP_REMOVED lines=13> */
.L_x_3811:


//--------------------- .text._ZN4vllm3moe10topkGatingILi18ELi576ELi4ELi4ELi32Ei6__halfLNS0_11ScoringFuncE1EEEvPKT5_PKbPfiPT4_PiiiibPKf --------------------------
	.section	.text._ZN4vllm3moe10topkGatingILi18ELi576ELi4ELi4ELi32Ei6__halfLNS0_11ScoringFuncE1EEEvPKT5_PKbPfiPT4_PiiiibPKf,"ax",@progbits
	.align	128
        .global         _ZN4vllm3moe10topkGatingILi18ELi576ELi4ELi4ELi32Ei6__halfLNS0_11ScoringFuncE1EEEvPKT5_PKbPfiPT4_PiiiibPKf
        .type           _ZN4vllm3moe10topkGatingILi18ELi576ELi4ELi4ELi32Ei6__halfLNS0_11ScoringFuncE1EEEvPKT5_PKbPfiPT4_PiiiibPKf,@function
        .size           _ZN4vllm3moe10topkGatingILi18ELi576ELi4ELi4ELi32Ei6__halfLNS0_11ScoringFuncE1EEEvPKT5_PKbPfiPT4_PiiiibPKf,(.L_x_3812 - _ZN4vllm3moe10topkGatingILi18ELi576ELi4ELi4ELi32Ei6__halfLNS0_11ScoringFuncE1EEEvPKT5_PKbPfiPT4_PiiiibPKf)
        .other          _ZN4vllm3moe10topkGatingILi18ELi576ELi4ELi4ELi32Ei6__halfLNS0_11ScoringFuncE1EEEvPKT5_PKbPfiPT4_PiiiibPKf,@"STO_CUDA_ENTRY STV_DEFAULT"
_ZN4vllm3moe10topkGatingILi18ELi576ELi4ELi4ELi32Ei6__halfLNS0_11ScoringFuncE1EEEvPKT5_PKbPfiPT4_PiiiibPKf:
.text._ZN4vllm3moe10topkGatingILi18ELi576ELi4ELi4ELi32Ei6__halfLNS0_11ScoringFuncE1EEEvPKT5_PKbPfiPT4_PiiiibPKf:
        /* <DEDUP_REMOVED lines=205> */
.L_x_964:
        /* <DEDUP_REMOVED lines=18> */
.L_x_965:
        /* <DEDUP_REMOVED lines=14> */
.L_x_971:
        /* <DEDUP_REMOVED lines=164> */
.L_x_968:
[----:B--234-:R-:W-:Y:S05]  /*1910*/  BSYNC.RECONVERGENT B0 ;  /* 0x0000000000007941 */ /* 0x01cfea0003800200 */
.L_x_967:
        /* <DEDUP_REMOVED lines=54> */
.L_x_970:
[----:B------:R-:W-:Y:S05]  /*1c80*/  BSYNC.RECONVERGENT B0 ;  /* 0x0000000000007941 */ /* 0x000fea0003800200 */
.L_x_969:
[----:B0-----:R-:W-:Y:S02]  /*1c90*/  VIADD R49, R49, UR14 ;  /* 0x0000000e31317c36 */ /* 0x001fe40008000000 */
[----:B------:R-:W-:Y:S01]  /*1ca0*/  VIADD R47, R47, 0x1 ;  /* 0x000000012f2f7836 */ /* 0x000fe20000000000 */
[----:B------:R-:W-:Y:S06]  /*1cb0*/  BRA.U UP1, `(.L_x_971) ;  /* 0xfffffff101847547 */ /* 0x000fec000b83ffff */
.L_x_966:
        /* <DEDUP_REMOVED lines=22> */
.L_x_973:
        /* <DEDUP_REMOVED lines=55> */
.L_x_972:
        /* <DEDUP_REMOVED lines=34> */
.L_x_974:
        /* <DEDUP_REMOVED lines=22> */
.L_x_975:
[----:B------:R-:W-:-:S13]  /*2510*/  ISETP.NE.AND P0, PT, RZ, UR5, PT ;  /* 0x00000005ff007c0c */ /* 0x000fda000bf05270 */
[----:B------:R-:W-:Y:S05]  /*2520*/  @!P0 EXIT ;  /* 0x000000000000894d */ /* 0x000fea0003800000 */
[----:B01----:R-:W0:Y:S01]  /*2530*/  LDC.64 R4, c[0x0][0x390] ;  /* 0x0000e400ff047b82 */ /* 0x003e220000000a00 */
[----:B----4-:R1:W2:Y:S01]  /*2540*/  MUFU.RCP R11, R46 ;  /* 0x0000002e000b7308 */ /* 0x0102a20000001000 */
[----:B------:R-:W-:Y:S01]  /*2550*/  VIADD R7, R0, UR4 ;  /* 0x0000000400077c36 */ /* 0x000fe20008000000 */
[----:B------:R-:W-:-:S12]  /*2560*/  UIADD3 UR5, UPT, UPT, -UR5, URZ, URZ ;  /* 0x000000ff05057290 */ /* 0x000fd8000fffe1ff */
.L_x_976:
        /* <DEDUP_REMOVED lines=9> */
.L_x_977:
        /* <DEDUP_REMOVED lines=16> */
.L_x_3812:


//--------------------- .text._ZN4vllm3moe10topkGatingILi14ELi448ELi4ELi4ELi32Ei6__halfLNS0_11ScoringFuncE1EEEvPKT5_PKbPfiPT4_PiiiibPKf --------------------------
	.section	.text._ZN4vllm3moe10topkGatingILi14ELi448ELi4ELi4ELi32Ei6__halfLNS0_11ScoringFuncE1EEEvPKT5_PKbPfiPT4_PiiiibPKf,"ax",@progbits
	.align	128
        .global         _ZN4vllm3moe10topkGatingILi14ELi448ELi4ELi4ELi32Ei6__halfLNS0_11ScoringFuncE1EEEvPKT5_PKbPfiPT4_PiiiibPKf
        .type           _ZN4vllm3moe10topkGatingILi14ELi448ELi4ELi4ELi32Ei6__halfLNS0_11ScoringFuncE1EEEvPKT5_PKbPfiPT4_PiiiibPKf,@function
        .size           _ZN4vllm3moe10topkGatingILi14ELi448ELi4ELi4ELi32Ei6__halfLNS0_11ScoringFuncE1EEEvPKT5_PKbPfiPT4_PiiiibPKf,(.L_x_3813 - _ZN4vllm3moe10topkGatingILi14ELi448ELi4ELi4ELi32Ei6__halfLNS0_11ScoringFuncE1EEEvPKT5_PKbPfiPT4_PiiiibPKf)
        .other          _ZN4vllm3moe10topkGatingILi14ELi448ELi4ELi4ELi32Ei6__halfLNS0_11ScoringFuncE1EEEvPKT5_PKbPfiPT4_PiiiibPKf,@"STO_CUDA_ENTRY STV_DEFAULT"
_ZN4vllm3moe10topkGatingILi14ELi448ELi4ELi4ELi32Ei6__halfLNS0_11ScoringFuncE1EEEvPKT5_PKbPfiPT4_PiiiibPKf:
.text._ZN4vllm3moe10topkGatingILi14ELi448ELi4ELi4ELi32Ei6__halfLNS0_11ScoringFuncE1EEEvPKT5_PKbPfiPT4_PiiiibPKf:
        /* <DEDUP_REMOVED lines=167> */
.L_x_978:
        /* <DEDUP_REMOVED lines=14> */
.L_x_979:
        /* <DEDUP_REMOVED lines=14> */
.L_x_985:
        /* <DEDUP_REMOVED lines=140> */
.L_x_982:
[----:B-123--:R-:W-:Y:S05]  /*14f0*/  BSYNC.RECONVERGENT B0 ;  /* 0x0000000000007941 */ /* 0x00efea0003800200 */
.L_x_981:
        /* <DEDUP_REMOVED lines=50> */
.L_x_984:
[----:B------:R-:W-:Y:S05]  /*1820*/  BSYNC.RECONVERGENT B0 ;  /* 0x0000000000007941 */ /* 0x000fea0003800200 */
.L_x_983:
[----:B------:R-:W-:Y:S02]  /*1830*/  VIADD R41, R41, UR11 ;  /* 0x0000000b29297c36 */ /* 0x000fe40008000000 */
[----:B------:R-:W-:Y:S01]  /*1840*/  VIADD R39, R39, 0x1 ;  /* 0x0000000127277836 */ /* 0x000fe20000000000 */
[----:B------:R-:W-:Y:S06]  /*1850*/  @P0 BRA `(.L_x_985) ;  /* 0xfffffff000f40947 */ /* 0x000fec000383ffff */
.L_x_980:
        /* <DEDUP_REMOVED lines=22> */
.L_x_987:
        /* <DEDUP_REMOVED lines=55> */
.L_x_986:
        /* <DEDUP_REMOVED lines=34> */
.L_x_988:
        /* <DEDUP_REMOVED lines=22> */
.L_x_989:
[----:B------:R-:W-:Y:S05]  /*20b0*/  @!P1 EXIT ;  /* 0x000000000000994d */ /* 0x000fea0003800000 */
[----:B01--4-:R-:W0:Y:S01]  /*20c0*/  LDC.64 R4, c[0x0][0x390] ;  /* 0x0000e400ff047b82 */ /* 0x013e220000000a00 */
[----:B------:R1:W2:Y:S01]  /*20d0*/  MUFU.RCP R11, R38 ;  /* 0x00000026000b7308 */ /* 0x0002a20000001000 */
[----:B------:R-:W-:Y:S02]  /*20e0*/  IMAD.IADD R7, R0, 0x1, R7 ;  /* 0x0000000100077824 */ /* 0x000fe400078e0207 */
[----:B------:R-:W-:-:S07]  /*20f0*/  IMAD.MOV R6, RZ, RZ, -R6 ;  /* 0x000000ffff067224 */ /* 0x000fce00078e0a06 */
.L_x_990:
        /* <DEDUP_REMOVED lines=9> */
.L_x_991:
        /* <DEDUP_REMOVED lines=15> */
.L_x_3813:


//--------------------- .text._ZN4vllm3moe10topkGatingILi12ELi384ELi4ELi4ELi32Ei6__halfLNS0_11ScoringFuncE1EEEvPKT5_PKbPfiPT4_PiiiibPKf --------------------------
	.section	.text._ZN4vllm3moe10topkGatingILi12ELi384ELi4ELi4ELi32Ei6__halfLNS0_11ScoringFuncE1EEEvPKT5_PKbPfiPT4_PiiiibPKf,"ax",@progbits
	.align	128
        .global         _ZN4vllm3moe10topkGatingILi12ELi384ELi4ELi4ELi32Ei6__halfLNS0_11ScoringFuncE1EEEvPKT5_PKbPfiPT4_PiiiibPKf
        .type           _ZN4vllm3moe10topkGatingILi12ELi384ELi4ELi4ELi32Ei6__halfLNS0_11ScoringFuncE1EEEvPKT5_PKbPfiPT4_PiiiibPKf,@function
        .size           _ZN4vllm3moe10topkGatingILi12ELi384ELi4ELi4ELi32Ei6__halfLNS0_11ScoringFuncE1EEEvPKT5_PKbPfiPT4_PiiiibPKf,(.L_x_3814 - _ZN4vllm3moe10topkGatingILi12ELi384ELi4ELi4ELi32Ei6__halfLNS0_11ScoringFuncE1EEEvPKT5_PKbPfiPT4_PiiiibPKf)
        .other          _ZN4vllm3moe10topkGatingILi12ELi384ELi4ELi4ELi32Ei6__halfLNS0_11ScoringFuncE1EEEvPKT5_PKbPfiPT4_PiiiibPKf,@"STO_CUDA_ENTRY STV_DEFAULT"
_ZN4vllm3moe10topkGatingILi12ELi384ELi4ELi4ELi32Ei6__halfLNS0_11ScoringFuncE1EEEvPKT5_PKbPfiPT4_PiiiibPKf:
.text._ZN4vllm3moe10topkGatingILi12ELi384ELi4ELi4ELi32Ei6__halfLNS0_11ScoringFuncE1EEEvPKT5_PKbPfiPT4_PiiiibPKf:
        /* <DEDUP_REMOVED lines=148> */
.L_x_992:
        /* <DEDUP_REMOVED lines=12> */
.L_x_993:
        /* <DEDUP_REMOVED lines=14> */
.L_x_999:
        /* <DEDUP_REMOVED lines=129> */
.L_x_996:
[----:B-123--:R-:W-:Y:S05]  /*12f0*/  BSYNC.RECONVERGENT B0 ;  /* 0x0000000000007941 */ /* 0x00efea0003800200 */
.L_x_995:
        /* <DEDUP_REMOVED lines=46> */
.L_x_998:
[----:B------:R-:W-:Y:S05]  /*15e0*/  BSYNC.RECONVERGENT B0 ;  /* 0x0000000000007941 */ /* 0x000fea0003800200 */
.L_x_997:
[----:B------:R-:W-:Y:S02]  /*15f0*/  VIADD R37, R37, UR11 ;  /* 0x0000000b25257c36 */ /* 0x000fe40008000000 */
[----:B------:R-:W-:Y:S01]  /*1600*/  VIADD R35, R35, 0x1 ;  /* 0x0000000123237836 */ /* 0x000fe20000000000 */
[----:B------:R-:W-:Y:S06]  /*1610*/  @P0 BRA `(.L_x_999) ;  /* 0xfffffff400300947 */ /* 0x000fec000383ffff */
.L_x_994:
        /* <DEDUP_REMOVED lines=22> */
.L_x_1001:
        /* <DEDUP_REMOVED lines=55> */
.L_x_1000:
        /* <DEDUP_REMOVED lines=34> */
.L_x_1002:
        /* <DEDUP_REMOVED lines=22> */
.L_x_1003:
[----:B------:R-:W-:Y:S05]  /*1e70*/  @!P1 EXIT ;  /* 0x000000000000994d */ /* 0x000fea0003800000 */
[----:B01----:R-:W0:Y:S01]  /*1e80*/  LDC.64 R6, c[0x0][0x390] ;  /* 0x0000e400ff067b82 */ /* 0x003e220000000a00 */
[----:B----4-:R1:W2:Y:S01]  /*1e90*/  MUFU.RCP R11, R34 ;  /* 0x00000022000b7308 */ /* 0x0102a20000001000 */
[----:B------:R-:W-:Y:S02]  /*1ea0*/  IMAD.IADD R5, R0, 0x1, R5 ;  /* 0x0000000100057824 */ /* 0x000fe400078e0205 */
[----:B------:R-:W-:-:S07]  /*1eb0*/  IMAD.MOV R21, RZ, RZ, -R21 ;  /* 0x000000ffff157224 */ /* 0x000fce00078e0a15 */
.L_x_1004:
        /* <DEDUP_REMOVED lines=9> */
.L_x_1005:
        /* <DEDUP_REMOVED lines=11> */
.L_x_3814:


//--------------------- .text._ZN4vllm3moe10topkGatingILi10ELi320ELi4ELi4ELi32Ei6__halfLNS0_11ScoringFuncE1EEEvPKT5_PKbPfiPT4_PiiiibPKf --------------------------
	.section	.text._ZN4vllm3moe10topkGatingILi10ELi320ELi4ELi4ELi32Ei6__halfLNS0_11ScoringFuncE1EEEvPKT5_PKbPfiPT4_PiiiibPKf,"ax",@progbits
	.align	128
        .global         _ZN4vllm3moe10topkGatingILi10ELi320ELi4ELi4ELi32Ei6__halfLNS0_11ScoringFuncE1EEEvPKT5_PKbPfiPT4_PiiiibPKf
        .type           _ZN4vllm3moe10topkGatingILi10ELi320ELi4ELi4ELi32Ei6__halfLNS0_11ScoringFuncE1EEEvPKT5_PKbPfiPT4_PiiiibPKf,@function
        .size           _ZN4vllm3moe10topkGatingILi10ELi320ELi4ELi4ELi32Ei6__halfLNS0_11ScoringFuncE1EEEvPKT5_PKbPfiPT4_PiiiibPKf,(.L_x_3815 - _ZN4vllm3moe10topkGatingILi10ELi320ELi4ELi4ELi32Ei6__halfLNS0_11ScoringFuncE1EEEvPKT5_PKbPfiPT4_PiiiibPKf)
        .other          _ZN4vllm3moe10topkGatingILi10ELi320ELi4ELi4ELi32Ei6__halfLNS0_11ScoringFuncE1EEEvPKT5_PKbPfiPT4_PiiiibPKf,@"STO_CUDA_ENTRY STV_DEFAULT"
_ZN4vllm3moe10topkGatingILi10ELi320ELi4ELi4ELi32Ei6__halfLNS0_11ScoringFuncE1EEEvPKT5_PKbPfiPT4_PiiiibPKf:
.text._ZN4vllm3moe10topkGatingILi10ELi320ELi4ELi4ELi32Ei6__halfLNS0_11ScoringFuncE1EEEvPKT5_PKbPfiPT4_PiiiibPKf:
        /* <DEDUP_REMOVED lines=129> */
.L_x_1006:
        /* <DEDUP_REMOVED lines=10> */
.L_x_1007:
        /* <DEDUP_REMOVED lines=14> */
.L_x_1013:
        /* <DEDUP_REMOVED lines=120> */
.L_x_1010:
[----:B-123--:R-:W-:Y:S05]  /*1110*/  BSYNC.RECONVERGENT B0 ;  /* 0x0000000000007941 */ /* 0x00efea0003800200 */
.L_x_1009:
        /* <DEDUP_REMOVED lines=42> */
.L_x_1012:
[----:B------:R-:W-:Y:S05]  /*13c0*/  BSYNC.RECONVERGENT B0 ;  /* 0x0000000000007941 */ /* 0x000fea0003800200 */
.L_x_1011:
[----:B------:R-:W-:Y:S02]  /*13d0*/  VIADD R33, R33, UR11 ;  /* 0x0000000b21217c36 */ /* 0x000fe40008000000 */
[----:B------:R-:W-:Y:S01]  /*13e0*/  VIADD R31, R31, 0x1 ;  /* 0x000000011f1f7836 */ /* 0x000fe20000000000 */
[----:B------:R-:W-:Y:S06]  /*13f0*/  @P0 BRA `(.L_x_1013) ;  /* 0xfffffff400640947 */ /* 0x000fec000383ffff */
.L_x_1008:
        /* <DEDUP_REMOVED lines=22> */
.L_x_1015:
        /* <DEDUP_REMOVED lines=55> */
.L_x_1014:
        /* <DEDUP_REMOVED lines=34> */
.L_x_1016:
        /* <DEDUP_REMOVED lines=22> */
.L_x_1017:
[----:B------:R-:W-:Y:S05]  /*1c50*/  @!P1 EXIT ;  /* 0x000000000000994d */ /* 0x000fea0003800000 */
[----:B01--4-:R-:W0:Y:S01]  /*1c60*/  LDC.64 R4, c[0x0][0x390] ;  /* 0x0000e400ff047b82 */ /* 0x013e220000000a00 */
[----:B------:R1:W2:Y:S01]  /*1c70*/  MUFU.RCP R11, R30 ;  /* 0x0000001e000b7308 */ /* 0x0002a20000001000 */
[----:B------:R-:W-:Y:S02]  /*1c80*/  IMAD.IADD R7, R0, 0x1, R7 ;  /* 0x0000000100077824 */ /* 0x000fe400078e0207 */
[----:B------:R-:W-:-:S07]  /*1c90*/  IMAD.MOV R6, RZ, RZ, -R6 ;  /* 0x000000ffff067224 */ /* 0x000fce00078e0a06 */
.L_x_1018:
        /* <DEDUP_REMOVED lines=9> */
.L_x_1019:
        /* <DEDUP_REMOVED lines=13> */
.L_x_3815:


//--------------------- .text._ZN4vllm3moe10topkGatingILi6ELi192ELi4ELi4ELi32Ei6__halfLNS0_11ScoringFuncE1EEEvPKT5_PKbPfiPT4_PiiiibPKf --------------------------
	.section	.text._ZN4vllm3moe10topkGatingILi6ELi192ELi4ELi4ELi32Ei6__halfLNS0_11ScoringFuncE1EEEvPKT5_PKbPfiPT4_PiiiibPKf,"ax",@progbits
	.align	128
        .global         _ZN4vllm3moe10topkGatingILi6ELi192ELi4ELi4ELi32Ei6__halfLNS0_11ScoringFuncE1EEEvPKT5_PKbPfiPT4_PiiiibPKf
        .type           _ZN4vllm3moe10topkGatingILi6ELi192ELi4ELi4ELi32Ei6__halfLNS0_11ScoringFuncE1EEEvPKT5_PKbPfiPT4_PiiiibPKf,@function
        .size           _ZN4vllm3moe10topkGatingILi6ELi192ELi4ELi4ELi32Ei6__halfLNS0_11ScoringFuncE1EEEvPKT5_PKbPfiPT4_PiiiibPKf,(.L_x_3816 - _ZN4vllm3moe10topkGatingILi6ELi192ELi4ELi4ELi32Ei6__halfLNS0_11ScoringFuncE1EEEvPKT5_PKbPfiPT4_PiiiibPKf)
        .other          _ZN4vllm3moe10topkGatingILi6ELi192ELi4ELi4ELi32Ei6__halfLNS0_11ScoringFuncE1EEEvPKT5_PKbPfiPT4_PiiiibPKf,@"STO_CUDA_ENTRY STV_DEFAULT"
_ZN4vllm3moe10topkGatingILi6ELi192ELi4ELi4ELi32Ei6__halfLNS0_11ScoringFuncE1EEEvPKT5_PKbPfiPT4_PiiiibPKf:
.text._ZN4vllm3moe10topkGatingILi6ELi192ELi4ELi4ELi32Ei6__halfLNS0_11ScoringFuncE1EEEvPKT5_PKbPfiPT4_PiiiibPKf:
        /* <DEDUP_REMOVED lines=109> */
.L_x_1025:
        /* <DEDUP_REMOVED lines=94> */
.L_x_1022:
[----:B-123--:R-:W-:Y:S05]  /*0cb0*/  BSYNC.RECONVERGENT B0 ;  /* 0x0000000000007941 */ /* 0x00efea0003800200 */
.L_x_1021:
        /* <DEDUP_REMOVED lines=34> */
.L_x_1024:
[----:B------:R-:W-:Y:S05]  /*0ee0*/  BSYNC.RECONVERGENT B0 ;  /* 0x0000000000007941 */ /* 0x000fea0003800200 */
.L_x_1023:
[----:B------:R-:W-:Y:S02]  /*0ef0*/  VIADD R23, R23, UR11 ;  /* 0x0000000b17177c36 */ /* 0x000fe40008000000 */
[----:B------:R-:W-:Y:S01]  /*0f00*/  VIADD R21, R21, 0x1 ;  /* 0x0000000115157836 */ /* 0x000fe20000000000 */
[----:B------:R-:W-:Y:S06]  /*0f10*/  @P0 BRA `(.L_x_1025) ;  /* 0xfffffff400ec0947 */ /* 0x000fec000383ffff */
.L_x_1020:
        /* <DEDUP_REMOVED lines=22> */
.L_x_1027:
        /* <DEDUP_REMOVED lines=55> */
.L_x_1026:
        /* <DEDUP_REMOVED lines=34> */
.L_x_1028:
        /* <DEDUP_REMOVED lines=22> */
.L_x_1029:
[----:B------:R-:W-:Y:S05]  /*1770*/  @!P1 EXIT ;  /* 0x000000000000994d */ /* 0x000fea0003800000 */
[----:B01----:R-:W0:Y:S01]  /*1780*/  LDC.64 R6, c[0x0][0x390] ;  /* 0x0000e400ff067b82 */ /* 0x003e220000000a00 */
[----:B------:R1:W2:Y:S01]  /*1790*/  MUFU.RCP R11, R4 ;  /* 0x00000004000b7308 */ /* 0x0002a20000001000 */
[----:B------:R-:W-:Y:S02]  /*17a0*/  IMAD.IADD R5, R0, 0x1, R5 ;  /* 0x0000000100057824 */ /* 0x000fe400078e0205 */
[----:B------:R-:W-:-:S07]  /*17b0*/  IMAD.MOV R15, RZ, RZ, -R15 ;  /* 0x000000ffff0f7224 */ /* 0x000fce00078e0a0f */
.L_x_1030:
        /* <DEDUP_REMOVED lines=9> */
.L_x_1031:
        /* <DEDUP_REMOVED lines=11> */
.L_x_3816:


//--------------------- .text._ZN4vllm3moe10topkGatingILi16ELi512ELi4ELi16ELi32Ei6__halfLNS0_11ScoringFuncE1EEEvPKT5_PKbPfiPT4_PiiiibPKf --------------------------
	.section	.text._ZN4vllm3moe10topkGatingILi16ELi512ELi4ELi16ELi32Ei6__halfLNS0_11ScoringFuncE1EEEvPKT5_PKbPfiPT4_PiiiibPKf,"ax",@progbits
	.align	128
        .global         _ZN4vllm3moe10topkGatingILi16ELi512ELi4ELi16ELi32Ei6__halfLNS0_11ScoringFuncE1EEEvPKT5_PKbPfiPT4_PiiiibPKf
        .type           _ZN4vllm3moe10topkGatingILi16ELi512ELi4ELi16ELi32Ei6__halfLNS0_11ScoringFuncE1EEEvPKT5_PKbPfiPT4_PiiiibPKf,@function
        .size           _ZN4vllm3moe10topkGatingILi16ELi512ELi4ELi16ELi32Ei6__halfLNS0_11ScoringFuncE1EEEvPKT5_PKbPfiPT4_PiiiibPKf,(.L_x_3817 - _ZN4vllm3moe10topkGatingILi16ELi512ELi4ELi16ELi32Ei6__halfLNS0_11ScoringFuncE1EEEvPKT5_PKbPfiPT4_PiiiibPKf)
        .other          _ZN4vllm3moe10topkGatingILi16ELi512ELi4ELi16ELi32Ei6__halfLNS0_11ScoringFuncE1EEEvPKT5_PKbPfiPT4_PiiiibPKf,@"STO_CUDA_ENTRY STV_DEFAULT"
_ZN4vllm3moe10topkGatingILi16ELi512ELi4ELi16ELi32Ei6__halfLNS0_11ScoringFuncE1EEEvPKT5_PKbPfiPT4_PiiiibPKf:
.text._ZN4vllm3moe10topkGatingILi16ELi512ELi4ELi16ELi32Ei6__halfLNS0_11ScoringFuncE1EEEvPKT5_PKbPfiPT4_PiiiibPKf:
        /* <DEDUP_REMOVED lines=180> */
.L_x_1032:
        /* <DEDUP_REMOVED lines=16> */
.L_x_1033:
        /* <DEDUP_REMOVED lines=14> */
.L_x_1039:
        /* <DEDUP_REMOVED lines=149> */
.L_x_1036:
[----:B-123--:R-:W-:Y:S05]  /*1670*/  BSYNC.RECONVERGENT B0 ;  /* 0x0000000000007941 */ /* 0x00efea0003800200 */
.L_x_1035:
        /* <DEDUP_REMOVED lines=54> */
.L_x_1038:
[----:B------:R-:W-:Y:S05]  /*19e0*/  BSYNC.RECONVERGENT B0 ;  /* 0x0000000000007941 */ /* 0x000fea0003800200 */
.L_x_1037:
[----:B------:R-:W-:Y:S02]  /*19f0*/  VIADD R45, R45, UR11 ;  /* 0x0000000b2d2d7c36 */ /* 0x000fe40008000000 */
[----:B------:R-:W-:Y:S01]  /*1a00*/  VIADD R43, R43, 0x1 ;  /* 0x000000012b2b7836 */ /* 0x000fe20000000000 */
[----:B------:R-:W-:Y:S06]  /*1a10*/  @P0 BRA `(.L_x_1039) ;  /* 0xfffffff000c00947 */ /* 0x000fec000383ffff */
.L_x_1034:
        /* <DEDUP_REMOVED lines=22> */
.L_x_1041:
        /* <DEDUP_REMOVED lines=55> */
.L_x_1040:
        /* <DEDUP_REMOVED lines=34> */
.L_x_1042:
        /* <DEDUP_REMOVED lines=22> */
.L_x_1043:
[----:B------:R-:W-:Y:S05]  /*2270*/  @!P1 EXIT ;  /* 0x000000000000994d */ /* 0x000fea0003800000 */
[----:B01--4-:R-:W0:Y:S01]  /*2280*/  LDC.64 R4, c[0x0][0x390] ;  /* 0x0000e400ff047b82 */ /* 0x013e220000000a00 */
[----:B------:R1:W2:Y:S01]  /*2290*/  MUFU.RCP R11, R42 ;  /* 0x0000002a000b7308 */ /* 0x0002a20000001000 */
[----:B------:R-:W-:Y:S02]  /*22a0*/  IMAD.IADD R7, R0, 0x1, R7 ;  /* 0x0000000100077824 */ /* 0x000fe400078e0207 */
[----:B------:R-:W-:-:S07]  /*22b0*/  IMAD.MOV R6, RZ, RZ, -R6 ;  /* 0x000000ffff067224 */ /* 0x000fce00078e0a06 */
.L_x_1044:
        /* <DEDUP_REMOVED lines=9> */
.L_x_1045:
        /* <DEDUP_REMOVED lines=11> */
.L_x_3817:


//--------------------- .text._ZN4vllm3moe10topkGatingILi8ELi256ELi4ELi16ELi32Ei6__halfLNS0_11ScoringFuncE1EEEvPKT5_PKbPfiPT4_PiiiibPKf --------------------------
	.section	.text._ZN4vllm3moe10topkGatingILi8ELi256ELi4ELi16ELi32Ei6__halfLNS0_11ScoringFuncE1EEEvPKT5_PKbPfiPT4_PiiiibPKf,"ax",@progbits
	.align	128
        .global         _ZN4vllm3moe10topkGatingILi8ELi256ELi4ELi16ELi32Ei6__halfLNS0_11ScoringFuncE1EEEvPKT5_PKbPfiPT4_PiiiibPKf
        .type           _ZN4vllm3moe10topkGatingILi8ELi256ELi4ELi16ELi32Ei6__halfLNS0_11ScoringFuncE1EEEvPKT5_PKbPfiPT4_PiiiibPKf,@function
        .size           _ZN4vllm3moe10topkGatingILi8ELi256ELi4ELi16ELi32Ei6__halfLNS0_11ScoringFuncE1EEEvPKT5_PKbPfiPT4_PiiiibPKf,(.L_x_3818 - _ZN4vllm3moe10topkGatingILi8ELi256ELi4ELi16ELi32Ei6__halfLNS0_11ScoringFuncE1EEEvPKT5_PKbPfiPT4_PiiiibPKf)
        .other          _ZN4vllm3moe10topkGatingILi8ELi256ELi4ELi16ELi32Ei6__halfLNS0_11ScoringFuncE1EEEvPKT5_PKbPfiPT4_PiiiibPKf,@"STO_CUDA_ENTRY STV_DEFAULT"
_ZN4vllm3moe10topkGatingILi8ELi256ELi4ELi16ELi32Ei6__halfLNS0_11ScoringFuncE1EEEvPKT5_PKbPfiPT4_PiiiibPKf:
.text._ZN4vllm3moe10topkGatingILi8ELi256ELi4ELi16ELi32Ei6__halfLNS0_11ScoringFuncE1EEEvPKT5_PKbPfiPT4_PiiiibPKf:
        /* <DEDUP_REMOVED lines=126> */
.L_x_1051:
        /* <DEDUP_REMOVED lines=99> */
.L_x_1048:
[----:B-123--:R-:W-:Y:S05]  /*0e10*/  BSYNC.RECONVERGENT B0 ;  /* 0x0000000000007941 */ /* 0x00efea0003800200 */
.L_x_1047:
        /* <DEDUP_REMOVED lines=38> */
.L_x_1050:
[----:B------:R-:W-:Y:S05]  /*1080*/  BSYNC.RECONVERGENT B0 ;  /* 0x0000000000007941 */ /* 0x000fea0003800200 */
.L_x_1049:
[----:B0-----:R-:W-:Y:S02]  /*1090*/  VIADD R25, R25, UR11 ;  /* 0x0000000b19197c36 */ /* 0x001fe40008000000 */
[----:B------:R-:W-:Y:S01]  /*10a0*/  VIADD R23, R23, 0x1 ;  /* 0x0000000117177836 */ /* 0x000fe20000000000 */
[----:B------:R-:W-:Y:S06]  /*10b0*/  @P0 BRA `(.L_x_1051) ;  /* 0xfffffff400c80947 */ /* 0x000fec000383ffff */
.L_x_1046:
        /* <DEDUP_REMOVED lines=22> */
.L_x_1053:
        /* <DEDUP_REMOVED lines=55> */
.L_x_1052:
        /* <DEDUP_REMOVED lines=34> */
.L_x_1054:
        /* <DEDUP_REMOVED lines=22> */
.L_x_1055:
[----:B------:R-:W-:Y:S05]  /*1910*/  @!P1 EXIT ;  /* 0x000000000000994d */ /* 0x000fea0003800000 */
[----:B01----:R-:W0:Y:S01]  /*1920*/  LDC.64 R6, c[0x0][0x390] ;  /* 0x0000e400ff067b82 */ /* 0x003e220000000a00 */
[----:B------:R1:W2:Y:S01]  /*1930*/  MUFU.RCP R11, R4 ;  /* 0x00000004000b7308 */ /* 0x0002a20000001000 */
[----:B------:R-:W-:Y:S02]  /*1940*/  IMAD.IADD R5, R0, 0x1, R5 ;  /* 0x0000000100057824 */ /* 0x000fe400078e0205 */
[----:B------:R-:W-:-:S07]  /*1950*/  IMAD.MOV R15, RZ, RZ, -R15 ;  /* 0x000000ffff0f7224 */ /* 0x000fce00078e0a0f */
.L_x_1056:
        /* <DEDUP_REMOVED lines=9> */
.L_x_1057:
        /* <DEDUP_REMOVED lines=9> */
.L_x_3818:


//--------------------- .text._ZN4vllm3moe10topkGatingILi8ELi128ELi4ELi16ELi32Ei6__halfLNS0_11ScoringFuncE1EEEvPKT5_PKbPfiPT4_PiiiibPKf --------------------------
	.section	.text._ZN4vllm3moe10topkGatingILi8ELi128ELi4ELi16ELi32Ei6__halfLNS0_11ScoringFuncE1EEEvPKT5_PKbPfiPT4_PiiiibPKf,"ax",@progbits
	.align	128
        .global         _ZN4vllm3moe10topkGatingILi8ELi128ELi4ELi16ELi32Ei6__halfLNS0_11ScoringFuncE1EEEvPKT5_PKbPfiPT4_PiiiibPKf
        .type           _ZN4vllm3moe10topkGatingILi8ELi128ELi4ELi16ELi32Ei6__halfLNS0_11ScoringFuncE1EEEvPKT5_PKbPfiPT4_PiiiibPKf,@function
        .size           _ZN4vllm3moe10topkGatingILi8ELi128ELi4ELi16ELi32Ei6__halfLNS0_11ScoringFuncE1EEEvPKT5_PKbPfiPT4_PiiiibPKf,(.L_x_3819 - _ZN4vllm3moe10topkGatingILi8ELi128ELi4ELi16ELi32Ei6__halfLNS0_11ScoringFuncE1EEEvPKT5_PKbPfiPT4_PiiiibPKf)
        .other          _ZN4vllm3moe10topkGatingILi8ELi128ELi4ELi16ELi32Ei6__halfLNS0_11ScoringFuncE1EEEvPKT5_PKbPfiPT4_PiiiibPKf,@"STO_CUDA_ENTRY STV_DEFAULT"
_ZN4vllm3moe10topkGatingILi8ELi128ELi4ELi16ELi32Ei6__halfLNS0_11ScoringFuncE1EEEvPKT5_PKbPfiPT4_PiiiibPKf:
.text._ZN4vllm3moe10topkGatingILi8ELi128ELi4ELi16ELi32Ei6__halfLNS0_11ScoringFuncE1EEEvPKT5_PKbPfiPT4_PiiiibPKf:
        /* <DEDUP_REMOVED lines=127> */
.L_x_1063:
        /* <DEDUP_REMOVED lines=89> */
.L_x_1060:
[----:B-123--:R-:W-:Y:S05]  /*0d80*/  BSYNC.RECONVERGENT B0 ;  /* 0x0000000000007941 */ /* 0x00efea0003800200 */
.L_x_1059:
        /* <DEDUP_REMOVED lines=37> */
.L_x_1062:
[----:B------:R-:W-:Y:S05]  /*0fe0*/  BSYNC.RECONVERGENT B0 ;  /* 0x0000000000007941 */ /* 0x000fea0003800200 */
.L_x_1061:
[----:B0-----:R-:W-:Y:S02]  /*0ff0*/  VIADD R25, R25, UR11 ;  /* 0x0000000b19197c36 */ /* 0x001fe40008000000 */
[----:B------:R-:W-:Y:S01]  /*1000*/  VIADD R23, R23, 0x1 ;  /* 0x0000000117177836 */ /* 0x000fe20000000000 */
[----:B------:R-:W-:Y:S06]  /*1010*/  @P0 BRA `(.L_x_1063) ;  /* 0xfffffff400f40947 */ /* 0x000fec000383ffff */
.L_x_1058:
        /* <DEDUP_REMOVED lines=22> */
.L_x_1065:
        /* <DEDUP_REMOVED lines=55> */
.L_x_1064:
        /* <DEDUP_REMOVED lines=34> */
.L_x_1066:
        /* <DEDUP_REMOVED lines=22> */
.L_x_1067:
[----:B------:R-:W-:Y:S05]  /*1870*/  @!P1 EXIT ;  /* 0x000000000000994d */ /* 0x000fea0003800000 */
[----:B01----:R-:W0:Y:S01]  /*1880*/  LDC.64 R6, c[0x0][0x390] ;  /* 0x0000e400ff067b82 */ /* 0x003e220000000a00 */
[----:B------:R1:W2:Y:S01]  /*1890*/  MUFU.RCP R11, R4 ;  /* 0x00000004000b7308 */ /* 0x0002a20000001000 */
[----:B------:R-:W-:Y:S02]  /*18a0*/  IMAD.IADD R5, R0, 0x1, R5 ;  /* 0x0000000100057824 */ /* 0x000fe400078e0205 */
[----:B------:R-:W-:-:S07]  /*18b0*/  IMAD.MOV R15, RZ, RZ, -R15 ;  /* 0x000000ffff0f7224 */ /* 0x000fce00078e0a0f */
.L_x_1068:
        /* <DEDUP_REMOVED lines=9> */
.L_x_1069:
        /* <DEDUP_REMOVED lines=11> */
.L_x_3819:


//--------------------- .text._ZN4vllm3moe10topkGatingILi8ELi64ELi4ELi16ELi32Ei6__halfLNS0_11ScoringFuncE1EEEvPKT5_PKbPfiPT4_PiiiibPKf --------------------------
	.section	.text._ZN4vllm3moe10topkGatingILi8ELi64ELi4ELi16ELi32Ei6__halfLNS0_11ScoringFuncE1EEEvPKT5_PKbPfiPT4_PiiiibPKf,"ax",@progbits
	.align	128
        .global         _ZN4vllm3moe10topkGatingILi8ELi64ELi4ELi16ELi32Ei6__halfLNS0_11ScoringFuncE1EEEvPKT5_PKbPfiPT4_PiiiibPKf
        .type           _ZN4vllm3moe10topkGatingILi8ELi64ELi4ELi16ELi32Ei6__halfLNS0_11ScoringFuncE1EEEvPKT5_PKbPfiPT4_PiiiibPKf,@function
        .size           _ZN4vllm3moe10topkGatingILi8ELi64ELi4ELi16ELi32Ei6__halfLNS0_11ScoringFuncE1EEEvPKT5_PKbPfiPT4_PiiiibPKf,(.L_x_3820 - _ZN4vllm3moe10topkGatingILi8ELi64ELi4ELi16ELi32Ei6__halfLNS0_11ScoringFuncE1EEEvPKT5_PKbPfiPT4_PiiiibPKf)
        .other          _ZN4vllm3moe10topkGatingILi8ELi64ELi4ELi16ELi32Ei6__halfLNS0_11ScoringFuncE1EEEvPKT5_PKbPfiPT4_PiiiibPKf,@"STO_CUDA_ENTRY STV_DEFAULT"
_ZN4vllm3moe10topkGatingILi8ELi64ELi4ELi16ELi32Ei6__halfLNS0_11ScoringFuncE1EEEvPKT5_PKbPfiPT4_PiiiibPKf:
.text._ZN4vllm3moe10topkGatingILi8ELi64ELi4ELi16ELi32Ei6__halfLNS0_11ScoringFuncE1EEEvPKT5_PKbPfiPT4_PiiiibPKf:
        /* <DEDUP_REMOVED lines=127> */
.L_x_1075:
        /* <DEDUP_REMOVED lines=79> */
.L_x_1072:
[----:B-123--:R-:W-:Y:S05]  /*0ce0*/  BSYNC.RECONVERGENT B0 ;  /* 0x0000000000007941 */ /* 0x00efea0003800200 */
.L_x_1071:
        /* <DEDUP_REMOVED lines=37> */
.L_x_1074:
[----:B------:R-:W-:Y:S05]  /*0f40*/  BSYNC.RECONVERGENT B0 ;  /* 0x0000000000007941 */ /* 0x000fea0003800200 */
.L_x_1073:
[----:B0-----:R-:W-:Y:S02]  /*0f50*/  VIADD R25, R25, UR11 ;  /* 0x0000000b19197c36 */ /* 0x001fe40008000000 */
[----:B------:R-:W-:Y:S01]  /*0f60*/  VIADD R23, R23, 0x1 ;  /* 0x0000000117177836 */ /* 0x000fe20000000000 */
[----:B------:R-:W-:Y:S06]  /*0f70*/  @P0 BRA `(.L_x_1075) ;  /* 0xfffffff8001c0947 */ /* 0x000fec000383ffff */
.L_x_1070:
        /* <DEDUP_REMOVED lines=22> */
.L_x_1077:
        /* <DEDUP_REMOVED lines=55> */
.L_x_1076:
        /* <DEDUP_REMOVED lines=34> */
.L_x_1078:
        /* <DEDUP_REMOVED lines=22> */
.L_x_1079:
[----:B------:R-:W-:Y:S05]  /*17d0*/  @!P1 EXIT ;  /* 0x000000000000994d */ /* 0x000fea0003800000 */
[----:B01----:R-:W0:Y:S01]  /*17e0*/  LDC.64 R6, c[0x0][0x390] ;  /* 0x0000e400ff067b82 */ /* 0x003e220000000a00 */
[----:B------:R1:W2:Y:S01]  /*17f0*/  MUFU.RCP R11, R4 ;  /* 0x00000004000b7308 */ /* 0x0002a20000001000 */
[----:B------:R-:W-:Y:S02]  /*1800*/  IMAD.IADD R5, R0, 0x1, R5 ;  /* 0x0000000100057824 */ /* 0x000fe400078e0205 */
[----:B------:R-:W-:-:S07]  /*1810*/  IMAD.MOV R15, RZ, RZ, -R15 ;  /* 0x000000ffff0f7224 */ /* 0x000fce00078e0a0f */
.L_x_1080:
        /* <DEDUP_REMOVED lines=9> */
.L_x_1081:
        /* <DEDUP_REMOVED lines=13> */
.L_x_3820:


//--------------------- .text._ZN4vllm3moe10topkGatingILi8ELi32ELi4ELi16ELi32Ei6__halfLNS0_11ScoringFuncE1EEEvPKT5_PKbPfiPT4_PiiiibPKf --------------------------
	.section	.text._ZN4vllm3moe10topkGatingILi8ELi32ELi4ELi16ELi32Ei6__halfLNS0_11ScoringFuncE1EEEvPKT5_PKbPfiPT4_PiiiibPKf,"ax",@progbits
	.align	128
        .global         _ZN4vllm3moe10topkGatingILi8ELi32ELi4ELi16ELi32Ei6__halfLNS0_11ScoringFuncE1EEEvPKT5_PKbPfiPT4_PiiiibPKf
        .type           _ZN4vllm3moe10topkGatingILi8ELi32ELi4ELi16ELi32Ei6__halfLNS0_11ScoringFuncE1EEEvPKT5_PKbPfiPT4_PiiiibPKf,@function
        .size           _ZN4vllm3moe10topkGatingILi8ELi32ELi4ELi16ELi32Ei6__halfLNS0_11ScoringFuncE1EEEvPKT5_PKbPfiPT4_PiiiibPKf,(.L_x_3821 - _ZN4vllm3moe10topkGatingILi8ELi32ELi4ELi16ELi32Ei6__halfLNS0_11ScoringFuncE1EEEvPKT5_PKbPfiPT4_PiiiibPKf)
        .other          _ZN4vllm3moe10topkGatingILi8ELi32ELi4ELi16ELi32Ei6__halfLNS0_11ScoringFuncE1EEEvPKT5_PKbPfiPT4_PiiiibPKf,@"STO_CUDA_ENTRY STV_DEFAULT"
_ZN4vllm3moe10topkGatingILi8ELi32ELi4ELi16ELi32Ei6__halfLNS0_11ScoringFuncE1EEEvPKT5_PKbPfiPT4_PiiiibPKf:
.text._ZN4vllm3moe10topkGatingILi8ELi32ELi4ELi16ELi32Ei6__halfLNS0_11ScoringFuncE1EEEvPKT5_PKbPfiPT4_PiiiibPKf:
        /* <DEDUP_REMOVED lines=127> */
.L_x_1087:
        /* <DEDUP_REMOVED lines=69> */
.L_x_1084:
[----:B0123--:R-:W-:Y:S05]  /*0c40*/  BSYNC.RECONVERGENT B0 ;  /* 0x0000000000007941 */ /* 0x00ffea0003800200 */
.L_x_1083:
        /* <DEDUP_REMOVED lines=37> */
.L_x_1086:
[----:B------:R-:W-:Y:S05]  /*0ea0*/  BSYNC.RECONVERGENT B0 ;  /* 0x0000000000007941 */ /* 0x000fea0003800200 */
.L_x_1085:
[----:B----4-:R-:W-:Y:S02]  /*0eb0*/  VIADD R25, R25, UR11 ;  /* 0x0000000b19197c36 */ /* 0x010fe40008000000 */
[----:B------:R-:W-:Y:S01]  /*0ec0*/  VIADD R23, R23, 0x1 ;  /* 0x0000000117177836 */ /* 0x000fe20000000000 */
[----:B------:R-:W-:Y:S06]  /*0ed0*/  @P0 BRA `(.L_x_1087) ;  /* 0xfffffff800440947 */ /* 0x000fec000383ffff */
.L_x_1082:
        /* <DEDUP_REMOVED lines=22> */
.L_x_1089:
        /* <DEDUP_REMOVED lines=55> */
.L_x_1088:
        /* <DEDUP_REMOVED lines=34> */
.L_x_1090:
        /* <DEDUP_REMOVED lines=22> */
.L_x_1091:
[----:B------:R-:W-:Y:S05]  /*1730*/  @!P1 EXIT ;  /* 0x000000000000994d */ /* 0x000fea0003800000 */
[----:B01----:R-:W0:Y:S01]  /*1740*/  LDC.64 R6, c[0x0][0x390] ;  /* 0x0000e400ff067b82 */ /* 0x003e220000000a00 */
[----:B------:R1:W2:Y:S01]  /*1750*/  MUFU.RCP R11, R4 ;  /* 0x00000004000b7308 */ /* 0x0002a20000001000 */
[----:B------:R-:W-:Y:S02]  /*1760*/  IMAD.IADD R5, R0, 0x1, R5 ;  /* 0x0000000100057824 */ /* 0x000fe400078e0205 */
[----:B------:R-:W-:-:S07]  /*1770*/  IMAD.MOV R15, RZ, RZ, -R15 ;  /* 0x000000ffff0f7224 */ /* 0x000fce00078e0a0f */
.L_x_1092:
        /* <DEDUP_REMOVED lines=9> */
.L_x_1093:
        /* <DEDUP_REMOVED lines=15> */
.L_x_3821:


//--------------------- .text._ZN4vllm3moe10topkGatingILi8ELi16ELi4ELi16ELi32Ei6__halfLNS0_11ScoringFuncE1EEEvPKT5_PKbPfiPT4_PiiiibPKf --------------------------
	.section	.text._ZN4vllm3moe10topkGatingILi8ELi16ELi4ELi16ELi32Ei6__halfLNS0_11ScoringFuncE1EEEvPKT5_PKbPfiPT4_PiiiibPKf,"ax",@progbits
	.align	128
        .global         _ZN4vllm3moe10topkGatingILi8ELi16ELi4ELi16ELi32Ei6__halfLNS0_11ScoringFuncE1EEEvPKT5_PKbPfiPT4_PiiiibPKf
        .type           _ZN4vllm3moe10topkGatingILi8ELi16ELi4ELi16ELi32Ei6__halfLNS0_11ScoringFuncE1EEEvPKT5_PKbPfiPT4_PiiiibPKf,@function
        .size           _ZN4vllm3moe10topkGatingILi8ELi16ELi4ELi16ELi32Ei6__halfLNS0_11ScoringFuncE1EEEvPKT5_PKbPfiPT4_PiiiibPKf,(.L_x_3822 - _ZN4vllm3moe10topkGatingILi8ELi16ELi4ELi16ELi32Ei6__halfLNS0_11ScoringFuncE1EEEvPKT5_PKbPfiPT4_PiiiibPKf)
        .other          _ZN4vllm3moe10topkGatingILi8ELi16ELi4ELi16ELi32Ei6__halfLNS0_11ScoringFuncE1EEEvPKT5_PKbPfiPT4_PiiiibPKf,@"STO_CUDA_ENTRY STV_DEFAULT"
_ZN4vllm3moe10topkGatingILi8ELi16ELi4ELi16ELi32Ei6__halfLNS0_11ScoringFuncE1EEEvPKT5_PKbPfiPT4_PiiiibPKf:
.text._ZN4vllm3moe10topkGatingILi8ELi16ELi4ELi16ELi32Ei6__halfLNS0_11ScoringFuncE1EEEvPKT5_PKbPfiPT4_PiiiibPKf:
        /* <DEDUP_REMOVED lines=127> */
.L_x_1099:
        /* <DEDUP_REMOVED lines=59> */
.L_x_1096:
[----:B0123--:R-:W-:Y:S05]  /*0ba0*/  BSYNC.RECONVERGENT B0 ;  /* 0x0000000000007941 */ /* 0x00ffea0003800200 */
.L_x_1095:
        /* <DEDUP_REMOVED lines=37> */
.L_x_1098:
[----:B------:R-:W-:Y:S05]  /*0e00*/  BSYNC.RECONVERGENT B0 ;  /* 0x0000000000007941 */ /* 0x000fea0003800200 */
.L_x_1097:
[----:B----4-:R-:W-:Y:S01]  /*0e10*/  IADD3 R25, PT, PT, R25, UR11, RZ ;  /* 0x0000000b19197c10 */ /* 0x010fe2000fffe0ff */
[----:B------:R-:W-:Y:S01]  /*0e20*/  VIADD R23, R23, 0x1 ;  /* 0x0000000117177836 */ /* 0x000fe20000000000 */
[----:B------:R-:W-:Y:S06]  /*0e30*/  @P0 BRA `(.L_x_1099) ;  /* 0xfffffff8006c0947 */ /* 0x000fec000383ffff */
.L_x_1094:
        /* <DEDUP_REMOVED lines=22> */
.L_x_1101:
        /* <DEDUP_REMOVED lines=55> */
.L_x_1100:
        /* <DEDUP_REMOVED lines=34> */
.L_x_1102:
        /* <DEDUP_REMOVED lines=22> */
.L_x_1103:
[----:B------:R-:W-:Y:S05]  /*1690*/  @!P1 EXIT ;  /* 0x000000000000994d */ /* 0x000fea0003800000 */
[----:B01----:R-:W0:Y:S01]  /*16a0*/  LDC.64 R6, c[0x0][0x390] ;  /* 0x0000e400ff067b82 */ /* 0x003e220000000a00 */
[----:B------:R1:W2:Y:S01]  /*16b0*/  MUFU.RCP R11, R4 ;  /* 0x00000004000b7308 */ /* 0x0002a20000001000 */
[----:B------:R-:W-:Y:S02]  /*16c0*/  IMAD.IADD R5, R0, 0x1, R5 ;  /* 0x0000000100057824 */ /* 0x000fe400078e0205 */
[----:B------:R-:W-:-:S07]  /*16d0*/  IMAD.MOV R15, RZ, RZ, -R15 ;  /* 0x000000ffff0f7224 */ /* 0x000fce00078e0a0f */
.L_x_1104:
        /* <DEDUP_REMOVED lines=9> */
.L_x_1105:
        /* <DEDUP_REMOVED lines=9> */
.L_x_3822:


//--------------------- .text._ZN4vllm3moe10topkGatingILi8ELi8ELi4ELi16ELi32Ei6__halfLNS0_11ScoringFuncE1EEEvPKT5_PKbPfiPT4_PiiiibPKf --------------------------
	.section	.text._ZN4vllm3moe10topkGatingILi8ELi8ELi4ELi16ELi32Ei6__halfLNS0_11ScoringFuncE1EEEvPKT5_PKbPfiPT4_PiiiibPKf,"ax",@progbits
	.align	128
        .global         _ZN4vllm3moe10topkGatingILi8ELi8ELi4ELi16ELi32Ei6__halfLNS0_11ScoringFuncE1EEEvPKT5_PKbPfiPT4_PiiiibPKf
        .type           _ZN4vllm3moe10topkGatingILi8ELi8ELi4ELi16ELi32Ei6__halfLNS0_11ScoringFuncE1EEEvPKT5_PKbPfiPT4_PiiiibPKf,@function
        .size           _ZN4vllm3moe10topkGatingILi8ELi8ELi4ELi16ELi32Ei6__halfLNS0_11ScoringFuncE1EEEvPKT5_PKbPfiPT4_PiiiibPKf,(.L_x_3823 - _ZN4vllm3moe10topkGatingILi8ELi8ELi4ELi16ELi32Ei6__halfLNS0_11ScoringFuncE1EEEvPKT5_PKbPfiPT4_PiiiibPKf)
        .other          _ZN4vllm3moe10topkGatingILi8ELi8ELi4ELi16ELi32Ei6__halfLNS0_11ScoringFuncE1EEEvPKT5_PKbPfiPT4_PiiiibPKf,@"STO_CUDA_ENTRY STV_DEFAULT"
_ZN4vllm3moe10topkGatingILi8ELi8ELi4ELi16ELi32Ei6__halfLNS0_11ScoringFuncE1EEEvPKT5_PKbPfiPT4_PiiiibPKf:
.text._ZN4vllm3moe10topkGatingILi8ELi8ELi4ELi16ELi32Ei6__halfLNS0_11ScoringFuncE1EEEvPKT5_PKbPfiPT4_PiiiibPKf:
        /* <DEDUP_REMOVED lines=126> */
.L_x_1110:
        /* <DEDUP_REMOVED lines=42> */
.L_x_1108:
        /* <DEDUP_REMOVED lines=78> */
.L_x_1109:
        /* <DEDUP_REMOVED lines=8> */
.L_x_1107:
        /* <DEDUP_REMOVED lines=52> */
.L_x_1106:
        /* <DEDUP_REMOVED lines=21> */
.L_x_1112:
        /* <DEDUP_REMOVED lines=55> */
.L_x_1111:
        /* <DEDUP_REMOVED lines=34> */
.L_x_1113:
        /* <DEDUP_REMOVED lines=22> */
.L_x_1114:
[----:B------:R-:W-:Y:S05]  /*1b60*/  @!P1 EXIT ;  /* 0x000000000000994d */ /* 0x000fea0003800000 */
[----:B01----:R-:W0:Y:S01]  /*1b70*/  LDC.64 R6, c[0x0][0x390] ;  /* 0x0000e400ff067b82 */ /* 0x003e220000000a00 */
[----:B------:R-:W1:Y:S01]  /*1b80*/  MUFU.RCP R33, R33 ;  /* 0x0000002100217308 */ /* 0x000e620000001000 */
[----:B------:R-:W-:Y:S02]  /*1b90*/  IMAD.IADD R5, R0, 0x1, R5 ;  /* 0x0000000100057824 */ /* 0x000fe400078e0205 */
[----:B------:R-:W-:-:S07]  /*1ba0*/  IMAD.MOV R18, RZ, RZ, -R18 ;  /* 0x000000ffff127224 */ /* 0x000fce00078e0a12 */
.L_x_1115:
        /* <DEDUP_REMOVED lines=9> */
.L_x_1116:
        /* <DEDUP_REMOVED lines=12> */
.L_x_3823:


//--------------------- .text._ZN4vllm3moe10topkGatingILi4ELi4ELi4ELi8ELi32Ei6__halfLNS0_11ScoringFuncE1EEEvPKT5_PKbPfiPT4_PiiiibPKf --------------------------
	.section	.text._ZN4vllm3moe10topkGatingILi4ELi4ELi4ELi8ELi32Ei6__halfLNS0_11ScoringFuncE1EEEvPKT5_PKbPfiPT4_PiiiibPKf,"ax",@progbits
	.align	128
        .global         _ZN4vllm3moe10topkGatingILi4ELi4ELi4ELi8ELi32Ei6__halfLNS0_11ScoringFuncE1EEEvPKT5_PKbPfiPT4_PiiiibPKf
        .type           _ZN4vllm3moe10topkGatingILi4ELi4ELi4ELi8ELi32Ei6__halfLNS0_11ScoringFuncE1EEEvPKT5_PKbPfiPT4_PiiiibPKf,@function
        .size           _ZN4vllm3moe10topkGatingILi4ELi4ELi4ELi8ELi32Ei6__halfLNS0_11ScoringFuncE1EEEvPKT5_PKbPfiPT4_PiiiibPKf,(.L_x_3824 - _ZN4vllm3moe10topkGatingILi4ELi4ELi4ELi8ELi32Ei6__halfLNS0_11ScoringFuncE1EEEvPKT5_PKbPfiPT4_PiiiibPKf)
        .other          _ZN4vllm3moe10topkGatingILi4ELi4ELi4ELi8ELi32Ei6__halfLNS0_11ScoringFuncE1EEEvPKT5_PKbPfiPT4_PiiiibPKf,@"STO_CUDA_ENTRY STV_DEFAULT"
_ZN4vllm3moe10topkGatingILi4ELi4ELi4ELi8ELi32Ei6__halfLNS0_11ScoringFuncE1EEEvPKT5_PKbPfiPT4_PiiiibPKf:
.text._ZN4vllm3moe10topkGatingILi4ELi4ELi4ELi8ELi32Ei6__halfLNS0_11ScoringFuncE1EEEvPKT5_PKbPfiPT4_PiiiibPKf:
        /* <DEDUP_REMOVED lines=80> */
.L_x_1123:
        /* <DEDUP_REMOVED lines=38> */
.L_x_1119:
        /* <DEDUP_REMOVED lines=34> */
.L_x_1120:
        /* <DEDUP_REMOVED lines=33> */
.L_x_1121:
        /* <DEDUP_REMOVED lines=37> */
.L_x_1122:
[----:B------:R-:W-:-:S13]  /*0de0*/  ISETP.NE.AND P1, PT, R19, R22, PT ;  /* 0x000000161300720c */ /* 0x000fda0003f25270 */
[----:B------:R-:W-:Y:S05]  /*0df0*/  @P1 BRA `(.L_x_1123) ;  /* 0xfffffff400c01947 */ /* 0x000fea000383ffff */
.L_x_1118:
        /* <DEDUP_REMOVED lines=24> */
.L_x_1125:
        /* <DEDUP_REMOVED lines=58> */
.L_x_1124:
        /* <DEDUP_REMOVED lines=36> */
.L_x_1117:
        /* <DEDUP_REMOVED lines=21> */
.L_x_1127:
        /* <DEDUP_REMOVED lines=55> */
.L_x_1126:
        /* <DEDUP_REMOVED lines=34> */
.L_x_1128:
        /* <DEDUP_REMOVED lines=22> */
.L_x_1129:
[----:B------:R-:W-:Y:S05]  /*1da0*/  @!P1 EXIT ;  /* 0x000000000000994d */ /* 0x000fea0003800000 */
[----:B01-3--:R-:W0:Y:S01]  /*1db0*/  LDC.64 R4, c[0x0][0x390] ;  /* 0x0000e400ff047b82 */ /* 0x00be220000000a00 */
[----:B------:R1:W2:Y:S01]  /*1dc0*/  MUFU.RCP R9, R14 ;  /* 0x0000000e00097308 */ /* 0x0002a20000001000 */
[----:B------:R-:W-:Y:S02]  /*1dd0*/  IMAD.IADD R11, R11, 0x1, R0 ;  /* 0x000000010b0b7824 */ /* 0x000fe400078e0200 */
[----:B------:R-:W-:-:S07]  /*1de0*/  IMAD.MOV R6, RZ, RZ, -R6 ;  /* 0x000000ffff067224 */ /* 0x000fce00078e0a06 */
.L_x_1130:
        /* <DEDUP_REMOVED lines=9> */
.L_x_1131:
        /* <DEDUP_REMOVED lines=16> */
.L_x_3824:


//--------------------- .text._ZN4vllm3moe10topkGatingILi2ELi2ELi4ELi4ELi32Ei6__halfLNS0_11ScoringFuncE1EEEvPKT5_PKbPfiPT4_PiiiibPKf --------------------------
	.section	.text._ZN4vllm3moe10topkGatingILi2ELi2ELi4ELi4ELi32Ei6__halfLNS0_11ScoringFuncE1EEEvPKT5_PKbPfiPT4_PiiiibPKf,"ax",@progbits
	.align	128
        .global         _ZN4vllm3moe10topkGatingILi2ELi2ELi4ELi4ELi32Ei6__halfLNS0_11ScoringFuncE1EEEvPKT5_PKbPfiPT4_PiiiibPKf
        .type           _ZN4vllm3moe10topkGatingILi2ELi2ELi4ELi4ELi32Ei6__halfLNS0_11ScoringFuncE1EEEvPKT5_PKbPfiPT4_PiiiibPKf,@function
        .size           _ZN4vllm3moe10topkGatingILi2ELi2ELi4ELi4ELi32Ei6__halfLNS0_11ScoringFuncE1EEEvPKT5_PKbPfiPT4_PiiiibPKf,(.L_x_3825 - _ZN4vllm3moe10topkGatingILi2ELi2ELi4ELi4ELi32Ei6__halfLNS0_11ScoringFuncE1EEEvPKT5_PKbPfiPT4_PiiiibPKf)
        .other          _ZN4vllm3moe10topkGatingILi2ELi2ELi4ELi4ELi32Ei6__halfLNS0_11ScoringFuncE1EEEvPKT5_PKbPfiPT4_PiiiibPKf,@"STO_CUDA_ENTRY STV_DEFAULT"
_ZN4vllm3moe10topkGatingILi2ELi2ELi4ELi4ELi32Ei6__halfLNS0_11ScoringFuncE1EEEvPKT5_PKbPfiPT4_PiiiibPKf:
.text._ZN4vllm3moe10topkGatingILi2ELi2ELi4ELi4ELi32Ei6__halfLNS0_11ScoringFuncE1EEEvPKT5_PKbPfiPT4_PiiiibPKf:
        /* <DEDUP_REMOVED lines=62> */
.L_x_1135:
        /* <DEDUP_REMOVED lines=19> */
.L_x_1134:
        /* <DEDUP_REMOVED lines=86> */
.L_x_1133:
        /* <DEDUP_REMOVED lines=21> */
.L_x_1137:
        /* <DEDUP_REMOVED lines=39> */
.L_x_1136:
        /* <DEDUP_REMOVED lines=28> */
.L_x_1132:
        /* <DEDUP_REMOVED lines=21> */
.L_x_1139:
        /* <DEDUP_REMOVED lines=55> */
.L_x_1138:
        /* <DEDUP_REMOVED lines=34> */
.L_x_1140:
        /* <DEDUP_REMOVED lines=22> */
.L_x_1141:
[----:B------:R-:W-:Y:S05]  /*1830*/  @!P1 EXIT ;  /* 0x000000000000994d */ /* 0x000fea0003800000 */
[----:B-12---:R-:W1:Y:S01]  /*1840*/  LDC.64 R6, c[0x0][0x390] ;  /* 0x0000e400ff067b82 */ /* 0x006e620000000a00 */
[----:B0-----:R0:W2:Y:S01]  /*1850*/  MUFU.RCP R9, R22 ;  /* 0x0000001600097308 */ /* 0x0010a20000001000 */
[----:B------:R-:W-:Y:S01]  /*1860*/  IADD3 R13, PT, PT, R13, R4, RZ ;  /* 0x000000040d0d7210 */ /* 0x000fe20007ffe0ff */
[----:B------:R-:W-:-:S07]  /*1870*/  IMAD.MOV R0, RZ, RZ, -R0 ;  /* 0x000000ffff007224 */ /* 0x000fce00078e0a00 */
.L_x_1142:
        /* <DEDUP_REMOVED lines=9> */
.L_x_1143:
        /* <DEDUP_REMOVED lines=15> */
.L_x_3825:


//--------------------- .text._ZN4vllm3moe10topkGatingILi1ELi1ELi4ELi2ELi32Ei6__halfLNS0_11ScoringFuncE1EEEvPKT5_PKbPfiPT4_PiiiibPKf --------------------------
	.section	.text._ZN4vllm3moe10topkGatingILi1ELi1ELi4ELi2ELi32Ei6__halfLNS0_11ScoringFuncE1EEEvPKT5_PKbPfiPT4_PiiiibPKf,"ax",@progbits
	.align	128
        .global         _ZN4vllm3moe10topkGatingILi1ELi1ELi4ELi2ELi32Ei6__halfLNS0_11ScoringFuncE1EEEvPKT5_PKbPfiPT4_PiiiibPKf
        .type           _ZN4vllm3moe10topkGatingILi1ELi1ELi4ELi2ELi32Ei6__halfLNS0_11ScoringFuncE1EEEvPKT5_PKbPfiPT4_PiiiibPKf,@function
        .size           _ZN4vllm3moe10topkGatingILi1ELi1ELi4ELi2ELi32Ei6__halfLNS0_11ScoringFuncE1EEEvPKT5_PKbPfiPT4_PiiiibPKf,(.L_x_3826 - _ZN4vllm3moe10topkGatingILi1ELi1ELi4ELi2ELi32Ei6__halfLNS0_11ScoringFuncE1EEEvPKT5_PKbPfiPT4_PiiiibPKf)
        .other          _ZN4vllm3moe10topkGatingILi1ELi1ELi4ELi2ELi32Ei6__halfLNS0_11ScoringFuncE1EEEvPKT5_PKbPfiPT4_PiiiibPKf,@"STO_CUDA_ENTRY STV_DEFAULT"
_ZN4vllm3moe10topkGatingILi1ELi1ELi4ELi2ELi32Ei6__halfLNS0_11ScoringFuncE1EEEvPKT5_PKbPfiPT4_PiiiibPKf:
.text._ZN4vllm3moe10topkGatingILi1ELi1ELi4ELi2ELi32Ei6__halfLNS0_11ScoringFuncE1EEEvPKT5_PKbPfiPT4_PiiiibPKf:
        /* <DEDUP_REMOVED lines=59> */
.L_x_1146:
        /* <DEDUP_REMOVED lines=30> */
.L_x_1145:
        /* <DEDUP_REMOVED lines=26> */
.L_x_1147:
        /* <DEDUP_REMOVED lines=16> */
.L_x_1144:
        /* <DEDUP_REMOVED lines=20> */
.L_x_1149:
        /* <DEDUP_REMOVED lines=55> */
.L_x_1148:
        /* <DEDUP_REMOVED lines=34> */
.L_x_1150:
        /* <DEDUP_REMOVED lines=22> */
.L_x_1151:
[----:B------:R-:W-:Y:S05]  /*1060*/  @!P1 EXIT ;  /* 0x000000000000994d */ /* 0x000fea0003800000 */
[----:B-12---:R-:W1:Y:S01]  /*1070*/  LDC.64 R6, c[0x0][0x390] ;  /* 0x0000e400ff067b82 */ /* 0x006e620000000a00 */
[----:B0-----:R0:W2:Y:S01]  /*1080*/  MUFU.RCP R11, R10 ;  /* 0x0000000a000b7308 */ /* 0x0010a20000001000 */
[----:B------:R-:W-:Y:S01]  /*1090*/  IMAD.IADD R9, R9, 0x1, R4 ;  /* 0x0000000109097824 */ /* 0x000fe200078e0204 */
[----:B------:R-:W-:-:S07]  /*10a0*/  IADD3 R0, PT, PT, -R14, RZ, RZ ;  /* 0x000000ff0e007210 */ /* 0x000fce0007ffe1ff */
.L_x_1152:
        /* <DEDUP_REMOVED lines=9> */
.L_x_1153:
        /* <DEDUP_REMOVED lines=12> */
.L_x_3826:


//--------------------- .text._ZN4vllm3moe10topkGatingILi18ELi576ELi4ELi8ELi32ElfLNS0_11ScoringFuncE1EEEvPKT5_PKbPfiPT4_PiiiibPKf --------------------------
	.section	.text._ZN4vllm3moe10topkGatingILi18ELi576ELi4ELi8ELi32ElfLNS0_11ScoringFuncE1EEEvPKT5_PKbPfiPT4_PiiiibPKf,"ax",@progbits
	.align	128
        .global         _ZN4vllm3moe10topkGatingILi18ELi576ELi4ELi8ELi32ElfLNS0_11ScoringFuncE1EEEvPKT5_PKbPfiPT4_PiiiibPKf
        .type           _ZN4vllm3moe10topkGatingILi18ELi576ELi4ELi8ELi32ElfLNS0_11ScoringFuncE1EEEvPKT5_PKbPfiPT4_PiiiibPKf,@function
        .size           _ZN4vllm3moe10topkGatingILi18ELi576ELi4ELi8ELi32ElfLNS0_11ScoringFuncE1EEEvPKT5_PKbPfiPT4_PiiiibPKf,(.L_x_3827 - _ZN4vllm3moe10topkGatingILi18ELi576ELi4ELi8ELi32ElfLNS0_11ScoringFuncE1EEEvPKT5_PKbPfiPT4_PiiiibPKf)
        .other          _ZN4vllm3moe10topkGatingILi18ELi576ELi4ELi8ELi32ElfLNS0_11ScoringFuncE1EEEvPKT5_PKbPfiPT4_PiiiibPKf,@"STO_CUDA_ENTRY STV_DEFAULT"
_ZN4vllm3moe10topkGatingILi18ELi576ELi4ELi8ELi32ElfLNS0_11ScoringFuncE1EEEvPKT5_PKbPfiPT4_PiiiibPKf:
.text._ZN4vllm3moe10topkGatingILi18ELi576ELi4ELi8ELi32ElfLNS0_11ScoringFuncE1EEEvPKT5_PKbPfiPT4_PiiiibPKf:
        /* <DEDUP_REMOVED lines=19> */
[----:B-1----:R-:W2:Y:S04]  /*0130*/  LDG.E.64 R16, desc[UR12][R14.64] ;  /* 0x0000000c0e107981 */ /* 0x002ea8000c1e1b00 */
[----:B------:R-:W3:Y:S04]  /*0140*/  LDG.E.64 R18, desc[UR12][R14.64+0x100] ;  /* 0x0001000c0e127981 */ /* 0x000ee8000c1e1b00 */
[----:B------:R-:W4:Y:S04]  /*0150*/  LDG.E.64 R20, desc[UR12][R14.64+0x200] ;  /* 0x0002000c0e147981 */ /* 0x000f28000c1e1b00 */
[----:B------:R-:W5:Y:S04]  /*0160*/  LDG.E.64 R22, desc[UR12][R14.64+0x300] ;  /* 0x0003000c0e167981 */ /* 0x000f68000c1e1b00 */
[----:B------:R-:W5:Y:S04]  /*0170*/  LDG.E.64 R24, desc[UR12][R14.64+0x400] ;  /* 0x0004000c0e187981 */ /* 0x000f68000c1e1b00 */
[----:B------:R-:W5:Y:S04]  /*0180*/  LDG.E.64 R6, desc[UR12][R14.64+0x500] ;  /* 0x0005000c0e067981 */ /* 0x000f68000c1e1b00 */
[----:B------:R-:W5:Y:S04]  /*0190*/  LDG.E.64 R2, desc[UR12][R14.64+0x600] ;  /* 0x0006000c0e027981 */ /* 0x000f68000c1e1b00 */
[----:B------:R-:W5:Y:S04]  /*01a0*/  LDG.E.64 R4, desc[UR12][R14.64+0x700] ;  /* 0x0007000c0e047981 */ /* 0x000f68000c1e1b00 */
[----:B------:R-:W5:Y:S01]  /*01b0*/  LDG.E.64 R8, desc[UR12][R14.64+0x800] ;  /* 0x0008000c0e087981 */ /* 0x000f62000c1e1b00 */
[----:B0-----:R-:W-:-:S04]  /*01c0*/  ISETP.NE.U32.AND P0, PT, RZ, UR4, PT ;  /* 0x00000004ff007c0c */ /* 0x001fc8000bf05070 */
[----:B------:R-:W-:-:S13]  /*01d0*/  ISETP.NE.AND.EX P0, PT, RZ, UR5, PT, P0 ;  /* 0x00000005ff007c0c */ /* 0x000fda000bf05300 */
[----:B------:R-:W-:-:S04]  /*01e0*/  @P0 IADD3 R12, P1, PT, R0, UR4, RZ ;  /* 0x00000004000c0c10 */ /* 0x000fc8000ff3e0ff */
[----:B------:R-:W-:Y:S01]  /*01f0*/  @P0 LEA.HI.X.SX32 R13, R0, UR5, 0x1, P1 ;  /* 0x00000005000d0c11 */ /* 0x000fe200088f0eff */
[----:B------:R-:W0:Y:S04]  /*0200*/  LDCU.64 UR4, c[0x0][0x3c0] ;  /* 0x00007800ff0477ac */ /* 0x000e280008000a00 */
[----:B------:R-:W5:Y:S01]  /*0210*/  @P0 LDG.E.U8 R12, desc[UR12][R12.64] ;  /* 0x0000000c0c0c0981 */ /* 0x000f62000c1e1100 */
[----:B------:R-:W-:Y:S01]  /*0220*/  LOP3.LUT R11, R11, 0x1f, RZ, 0xc0, !PT ;  /* 0x0000001f0b0b7812 */ /* 0x000fe200078ec0ff */
[----:B0-----:R-:W-:-:S04]  /*0230*/  UISETP.NE.U32.AND UP0, UPT, UR4, URZ, UPT ;  /* 0x000000ff0400728c */ /* 0x001fc8000bf05070 */
[----:B------:R-:W-:Y:S01]  /*0240*/  UISETP.NE.AND.EX UP0, UPT, UR5, URZ, UPT, UP0 ;  /* 0x000000ff0500728c */ /* 0x000fe2000bf05300 */
[----:B--2---:R-:W-:Y:S01]  /*0250*/  FMUL.FTZ R16, R16, -1.4426950216293334961 ;  /* 0xbfb8aa3b10107820 */ /* 0x004fe20000410000 */
[----:B------:R-:W-:Y:S01]  /*0260*/  FMUL.FTZ R17, R17, -1.4426950216293334961 ;  /* 0xbfb8aa3b11117820 */ /* 0x000fe20000410000 */
[----:B---3--:R-:W-:Y:S01]  /*0270*/  FMUL.FTZ R18, R18, -1.4426950216293334961 ;  /* 0xbfb8aa3b12127820 */ /* 0x008fe20000410000 */
[----:B------:R-:W-:-:S03]  /*0280*/  FMUL.FTZ R19, R19, -1.4426950216293334961 ;  /* 0xbfb8aa3b13137820 */ /* 0x000fc60000410000 */
[----:B------:R-:W0:Y:S01]  /*0290*/  MUFU.EX2 R16, R16 ;  /* 0x0000001000107308 */ /* 0x000e220000000800 */
[----:B----4-:R-:W-:Y:S01]  /*02a0*/  FMUL.FTZ R20, R20, -1.4426950216293334961 ;  /* 0xbfb8aa3b14147820 */ /* 0x010fe20000410000 */
[----:B------:R-:W-:Y:S01]  /*02b0*/  FMUL.FTZ R21, R21, -1.4426950216293334961 ;  /* 0xbfb8aa3b15157820 */ /* 0x000fe20000410000 */
[----:B-----5:R-:W-:Y:S01]  /*02c0*/  FMUL.FTZ R22, R22, -1.4426950216293334961 ;  /* 0xbfb8aa3b16167820 */ /* 0x020fe20000410000 */
[----:B------:R-:W-:-:S04]  /*02d0*/  FMUL.FTZ R23, R23, -1.4426950216293334961 ;  /* 0xbfb8aa3b17177820 */ /* 0x000fc80000410000 */
[----:B------:R-:W1:Y:S01]  /*02e0*/  MUFU.EX2 R17, R17 ;  /* 0x0000001100117308 */ /* 0x000e620000000800 */
[----:B------:R-:W-:Y:S01]  /*02f0*/  FMUL.FTZ R24, R24, -1.4426950216293334961 ;  /* 0xbfb8aa3b18187820 */ /* 0x000fe20000410000 */
[----:B------:R-:W-:Y:S01]  /*0300*/  FMUL.FTZ R25, R25, -1.4426950216293334961 ;  /* 0xbfb8aa3b19197820 */ /* 0x000fe20000410000 */
[----:B------:R-:W-:Y:S01]  /*0310*/  FMUL.FTZ R6, R6, -1.4426950216293334961 ;  /* 0xbfb8aa3b06067820 */ /* 0x000fe20000410000 */
[----:B------:R-:W-:-:S04]  /*0320*/  FMUL.FTZ R7, R7, -1.4426950216293334961 ;  /* 0xbfb8aa3b07077820 */ /* 0x000fc80000410000 */
[----:B------:R-:W2:Y:S01]  /*0330*/  MUFU.EX2 R18, R18 ;  /* 0x0000001200127308 */ /* 0x000ea20000000800 */
[----:B0-----:R-:W-:Y:S01]  /*0340*/  FADD.FTZ R16, R16, 1 ;  /* 0x3f80000010107421 */ /* 0x001fe20000010000 */
[----:B------:R-:W-:Y:S01]  /*0350*/  FMUL.FTZ R2, R2, -1.4426950216293334961 ;  /* 0xbfb8aa3b02027820 */ /* 0x000fe20000410000 */
[----:B------:R-:W-:Y:S01]  /*0360*/  FMUL.FTZ R3, R3, -1.4426950216293334961 ;  /* 0xbfb8aa3b03037820 */ /* 0x000fe20000410000 */
[----:B------:R-:W-:Y:S01]  /*0370*/  FMUL.FTZ R4, R4, -1.4426950216293334961 ;  /* 0xbfb8aa3b04047820 */ /* 0x000fe20000410000 */
[----:B------:R-:W-:-:S03]  /*0380*/  FMUL.FTZ R5, R5, -1.4426950216293334961 ;  /* 0xbfb8aa3b05057820 */ /* 0x000fc60000410000 */
[----:B------:R-:W0:Y:S01]  /*0390*/  MUFU.EX2 R19, R19 ;  /* 0x0000001300137308 */ /* 0x000e220000000800 */
[----:B-1----:R-:W-:Y:S01]  /*03a0*/  FADD.FTZ R17, R17, 1 ;  /* 0x3f80000011117421 */ /* 0x002fe20000010000 */
[----:B------:R-:W-:Y:S01]  /*03b0*/  FMUL.FTZ R8, R8, -1.4426950216293334961 ;  /* 0xbfb8aa3b08087820 */ /* 0x000fe20000410000 */
[----:B------:R-:W-:-:S05]  /*03c0*/  FMUL.FTZ R9, R9, -1.4426950216293334961 ;  /* 0xbfb8aa3b09097820 */ /* 0x000fca0000410000 */
[----:B------:R-:W1:Y:S01]  /*03d0*/  MUFU.EX2 R20, R20 ;  /* 0x0000001400147308 */ /* 0x000e620000000800 */
[----:B--2---:R-:W-:-:S07]  /*03e0*/  FADD.FTZ R18, R18, 1 ;  /* 0x3f80000012127421 */ /* 0x004fce0000010000 */
[----:B------:R-:W2:Y:S01]  /*03f0*/  MUFU.EX2 R21, R21 ;  /* 0x0000001500157308 */ /* 0x000ea20000000800 */
[----:B0-----:R-:W-:-:S07]  /*0400*/  FADD.FTZ R19, R19, 1 ;  /* 0x3f80000013137421 */ /* 0x001fce0000010000 */
[----:B------:R-:W0:Y:S01]  /*0410*/  MUFU.EX2 R22, R22 ;  /* 0x0000001600167308 */ /* 0x000e220000000800 */
[----:B-1----:R-:W-:Y:S01]  /*0420*/  FADD.FTZ R20, R20, 1 ;  /* 0x3f80000014147421 */ /* 0x002fe20000010000 */
[----:B------:R-:W-:-:S06]  /*0430*/  ISETP.EQ.OR P0, PT, R12, RZ, !P0 ;  /* 0x000000ff0c00720c */ /* 0x000fcc0004702670 */
[----:B------:R-:W1:Y:S01]  /*0440*/  MUFU.EX2 R23, R23 ;  /* 0x0000001700177308 */ /* 0x000e620000000800 */
[----:B--2---:R-:W-:Y:S01]  /*0450*/  FADD.FTZ R21, R21, 1 ;  /* 0x3f80000015157421 */ /* 0x004fe20000010000 */
[----:B------:R-:W-:-:S06]  /*0460*/  P2R R52, PR, RZ, 0x1 ;  /* 0x00000001ff347803 */ /* 0x000fcc0000000000 */
        /* <DEDUP_REMOVED lines=22> */
[----:B------:R-:W1:Y:S01]  /*05d0*/  MUFU.RCP R17, R17 ;  /* 0x0000001100117308 */ /* 0x000e620000001000 */
[----:B--2---:R-:W-:-:S07]  /*05e0*/  FADD.FTZ R9, R9, 1 ;  /* 0x3f80000009097421 */ /* 0x004fce0000010000 */
        /* <DEDUP_REMOVED lines=47> */
[----:B------:R-:W-:Y:S02]  /*08e0*/  FSEL R27, R5, RZ, P3 ;  /* 0x000000ff051b7208 */ /* 0x000fe40001800000 */
[----:B-1----:R-:W-:-:S04]  /*08f0*/  FSETP.NE.FTZ.AND P4, PT, |R8|, +INF , PT ;  /* 0x7f8000000800780b */ /* 0x002fc80003f95200 */
[----:B------:R-:W-:Y:S02]  /*0900*/  FSEL R28, R8, RZ, P4 ;  /* 0x000000ff081c7208 */ /* 0x000fe40002000000 */
[----:B--2---:R-:W-:-:S04]  /*0910*/  FSETP.NE.FTZ.AND P5, PT, |R9|, +INF , PT ;  /* 0x7f8000000900780b */ /* 0x004fc80003fb5200 */
        /* <DEDUP_REMOVED lines=41> */
.L_x_1154:
        /* <DEDUP_REMOVED lines=18> */
.L_x_1155:
        /* <DEDUP_REMOVED lines=14> */
.L_x_1161:
        /* <DEDUP_REMOVED lines=168> */
.L_x_1158:
[----:B--234-:R-:W-:Y:S05]  /*1830*/  BSYNC.RECONVERGENT B0 ;  /* 0x0000000000007941 */ /* 0x01cfea0003800200 */
.L_x_1157:
        /* <DEDUP_REMOVED lines=54> */
.L_x_1160:
[----:B------:R-:W-:Y:S05]  /*1ba0*/  BSYNC.RECONVERGENT B0 ;  /* 0x0000000000007941 */ /* 0x000fea0003800200 */
.L_x_1159:
[----:B0-----:R-:W-:Y:S02]  /*1bb0*/  VIADD R51, R51, UR14 ;  /* 0x0000000e33337c36 */ /* 0x001fe40008000000 */
[----:B------:R-:W-:Y:S01]  /*1bc0*/  VIADD R49, R49, 0x1 ;  /* 0x0000000131317836 */ /* 0x000fe20000000000 */
[----:B------:R-:W-:Y:S06]  /*1bd0*/  BRA.U UP1, `(.L_x_1161) ;  /* 0xfffffff101747547 */ /* 0x000fec000b83ffff */
.L_x_1156:
        /* <DEDUP_REMOVED lines=22> */
.L_x_1163:
        /* <DEDUP_REMOVED lines=55> */
.L_x_1162:
        /* <DEDUP_REMOVED lines=34> */
.L_x_1164:
        /* <DEDUP_REMOVED lines=22> */
.L_x_1165:
[----:B------:R-:W-:-:S13]  /*2430*/  ISETP.NE.AND P0, PT, RZ, UR5, PT ;  /* 0x00000005ff007c0c */ /* 0x000fda000bf05270 */
[----:B------:R-:W-:Y:S05]  /*2440*/  @!P0 EXIT ;  /* 0x000000000000894d */ /* 0x000fea0003800000 */
[----:B01----:R-:W0:Y:S01]  /*2450*/  LDC.64 R4, c[0x0][0x390] ;  /* 0x0000e400ff047b82 */ /* 0x003e220000000a00 */
[----:B----4-:R1:W2:Y:S01]  /*2460*/  MUFU.RCP R11, R48 ;  /* 0x00000030000b7308 */ /* 0x0102a20000001000 */
[----:B------:R-:W-:Y:S01]  /*2470*/  VIADD R7, R0, UR4 ;  /* 0x0000000400077c36 */ /* 0x000fe20008000000 */
[----:B------:R-:W-:-:S12]  /*2480*/  UIADD3 UR5, UPT, UPT, -UR5, URZ, URZ ;  /* 0x000000ff05057290 */ /* 0x000fd8000fffe1ff */
.L_x_1166:
        /* <DEDUP_REMOVED lines=9> */
.L_x_1167:
        /* <DEDUP_REMOVED lines=14> */
.L_x_3827:


//--------------------- .text._ZN4vllm3moe10topkGatingILi14ELi448ELi4ELi8ELi32ElfLNS0_11ScoringFuncE1EEEvPKT5_PKbPfiPT4_PiiiibPKf --------------------------
	.section	.text._ZN4vllm3moe10topkGatingILi14ELi448ELi4ELi8ELi32ElfLNS0_11ScoringFuncE1EEEvPKT5_PKbPfiPT4_PiiiibPKf,"ax",@progbits
	.align	128
        .global         _ZN4vllm3moe10topkGatingILi14ELi448ELi4ELi8ELi32ElfLNS0_11ScoringFuncE1EEEvPKT5_PKbPfiPT4_PiiiibPKf
        .type           _ZN4vllm3moe10topkGatingILi14ELi448ELi4ELi8ELi32ElfLNS0_11ScoringFuncE1EEEvPKT5_PKbPfiPT4_PiiiibPKf,@function
        .size           _ZN4vllm3moe10topkGatingILi14ELi448ELi4ELi8ELi32ElfLNS0_11ScoringFuncE1EEEvPKT5_PKbPfiPT4_PiiiibPKf,(.L_x_3828 - _ZN4vllm3moe10topkGatingILi14ELi448ELi4ELi8ELi32ElfLNS0_11ScoringFuncE1EEEvPKT5_PKbPfiPT4_PiiiibPKf)
        .other          _ZN4vllm3moe10topkGatingILi14ELi448ELi4ELi8ELi32ElfLNS0_11ScoringFuncE1EEEvPKT5_PKbPfiPT4_PiiiibPKf,@"STO_CUDA_ENTRY STV_DEFAULT"
_ZN4vllm3moe10topkGatingILi14ELi448ELi4ELi8ELi32ElfLNS0_11ScoringFuncE1EEEvPKT5_PKbPfiPT4_PiiiibPKf:
.text._ZN4vllm3moe10topkGatingILi14ELi448ELi4ELi8ELi32ElfLNS0_11ScoringFuncE1EEEvPKT5_PKbPfiPT4_PiiiibPKf:
        /* <DEDUP_REMOVED lines=52> */
[----:B------:R-:W-:-:S05]  /*0340*/  FMUL.FTZ R11, R11, -1.4426950216293334961 ;  /* 0xbfb8aa3b0b0b7820 */ /* 0x000fca0000410000 */
[----:B------:R-:W0:Y:S01]  /*0350*/  MUFU.EX2 R19, R19 ;  /* 0x0000001300137308 */ /* 0x000e220000000800 */
[----:B-1----:R-:W-:-:S07]  /*0360*/  FADD.FTZ R17, R17, 1 ;  /* 0x3f80000011117421 */ /* 0x002fce0000010000 */
[----:B------:R-:W1:Y:S01]  /*0370*/  MUFU.EX2 R20, R20 ;  /* 0x0000001400147308 */ /* 0x000e620000000800 */
[----:B--2---:R-:W-:-:S07]  /*0380*/  FADD.FTZ R18, R18, 1 ;  /* 0x3f80000012127421 */ /* 0x004fce0000010000 */
        /* <DEDUP_REMOVED lines=20> */
[----:B------:R-:W2:Y:S01]  /*04d0*/  MUFU.RCP R16, R16 ;  /* 0x0000001000107308 */ /* 0x000ea20000001000 */
[----:B0-----:R-:W-:-:S07]  /*04e0*/  FADD.FTZ R10, R10, 1 ;  /* 0x3f8000000a0a7421 */ /* 0x001fce0000010000 */
[----:B------:R-:W0:Y:S01]  /*04f0*/  MUFU.RCP R17, R17 ;  /* 0x0000001100117308 */ /* 0x000e220000001000 */
[----:B-1----:R-:W-:-:S07]  /*0500*/  FADD.FTZ R13, R11, 1 ;  /* 0x3f8000000b0d7421 */ /* 0x002fce0000010000 */
[----:B------:R-:W1:Y:S01]  /*0510*/  MUFU.RCP R18, R18 ;  /* 0x0000001200127308 */ /* 0x000e620000001000 */
[----:B--2---:R-:W-:-:S07]  /*0520*/  FSETP.NE.FTZ.AND P2, PT, |R16|, +INF , PT ;  /* 0x7f8000001000780b */ /* 0x004fce0003f55200 */
[----:B------:R-:W2:Y:S01]  /*0530*/  MUFU.RCP R19, R19 ;  /* 0x0000001300137308 */ /* 0x000ea20000001000 */
[----:B0-----:R-:W-:-:S04]  /*0540*/  FSETP.NE.FTZ.AND P3, PT, |R17|, +INF , PT ;  /* 0x7f8000001100780b */ /* 0x001fc80003f75200 */
[----:B------:R-:W-:-:S03]  /*0550*/  FSEL R11, R17, RZ, P3 ;  /* 0x000000ff110b7208 */ /* 0x000fc60001800000 */
[----:B------:R-:W0:Y:S01]  /*0560*/  MUFU.RCP R20, R20 ;  /* 0x0000001400147308 */ /* 0x000e220000001000 */
[----:B-1----:R-:W-:-:S04]  /*0570*/  FSETP.NE.FTZ.AND P4, PT, |R18|, +INF , PT ;  /* 0x7f8000001200780b */ /* 0x002fc80003f95200 */
[----:B------:R-:W-:-:S03]  /*0580*/  FSEL R12, R18, RZ, P4 ;  /* 0x000000ff120c7208 */ /* 0x000fc60002000000 */
[----:B------:R-:W1:Y:S01]  /*0590*/  MUFU.RCP R21, R21 ;  /* 0x0000001500157308 */ /* 0x000e620000001000 */
[----:B--2---:R-:W-:-:S07]  /*05a0*/  FSETP.NE.FTZ.AND P5, PT, |R19|, +INF , PT ;  /* 0x7f8000001300780b */ /* 0x004fce0003fb5200 */
[----:B------:R-:W-:Y:S01]  /*05b0*/  MUFU.RCP R6, R6 ;  /* 0x0000000600067308 */ /* 0x000fe20000001000 */
[----:B0-----:R-:W-:-:S04]  /*05c0*/  FSETP.NE.FTZ.AND P0, PT, |R20|, +INF , PT ;  /* 0x7f8000001400780b */ /* 0x001fc80003f15200 */
[----:B------:R-:W-:-:S03]  /*05d0*/  FSEL R14, R20, RZ, P0 ;  /* 0x000000ff140e7208 */ /* 0x000fc60000000000 */
[----:B------:R-:W0:Y:S01]  /*05e0*/  MUFU.RCP R7, R7 ;  /* 0x0000000700077308 */ /* 0x000e220000001000 */
[----:B-1----:R-:W-:-:S04]  /*05f0*/  FSETP.NE.FTZ.AND P1, PT, |R21|, +INF , PT ;  /* 0x7f8000001500780b */ /* 0x002fc80003f35200 */
[----:B------:R-:W-:-:S03]  /*0600*/  FSEL R15, R21, RZ, P1 ;  /* 0x000000ff150f7208 */ /* 0x000fc60000800000 */
[----:B------:R-:W1:Y:S08]  /*0610*/  MUFU.RCP R2, R2 ;  /* 0x0000000200027308 */ /* 0x000e700000001000 */
[----:B------:R-:W-:Y:S01]  /*0620*/  MUFU.RCP R3, R3 ;  /* 0x0000000300037308 */ /* 0x000fe20000001000 */
[----:B0-----:R-:W-:-:S04]  /*0630*/  FSETP.NE.FTZ.AND P3, PT, |R7|, +INF , PT ;  /* 0x7f8000000700780b */ /* 0x001fc80003f75200 */
[----:B------:R-:W-:-:S03]  /*0640*/  FSEL R17, R7, RZ, P3 ;  /* 0x000000ff07117208 */ /* 0x000fc60001800000 */
[----:B------:R-:W0:Y:S01]  /*0650*/  MUFU.RCP R4, R4 ;  /* 0x0000000400047308 */ /* 0x000e220000001000 */
[----:B-1----:R-:W-:-:S04]  /*0660*/  FSETP.NE.FTZ.AND P4, PT, |R2|, +INF , PT ;  /* 0x7f8000000200780b */ /* 0x002fc80003f95200 */
[----:B------:R-:W-:-:S03]  /*0670*/  FSEL R18, R2, RZ, P4 ;  /* 0x000000ff02127208 */ /* 0x000fc60002000000 */
[----:B------:R-:W1:Y:S08]  /*0680*/  MUFU.RCP R5, R5 ;  /* 0x0000000500057308 */ /* 0x000e700000001000 */
[----:B------:R2:W3:Y:S01]  /*0690*/  MUFU.RCP R22, R10 ;  /* 0x0000000a00167308 */ /* 0x0004e20000001000 */
[----:B0-----:R-:W-:-:S04]  /*06a0*/  FSETP.NE.FTZ.AND P0, PT, |R4|, +INF , PT ;  /* 0x7f8000000400780b */ /* 0x001fc80003f15200 */
[----:B------:R-:W-:-:S03]  /*06b0*/  FSEL R20, R4, RZ, P0 ;  /* 0x000000ff04147208 */ /* 0x000fc60000000000 */
[----:B------:R0:W4:Y:S01]  /*06c0*/  MUFU.RCP R23, R13 ;  /* 0x0000000d00177308 */ /* 0x0001220000001000 */
[----:B--2---:R-:W-:Y:S02]  /*06d0*/  FSEL R10, R16, RZ, P2 ;  /* 0x000000ff100a7208 */ /* 0x004fe40001000000 */
[C---:B------:R-:W-:Y:S02]  /*06e0*/  FSETP.NE.FTZ.AND P2, PT, |R6|.reuse, +INF , PT ;  /* 0x7f8000000600780b */ /* 0x040fe40003f55200 */
[----:B-1----:R-:W-:Y:S02]  /*06f0*/  FSETP.NE.FTZ.AND P1, PT, |R5|, +INF , PT ;  /* 0x7f8000000500780b */ /* 0x002fe40003f35200 */
[----:B------:R-:W-:Y:S02]  /*0700*/  FSEL R16, R6, RZ, P2 ;  /* 0x000000ff06107208 */ /* 0x000fe40001000000 */
[----:B0-----:R-:W-:Y:S02]  /*0710*/  FSEL R13, R19, RZ, P5 ;  /* 0x000000ff130d7208 */ /* 0x001fe40002800000 */
[----:B------:R-:W-:-:S02]  /*0720*/  FSETP.NE.FTZ.AND P5, PT, |R3|, +INF , PT ;  /* 0x7f8000000300780b */ /* 0x000fc40003fb5200 */
[C---:B---3--:R-:W-:Y:S02]  /*0730*/  FSETP.NE.FTZ.AND P2, PT, |R22|.reuse, +INF , PT ;  /* 0x7f8000001600780b */ /* 0x048fe40003f55200 */
[----:B------:R-:W-:Y:S02]  /*0740*/  FSEL R19, R3, RZ, P5 ;  /* 0x000000ff03137208 */ /* 0x000fe40002800000 */
[----:B----4-:R-:W-:Y:S02]  /*0750*/  FSETP.NE.FTZ.AND P3, PT, |R23|, +INF , PT ;  /* 0x7f8000001700780b */ /* 0x010fe40003f75200 */
        /* <DEDUP_REMOVED lines=35> */
.L_x_1168:
        /* <DEDUP_REMOVED lines=14> */
.L_x_1169:
        /* <DEDUP_REMOVED lines=14> */
.L_x_1175:
        /* <DEDUP_REMOVED lines=144> */
.L_x_1172:
[----:B-123--:R-:W-:Y:S05]  /*1450*/  BSYNC.RECONVERGENT B0 ;  /* 0x0000000000007941 */ /* 0x00efea0003800200 */
.L_x_1171:
        /* <DEDUP_REMOVED lines=50> */
.L_x_1174:
[----:B------:R-:W-:Y:S05]  /*1780*/  BSYNC.RECONVERGENT B0 ;  /* 0x0000000000007941 */ /* 0x000fea0003800200 */
.L_x_1173:
[----:B------:R-:W-:Y:S02]  /*1790*/  VIADD R41, R41, UR11 ;  /* 0x0000000b29297c36 */ /* 0x000fe40008000000 */
[----:B------:R-:W-:Y:S01]  /*17a0*/  VIADD R39, R39, 0x1 ;  /* 0x0000000127277836 */ /* 0x000fe20000000000 */
[----:B------:R-:W-:Y:S06]  /*17b0*/  @P0 BRA `(.L_x_1175) ;  /* 0xfffffff000e40947 */ /* 0x000fec000383ffff */
.L_x_1170:
        /* <DEDUP_REMOVED lines=22> */
.L_x_1177:
        /* <DEDUP_REMOVED lines=55> */
.L_x_1176:
        /* <DEDUP_REMOVED lines=34> */
.L_x_1178:
        /* <DEDUP_REMOVED lines=22> */
.L_x_1179:
[----:B------:R-:W-:Y:S05]  /*2010*/  @!P1 EXIT ;  /* 0x000000000000994d */ /* 0x000fea0003800000 */
[----:B01--4-:R-:W0:Y:S01]  /*2020*/  LDC.64 R4, c[0x0][0x390] ;  /* 0x0000e400ff047b82 */ /* 0x013e220000000a00 */
[----:B------:R1:W2:Y:S01]  /*2030*/  MUFU.RCP R11, R38 ;  /* 0x00000026000b7308 */ /* 0x0002a20000001000 */
[----:B------:R-:W-:Y:S02]  /*2040*/  IMAD.IADD R7, R0, 0x1, R7 ;  /* 0x0000000100077824 */ /* 0x000fe400078e0207 */
[----:B------:R-:W-:-:S07]  /*2050*/  IMAD.MOV R6, RZ, RZ, -R6 ;  /* 0x000000ffff067224 */ /* 0x000fce00078e0a06 */
.L_x_1180:
        /* <DEDUP_REMOVED lines=9> */
.L_x_1181:
        /* <DEDUP_REMOVED lines=9> */
.L_x_3828:


//--------------------- .text._ZN4vllm3moe10topkGatingILi12ELi384ELi4ELi8ELi32ElfLNS0_11ScoringFuncE1EEEvPKT5_PKbPfiPT4_PiiiibPKf --------------------------
	.section	.text._ZN4vllm3moe10topkGatingILi12ELi384ELi4ELi8ELi32ElfLNS0_11ScoringFuncE1EEEvPKT5_PKbPfiPT4_PiiiibPKf,"ax",@progbits
	.align	128
        .global         _ZN4vllm3moe10topkGatingILi12ELi384ELi4ELi8ELi32ElfLNS0_11ScoringFuncE1EEEvPKT5_PKbPfiPT4_PiiiibPKf
        .type           _ZN4vllm3moe10topkGatingILi12ELi384ELi4ELi8ELi32ElfLNS0_11ScoringFuncE1EEEvPKT5_PKbPfiPT4_PiiiibPKf,@function
        .size           _ZN4vllm3moe10topkGatingILi12ELi384ELi4ELi8ELi32ElfLNS0_11ScoringFuncE1EEEvPKT5_PKbPfiPT4_PiiiibPKf,(.L_x_3829 - _ZN4vllm3moe10topkGatingILi12ELi384ELi4ELi8ELi32ElfLNS0_11ScoringFuncE1EEEvPKT5_PKbPfiPT4_PiiiibPKf)
        .other          _ZN4vllm3moe10topkGatingILi12ELi384ELi4ELi8ELi32ElfLNS0_11ScoringFuncE1EEEvPKT5_PKbPfiPT4_PiiiibPKf,@"STO_CUDA_ENTRY STV_DEFAULT"
_ZN4vllm3moe10topkGatingILi12ELi384ELi4ELi8ELi32ElfLNS0_11ScoringFuncE1EEEvPKT5_PKbPfiPT4_PiiiibPKf:
.text._ZN4vllm3moe10topkGatingILi12ELi384ELi4ELi8ELi32ElfLNS0_11ScoringFuncE1EEEvPKT5_PKbPfiPT4_PiiiibPKf:
        /* <DEDUP_REMOVED lines=49> */
[----:B0-----:R-:W-:-:S07]  /*0310*/  FADD.FTZ R14, R14, 1 ;  /* 0x3f8000000e0e7421 */ /* 0x001fce0000010000 */
[----:B------:R-:W0:Y:S01]  /*0320*/  MUFU.EX2 R17, R17 ;  /* 0x0000001100117308 */ /* 0x000e220000000800 */
[----:B-1----:R-:W-:-:S07]  /*0330*/  FADD.FTZ R15, R15, 1 ;  /* 0x3f8000000f0f7421 */ /* 0x002fce0000010000 */
[----:B------:R-:W1:Y:S01]  /*0340*/  MUFU.EX2 R18, R18 ;  /* 0x0000001200127308 */ /* 0x000e620000000800 */
[----:B--2---:R-:W-:-:S07]  /*0350*/  FADD.FTZ R16, R16, 1 ;  /* 0x3f80000010107421 */ /* 0x004fce0000010000 */
[----:B------:R-:W2:Y:S01]  /*0360*/  MUFU.EX2 R19, R19 ;  /* 0x0000001300137308 */ /* 0x000ea20000000800 */
[----:B0-----:R-:W-:Y:S01]  /*0370*/  FADD.FTZ R17, R17, 1 ;  /* 0x3f80000011117421 */ /* 0x001fe20000010000 */
[----:B------:R-:W-:-:S04]  /*0380*/  ISETP.EQ.OR P0, PT, R10, RZ, !P0 ;  /* 0x000000ff0a00720c */ /* 0x000fc80004702670 */
[----:B------:R-:W-:Y:S02]  /*0390*/  P2R R39, PR, RZ, 0x1 ;  /* 0x00000001ff277803 */ /* 0x000fe40000000000 */
        /* <DEDUP_REMOVED lines=17> */
[----:B0-----:R-:W-:-:S07]  /*04b0*/  FSETP.NE.FTZ.AND P3, PT, |R14|, +INF , PT ;  /* 0x7f8000000e00780b */ /* 0x001fce0003f75200 */
        /* <DEDUP_REMOVED lines=9> */
[----:B--2---:R-:W-:Y:S02]  /*0550*/  FSETP.NE.FTZ.AND P2, PT, |R19|, +INF , PT ;  /* 0x7f8000001300780b */ /* 0x004fe40003f55200 */
[----:B0-----:R-:W-:-:S05]  /*0560*/  FSEL R4, R14, RZ, P3 ;  /* 0x000000ff0e047208 */ /* 0x001fca0001800000 */
[----:B------:R0:W2:Y:S01]  /*0570*/  MUFU.RCP R13, R6 ;  /* 0x00000006000d7308 */ /* 0x0000a20000001000 */
[----:B---3--:R-:W-:Y:S02]  /*0580*/  FSETP.NE.FTZ.AND P3, PT, |R11|, +INF , PT ;  /* 0x7f8000000b00780b */ /* 0x008fe40003f75200 */
[----:B-1----:R-:W-:Y:S02]  /*0590*/  FSEL R5, R15, RZ, P4 ;  /* 0x000000ff0f057208 */ /* 0x002fe40002000000 */
[----:B------:R-:W-:-:S03]  /*05a0*/  FSEL R10, R11, RZ, P3 ;  /* 0x000000ff0b0a7208 */ /* 0x000fc60001800000 */
[----:B------:R1:W3:Y:S01]  /*05b0*/  MUFU.RCP R20, R7 ;  /* 0x0000000700147308 */ /* 0x0002e20000001000 */
[----:B----4-:R-:W-:Y:S02]  /*05c0*/  FSETP.NE.FTZ.AND P4, PT, |R12|, +INF , PT ;  /* 0x7f8000000c00780b */ /* 0x010fe40003f95200 */
[----:B0-----:R-:W-:Y:S02]  /*05d0*/  FSEL R6, R16, RZ, P5 ;  /* 0x000000ff10067208 */ /* 0x001fe40002800000 */
[----:B------:R-:W-:-:S03]  /*05e0*/  FSEL R11, R12, RZ, P4 ;  /* 0x000000ff0c0b7208 */ /* 0x000fc60002000000 */
[----:B------:R0:W4:Y:S01]  /*05f0*/  MUFU.RCP R21, R8 ;  /* 0x0000000800157308 */ /* 0x0001220000001000 */
[----:B--2---:R-:W-:Y:S02]  /*0600*/  FSETP.NE.FTZ.AND P5, PT, |R13|, +INF , PT ;  /* 0x7f8000000d00780b */ /* 0x004fe40003fb5200 */
[----:B-1----:R-:W-:Y:S02]  /*0610*/  FSEL R7, R17, RZ, P0 ;  /* 0x000000ff11077208 */ /* 0x002fe40000000000 */
[----:B------:R-:W-:-:S03]  /*0620*/  FSEL R12, R13, RZ, P5 ;  /* 0x000000ff0d0c7208 */ /* 0x000fc60002800000 */
[----:B------:R1:W2:Y:S01]  /*0630*/  MUFU.RCP R22, R9 ;  /* 0x0000000900167308 */ /* 0x0002a20000001000 */
[----:B0-----:R-:W-:Y:S02]  /*0640*/  FSEL R8, R18, RZ, P1 ;  /* 0x000000ff12087208 */ /* 0x001fe40000800000 */
[----:B---3--:R-:W-:-:S04]  /*0650*/  FSETP.NE.FTZ.AND P0, PT, |R20|, +INF , PT ;  /* 0x7f8000001400780b */ /* 0x008fc80003f15200 */
[----:B------:R-:W-:Y:S02]  /*0660*/  FSEL R13, R20, RZ, P0 ;  /* 0x000000ff140d7208 */ /* 0x000fe40000000000 */
[----:B-1----:R-:W-:Y:S02]  /*0670*/  FSEL R9, R19, RZ, P2 ;  /* 0x000000ff13097208 */ /* 0x002fe40001000000 */
[----:B----4-:R-:W-:-:S04]  /*0680*/  FSETP.NE.FTZ.AND P1, PT, |R21|, +INF , PT ;  /* 0x7f8000001500780b */ /* 0x010fc80003f35200 */
        /* <DEDUP_REMOVED lines=31> */
.L_x_1182:
        /* <DEDUP_REMOVED lines=12> */
.L_x_1183:
        /* <DEDUP_REMOVED lines=14> */
.L_x_1189:
        /* <DEDUP_REMOVED lines=133> */
.L_x_1186:
[----:B-123--:R-:W-:Y:S05]  /*1270*/  BSYNC.RECONVERGENT B0 ;  /* 0x0000000000007941 */ /* 0x00efea0003800200 */
.L_x_1185:
        /* <DEDUP_REMOVED lines=46> */
.L_x_1188:
[----:B------:R-:W-:Y:S05]  /*1560*/  BSYNC.RECONVERGENT B0 ;  /* 0x0000000000007941 */ /* 0x000fea0003800200 */
.L_x_1187:
[----:B------:R-:W-:Y:S02]  /*1570*/  VIADD R37, R37, UR11 ;  /* 0x0000000b25257c36 */ /* 0x000fe40008000000 */
[----:B------:R-:W-:Y:S01]  /*1580*/  VIADD R35, R35, 0x1 ;  /* 0x0000000123237836 */ /* 0x000fe20000000000 */
[----:B------:R-:W-:Y:S06]  /*1590*/  @P0 BRA `(.L_x_1189) ;  /* 0xfffffff400200947 */ /* 0x000fec000383ffff */
.L_x_1184:
        /* <DEDUP_REMOVED lines=22> */
.L_x_1191:
        /* <DEDUP_REMOVED lines=55> */
.L_x_1190:
        /* <DEDUP_REMOVED lines=34> */
.L_x_1192:
        /* <DEDUP_REMOVED lines=22> */
.L_x_1193:
[----:B------:R-:W-:Y:S05]  /*1df0*/  @!P1 EXIT ;  /* 0x000000000000994d */ /* 0x000fea0003800000 */
[----:B01----:R-:W0:Y:S01]  /*1e00*/  LDC.64 R6, c[0x0][0x390] ;  /* 0x0000e400ff067b82 */ /* 0x003e220000000a00 */
[----:B----4-:R1:W2:Y:S01]  /*1e10*/  MUFU.RCP R11, R34 ;  /* 0x00000022000b7308 */ /* 0x0102a20000001000 */
[----:B------:R-:W-:Y:S02]  /*1e20*/  IMAD.IADD R5, R0, 0x1, R5 ;  /* 0x0000000100057824 */ /* 0x000fe400078e0205 */
[----:B------:R-:W-:-:S07]  /*1e30*/  IMAD.MOV R21, RZ, RZ, -R21 ;  /* 0x000000ffff157224 */ /* 0x000fce00078e0a15 */
.L_x_1194:
        /* <DEDUP_REMOVED lines=9> */
.L_x_1195:
        /* <DEDUP_REMOVED lines=11> */
.L_x_3829:


//--------------------- .text._ZN4vllm3moe10topkGatingILi10ELi320ELi4ELi8ELi32ElfLNS0_11ScoringFuncE1EEEvPKT5_PKbPfiPT4_PiiiibPKf --------------------------
	.section	.text._ZN4vllm3moe10topkGatingILi10ELi320ELi4ELi8ELi32ElfLNS0_11ScoringFuncE1EEEvPKT5_PKbPfiPT4_PiiiibPKf,"ax",@progbits
	.align	128
        .global         _ZN4vllm3moe10topkGatingILi10ELi320ELi4ELi8ELi32ElfLNS0_11ScoringFuncE1EEEvPKT5_PKbPfiPT4_PiiiibPKf
        .type           _ZN4vllm3moe10topkGatingILi10ELi320ELi4ELi8ELi32ElfLNS0_11ScoringFuncE1EEEvPKT5_PKbPfiPT4_PiiiibPKf,@function
        .size           _ZN4vllm3moe10topkGatingILi10ELi320ELi4ELi8ELi32ElfLNS0_11ScoringFuncE1EEEvPKT5_PKbPfiPT4_PiiiibPKf,(.L_x_3830 - _ZN4vllm3moe10topkGatingILi10ELi320ELi4ELi8ELi32ElfLNS0_11ScoringFuncE1EEEvPKT5_PKbPfiPT4_PiiiibPKf)
        .other          _ZN4vllm3moe10topkGatingILi10ELi320ELi4ELi8ELi32ElfLNS0_11ScoringFuncE1EEEvPKT5_PKbPfiPT4_PiiiibPKf,@"STO_CUDA_ENTRY STV_DEFAULT"
_ZN4vllm3moe10topkGatingILi10ELi320ELi4ELi8ELi32ElfLNS0_11ScoringFuncE1EEEvPKT5_PKbPfiPT4_PiiiibPKf:
.text._ZN4vllm3moe10topkGatingILi10ELi320ELi4ELi8ELi32ElfLNS0_11ScoringFuncE1EEEvPKT5_PKbPfiPT4_PiiiibPKf:
        /* <DEDUP_REMOVED lines=44> */
[----:B------:R-:W-:-:S06]  /*02c0*/  FMUL.FTZ R5, R5, -1.4426950216293334961 ;  /* 0xbfb8aa3b05057820 */ /* 0x000fcc0000410000 */
[----:B------:R-:W2:Y:S01]  /*02d0*/  MUFU.EX2 R14, R14 ;  /* 0x0000000e000e7308 */ /* 0x000ea20000000800 */
[----:B0-----:R-:W-:-:S07]  /*02e0*/  FADD.FTZ R12, R12, 1 ;  /* 0x3f8000000c0c7421 */ /* 0x001fce0000010000 */
[----:B------:R-:W0:Y:S01]  /*02f0*/  MUFU.EX2 R15, R15 ;  /* 0x0000000f000f7308 */ /* 0x000e220000000800 */
[----:B-1----:R-:W-:-:S07]  /*0300*/  FADD.FTZ R13, R13, 1 ;  /* 0x3f8000000d0d7421 */ /* 0x002fce0000010000 */
[----:B------:R-:W1:Y:S01]  /*0310*/  MUFU.EX2 R16, R16 ;  /* 0x0000001000107308 */ /* 0x000e620000000800 */
[----:B--2---:R-:W-:Y:S01]  /*0320*/  FADD.FTZ R14, R14, 1 ;  /* 0x3f8000000e0e7421 */ /* 0x004fe20000010000 */
[----:B------:R-:W-:-:S06]  /*0330*/  ISETP.EQ.OR P0, PT, R6, RZ, !P0 ;  /* 0x000000ff0600720c */ /* 0x000fcc0004702670 */
[----:B------:R-:W2:Y:S01]  /*0340*/  MUFU.EX2 R17, R17 ;  /* 0x0000001100117308 */ /* 0x000ea20000000800 */
[----:B0-----:R-:W-:Y:S01]  /*0350*/  FADD.FTZ R15, R15, 1 ;  /* 0x3f8000000f0f7421 */ /* 0x001fe20000010000 */
[----:B------:R-:W-:-:S06]  /*0360*/  P2R R34, PR, RZ, 0x1 ;  /* 0x00000001ff227803 */ /* 0x000fcc0000000000 */
        /* <DEDUP_REMOVED lines=64> */
.L_x_1196:
        /* <DEDUP_REMOVED lines=10> */
.L_x_1197:
        /* <DEDUP_REMOVED lines=14> */
.L_x_1203:
        /* <DEDUP_REMOVED lines=124> */
.L_x_1200:
[----:B-123--:R-:W-:Y:S05]  /*10b0*/  BSYNC.RECONVERGENT B0 ;  /* 0x0000000000007941 */ /* 0x00efea0003800200 */
.L_x_1199:
        /* <DEDUP_REMOVED lines=42> */
.L_x_1202:
[----:B------:R-:W-:Y:S05]  /*1360*/  BSYNC.RECONVERGENT B0 ;  /* 0x0000000000007941 */ /* 0x000fea0003800200 */
.L_x_1201:
[----:B------:R-:W-:Y:S02]  /*1370*/  VIADD R21, R21, UR11 ;  /* 0x0000000b15157c36 */ /* 0x000fe40008000000 */
[----:B------:R-:W-:Y:S01]  /*1380*/  VIADD R23, R23, 0x1 ;  /* 0x0000000117177836 */ /* 0x000fe20000000000 */
[----:B------:R-:W-:Y:S06]  /*1390*/  @P0 BRA `(.L_x_1203) ;  /* 0xfffffff400540947 */ /* 0x000fec000383ffff */
.L_x_1198:
        /* <DEDUP_REMOVED lines=22> */
.L_x_1205:
        /* <DEDUP_REMOVED lines=55> */
.L_x_1204:
        /* <DEDUP_REMOVED lines=34> */
.L_x_1206:
        /* <DEDUP_REMOVED lines=22> */
.L_x_1207:
[----:B------:R-:W-:Y:S05]  /*1bf0*/  @!P1 EXIT ;  /* 0x000000000000994d */ /* 0x000fea0003800000 */
[----:B01--4-:R-:W0:Y:S01]  /*1c00*/  LDC.64 R4, c[0x0][0x390] ;  /* 0x0000e400ff047b82 */ /* 0x013e220000000a00 */
[----:B------:R1:W2:Y:S01]  /*1c10*/  MUFU.RCP R11, R22 ;  /* 0x00000016000b7308 */ /* 0x0002a20000001000 */
[----:B------:R-:W-:Y:S02]  /*1c20*/  IMAD.IADD R7, R0, 0x1, R7 ;  /* 0x0000000100077824 */ /* 0x000fe400078e0207 */
[----:B------:R-:W-:-:S07]  /*1c30*/  IMAD.MOV R6, RZ, RZ, -R6 ;  /* 0x000000ffff067224 */ /* 0x000fce00078e0a06 */
.L_x_1208:
        /* <DEDUP_REMOVED lines=9> */
.L_x_1209:
        /* <DEDUP_REMOVED lines=11> */
.L_x_3830:


//--------------------- .text._ZN4vllm3moe10topkGatingILi6ELi192ELi4ELi8ELi32ElfLNS0_11ScoringFuncE1EEEvPKT5_PKbPfiPT4_PiiiibPKf --------------------------
	.section	.text._ZN4vllm3moe10topkGatingILi6ELi192ELi4ELi8ELi32ElfLNS0_11ScoringFuncE1EEEvPKT5_PKbPfiPT4_PiiiibPKf,"ax",@progbits
	.align	128
        .global         _ZN4vllm3moe10topkGatingILi6ELi192ELi4ELi8ELi32ElfLNS0_11ScoringFuncE1EEEvPKT5_PKbPfiPT4_PiiiibPKf
        .type           _ZN4vllm3moe10topkGatingILi6ELi192ELi4ELi8ELi32ElfLNS0_11ScoringFuncE1EEEvPKT5_PKbPfiPT4_PiiiibPKf,@function
        .size           _ZN4vllm3moe10topkGatingILi6ELi192ELi4ELi8ELi32ElfLNS0_11ScoringFuncE1EEEvPKT5_PKbPfiPT4_PiiiibPKf,(.L_x_3831 - _ZN4vllm3moe10topkGatingILi6ELi192ELi4ELi8ELi32ElfLNS0_11ScoringFuncE1EEEvPKT5_PKbPfiPT4_PiiiibPKf)
        .other          _ZN4vllm3moe10topkGatingILi6ELi192ELi4ELi8ELi32ElfLNS0_11ScoringFuncE1EEEvPKT5_PKbPfiPT4_PiiiibPKf,@"STO_CUDA_ENTRY STV_DEFAULT"
_ZN4vllm3moe10topkGatingILi6ELi192ELi4ELi8ELi32ElfLNS0_11ScoringFuncE1EEEvPKT5_PKbPfiPT4_PiiiibPKf:
.text._ZN4vllm3moe10topkGatingILi6ELi192ELi4ELi8ELi32ElfLNS0_11ScoringFuncE1EEEvPKT5_PKbPfiPT4_PiiiibPKf:
        /* <DEDUP_REMOVED lines=20> */
[----:B-1----:R-:W3:Y:S04]  /*0140*/  LDG.E.64 R6, desc[UR6][R12.64] ;  /* 0x000000060c067981 */ /* 0x002ee8000c1e1b00 */
[----:B------:R-:W4:Y:S04]  /*0150*/  LDG.E.64 R4, desc[UR6][R12.64+0x100] ;  /* 0x000100060c047981 */ /* 0x000f28000c1e1b00 */
[----:B------:R-:W5:Y:S01]  /*0160*/  LDG.E.64 R8, desc[UR6][R12.64+0x200] ;  /* 0x000200060c087981 */ /* 0x000f62000c1e1b00 */
        /* <DEDUP_REMOVED lines=15> */
[----:B------:R-:W2:Y:S01]  /*0260*/  @P0 LDG.E R17, desc[UR6][R20.64+0x204] ;  /* 0x0002040614110981 */ /* 0x000ea2000c1e1900 */
[----:B------:R-:W-:Y:S01]  /*0270*/  LOP3.LUT R3, R3, 0x1f, RZ, 0xc0, !PT ;  /* 0x0000001f03037812 */ /* 0x000fe200078ec0ff */
[----:B---3--:R-:W-:Y:S01]  /*0280*/  FMUL.FTZ R6, R6, -1.4426950216293334961 ;  /* 0xbfb8aa3b06067820 */ /* 0x008fe20000410000 */
[----:B------:R-:W-:Y:S01]  /*0290*/  FMUL.FTZ R7, R7, -1.4426950216293334961 ;  /* 0xbfb8aa3b07077820 */ /* 0x000fe20000410000 */
[----:B----4-:R-:W-:Y:S01]  /*02a0*/  FMUL.FTZ R11, R5, -1.4426950216293334961 ;  /* 0xbfb8aa3b050b7820 */ /* 0x010fe20000410000 */
[----:B------:R-:W-:-:S03]  /*02b0*/  FMUL.FTZ R4, R4, -1.4426950216293334961 ;  /* 0xbfb8aa3b04047820 */ /* 0x000fc60000410000 */
[----:B------:R-:W1:Y:S01]  /*02c0*/  MUFU.EX2 R6, R6 ;  /* 0x0000000600067308 */ /* 0x000e620000000800 */
[----:B-----5:R-:W-:Y:S01]  /*02d0*/  FMUL.FTZ R15, R8, -1.4426950216293334961 ;  /* 0xbfb8aa3b080f7820 */ /* 0x020fe20000410000 */
[----:B------:R-:W-:-:S06]  /*02e0*/  FMUL.FTZ R9, R9, -1.4426950216293334961 ;  /* 0xbfb8aa3b09097820 */ /* 0x000fcc0000410000 */
[----:B------:R-:W3:Y:S08]  /*02f0*/  MUFU.EX2 R7, R7 ;  /* 0x0000000700077308 */ /* 0x000ef00000000800 */
[----:B------:R-:W4:Y:S08]  /*0300*/  MUFU.EX2 R11, R11 ;  /* 0x0000000b000b7308 */ /* 0x000f300000000800 */
[----:B------:R-:W5:Y:S08]  /*0310*/  MUFU.EX2 R4, R4 ;  /* 0x0000000400047308 */ /* 0x000f700000000800 */
[----:B------:R-:W0:Y:S08]  /*0320*/  MUFU.EX2 R18, R9 ;  /* 0x0000000900127308 */ /* 0x000e300000000800 */
[----:B------:R-:W0:Y:S01]  /*0330*/  MUFU.EX2 R15, R15 ;  /* 0x0000000f000f7308 */ /* 0x000e220000000800 */
[----:B-1----:R-:W-:Y:S01]  /*0340*/  FADD.FTZ R5, R6, 1 ;  /* 0x3f80000006057421 */ /* 0x002fe20000010000 */
[----:B---3--:R-:W-:Y:S01]  /*0350*/  FADD.FTZ R7, R7, 1 ;  /* 0x3f80000007077421 */ /* 0x008fe20000010000 */
[----:B----4-:R-:W-:Y:S01]  /*0360*/  FADD.FTZ R11, R11, 1 ;  /* 0x3f8000000b0b7421 */ /* 0x010fe20000010000 */
[----:B-----5:R-:W-:-:S04]  /*0370*/  FADD.FTZ R4, R4, 1 ;  /* 0x3f80000004047421 */ /* 0x020fc80000010000 */
[----:B------:R-:W1:Y:S01]  /*0380*/  MUFU.RCP R5, R5 ;  /* 0x0000000500057308 */ /* 0x000e620000001000 */
[----:B0-----:R-:W-:-:S07]  /*0390*/  FADD.FTZ R18, R18, 1 ;  /* 0x3f80000012127421 */ /* 0x001fce0000010000 */
[----:B------:R-:W0:Y:S01]  /*03a0*/  MUFU.RCP R7, R7 ;  /* 0x0000000700077308 */ /* 0x000e220000001000 */
[----:B------:R-:W-:-:S07]  /*03b0*/  FADD.FTZ R6, R15, 1 ;  /* 0x3f8000000f067421 */ /* 0x000fce0000010000 */
[----:B------:R-:W3:Y:S08]  /*03c0*/  MUFU.RCP R8, R4 ;  /* 0x0000000400087308 */ /* 0x000ef00000001000 */
[----:B------:R-:W4:Y:S01]  /*03d0*/  MUFU.RCP R11, R11 ;  /* 0x0000000b000b7308 */ /* 0x000f220000001000 */
[----:B------:R-:W-:-:S07]  /*03e0*/  IMAD.U32 R15, RZ, RZ, UR4 ;  /* 0x00000004ff0f7e24 */ /* 0x000fce000f8e00ff */
[----:B------:R5:W5:Y:S01]  /*03f0*/  MUFU.RCP R9, R6 ;  /* 0x0000000600097308 */ /* 0x000b620000001000 */
[----:B--2---:R-:W-:-:S07]  /*0400*/  ISETP.EQ.OR P1, PT, R10, RZ, !P1 ;  /* 0x000000ff0a00720c */ /* 0x004fce0004f22670 */
[----:B------:R-:W2:Y:S01]  /*0410*/  MUFU.RCP R18, R18 ;  /* 0x0000001200127308 */ /* 0x000ea20000001000 */
[----:B------:R-:W-:Y:S02]  /*0420*/  P2R R25, PR, RZ, 0x2 ;  /* 0x00000002ff197803 */ /* 0x000fe40000000000 */
[----:B------:R-:W-:Y:S02]  /*0430*/  ISETP.GE.AND P1, PT, R15, 0x1, PT ;  /* 0x000000010f00780c */ /* 0x000fe40003f26270 */
[----:B-1----:R-:W-:Y:S02]  /*0440*/  FSETP.NE.FTZ.AND P5, PT, |R5|, +INF , PT ;  /* 0x7f8000000500780b */ /* 0x002fe40003fb5200 */
[----:B0-----:R-:W-:Y:S02]  /*0450*/  FSETP.NE.FTZ.AND P2, PT, |R7|, +INF , PT ;  /* 0x7f8000000700780b */ /* 0x001fe40003f55200 */
[----:B---3--:R-:W-:Y:S02]  /*0460*/  FSETP.NE.FTZ.AND P3, PT, |R8|, +INF , PT ;  /* 0x7f8000000800780b */ /* 0x008fe40003f75200 */
[----:B----4-:R-:W-:-:S02]  /*0470*/  FSETP.NE.FTZ.AND P4, PT, |R11|, +INF , PT ;  /* 0x7f8000000b00780b */ /* 0x010fc40003f95200 */
[----:B------:R-:W-:Y:S02]  /*0480*/  FSEL R5, R5, RZ, P5 ;  /* 0x000000ff05057208 */ /* 0x000fe40002800000 */
[----:B-----5:R-:W-:Y:S02]  /*0490*/  FSEL R6, R7, RZ, P2 ;  /* 0x000000ff07067208 */ /* 0x020fe40001000000 */
[----:B------:R-:W-:Y:S02]  /*04a0*/  FSETP.NE.FTZ.AND P5, PT, |R9|, +INF , PT ;  /* 0x7f8000000900780b */ /* 0x000fe40003fb5200 */
[----:B--2---:R-:W-:Y:S02]  /*04b0*/  FSETP.NE.FTZ.AND P2, PT, |R18|, +INF , PT ;  /* 0x7f8000001200780b */ /* 0x004fe40003f55200 */
        /* <DEDUP_REMOVED lines=27> */
.L_x_1215:
        /* <DEDUP_REMOVED lines=98> */
.L_x_1212:
[----:B-123--:R-:W-:Y:S05]  /*0c90*/  BSYNC.RECONVERGENT B0 ;  /* 0x0000000000007941 */ /* 0x00efea0003800200 */
.L_x_1211:
        /* <DEDUP_REMOVED lines=34> */
.L_x_1214:
[----:B------:R-:W-:Y:S05]  /*0ec0*/  BSYNC.RECONVERGENT B0 ;  /* 0x0000000000007941 */ /* 0x000fea0003800200 */
.L_x_1213:
[----:B------:R-:W-:Y:S02]  /*0ed0*/  VIADD R23, R23, UR11 ;  /* 0x0000000b17177c36 */ /* 0x000fe40008000000 */
[----:B------:R-:W-:Y:S01]  /*0ee0*/  VIADD R21, R21, 0x1 ;  /* 0x0000000115157836 */ /* 0x000fe20000000000 */
[----:B------:R-:W-:Y:S06]  /*0ef0*/  @P0 BRA `(.L_x_1215) ;  /* 0xfffffff400dc0947 */ /* 0x000fec000383ffff */
.L_x_1210:
        /* <DEDUP_REMOVED lines=22> */
.L_x_1217:
        /* <DEDUP_REMOVED lines=55> */
.L_x_1216:
        /* <DEDUP_REMOVED lines=34> */
.L_x_1218:
        /* <DEDUP_REMOVED lines=22> */
.L_x_1219:
[----:B------:R-:W-:Y:S05]  /*1750*/  @!P1 EXIT ;  /* 0x000000000000994d */ /* 0x000fea0003800000 */
[----:B01----:R-:W0:Y:S01]  /*1760*/  LDC.64 R6, c[0x0][0x390] ;  /* 0x0000e400ff067b82 */ /* 0x003e220000000a00 */
[----:B------:R1:W2:Y:S01]  /*1770*/  MUFU.RCP R11, R4 ;  /* 0x00000004000b7308 */ /* 0x0002a20000001000 */
[----:B------:R-:W-:Y:S02]  /*1780*/  IMAD.IADD R5, R0, 0x1, R5 ;  /* 0x0000000100057824 */ /* 0x000fe400078e0205 */
[----:B------:R-:W-:-:S07]  /*1790*/  IMAD.MOV R15, RZ, RZ, -R15 ;  /* 0x000000ffff0f7224 */ /* 0x000fce00078e0a0f */
.L_x_1220:
        /* <DEDUP_REMOVED lines=9> */
.L_x_1221:
        /* <DEDUP_REMOVED lines=13> */
.L_x_3831:


//--------------------- .text._ZN4vllm3moe10topkGatingILi16ELi512ELi4ELi16ELi32ElfLNS0_11ScoringFuncE1EEEvPKT5_PKbPfiPT4_PiiiibPKf --------------------------
	.section	.text._ZN4vllm3moe10topkGatingILi16ELi512ELi4ELi16ELi32ElfLNS0_11ScoringFuncE1EEEvPKT5_PKbPfiPT4_PiiiibPKf,"ax",@progbits
	.align	128
        .global         _ZN4vllm3moe10topkGatingILi16ELi512ELi4ELi16ELi32ElfLNS0_11ScoringFuncE1EEEvPKT5_PKbPfiPT4_PiiiibPKf
        .type           _ZN4vllm3moe10topkGatingILi16ELi512ELi4ELi16ELi32ElfLNS0_11ScoringFuncE1EEEvPKT5_PKbPfiPT4_PiiiibPKf,@function
        .size           _ZN4vllm3moe10topkGatingILi16ELi512ELi4ELi16ELi32ElfLNS0_11ScoringFuncE1EEEvPKT5_PKbPfiPT4_PiiiibPKf,(.L_x_3832 - _ZN4vllm3moe10topkGatingILi16ELi512ELi4ELi16ELi32ElfLNS0_11ScoringFuncE1EEEvPKT5_PKbPfiPT4_PiiiibPKf)
        .other          _ZN4vllm3moe10topkGatingILi16ELi512ELi4ELi16ELi32ElfLNS0_11ScoringFuncE1EEEvPKT5_PKbPfiPT4_PiiiibPKf,@"STO_CUDA_ENTRY STV_DEFAULT"
_ZN4vllm3moe10topkGatingILi16ELi512ELi4ELi16ELi32ElfLNS0_11ScoringFuncE1EEEvPKT5_PKbPfiPT4_PiiiibPKf:
.text._ZN4vllm3moe10topkGatingILi16ELi512ELi4ELi16ELi32ElfLNS0_11ScoringFuncE1EEEvPKT5_PKbPfiPT4_PiiiibPKf:
        /* <DEDUP_REMOVED lines=20> */
[----:B------:R-:W3:Y:S04]  /*0140*/  LDG.E.128 R8, desc[UR6][R22.64+0x200] ;  /* 0x0002000616087981 */ /* 0x000ee8000c1e1d00 */
[----:B------:R-:W4:Y:S04]  /*0150*/  LDG.E.128 R12, desc[UR6][R22.64+0x400] ;  /* 0x00040006160c7981 */ /* 0x000f28000c1e1d00 */
[----:B------:R-:W5:Y:S01]  /*0160*/  LDG.E.128 R16, desc[UR6][R22.64+0x600] ;  /* 0x0006000616107981 */ /* 0x000f62000c1e1d00 */
[----:B0-----:R-:W-:-:S04]  /*0170*/  ISETP.NE.U32.AND P0, PT, RZ, UR4, PT ;  /* 0x00000004ff007c0c */ /* 0x001fc8000bf05070 */
[----:B------:R-:W-:-:S13]  /*0180*/  ISETP.NE.AND.EX P0, PT, RZ, UR5, PT, P0 ;  /* 0x00000005ff007c0c */ /* 0x000fda000bf05300 */
[----:B------:R-:W-:-:S04]  /*0190*/  @P0 IADD3 R20, P1, PT, R0, UR4, RZ ;  /* 0x0000000400140c10 */ /* 0x000fc8000ff3e0ff */
[----:B------:R-:W-:Y:S01]  /*01a0*/  @P0 LEA.HI.X.SX32 R21, R0, UR5, 0x1, P1 ;  /* 0x0000000500150c11 */ /* 0x000fe200088f0eff */
[----:B------:R-:W0:Y:S04]  /*01b0*/  LDCU.64 UR4, c[0x0][0x3c0] ;  /* 0x00007800ff0477ac */ /* 0x000e280008000a00 */
[----:B------:R-:W5:Y:S01]  /*01c0*/  @P0 LDG.E.U8 R20, desc[UR6][R20.64] ;  /* 0x0000000614140981 */ /* 0x000f62000c1e1100 */
[----:B0-----:R-:W-:-:S04]  /*01d0*/  UISETP.NE.U32.AND UP0, UPT, UR4, URZ, UPT ;  /* 0x000000ff0400728c */ /* 0x001fc8000bf05070 */
[----:B------:R-:W-:Y:S01]  /*01e0*/  UISETP.NE.AND.EX UP0, UPT, UR5, URZ, UPT, UP0 ;  /* 0x000000ff0500728c */ /* 0x000fe2000bf05300 */
[----:B--2---:R-:W-:Y:S01]  /*01f0*/  FMUL.FTZ R4, R4, -1.4426950216293334961 ;  /* 0xbfb8aa3b04047820 */ /* 0x004fe20000410000 */
[----:B------:R-:W-:Y:S01]  /*0200*/  FMUL.FTZ R5, R5, -1.4426950216293334961 ;  /* 0xbfb8aa3b05057820 */ /* 0x000fe20000410000 */
[----:B------:R-:W-:Y:S01]  /*0210*/  FMUL.FTZ R6, R6, -1.4426950216293334961 ;  /* 0xbfb8aa3b06067820 */ /* 0x000fe20000410000 */
[----:B------:R-:W-:Y:S01]  /*0220*/  FMUL.FTZ R7, R7, -1.4426950216293334961 ;  /* 0xbfb8aa3b07077820 */ /* 0x000fe20000410000 */
[----:B---3--:R-:W-:Y:S01]  /*0230*/  FMUL.FTZ R8, R8, -1.4426950216293334961 ;  /* 0xbfb8aa3b08087820 */ /* 0x008fe20000410000 */
[----:B------:R-:W-:Y:S01]  /*0240*/  FMUL.FTZ R9, R9, -1.4426950216293334961 ;  /* 0xbfb8aa3b09097820 */ /* 0x000fe20000410000 */
[----:B------:R-:W0:Y:S01]  /*0250*/  MUFU.EX2 R4, R4 ;  /* 0x0000000400047308 */ /* 0x000e220000000800 */
[----:B------:R-:W-:Y:S01]  /*0260*/  FMUL.FTZ R10, R10, -1.4426950216293334961 ;  /* 0xbfb8aa3b0a0a7820 */ /* 0x000fe20000410000 */
[----:B------:R-:W-:Y:S01]  /*0270*/  FMUL.FTZ R11, R11, -1.4426950216293334961 ;  /* 0xbfb8aa3b0b0b7820 */ /* 0x000fe20000410000 */
[----:B----4-:R-:W-:Y:S01]  /*0280*/  FMUL.FTZ R12, R12, -1.4426950216293334961 ;  /* 0xbfb8aa3b0c0c7820 */ /* 0x010fe20000410000 */
[----:B------:R-:W-:Y:S01]  /*0290*/  FMUL.FTZ R13, R13, -1.4426950216293334961 ;  /* 0xbfb8aa3b0d0d7820 */ /* 0x000fe20000410000 */
[----:B------:R-:W-:Y:S01]  /*02a0*/  FMUL.FTZ R14, R14, -1.4426950216293334961 ;  /* 0xbfb8aa3b0e0e7820 */ /* 0x000fe20000410000 */
[----:B------:R-:W-:Y:S01]  /*02b0*/  FMUL.FTZ R15, R15, -1.4426950216293334961 ;  /* 0xbfb8aa3b0f0f7820 */ /* 0x000fe20000410000 */
[----:B-----5:R-:W-:Y:S01]  /*02c0*/  FMUL.FTZ R16, R16, -1.4426950216293334961 ;  /* 0xbfb8aa3b10107820 */ /* 0x020fe20000410000 */
[----:B------:R-:W1:Y:S01]  /*02d0*/  MUFU.EX2 R5, R5 ;  /* 0x0000000500057308 */ /* 0x000e620000000800 */
[----:B------:R-:W-:Y:S01]  /*02e0*/  FMUL.FTZ R17, R17, -1.4426950216293334961 ;  /* 0xbfb8aa3b11117820 */ /* 0x000fe20000410000 */
[----:B------:R-:W-:Y:S01]  /*02f0*/  FMUL.FTZ R18, R18, -1.4426950216293334961 ;  /* 0xbfb8aa3b12127820 */ /* 0x000fe20000410000 */
[----:B------:R-:W-:-:S05]  /*0300*/  FMUL.FTZ R19, R19, -1.4426950216293334961 ;  /* 0xbfb8aa3b13137820 */ /* 0x000fca0000410000 */
[----:B------:R-:W2:Y:S01]  /*0310*/  MUFU.EX2 R6, R6 ;  /* 0x0000000600067308 */ /* 0x000ea20000000800 */
[----:B0-----:R-:W-:-:S07]  /*0320*/  FADD.FTZ R4, R4, 1 ;  /* 0x3f80000004047421 */ /* 0x001fce0000010000 */
[----:B------:R-:W0:Y:S01]  /*0330*/  MUFU.EX2 R7, R7 ;  /* 0x0000000700077308 */ /* 0x000e220000000800 */
[----:B-1----:R-:W-:-:S07]  /*0340*/  FADD.FTZ R5, R5, 1 ;  /* 0x3f80000005057421 */ /* 0x002fce0000010000 */
[----:B------:R-:W1:Y:S01]  /*0350*/  MUFU.EX2 R8, R8 ;  /* 0x0000000800087308 */ /* 0x000e620000000800 */
[----:B--2---:R-:W-:Y:S01]  /*0360*/  FADD.FTZ R6, R6, 1 ;  /* 0x3f80000006067421 */ /* 0x004fe20000010000 */
[----:B------:R-:W-:-:S04]  /*0370*/  ISETP.EQ.OR P0, PT, R20, RZ, !P0 ;  /* 0x000000ff1400720c */ /* 0x000fc80004702670 */
[----:B------:R-:W-:Y:S02]  /*0380*/  P2R R46, PR, RZ, 0x1 ;  /* 0x00000001ff2e7803 */ /* 0x000fe40000000000 */
        /* <DEDUP_REMOVED lines=32> */
[----:B------:R-:W0:Y:S01]  /*0590*/  MUFU.RCP R9, R9 ;  /* 0x0000000900097308 */ /* 0x000e220000001000 */
[----:B-1----:R-:W-:-:S07]  /*05a0*/  FSETP.NE.FTZ.AND P4, PT, |R7|, +INF , PT ;  /* 0x7f8000000700780b */ /* 0x002fce0003f95200 */
[----:B------:R1:W3:Y:S01]  /*05b0*/  MUFU.RCP R17, R10 ;  /* 0x0000000a00117308 */ /* 0x0002e20000001000 */
[----:B--2---:R-:W-:-:S07]  /*05c0*/  FSETP.NE.FTZ.AND P5, PT, |R8|, +INF , PT ;  /* 0x7f8000000800780b */ /* 0x004fce0003fb5200 */
[----:B------:R2:W4:Y:S01]  /*05d0*/  MUFU.RCP R18, R11 ;  /* 0x0000000b00127308 */ /* 0x0005220000001000 */
[----:B0-----:R-:W-:Y:S02]  /*05e0*/  FSETP.NE.FTZ.AND P0, PT, |R9|, +INF , PT ;  /* 0x7f8000000900780b */ /* 0x001fe40003f15200 */
[----:B-1----:R-:W-:-:S05]  /*05f0*/  LOP3.LUT R10, R3, 0x1f, RZ, 0xc0, !PT ;  /* 0x0000001f030a7812 */ /* 0x002fca00078ec0ff */
[----:B------:R0:W1:Y:S01]  /*0600*/  MUFU.RCP R19, R12 ;  /* 0x0000000c00137308 */ /* 0x0000620000001000 */
[----:B--2---:R-:W-:Y:S02]  /*0610*/  FSEL R11, R4, RZ, P1 ;  /* 0x000000ff040b7208 */ /* 0x004fe40000800000 */
[----:B---3--:R-:W-:-:S04]  /*0620*/  FSETP.NE.FTZ.AND P1, PT, |R17|, +INF , PT ;  /* 0x7f8000001100780b */ /* 0x008fc80003f35200 */
[----:B------:R-:W-:Y:S01]  /*0630*/  FSEL R17, R17, RZ, P1 ;  /* 0x000000ff11117208 */ /* 0x000fe20000800000 */
[----:B------:R2:W3:Y:S01]  /*0640*/  MUFU.RCP R21, R13 ;  /* 0x0000000d00157308 */ /* 0x0004e20000001000 */
[----:B0-----:R-:W-:Y:S02]  /*0650*/  FSEL R12, R5, RZ, P2 ;  /* 0x000000ff050c7208 */ /* 0x001fe40001000000 */
[----:B----4-:R-:W-:-:S04]  /*0660*/  FSETP.NE.FTZ.AND P2, PT, |R18|, +INF , PT ;  /* 0x7f8000001200780b */ /* 0x010fc80003f55200 */
[----:B------:R-:W-:Y:S01]  /*0670*/  FSEL R18, R18, RZ, P2 ;  /* 0x000000ff12127208 */ /* 0x000fe20001000000 */
[----:B------:R0:W4:Y:S01]  /*0680*/  MUFU.RCP R22, R14 ;  /* 0x0000000e00167308 */ /* 0x0001220000001000 */
[----:B--2---:R-:W-:Y:S02]  /*0690*/  FSEL R13, R6, RZ, P3 ;  /* 0x000000ff060d7208 */ /* 0x004fe40001800000 */
[----:B-1----:R-:W-:-:S04]  /*06a0*/  FSETP.NE.FTZ.AND P3, PT, |R19|, +INF , PT ;  /* 0x7f8000001300780b */ /* 0x002fc80003f75200 */
[----:B------:R-:W-:Y:S01]  /*06b0*/  FSEL R19, R19, RZ, P3 ;  /* 0x000000ff13137208 */ /* 0x000fe20001800000 */
[----:B------:R1:W2:Y:S01]  /*06c0*/  MUFU.RCP R23, R15 ;  /* 0x0000000f00177308 */ /* 0x0002a20000001000 */
[----:B0-----:R-:W-:Y:S02]  /*06d0*/  FSEL R14, R7, RZ, P4 ;  /* 0x000000ff070e7208 */ /* 0x001fe40002000000 */
[----:B---3--:R-:W-:-:S04]  /*06e0*/  FSETP.NE.FTZ.AND P4, PT, |R21|, +INF , PT ;  /* 0x7f8000001500780b */ /* 0x008fc80003f95200 */
[----:B------:R-:W-:Y:S01]  /*06f0*/  FSEL R20, R21, RZ, P4 ;  /* 0x000000ff15147208 */ /* 0x000fe20002000000 */
[----:B------:R0:W3:Y:S01]  /*0700*/  MUFU.RCP R24, R16 ;  /* 0x0000001000187308 */ /* 0x0000e20000001000 */
[----:B-1----:R-:W-:Y:S02]  /*0710*/  FSEL R15, R8, RZ, P5 ;  /* 0x000000ff080f7208 */ /* 0x002fe40002800000 */
[----:B----4-:R-:W-:-:S04]  /*0720*/  FSETP.NE.FTZ.AND P5, PT, |R22|, +INF , PT ;  /* 0x7f8000001600780b */ /* 0x010fc80003fb5200 */
[----:B------:R-:W-:Y:S01]  /*0730*/  FSEL R21, R22, RZ, P5 ;  /* 0x000000ff16157208 */ /* 0x000fe20002800000 */
[----:B------:R-:W1:Y:S01]  /*0740*/  MUFU.RCP R25, R25 ;  /* 0x0000001900197308 */ /* 0x000e620000001000 */
[----:B0-----:R-:W-:Y:S02]  /*0750*/  FSEL R16, R9, RZ, P0 ;  /* 0x000000ff09107208 */ /* 0x001fe40000000000 */
[----:B--2---:R-:W-:-:S04]  /*0760*/  FSETP.NE.FTZ.AND P0, PT, |R23|, +INF , PT ;  /* 0x7f8000001700780b */ /* 0x004fc80003f15200 */
[----:B------:R-:W-:Y:S01]  /*0770*/  FSEL R22, R23, RZ, P0 ;  /* 0x000000ff17167208 */ /* 0x000fe20000000000 */
[----:B------:R-:W0:Y:S01]  /*0780*/  MUFU.RCP R26, R26 ;  /* 0x0000001a001a7308 */ /* 0x000e220000001000 */
[----:B---3--:R-:W-:-:S04]  /*0790*/  FSETP.NE.FTZ.AND P1, PT, |R24|, +INF , PT ;  /* 0x7f8000001800780b */ /* 0x008fc80003f35200 */
[----:B------:R-:W-:-:S03]  /*07a0*/  FSEL R23, R24, RZ, P1 ;  /* 0x000000ff18177208 */ /* 0x000fc60000800000 */
[----:B------:R-:W2:Y:S01]  /*07b0*/  MUFU.RCP R27, R27 ;  /* 0x0000001b001b7308 */ /* 0x000ea20000001000 */
[----:B-1----:R-:W-:-:S04]  /*07c0*/  FSETP.NE.FTZ.AND P2, PT, |R25|, +INF , PT ;  /* 0x7f8000001900780b */ /* 0x002fc80003f55200 */
[----:B------:R-:W-:Y:S02]  /*07d0*/  FSEL R24, R25, RZ, P2 ;  /* 0x000000ff19187208 */ /* 0x000fe40001000000 */
[----:B0-----:R-:W-:-:S04]  /*07e0*/  FSETP.NE.FTZ.AND P3, PT, |R26|, +INF , PT ;  /* 0x7f8000001a00780b */ /* 0x001fc80003f75200 */
        /* <DEDUP_REMOVED lines=39> */
.L_x_1222:
        /* <DEDUP_REMOVED lines=16> */
.L_x_1223:
        /* <DEDUP_REMOVED lines=14> */
.L_x_1229:
        /* <DEDUP_REMOVED lines=153> */
.L_x_1226:
[----:B-123--:R-:W-:Y:S05]  /*15d0*/  BSYNC.RECONVERGENT B0 ;  /* 0x0000000000007941 */ /* 0x00efea0003800200 */
.L_x_1225:
        /* <DEDUP_REMOVED lines=54> */
.L_x_1228:
[----:B------:R-:W-:Y:S05]  /*1940*/  BSYNC.RECONVERGENT B0 ;  /* 0x0000000000007941 */ /* 0x000fea0003800200 */
.L_x_1227:
[----:B------:R-:W-:Y:S02]  /*1950*/  VIADD R47, R47, UR11 ;  /* 0x0000000b2f2f7c36 */ /* 0x000fe40008000000 */
[----:B------:R-:W-:Y:S01]  /*1960*/  VIADD R45, R45, 0x1 ;  /* 0x000000012d2d7836 */ /* 0x000fe20000000000 */
[----:B------:R-:W-:Y:S06]  /*1970*/  @P0 BRA `(.L_x_1229) ;  /* 0xfffffff000b00947 */ /* 0x000fec000383ffff */
.L_x_1224:
        /* <DEDUP_REMOVED lines=22> */
.L_x_1231:
        /* <DEDUP_REMOVED lines=55> */
.L_x_1230:
        /* <DEDUP_REMOVED lines=34> */
.L_x_1232:
        /* <DEDUP_REMOVED lines=22> */
.L_x_1233:
[----:B------:R-:W-:Y:S05]  /*21d0*/  @!P1 EXIT ;  /* 0x000000000000994d */ /* 0x000fea0003800000 */
[----:B01--4-:R-:W0:Y:S01]  /*21e0*/  LDC.64 R4, c[0x0][0x390] ;  /* 0x0000e400ff047b82 */ /* 0x013e220000000a00 */
[----:B------:R-:W1:Y:S01]  /*21f0*/  MUFU.RCP R43, R43 ;  /* 0x0000002b002b7308 */ /* 0x000e620000001000 */
[----:B------:R-:W-:Y:S02]  /*2200*/  IMAD.IADD R7, R0, 0x1, R7 ;  /* 0x0000000100077824 */ /* 0x000fe400078e0207 */
[----:B------:R-:W-:-:S07]  /*2210*/  IMAD.MOV R6, RZ, RZ, -R6 ;  /* 0x000000ffff067224 */ /* 0x000fce00078e0a06 */
.L_x_1234:
        /* <DEDUP_REMOVED lines=9> */
.L_x_1235:
        /* <DEDUP_REMOVED lines=13> */
.L_x_3832:


//--------------------- .text._ZN4vllm3moe10topkGatingILi8ELi256ELi4ELi16ELi32ElfLNS0_11ScoringFuncE1EEEvPKT5_PKbPfiPT4_PiiiibPKf --------------------------
	.section	.text._ZN4vllm3moe10topkGatingILi8ELi256ELi4ELi16ELi32ElfLNS0_11ScoringFuncE1EEEvPKT5_PKbPfiPT4_PiiiibPKf,"ax",@progbits
	.align	128
        .global         _ZN4vllm3moe10topkGatingILi8ELi256ELi4ELi16ELi32ElfLNS0_11ScoringFuncE1EEEvPKT5_PKbPfiPT4_PiiiibPKf
        .type           _ZN4vllm3moe10topkGatingILi8ELi256ELi4ELi16ELi32ElfLNS0_11ScoringFuncE1EEEvPKT5_PKbPfiPT4_PiiiibPKf,@function
        .size           _ZN4vllm3moe10topkGatingILi8ELi256ELi4ELi16ELi32ElfLNS0_11ScoringFuncE1EEEvPKT5_PKbPfiPT4_PiiiibPKf,(.L_x_3833 - _ZN4vllm3moe10topkGatingILi8ELi256ELi4ELi16ELi32ElfLNS0_11ScoringFuncE1EEEvPKT5_PKbPfiPT4_PiiiibPKf)
        .other          _ZN4vllm3moe10topkGatingILi8ELi256ELi4ELi16ELi32ElfLNS0_11ScoringFuncE1EEEvPKT5_PKbPfiPT4_PiiiibPKf,@"STO_CUDA_ENTRY STV_DEFAULT"
_ZN4vllm3moe10topkGatingILi8ELi256ELi4ELi16ELi32ElfLNS0_11ScoringFuncE1EEEvPKT5_PKbPfiPT4_PiiiibPKf:
.text._ZN4vllm3moe10topkGatingILi8ELi256ELi4ELi16ELi32ElfLNS0_11ScoringFuncE1EEEvPKT5_PKbPfiPT4_PiiiibPKf:
        /* <DEDUP_REMOVED lines=19> */
[----:B------:R-:W0:Y:S04]  /*0130*/  LDCU.64 UR4, c[0x0][0x388] ;  /* 0x00007100ff0477ac */ /* 0x000e280008000a00 */
[----:B-1----:R-:W3:Y:S04]  /*0140*/  LDG.E.128 R8, desc[UR6][R14.64] ;  /* 0x000000060e087981 */ /* 0x002ee8000c1e1d00 */
[----:B------:R-:W4:Y:S01]  /*0150*/  LDG.E.128 R4, desc[UR6][R14.64+0x200] ;  /* 0x000200060e047981 */ /* 0x000f22000c1e1d00 */
        /* <DEDUP_REMOVED lines=10> */
[----:B------:R-:W5:Y:S04]  /*0200*/  @P0 LDG.E R13, desc[UR6][R2.64] ;  /* 0x00000006020d0981 */ /* 0x000f68000c1e1900 */
[----:B------:R-:W5:Y:S04]  /*0210*/  @P0 LDG.E R18, desc[UR6][R2.64+0x4] ;  /* 0x0000040602120981 */ /* 0x000f68000c1e1900 */
[----:B------:R-:W5:Y:S04]  /*0220*/  @P0 LDG.E R19, desc[UR6][R2.64+0x8] ;  /* 0x0000080602130981 */ /* 0x000f68000c1e1900 */
[----:B------:R-:W5:Y:S04]  /*0230*/  @P0 LDG.E R20, desc[UR6][R2.64+0xc] ;  /* 0x00000c0602140981 */ /* 0x000f68000c1e1900 */
[----:B------:R-:W5:Y:S04]  /*0240*/  @P0 LDG.E R21, desc[UR6][R2.64+0x200] ;  /* 0x0002000602150981 */ /* 0x000f68000c1e1900 */
[----:B------:R-:W5:Y:S04]  /*0250*/  @P0 LDG.E R16, desc[UR6][R2.64+0x204] ;  /* 0x0002040602100981 */ /* 0x000f68000c1e1900 */
[----:B------:R-:W5:Y:S04]  /*0260*/  @P0 LDG.E R15, desc[UR6][R2.64+0x208] ;  /* 0x00020806020f0981 */ /* 0x000f68000c1e1900 */
[----:B------:R4:W5:Y:S01]  /*0270*/  @P0 LDG.E R14, desc[UR6][R2.64+0x20c] ;  /* 0x00020c06020e0981 */ /* 0x000962000c1e1900 */
[----:B---3--:R-:W-:Y:S01]  /*0280*/  FMUL.FTZ R9, R9, -1.4426950216293334961 ;  /* 0xbfb8aa3b09097820 */ /* 0x008fe20000410000 */
[----:B------:R-:W-:Y:S01]  /*0290*/  FMUL.FTZ R17, R8, -1.4426950216293334961 ;  /* 0xbfb8aa3b08117820 */ /* 0x000fe20000410000 */
[----:B------:R-:W-:Y:S01]  /*02a0*/  FMUL.FTZ R10, R10, -1.4426950216293334961 ;  /* 0xbfb8aa3b0a0a7820 */ /* 0x000fe20000410000 */
[----:B------:R-:W-:Y:S01]  /*02b0*/  FMUL.FTZ R11, R11, -1.4426950216293334961 ;  /* 0xbfb8aa3b0b0b7820 */ /* 0x000fe20000410000 */
[----:B----4-:R-:W-:Y:S01]  /*02c0*/  FMUL.FTZ R2, R5, -1.4426950216293334961 ;  /* 0xbfb8aa3b05027820 */ /* 0x010fe20000410000 */
[----:B------:R-:W-:Y:S01]  /*02d0*/  FMUL.FTZ R8, R4, -1.4426950216293334961 ;  /* 0xbfb8aa3b04087820 */ /* 0x000fe20000410000 */
[----:B------:R-:W1:Y:S01]  /*02e0*/  MUFU.EX2 R9, R9 ;  /* 0x0000000900097308 */ /* 0x000e620000000800 */
[----:B------:R-:W-:Y:S01]  /*02f0*/  FMUL.FTZ R3, R6, -1.4426950216293334961 ;  /* 0xbfb8aa3b06037820 */ /* 0x000fe20000410000 */
[----:B------:R-:W-:-:S06]  /*0300*/  FMUL.FTZ R6, R7, -1.4426950216293334961 ;  /* 0xbfb8aa3b07067820 */ /* 0x000fcc0000410000 */
[----:B------:R-:W3:Y:S08]  /*0310*/  MUFU.EX2 R17, R17 ;  /* 0x0000001100117308 */ /* 0x000ef00000000800 */
[----:B------:R-:W4:Y:S01]  /*0320*/  MUFU.EX2 R10, R10 ;  /* 0x0000000a000a7308 */ /* 0x000f220000000800 */
[----:B-1----:R-:W-:-:S07]  /*0330*/  FADD.FTZ R5, R9, 1 ;  /* 0x3f80000009057421 */ /* 0x002fce0000010000 */
[----:B------:R-:W1:Y:S01]  /*0340*/  MUFU.EX2 R11, R11 ;  /* 0x0000000b000b7308 */ /* 0x000e620000000800 */
[----:B---3--:R-:W-:Y:S01]  /*0350*/  FADD.FTZ R4, R17, 1 ;  /* 0x3f80000011047421 */ /* 0x008fe20000010000 */
[----:B0-----:R-:W-:-:S05]  /*0360*/  IMAD.U32 R17, RZ, RZ, UR4 ;  /* 0x00000004ff117e24 */ /* 0x001fca000f8e00ff */
[----:B------:R-:W-:Y:S01]  /*0370*/  ISETP.GE.AND P2, PT, R17, 0x1, PT ;  /* 0x000000011100780c */ /* 0x000fe20003f46270 */
[----:B------:R-:W0:Y:S01]  /*0380*/  MUFU.EX2 R2, R2 ;  /* 0x0000000200027308 */ /* 0x000e220000000800 */
[----:B----4-:R-:W-:Y:S01]  /*0390*/  FADD.FTZ R7, R10, 1 ;  /* 0x3f8000000a077421 */ /* 0x010fe20000010000 */
[----:B--2---:R-:W-:-:S06]  /*03a0*/  ISETP.EQ.OR P1, PT, R12, RZ, !P1 ;  /* 0x000000ff0c00720c */ /* 0x004fcc0004f22670 */
[----:B------:R-:W2:Y:S01]  /*03b0*/  MUFU.EX2 R8, R8 ;  /* 0x0000000800087308 */ /* 0x000ea20000000800 */
[----:B-1----:R-:W-:-:S07]  /*03c0*/  FADD.FTZ R9, R11, 1 ;  /* 0x3f8000000b097421 */ /* 0x002fce0000010000 */
[----:B------:R-:W1:Y:S01]  /*03d0*/  MUFU.EX2 R3, R3 ;  /* 0x0000000300037308 */ /* 0x000e620000000800 */
[----:B0-----:R-:W-:Y:S01]  /*03e0*/  FADD.FTZ R10, R2, 1 ;  /* 0x3f800000020a7421 */ /* 0x001fe20000010000 */
[----:B------:R-:W-:-:S06]  /*03f0*/  LOP3.LUT R2, R22, 0x1f, RZ, 0xc0, !PT ;  /* 0x0000001f16027812 */ /* 0x000fcc00078ec0ff */
[----:B------:R-:W0:Y:S01]  /*0400*/  MUFU.EX2 R6, R6 ;  /* 0x0000000600067308 */ /* 0x000e220000000800 */
[----:B--2---:R-:W-:-:S07]  /*0410*/  FADD.FTZ R8, R8, 1 ;  /* 0x3f80000008087421 */ /* 0x004fce0000010000 */
[----:B------:R-:W2:Y:S01]  /*0420*/  MUFU.RCP R5, R5 ;  /* 0x0000000500057308 */ /* 0x000ea20000001000 */
[----:B-1----:R-:W-:Y:S01]  /*0430*/  FADD.FTZ R11, R3, 1 ;  /* 0x3f800000030b7421 */ /* 0x002fe20000010000 */
[----:B------:R-:W-:-:S06]  /*0440*/  IMAD.MOV.U32 R3, RZ, RZ, RZ ;  /* 0x000000ffff037224 */ /* 0x000fcc00078e00ff */
[----:B------:R-:W1:Y:S01]  /*0450*/  MUFU.RCP R4, R4 ;  /* 0x0000000400047308 */ /* 0x000e620000001000 */
[----:B0-----:R-:W-:-:S07]  /*0460*/  FADD.FTZ R6, R6, 1 ;  /* 0x3f80000006067421 */ /* 0x001fce0000010000 */
[----:B------:R-:W0:Y:S01]  /*0470*/  MUFU.RCP R7, R7 ;  /* 0x0000000700077308 */ /* 0x000e220000001000 */
[----:B--2---:R-:W-:-:S04]  /*0480*/  FSETP.NE.FTZ.AND P6, PT, |R5|, +INF , PT ;  /* 0x7f8000000500780b */ /* 0x004fc80003fd5200 */
[----:B------:R-:W-:-:S03]  /*0490*/  FSEL R5, R5, RZ, P6 ;  /* 0x000000ff05057208 */ /* 0x000fc60003000000 */
[----:B------:R-:W2:Y:S01]  /*04a0*/  MUFU.RCP R9, R9 ;  /* 0x0000000900097308 */ /* 0x000ea20000001000 */
[----:B-1----:R-:W-:-:S04]  /*04b0*/  FSETP.NE.FTZ.AND P5, PT, |R4|, +INF , PT ;  /* 0x7f8000000400780b */ /* 0x002fc80003fb5200 */
[----:B------:R-:W-:-:S03]  /*04c0*/  FSEL R4, R4, RZ, P5 ;  /* 0x000000ff04047208 */ /* 0x000fc60002800000 */
[----:B------:R-:W1:Y:S01]  /*04d0*/  MUFU.RCP R10, R10 ;  /* 0x0000000a000a7308 */ /* 0x000e620000001000 */
[----:B0-----:R-:W-:Y:S01]  /*04e0*/  FSETP.NE.FTZ.AND P3, PT, |R7|, +INF , PT ;  /* 0x7f8000000700780b */ /* 0x001fe20003f75200 */
[----:B-----5:R-:W-:Y:S01]  /*04f0*/  @P0 FADD.FTZ R12, R4, R13 ;  /* 0x0000000d040c0221 */ /* 0x020fe20000010000 */
[----:B------:R-:W-:Y:S01]  /*0500*/  @P0 FADD.FTZ R13, R5, R18 ;  /* 0x00000012050d0221 */ /* 0x000fe20000010000 */
[----:B------:R-:W-:Y:S02]  /*0510*/  @!P0 IMAD.MOV.U32 R12, RZ, RZ, R4 ;  /* 0x000000ffff0c8224 */ /* 0x000fe400078e0004 */
[----:B------:R-:W-:Y:S02]  /*0520*/  @!P0 IMAD.MOV.U32 R13, RZ, RZ, R5 ;  /* 0x000000ffff0d8224 */ /* 0x000fe400078e0005 */
[----:B------:R-:W0:Y:S01]  /*0530*/  MUFU.RCP R8, R8 ;  /* 0x0000000800087308 */ /* 0x000e220000001000 */
[----:B--2---:R-:W-:-:S07]  /*0540*/  FSETP.NE.FTZ.AND P4, PT, |R9|, +INF , PT ;  /* 0x7f8000000900780b */ /* 0x004fce0003f95200 */
[----:B------:R-:W2:Y:S01]  /*0550*/  MUFU.RCP R11, R11 ;  /* 0x0000000b000b7308 */ /* 0x000ea20000001000 */
[----:B-1----:R-:W-:-:S07]  /*0560*/  FSETP.NE.FTZ.AND P6, PT, |R10|, +INF , PT ;  /* 0x7f8000000a00780b */ /* 0x002fce0003fd5200 */
[----:B------:R1:W3:Y:S01]  /*0570*/  MUFU.RCP R23, R6 ;  /* 0x0000000600177308 */ /* 0x0002e20000001000 */
[----:B0-----:R-:W-:-:S04]  /*0580*/  FSETP.NE.FTZ.AND P5, PT, |R8|, +INF , PT ;  /* 0x7f8000000800780b */ /* 0x001fc80003fb5200 */
[----:B------:R-:W-:Y:S02]  /*0590*/  FSEL R8, R8, RZ, P5 ;  /* 0x000000ff08087208 */ /* 0x000fe40002800000 */
[----:B-1----:R-:W-:Y:S02]  /*05a0*/  FSEL R6, R7, RZ, P3 ;  /* 0x000000ff07067208 */ /* 0x002fe40001800000 */
[----:B--2---:R-:W-:Y:S02]  /*05b0*/  FSETP.NE.FTZ.AND P3, PT, |R11|, +INF , PT ;  /* 0x7f8000000b00780b */ /* 0x004fe40003f75200 */
[----:B------:R-:W-:Y:S01]  /*05c0*/  FSEL R7, R9, RZ, P4 ;  /* 0x000000ff09077208 */ /* 0x000fe20002000000 */
[----:B------:R-:W-:Y:S01]  /*05d0*/  @P0 FADD.FTZ R18, R6, R19 ;  /* 0x0000001306120221 */ /* 0x000fe20000010000 */
[----:B------:R-:W-:Y:S01]  /*05e0*/  FSEL R9, R10, RZ, P6 ;  /* 0x000000ff0a097208 */ /* 0x000fe20003000000 */
[----:B------:R-:W-:Y:S01]  /*05f0*/  @!P0 IMAD.MOV.U32 R18, RZ, RZ, R6 ;  /* 0x000000ffff128224 */ /* 0x000fe200078e0006 */
[----:B---3--:R-:W-:Y:S01]  /*0600*/  FSETP.NE.FTZ.AND P4, PT, |R23|, +INF , PT ;  /* 0x7f8000001700780b */ /* 0x008fe20003f95200 */
[----:B------:R-:W-:Y:S01]  /*0610*/  @P0 FADD.FTZ R19, R7, R20 ;  /* 0x0000001407130221 */ /* 0x000fe20000010000 */
[----:B------:R-:W-:Y:S01]  /*0620*/  FSEL R10, R11, RZ, P3 ;  /* 0x000000ff0b0a7208 */ /* 0x000fe20001800000 */
[----:B------:R-:W-:Y:S01]  /*0630*/  @P0 FADD.FTZ R20, R8, R21 ;  /* 0x0000001508140221 */ /* 0x000fe20000010000 */
[----:B------:R-:W-:Y:S01]  /*0640*/  FSEL R11, R23, RZ, P4 ;  /* 0x000000ff170b7208 */ /* 0x000fe20002000000 */
[----:B------:R-:W-:Y:S01]  /*0650*/  @P0 FADD.FTZ R21, R9, R16 ;  /* 0x0000001009150221 */ /* 0x000fe20000010000 */
[----:B------:R-:W-:-:S02]  /*0660*/  @!P0 IMAD.MOV.U32 R19, RZ, RZ, R7 ;  /* 0x000000ffff138224 */ /* 0x000fc400078e0007 */
[----:B------:R-:W-:Y:S01]  /*0670*/  @P0 FADD.FTZ R22, R10, R15 ;  /* 0x0000000f0a160221 */ /* 0x000fe20000010000 */
[----:B------:R-:W-:Y:S02]  /*0680*/  @!P0 IMAD.MOV.U32 R20, RZ, RZ, R8 ;  /* 0x000000ffff148224 */ /* 0x000fe400078e0008 */
[----:B------:R-:W-:Y:S01]  /*0690*/  @P0 FADD.FTZ R23, R11, R14 ;  /* 0x0000000e0b170221 */ /* 0x000fe20000010000 */
        /* <DEDUP_REMOVED lines=13> */
.L_x_1241:
        /* <DEDUP_REMOVED lines=103> */
.L_x_1238:
[----:B-123--:R-:W-:Y:S05]  /*0de0*/  BSYNC.RECONVERGENT B0 ;  /* 0x0000000000007941 */ /* 0x00efea0003800200 */
.L_x_1237:
[----:B------:R-:W1:Y:S01]  /*0df0*/  LDC R17, c[0x0][0x3b0] ;  /* 0x0000ec00ff117b82 */ /* 0x000e620000000800 */
[----:B------:R-:W-:Y:S01]  /*0e00*/  UIADD3 UR4, UPT, UPT, UR4, 0x1, URZ ;  /* 0x0000000104047890 */ /* 0x000fe2000fffe0ff */
[----:B------:R-:W-:-:S05]  /*0e10*/  VIADD R24, R24, 0x1 ;  /* 0x0000000118187836 */ /* 0x000fca0000000000 */
[----:B------:R-:W-:Y:S02]  /*0e20*/  ISETP.NE.AND P0, PT, R24, RZ, PT ;  /* 0x000000ff1800720c */ /* 0x000fe40003f05270 */
[----:B-1----:R-:W-:-:S13]  /*0e30*/  ISETP.LE.AND P2, PT, R17, UR4, PT ;  /* 0x0000000411007c0c */ /* 0x002fda000bf43270 */
[----:B------:R-:W-:Y:S05]  /*0e40*/  @P2 BRA `(.L_x_1239) ;  /* 0x0000000000842947 */ /* 0x000fea0003800000 */
[----:B0-----:R-:W-:Y:S01]  /*0e50*/  SHF.R.S32.HI R14, RZ, 0x1f, R27 ;  /* 0x0000001fff0e7819 */ /* 0x001fe2000001141b */
        /* <DEDUP_REMOVED lines=31> */
.L_x_1240:
[----:B------:R-:W-:Y:S05]  /*1050*/  BSYNC.RECONVERGENT B0 ;  /* 0x0000000000007941 */ /* 0x000fea0003800200 */
.L_x_1239:
[----:B0-----:R-:W-:Y:S02]  /*1060*/  VIADD R26, R26, UR11 ;  /* 0x0000000b1a1a7c36 */ /* 0x001fe40008000000 */
[----:B------:R-:W-:Y:S01]  /*1070*/  VIADD R25, R25, 0x1 ;  /* 0x0000000119197836 */ /* 0x000fe20000000000 */
[----:B------:R-:W-:Y:S06]  /*1080*/  @P0 BRA `(.L_x_1241) ;  /* 0xfffffff400b80947 */ /* 0x000fec000383ffff */
.L_x_1236:
        /* <DEDUP_REMOVED lines=22> */
.L_x_1243:
        /* <DEDUP_REMOVED lines=55> */
.L_x_1242:
        /* <DEDUP_REMOVED lines=34> */
.L_x_1244:
        /* <DEDUP_REMOVED lines=22> */
.L_x_1245:
[----:B------:R-:W-:Y:S05]  /*18e0*/  @!P1 EXIT ;  /* 0x000000000000994d */ /* 0x000fea0003800000 */
[----:B01----:R-:W0:Y:S01]  /*18f0*/  LDC.64 R6, c[0x0][0x390] ;  /* 0x0000e400ff067b82 */ /* 0x003e220000000a00 */
[----:B------:R1:W2:Y:S01]  /*1900*/  MUFU.RCP R11, R4 ;  /* 0x00000004000b7308 */ /* 0x0002a20000001000 */
[----:B------:R-:W-:Y:S02]  /*1910*/  IMAD.IADD R5, R0, 0x1, R5 ;  /* 0x0000000100057824 */ /* 0x000fe400078e0205 */
[----:B------:R-:W-:-:S07]  /*1920*/  IMAD.MOV R17, RZ, RZ, -R17 ;  /* 0x000000ffff117224 */ /* 0x000fce00078e0a11 */
.L_x_1246:
        /* <DEDUP_REMOVED lines=9> */
.L_x_1247:
        /* <DEDUP_REMOVED lines=12> */
.L_x_3833:


//--------------------- .text._ZN4vllm3moe10topkGatingILi4ELi128ELi4ELi16ELi32ElfLNS0_11ScoringFuncE1EEEvPKT5_PKbPfiPT4_PiiiibPKf --------------------------
	.section	.text._ZN4vllm3moe10topkGatingILi4ELi128ELi4ELi16ELi32ElfLNS0_11ScoringFuncE1EEEvPKT5_PKbPfiPT4_PiiiibPKf,"ax",@progbits
	.align	128
        .global         _ZN4vllm3moe10topkGatingILi4ELi128ELi4ELi16ELi32ElfLNS0_11ScoringFuncE1EEEvPKT5_PKbPfiPT4_PiiiibPKf
        .type           _ZN4vllm3moe10topkGatingILi4ELi128ELi4ELi16ELi32ElfLNS0_11ScoringFuncE1EEEvPKT5_PKbPfiPT4_PiiiibPKf,@function
        .size           _ZN4vllm3moe10topkGatingILi4ELi128ELi4ELi16ELi32ElfLNS0_11ScoringFuncE1EEEvPKT5_PKbPfiPT4_PiiiibPKf,(.L_x_3834 - _ZN4vllm3moe10topkGatingILi4ELi128ELi4ELi16ELi32ElfLNS0_11ScoringFuncE1EEEvPKT5_PKbPfiPT4_PiiiibPKf)
        .other          _ZN4vllm3moe10topkGatingILi4ELi128ELi4ELi16ELi32ElfLNS0_11ScoringFuncE1EEEvPKT5_PKbPfiPT4_PiiiibPKf,@"STO_CUDA_ENTRY STV_DEFAULT"
_ZN4vllm3moe10topkGatingILi4ELi128ELi4ELi16ELi32ElfLNS0_11ScoringFuncE1EEEvPKT5_PKbPfiPT4_PiiiibPKf:
.text._ZN4vllm3moe10topkGatingILi4ELi128ELi4ELi16ELi32ElfLNS0_11ScoringFuncE1EEEvPKT5_PKbPfiPT4_PiiiibPKf:
        /* <DEDUP_REMOVED lines=34> */
[----:B------:R0:W5:Y:S01]  /*0220*/  @P0 LDG.E R10, desc[UR6][R14.64+0xc] ;  /* 0x00000c060e0a0981 */ /* 0x000162000c1e1900 */
[----:B------:R-:W-:Y:S01]  /*0230*/  LOP3.LUT R3, R3, 0x1f, RZ, 0xc0, !PT ;  /* 0x0000001f03037812 */ /* 0x000fe200078ec0ff */
[----:B---3--:R-:W-:Y:S01]  /*0240*/  FMUL.FTZ R4, R4, -1.4426950216293334961 ;  /* 0xbfb8aa3b04047820 */ /* 0x008fe20000410000 */
[----:B------:R-:W-:Y:S01]  /*0250*/  FMUL.FTZ R16, R5, -1.4426950216293334961 ;  /* 0xbfb8aa3b05107820 */ /* 0x000fe20000410000 */
[----:B------:R-:W-:Y:S01]  /*0260*/  FMUL.FTZ R17, R7, -1.4426950216293334961 ;  /* 0xbfb8aa3b07117820 */ /* 0x000fe20000410000 */
[----:B-1----:R-:W-:-:S03]  /*0270*/  FMUL.FTZ R13, R6, -1.4426950216293334961 ;  /* 0xbfb8aa3b060d7820 */ /* 0x002fc60000410000 */
[----:B------:R-:W1:Y:S08]  /*0280*/  MUFU.EX2 R4, R4 ;  /* 0x0000000400047308 */ /* 0x000e700000000800 */
[----:B------:R-:W3:Y:S08]  /*0290*/  MUFU.EX2 R16, R16 ;  /* 0x0000001000107308 */ /* 0x000ef00000000800 */
[----:B------:R-:W0:Y:S01]  /*02a0*/  MUFU.EX2 R17, R17 ;  /* 0x0000001100117308 */ /* 0x000e220000000800 */
[----:B-1----:R-:W-:-:S07]  /*02b0*/  FADD.FTZ R5, R4, 1 ;  /* 0x3f80000004057421 */ /* 0x002fce0000010000 */
[----:B------:R-:W1:Y:S01]  /*02c0*/  MUFU.EX2 R13, R13 ;  /* 0x0000000d000d7308 */ /* 0x000e620000000800 */
[----:B---3--:R-:W-:-:S07]  /*02d0*/  FADD.FTZ R6, R16, 1 ;  /* 0x3f80000010067421 */ /* 0x008fce0000010000 */
[----:B------:R-:W3:Y:S01]  /*02e0*/  MUFU.RCP R5, R5 ;  /* 0x0000000500057308 */ /* 0x000ee20000001000 */
[----:B0-----:R-:W-:Y:S01]  /*02f0*/  FADD.FTZ R14, R17, 1 ;  /* 0x3f800000110e7421 */ /* 0x001fe20000010000 */
[----:B--2---:R-:W-:-:S06]  /*0300*/  ISETP.EQ.OR P2, PT, R12, RZ, !P2 ;  /* 0x000000ff0c00720c */ /* 0x004fcc0005742670 */
[----:B------:R-:W0:Y:S01]  /*0310*/  MUFU.RCP R6, R6 ;  /* 0x0000000600067308 */ /* 0x000e220000001000 */
[----:B-1----:R-:W-:Y:S01]  /*0320*/  FADD.FTZ R4, R13, 1 ;  /* 0x3f8000000d047421 */ /* 0x002fe20000010000 */
[----:B------:R-:W-:-:S06]  /*0330*/  IMAD.U32 R13, RZ, RZ, UR4 ;  /* 0x00000004ff0d7e24 */ /* 0x000fcc000f8e00ff */
[----:B------:R1:W2:Y:S01]  /*0340*/  MUFU.RCP R7, R4 ;  /* 0x0000000400077308 */ /* 0x0002a20000001000 */
[----:B---3--:R-:W-:-:S07]  /*0350*/  FSETP.NE.FTZ.AND P1, PT, |R5|, +INF , PT ;  /* 0x7f8000000500780b */ /* 0x008fce0003f35200 */
[----:B------:R-:W3:Y:S01]  /*0360*/  MUFU.RCP R14, R14 ;  /* 0x0000000e000e7308 */ /* 0x000ee20000001000 */
[----:B-1----:R-:W-:Y:S02]  /*0370*/  FSEL R4, R5, RZ, P1 ;  /* 0x000000ff05047208 */ /* 0x002fe40000800000 */
[----:B------:R-:W-:Y:S02]  /*0380*/  ISETP.GE.AND P1, PT, R13, 0x1, PT ;  /* 0x000000010d00780c */ /* 0x000fe40003f26270 */
[----:B0-----:R-:W-:Y:S01]  /*0390*/  FSETP.NE.FTZ.AND P3, PT, |R6|, +INF , PT ;  /* 0x7f8000000600780b */ /* 0x001fe20003f75200 */
[----:B----4-:R-:W-:Y:S01]  /*03a0*/  @P0 FADD.FTZ R9, R4, R9 ;  /* 0x0000000904090221 */ /* 0x010fe20000010000 */
[----:B------:R-:W-:Y:S01]  /*03b0*/  @!P0 IMAD.MOV.U32 R9, RZ, RZ, R4 ;  /* 0x000000ffff098224 */ /* 0x000fe200078e0004 */
[----:B--2---:R-:W-:Y:S02]  /*03c0*/  FSETP.NE.FTZ.AND P4, PT, |R7|, +INF , PT ;  /* 0x7f8000000700780b */ /* 0x004fe40003f95200 */
[----:B------:R-:W-:-:S02]  /*03d0*/  FSEL R5, R6, RZ, P3 ;  /* 0x000000ff06057208 */ /* 0x000fc40001800000 */
[----:B------:R-:W-:-:S03]  /*03e0*/  FSEL R6, R7, RZ, P4 ;  /* 0x000000ff07067208 */ /* 0x000fc60002000000 */
[----:B-----5:R-:W-:Y:S01]  /*03f0*/  @P0 FADD.FTZ R12, R5, R8 ;  /* 0x00000008050c0221 */ /* 0x020fe20000010000 */
[----:B---3--:R-:W-:Y:S01]  /*0400*/  FSETP.NE.FTZ.AND P5, PT, |R14|, +INF , PT ;  /* 0x7f8000000e00780b */ /* 0x008fe20003fb5200 */
[----:B------:R-:W-:Y:S01]  /*0410*/  @P0 FADD.FTZ R11, R6, R11 ;  /* 0x0000000b060b0221 */ /* 0x000fe20000010000 */
[----:B------:R-:W-:Y:S02]  /*0420*/  IMAD.MOV.U32 R8, RZ, RZ, RZ ;  /* 0x000000ffff087224 */ /* 0x000fe400078e00ff */
[----:B------:R-:W-:Y:S01]  /*0430*/  FSEL R7, R14, RZ, P5 ;  /* 0x000000ff0e077208 */ /* 0x000fe20002800000 */
[----:B------:R-:W-:Y:S02]  /*0440*/  @!P0 IMAD.MOV.U32 R12, RZ, RZ, R5 ;  /* 0x000000ffff0c8224 */ /* 0x000fe400078e0005 */
[----:B------:R-:W-:Y:S02]  /*0450*/  @!P0 IMAD.MOV.U32 R11, RZ, RZ, R6 ;  /* 0x000000ffff0b8224 */ /* 0x000fe400078e0006 */
[----:B------:R-:W-:Y:S01]  /*0460*/  @P0 FADD.FTZ R20, R7, R10 ;  /* 0x0000000a07140221 */ /* 0x000fe20000010000 */
[----:B------:R-:W-:Y:S01]  /*0470*/  @!P0 IMAD.MOV.U32 R20, RZ, RZ, R7 ;  /* 0x000000ffff148224 */ /* 0x000fe200078e0007 */
[----:B------:R-:W-:Y:S06]  /*0480*/  @!P1 BRA `(.L_x_1248) ;  /* 0x0000000800109947 */ /* 0x000fec0003800000 */
[----:B------:R-:W-:Y:S01]  /*0490*/  IMAD.MOV.U32 R10, RZ, RZ, R12 ;  /* 0x000000ffff0a7224 */ /* 0x000fe200078e000c */
[----:B------:R-:W0:Y:S01]  /*04a0*/  LDCU.U8 UR8, c[0x0][0x3bc] ;  /* 0x00007780ff0877ac */ /* 0x000e220008000000 */
[----:B------:R-:W-:Y:S02]  /*04b0*/  IMAD R21, R0, R13, RZ ;  /* 0x0000000d00157224 */ /* 0x000fe400078e02ff */
[----:B------:R-:W-:Y:S01]  /*04c0*/  IMAD.MOV R22, RZ, RZ, -R13 ;  /* 0x000000ffff167224 */ /* 0x000fe200078e0a0d */
[----:B------:R-:W1:Y:S01]  /*04d0*/  LDCU UR11, c[0x0][0x398] ;  /* 0x00007300ff0b77ac */ /* 0x000e620008000800 */
[----:B------:R-:W-:Y:S02]  /*04e0*/  IMAD.MOV.U32 R8, RZ, RZ, RZ ;  /* 0x000000ffff087224 */ /* 0x000fe400078e00ff */
[----:B------:R-:W-:Y:S01]  /*04f0*/  IMAD.MOV.U32 R23, RZ, RZ, R0 ;  /* 0x000000ffff177224 */ /* 0x000fe200078e0000 */
[----:B------:R-:W2:Y:S01]  /*0500*/  LDCU UR9, c[0x0][0x3b4] ;  /* 0x00007680ff0977ac */ /* 0x000ea20008000800 */
[----:B------:R-:W3:Y:S01]  /*0510*/  LDCU UR10, c[0x0][0x3b8] ;  /* 0x00007700ff0a77ac */ /* 0x000ee20008000800 */
[----:B------:R-:W-:-:S05]  /*0520*/  UMOV UR4, URZ ;  /* 0x000000ff00047c82 */ /* 0x000fca0008000000 */
.L_x_1253:
[CC--:B------:R-:W-:Y:S01]  /*0530*/  FSETP.GT.FTZ.AND P0, PT, R10.reuse, R9.reuse, PT ;  /* 0x000000090a00720b */ /* 0x0c0fe20003f14000 */
[----:B------:R-:W-:Y:S01]  /*0540*/  BSSY.RECONVERGENT B0, `(.L_x_1249) ;  /* 0x0000056000007945 */ /* 0x000fe20003800200 */
[----:B------:R-:W-:Y:S02]  /*0550*/  PLOP3.LUT P1, PT, PT, PT, PT, 0x80, 0x8 ;  /* 0x000000000008781c */ /* 0x000fe40003f2f070 */
        /* <DEDUP_REMOVED lines=8> */
[----:B------:R-:W4:Y:S02]  /*05e0*/  SHFL.BFLY PT, R15, R14, 0x10, 0x1f ;  /* 0x0e001f000e0f7f89 */ /* 0x000f2400000e0000 */
[----:B------:R-:W-:-:S05]  /*05f0*/  IMAD.IADD R13, R2, 0x1, R13 ;  /* 0x00000001020d7824 */ /* 0x000fca00078e020d */
        /* <DEDUP_REMOVED lines=8> */
[----:B------:R-:W-:Y:S02]  /*0680*/  PLOP3.LUT P0, PT, PT, PT, PT, 0x80, 0x8 ;  /* 0x000000000008781c */ /* 0x000fe40003f0f070 */
[----:B------:R-:W-:Y:S01]  /*0690*/  FSEL R12, R6, R13, P3 ;  /* 0x0000000d060c7208 */ /* 0x000fe20001800000 */
[----:B------:R-:W-:Y:S03]  /*06a0*/  SHFL.BFLY PT, R17, R14, 0x8, 0x1f ;  /* 0x0d001f000e117f89 */ /* 0x000fe600000e0000 */
[----:B------:R-:W-:-:S05]  /*06b0*/  FSEL R12, R7, R12, P4 ;  /* 0x0000000c070c7208 */ /* 0x000fca0002000000 */
[----:B------:R-:W5:Y:S01]  /*06c0*/  SHFL.BFLY PT, R13, R12, 0x10, 0x1f ;  /* 0x0e001f000c0d7f89 */ /* 0x000f6200000e0000 */
[----:B----4-:R-:W-:Y:S02]  /*06d0*/  FSETP.GEU.FTZ.AND P5, PT, R15, R16, PT ;  /* 0x000000100f00720b */ /* 0x010fe40003fbe000 */
[----:B-----5:R-:W-:-:S11]  /*06e0*/  FSEL R13, R13, R12, P1 ;  /* 0x0000000c0d0d7208 */ /* 0x020fd60000800000 */
[----:B------:R-:W-:Y:S02]  /*06f0*/  @P5 FSETP.NEU.FTZ.AND P6, PT, R15, R16, PT ;  /* 0x000000100f00520b */ /* 0x000fe40003fdd000 */
[----:B------:R-:W-:Y:S02]  /*0700*/  PLOP3.LUT P1, PT, PT, PT, PT, 0x80, 0x8 ;  /* 0x000000000008781c */ /* 0x000fe40003f2f070 */
[----:B------:R-:W-:-:S04]  /*0710*/  @P5 ISETP.LT.AND P0, PT, R17, R14, !P6 ;  /* 0x0000000e1100520c */ /* 0x000fc80007701270 */
[----:B------:R-:W-:Y:S02]  /*0720*/  FSEL R16, R16, R15, P0 ;  /* 0x0000000f10107208 */ /* 0x000fe40000000000 */
[----:B------:R-:W-:Y:S02]  /*0730*/  SEL R17, R17, R14, P0 ;  /* 0x0000000e11117207 */ /* 0x000fe40000000000 */
[----:B------:R-:W4:Y:S04]  /*0740*/  SHFL.BFLY PT, R14, R13, 0x8, 0x1f ;  /* 0x0d001f000d0e7f89 */ /* 0x000f2800000e0000 */
[----:B------:R-:W5:Y:S04]  /*0750*/  SHFL.BFLY PT, R15, R16, 0x4, 0x1f ;  /* 0x0c801f00100f7f89 */ /* 0x000f6800000e0000 */
[----:B------:R-:W0:Y:S01]  /*0760*/  SHFL.BFLY PT, R18, R17, 0x4, 0x1f ;  /* 0x0c801f0011127f89 */ /* 0x000e2200000e0000 */
[----:B----4-:R-:W-:-:S02]  /*0770*/  FSEL R14, R14, R13, P0 ;  /* 0x0000000d0e0e7208 */ /* 0x010fc40000000000 */
[----:B------:R-:W-:Y:S02]  /*0780*/  PLOP3.LUT P0, PT, PT, PT, PT, 0x80, 0x8 ;  /* 0x000000000008781c */ /* 0x000fe40003f0f070 */
[----:B-----5:R-:W-:-:S13]  /*0790*/  FSETP.GEU.FTZ.AND P3, PT, R16, R15, PT ;  /* 0x0000000f1000720b */ /* 0x020fda0003f7e000 */
[----:B------:R-:W-:-:S04]  /*07a0*/  @P3 FSETP.NEU.FTZ.AND P4, PT, R16, R15, PT ;  /* 0x0000000f1000320b */ /* 0x000fc80003f9d000 */
[CC--:B0-----:R-:W-:Y:S02]  /*07b0*/  @P3 ISETP.LT.AND P1, PT, R18.reuse, R17.reuse, !P4 ;  /* 0x000000111200320c */ /* 0x0c1fe40006721270 */
[----:B------:R-:W-:Y:S02]  /*07c0*/  ISETP.NE.AND P4, PT, R3, RZ, PT ;  /* 0x000000ff0300720c */ /* 0x000fe40003f85270 */
[----:B------:R-:W-:Y:S02]  /*07d0*/  FSEL R19, R15, R16, P1 ;  /* 0x000000100f137208 */ /* 0x000fe40000800000 */
[----:B------:R-:W0:Y:S01]  /*07e0*/  SHFL.BFLY PT, R15, R14, 0x4, 0x1f ;  /* 0x0c801f000e0f7f89 */ /* 0x000e2200000e0000 */
[----:B------:R-:W-:-:S03]  /*07f0*/  SEL R17, R18, R17, P1 ;  /* 0x0000001112117207 */ /* 0x000fc60000800000 */
        /* <DEDUP_REMOVED lines=29> */
[----:B------:R-:W-:Y:S02]  /*09d0*/  SEL R16, R16, 0x80, P0 ;  /* 0x0000008010107807 */ /* 0x000fe40000000000 */
[----:B------:R-:W-:Y:S01]  /*09e0*/  SEL R17, R17, RZ, P0 ;  /* 0x000000ff11117207 */ /* 0x000fe20000000000 */
[----:B------:R-:W3:Y:S01]  /*09f0*/  LDC.64 R12, c[0x0][0x3a8] ;  /* 0x0000ea00ff0c7b82 */ /* 0x000ee20000000a00 */
        /* <DEDUP_REMOVED lines=8> */
[----:B---3--:R-:W-:-:S05]  /*0a80*/  IMAD.WIDE R12, R21, 0x4, R12 ;  /* 0x00000004150c7825 */ /* 0x008fca00078e020c */
[----:B------:R0:W-:Y:S02]  /*0a90*/  STG.E desc[UR6][R12.64], R23 ;  /* 0x000000170c007986 */ /* 0x0001e4000c101906 */
.L_x_1250:
[----:B-123--:R-:W-:Y:S05]  /*0aa0*/  BSYNC.RECONVERGENT B0 ;  /* 0x0000000000007941 */ /* 0x00efea0003800200 */
.L_x_1249:
        /* <DEDUP_REMOVED lines=30> */
.L_x_1252:
[----:B------:R-:W-:Y:S05]  /*0c90*/  BSYNC.RECONVERGENT B0 ;  /* 0x0000000000007941 */ /* 0x000fea0003800200 */
.L_x_1251:
[----:B------:R-:W-:Y:S02]  /*0ca0*/  VIADD R23, R23, UR11 ;  /* 0x0000000b17177c36 */ /* 0x000fe40008000000 */
[----:B------:R-:W-:Y:S01]  /*0cb0*/  VIADD R21, R21, 0x1 ;  /* 0x0000000115157836 */ /* 0x000fe20000000000 */
[----:B------:R-:W-:Y:S06]  /*0cc0*/  @P0 BRA `(.L_x_1253) ;  /* 0xfffffff800180947 */ /* 0x000fec000383ffff */
.L_x_1248:
        /* <DEDUP_REMOVED lines=22> */
.L_x_1255:
        /* <DEDUP_REMOVED lines=55> */
.L_x_1254:
        /* <DEDUP_REMOVED lines=34> */
.L_x_1256:
        /* <DEDUP_REMOVED lines=22> */
.L_x_1257:
[----:B------:R-:W-:Y:S05]  /*1520*/  @!P1 EXIT ;  /* 0x000000000000994d */ /* 0x000fea0003800000 */
[----:B01----:R-:W0:Y:S01]  /*1530*/  LDC.64 R6, c[0x0][0x390] ;  /* 0x0000e400ff067b82 */ /* 0x003e220000000a00 */
[----:B------:R1:W2:Y:S01]  /*1540*/  MUFU.RCP R11, R8 ;  /* 0x00000008000b7308 */ /* 0x0002a20000001000 */
[----:B------:R-:W-:Y:S02]  /*1550*/  IMAD.IADD R5, R0, 0x1, R5 ;  /* 0x0000000100057824 */ /* 0x000fe400078e0205 */
[----:B------:R-:W-:-:S07]  /*1560*/  IMAD.MOV R13, RZ, RZ, -R13 ;  /* 0x000000ffff0d7224 */ /* 0x000fce00078e0a0d */
.L_x_1258:
        /* <DEDUP_REMOVED lines=9> */
.L_x_1259:
        /* <DEDUP_REMOVED lines=16> */
.L_x_3834:


//--------------------- .text._ZN4vllm3moe10topkGatingILi4ELi64ELi4ELi16ELi32ElfLNS0_11ScoringFuncE1EEEvPKT5_PKbPfiPT4_PiiiibPKf --------------------------
	.section	.text._ZN4vllm3moe10topkGatingILi4ELi64ELi4ELi16ELi32ElfLNS0_11ScoringFuncE1EEEvPKT5_PKbPfiPT4_PiiiibPKf,"ax",@progbits
	.align	128
        .global         _ZN4vllm3moe10topkGatingILi4ELi64ELi4ELi16ELi32ElfLNS0_11ScoringFuncE1EEEvPKT5_PKbPfiPT4_PiiiibPKf
        .type           _ZN4vllm3moe10topkGatingILi4ELi64ELi4ELi16ELi32ElfLNS0_11ScoringFuncE1EEEvPKT5_PKbPfiPT4_PiiiibPKf,@function
        .size           _ZN4vllm3moe10topkGatingILi4ELi64ELi4ELi16ELi32ElfLNS0_11ScoringFuncE1EEEvPKT5_PKbPfiPT4_PiiiibPKf,(.L_x_3835 - _ZN4vllm3moe10topkGatingILi4ELi64ELi4ELi16ELi32ElfLNS0_11ScoringFuncE1EEEvPKT5_PKbPfiPT4_PiiiibPKf)
        .other          _ZN4vllm3moe10topkGatingILi4ELi64ELi4ELi16ELi32ElfLNS0_11ScoringFuncE1EEEvPKT5_PKbPfiPT4_PiiiibPKf,@"STO_CUDA_ENTRY STV_DEFAULT"
_ZN4vllm3moe10topkGatingILi4ELi64ELi4ELi16ELi32ElfLNS0_11ScoringFuncE1EEEvPKT5_PKbPfiPT4_PiiiibPKf:
.text._ZN4vllm3moe10topkGatingILi4ELi64ELi4ELi16ELi32ElfLNS0_11ScoringFuncE1EEEvPKT5_PKbPfiPT4_PiiiibPKf:
        /* <DEDUP_REMOVED lines=84> */
.L_x_1265:
        /* <DEDUP_REMOVED lines=12> */
[----:B------:R-:W-:Y:S01]  /*0600*/  IMAD.IADD R15, R2, 0x1, R13 ;  /* 0x00000001020f7824 */ /* 0x000fe200078e020d */
[----:B------:R-:W-:-:S04]  /*0610*/  FSEL R13, R5, R4, P3 ;  /* 0x00000004050d7208 */ /* 0x000fc80001800000 */
[----:B------:R-:W5:Y:S01]  /*0620*/  SHFL.BFLY PT, R12, R15, 0x8, 0x101f ;  /* 0x0d101f000f0c7f89 */ /* 0x000f6200000e0000 */
[----:B----4-:R-:W-:-:S13]  /*0630*/  FSETP.GEU.FTZ.AND P5, PT, R14, R17, PT ;  /* 0x000000110e00720b */ /* 0x010fda0003fbe000 */
[----:B------:R-:W-:-:S04]  /*0640*/  @P5 FSETP.NEU.FTZ.AND P6, PT, R14, R17, PT ;  /* 0x000000110e00520b */ /* 0x000fc80003fdd000 */
[----:B-----5:R-:W-:-:S04]  /*0650*/  @P5 ISETP.LT.AND P0, PT, R12, R15, !P6 ;  /* 0x0000000f0c00520c */ /* 0x020fc80007701270 */
[----:B------:R-:W-:Y:S02]  /*0660*/  FSEL R17, R17, R14, P0 ;  /* 0x0000000e11117208 */ /* 0x000fe40000000000 */
[----:B------:R-:W-:Y:S02]  /*0670*/  SEL R14, R12, R15, P0 ;  /* 0x0000000f0c0e7207 */ /* 0x000fe40000000000 */
[----:B------:R-:W-:Y:S01]  /*0680*/  FSEL R12, R6, R13, P4 ;  /* 0x0000000d060c7208 */ /* 0x000fe20002000000 */
[----:B------:R-:W4:Y:S03]  /*0690*/  SHFL.BFLY PT, R16, R17, 0x4, 0x101f ;  /* 0x0c901f0011107f89 */ /* 0x000f2600000e0000 */
[----:B------:R-:W-:Y:S01]  /*06a0*/  FSEL R12, R7, R12, P1 ;  /* 0x0000000c070c7208 */ /* 0x000fe20000800000 */
[----:B------:R-:W-:Y:S01]  /*06b0*/  SHFL.BFLY PT, R19, R14, 0x4, 0x101f ;  /* 0x0c901f000e137f89 */ /* 0x000fe200000e0000 */
[----:B------:R-:W-:-:S03]  /*06c0*/  PLOP3.LUT P1, PT, PT, PT, PT, 0x80, 0x8 ;  /* 0x000000000008781c */ /* 0x000fc60003f2f070 */
[----:B------:R-:W5:Y:S01]  /*06d0*/  SHFL.BFLY PT, R13, R12, 0x8, 0x101f ;  /* 0x0d101f000c0d7f89 */ /* 0x000f6200000e0000 */
[----:B----4-:R-:W-:Y:S02]  /*06e0*/  FSETP.GEU.FTZ.AND P3, PT, R17, R16, PT ;  /* 0x000000101100720b */ /* 0x010fe40003f7e000 */
[----:B-----5:R-:W-:Y:S02]  /*06f0*/  FSEL R13, R13, R12, P0 ;  /* 0x0000000c0d0d7208 */ /* 0x020fe40000000000 */
[----:B------:R-:W-:-:S09]  /*0700*/  PLOP3.LUT P0, PT, PT, PT, PT, 0x80, 0x8 ;  /* 0x000000000008781c */ /* 0x000fd20003f0f070 */
[----:B------:R-:W-:-:S04]  /*0710*/  @P3 FSETP.NEU.FTZ.AND P4, PT, R17, R16, PT ;  /* 0x000000101100320b */ /* 0x000fc80003f9d000 */
[-C--:B------:R-:W-:Y:S02]  /*0720*/  @P3 ISETP.LT.AND P1, PT, R19, R14.reuse, !P4 ;  /* 0x0000000e1300320c */ /* 0x080fe40006721270 */
[----:B------:R-:W-:Y:S02]  /*0730*/  ISETP.NE.AND P4, PT, R3, RZ, PT ;  /* 0x000000ff0300720c */ /* 0x000fe40003f85270 */
[----:B------:R-:W-:Y:S02]  /*0740*/  FSEL R17, R16, R17, P1 ;  /* 0x0000001110117208 */ /* 0x000fe40000800000 */
[----:B------:R-:W4:Y:S01]  /*0750*/  SHFL.BFLY PT, R16, R13, 0x4, 0x101f ;  /* 0x0c901f000d107f89 */ /* 0x000f2200000e0000 */
[----:B------:R-:W-:-:S03]  /*0760*/  SEL R14, R19, R14, P1 ;  /* 0x0000000e130e7207 */ /* 0x000fc60000800000 */
[----:B------:R-:W5:Y:S04]  /*0770*/  SHFL.BFLY PT, R18, R17, 0x2, 0x101f ;  /* 0x0c501f0011127f89 */ /* 0x000f6800000e0000 */
[----:B------:R-:W0:Y:S01]  /*0780*/  SHFL.BFLY PT, R19, R14, 0x2, 0x101f ;  /* 0x0c501f000e137f89 */ /* 0x000e2200000e0000 */
[----:B----4-:R-:W-:Y:S02]  /*0790*/  FSEL R16, R16, R13, P1 ;  /* 0x0000000d10107208 */ /* 0x010fe40000800000 */
[----:B-----5:R-:W-:-:S03]  /*07a0*/  FSETP.GEU.FTZ.AND P3, PT, R17, R18, PT ;  /* 0x000000121100720b */ /* 0x020fc60003f7e000 */
[----:B------:R-:W4:Y:S10]  /*07b0*/  SHFL.BFLY PT, R15, R16, 0x2, 0x101f ;  /* 0x0c501f00100f7f89 */ /* 0x000f3400000e0000 */
[----:B------:R-:W-:-:S04]  /*07c0*/  @P3 FSETP.NEU.FTZ.AND P1, PT, R17, R18, PT ;  /* 0x000000121100320b */ /* 0x000fc80003f3d000 */
[----:B0-----:R-:W-:-:S04]  /*07d0*/  @P3 ISETP.LT.AND P0, PT, R19, R14, !P1 ;  /* 0x0000000e1300320c */ /* 0x001fc80004f01270 */
[----:B------:R-:W-:Y:S02]  /*07e0*/  FSEL R17, R18, R17, P0 ;  /* 0x0000001112117208 */ /* 0x000fe40000000000 */
[----:B------:R-:W-:Y:S02]  /*07f0*/  SEL R19, R19, R14, P0 ;  /* 0x0000000e13137207 */ /* 0x000fe40000000000 */
[----:B----4-:R-:W-:Y:S01]  /*0800*/  FSEL R15, R15, R16, P0 ;  /* 0x000000100f0f7208 */ /* 0x010fe20000000000 */
        /* <DEDUP_REMOVED lines=32> */
.L_x_1262:
[----:B-123--:R-:W-:Y:S05]  /*0a10*/  BSYNC.RECONVERGENT B0 ;  /* 0x0000000000007941 */ /* 0x00efea0003800200 */
.L_x_1261:
        /* <DEDUP_REMOVED lines=30> */
.L_x_1264:
[----:B------:R-:W-:Y:S05]  /*0c00*/  BSYNC.RECONVERGENT B0 ;  /* 0x0000000000007941 */ /* 0x000fea0003800200 */
.L_x_1263:
[----:B------:R-:W-:Y:S02]  /*0c10*/  VIADD R23, R23, UR11 ;  /* 0x0000000b17177c36 */ /* 0x000fe40008000000 */
[----:B------:R-:W-:Y:S01]  /*0c20*/  VIADD R21, R21, 0x1 ;  /* 0x0000000115157836 */ /* 0x000fe20000000000 */
[----:B------:R-:W-:Y:S06]  /*0c30*/  @P0 BRA `(.L_x_1265) ;  /* 0xfffffff800400947 */ /* 0x000fec000383ffff */
.L_x_1260:
        /* <DEDUP_REMOVED lines=22> */
.L_x_1267:
        /* <DEDUP_REMOVED lines=55> */
.L_x_1266:
        /* <DEDUP_REMOVED lines=34> */
.L_x_1268:
        /* <DEDUP_REMOVED lines=22> */
.L_x_1269:
[----:B------:R-:W-:Y:S05]  /*1490*/  @!P1 EXIT ;  /* 0x000000000000994d */ /* 0x000fea0003800000 */
[----:B01----:R-:W0:Y:S01]  /*14a0*/  LDC.64 R6, c[0x0][0x390] ;  /* 0x0000e400ff067b82 */ /* 0x003e220000000a00 */
[----:B------:R1:W2:Y:S01]  /*14b0*/  MUFU.RCP R11, R8 ;  /* 0x00000008000b7308 */ /* 0x0002a20000001000 */
[----:B------:R-:W-:Y:S02]  /*14c0*/  IMAD.IADD R5, R0, 0x1, R5 ;  /* 0x0000000100057824 */ /* 0x000fe400078e0205 */
[----:B------:R-:W-:-:S07]  /*14d0*/  IMAD.MOV R13, RZ, RZ, -R13 ;  /* 0x000000ffff0d7224 */ /* 0x000fce00078e0a0d */
.L_x_1270:
        /* <DEDUP_REMOVED lines=9> */
.L_x_1271:
        /* <DEDUP_REMOVED lines=9> */
.L_x_3835:


//--------------------- .text._ZN4vllm3moe10topkGatingILi4ELi32ELi4ELi16ELi32ElfLNS0_11ScoringFuncE1EEEvPKT5_PKbPfiPT4_PiiiibPKf --------------------------
	.section	.text._ZN4vllm3moe10topkGatingILi4ELi32ELi4ELi16ELi32ElfLNS0_11ScoringFuncE1EEEvPKT5_PKbPfiPT4_PiiiibPKf,"ax",@progbits
	.align	128
        .global         _ZN4vllm3moe10topkGatingILi4ELi32ELi4ELi16ELi32ElfLNS0_11ScoringFuncE1EEEvPKT5_PKbPfiPT4_PiiiibPKf
        .type           _ZN4vllm3moe10topkGatingILi4ELi32ELi4ELi16ELi32ElfLNS0_11ScoringFuncE1EEEvPKT5_PKbPfiPT4_PiiiibPKf,@function
        .size           _ZN4vllm3moe10topkGatingILi4ELi32ELi4ELi16ELi32ElfLNS0_11ScoringFuncE1EEEvPKT5_PKbPfiPT4_PiiiibPKf,(.L_x_3836 - _ZN4vllm3moe10topkGatingILi4ELi32ELi4ELi16ELi32ElfLNS0_11ScoringFuncE1EEEvPKT5_PKbPfiPT4_PiiiibPKf)
        .other          _ZN4vllm3moe10topkGatingILi4ELi32ELi4ELi16ELi32ElfLNS0_11ScoringFuncE1EEEvPKT5_PKbPfiPT4_PiiiibPKf,@"STO_CUDA_ENTRY STV_DEFAULT"
_ZN4vllm3moe10topkGatingILi4ELi32ELi4ELi16ELi32ElfLNS0_11ScoringFuncE1EEEvPKT5_PKbPfiPT4_PiiiibPKf:
.text._ZN4vllm3moe10topkGatingILi4ELi32ELi4ELi16ELi32ElfLNS0_11ScoringFuncE1EEEvPKT5_PKbPfiPT4_PiiiibPKf:
        /* <DEDUP_REMOVED lines=84> */
.L_x_1277:
        /* <DEDUP_REMOVED lines=15> */
[----:B------:R-:W-:-:S04]  /*0630*/  FSEL R12, R6, R13, P3 ;  /* 0x0000000d060c7208 */ /* 0x000fc80001800000 */
[----:B------:R-:W-:Y:S02]  /*0640*/  FSEL R12, R7, R12, P4 ;  /* 0x0000000c070c7208 */ /* 0x000fe40002000000 */
[----:B------:R-:W-:-:S03]  /*0650*/  ISETP.NE.AND P4, PT, R3, RZ, PT ;  /* 0x000000ff0300720c */ /* 0x000fc60003f85270 */
        /* <DEDUP_REMOVED lines=49> */
.L_x_1274:
[----:B-123--:R-:W-:Y:S05]  /*0970*/  BSYNC.RECONVERGENT B0 ;  /* 0x0000000000007941 */ /* 0x00efea0003800200 */
.L_x_1273:
        /* <DEDUP_REMOVED lines=29> */
.L_x_1276:
[----:B------:R-:W-:Y:S05]  /*0b50*/  BSYNC.RECONVERGENT B0 ;  /* 0x0000000000007941 */ /* 0x000fea0003800200 */
.L_x_1275:
[----:B------:R-:W-:Y:S02]  /*0b60*/  VIADD R23, R23, UR11 ;  /* 0x0000000b17177c36 */ /* 0x000fe40008000000 */
[----:B------:R-:W-:Y:S01]  /*0b70*/  VIADD R21, R21, 0x1 ;  /* 0x0000000115157836 */ /* 0x000fe20000000000 */
[----:B------:R-:W-:Y:S06]  /*0b80*/  @P0 BRA `(.L_x_1277) ;  /* 0xfffffff8006c0947 */ /* 0x000fec000383ffff */
.L_x_1272:
        /* <DEDUP_REMOVED lines=22> */
.L_x_1279:
        /* <DEDUP_REMOVED lines=55> */
.L_x_1278:
        /* <DEDUP_REMOVED lines=34> */
.L_x_1280:
        /* <DEDUP_REMOVED lines=22> */
.L_x_1281:
[----:B------:R-:W-:Y:S05]  /*13e0*/  @!P1 EXIT ;  /* 0x000000000000994d */ /* 0x000fea0003800000 */
[----:B01----:R-:W0:Y:S01]  /*13f0*/  LDC.64 R6, c[0x0][0x390] ;  /* 0x0000e400ff067b82 */ /* 0x003e220000000a00 */
[----:B------:R1:W2:Y:S01]  /*1400*/  MUFU.RCP R11, R8 ;  /* 0x00000008000b7308 */ /* 0x0002a20000001000 */
[----:B------:R-:W-:Y:S02]  /*1410*/  IMAD.IADD R5, R0, 0x1, R5 ;  /* 0x0000000100057824 */ /* 0x000fe400078e0205 */
[----:B------:R-:W-:-:S07]  /*1420*/  IMAD.MOV R13, RZ, RZ, -R13 ;  /* 0x000000ffff0d7224 */ /* 0x000fce00078e0a0d */
.L_x_1282:
        /* <DEDUP_REMOVED lines=9> */
.L_x_1283:
        /* <DEDUP_REMOVED lines=12> */
.L_x_3836:


//--------------------- .text._ZN4vllm3moe10topkGatingILi4ELi16ELi4ELi16ELi32ElfLNS0_11ScoringFuncE1EEEvPKT5_PKbPfiPT4_PiiiibPKf --------------------------
	.section	.text._ZN4vllm3moe10topkGatingILi4ELi16ELi4ELi16ELi32ElfLNS0_11ScoringFuncE1EEEvPKT5_PKbPfiPT4_PiiiibPKf,"ax",@progbits
	.align	128
        .global         _ZN4vllm3moe10topkGatingILi4ELi16ELi4ELi16ELi32ElfLNS0_11ScoringFuncE1EEEvPKT5_PKbPfiPT4_PiiiibPKf
        .type           _ZN4vllm3moe10topkGatingILi4ELi16ELi4ELi16ELi32ElfLNS0_11ScoringFuncE1EEEvPKT5_PKbPfiPT4_PiiiibPKf,@function
        .size           _ZN4vllm3moe10topkGatingILi4ELi16ELi4ELi16ELi32ElfLNS0_11ScoringFuncE1EEEvPKT5_PKbPfiPT4_PiiiibPKf,(.L_x_3837 - _ZN4vllm3moe10topkGatingILi4ELi16ELi4ELi16ELi32ElfLNS0_11ScoringFuncE1EEEvPKT5_PKbPfiPT4_PiiiibPKf)
        .other          _ZN4vllm3moe10topkGatingILi4ELi16ELi4ELi16ELi32ElfLNS0_11ScoringFuncE1EEEvPKT5_PKbPfiPT4_PiiiibPKf,@"STO_CUDA_ENTRY STV_DEFAULT"
_ZN4vllm3moe10topkGatingILi4ELi16ELi4ELi16ELi32ElfLNS0_11ScoringFuncE1EEEvPKT5_PKbPfiPT4_PiiiibPKf:
.text._ZN4vllm3moe10topkGatingILi4ELi16ELi4ELi16ELi32ElfLNS0_11ScoringFuncE1EEEvPKT5_PKbPfiPT4_PiiiibPKf:
        /* <DEDUP_REMOVED lines=84> */
.L_x_1289:
[CC--:B------:R-:W-:Y:S01]  /*0540*/  FSETP.GT.FTZ.AND P0, PT, R10.reuse, R9.reuse, PT ;  /* 0x000000090a00720b */ /* 0x0c0fe20003f14000 */
[----:B------:R-:W-:Y:S03]  /*0550*/  BSSY.RECONVERGENT B0, `(.L_x_1285) ;  /* 0x0000038000007945 */ /* 0x000fe60003800200 */
        /* <DEDUP_REMOVED lines=10> */
[----:B------:R-:W-:Y:S02]  /*0600*/  FSEL R13, R5, R4, P0 ;  /* 0x00000004050d7208 */ /* 0x000fe40000000000 */
[----:B------:R-:W-:Y:S02]  /*0610*/  PLOP3.LUT P0, PT, PT, PT, PT, 0x80, 0x8 ;  /* 0x000000000008781c */ /* 0x000fe40003f0f070 */
        /* <DEDUP_REMOVED lines=43> */
.L_x_1286:
[----:B-123--:R-:W-:Y:S05]  /*08d0*/  BSYNC.RECONVERGENT B0 ;  /* 0x0000000000007941 */ /* 0x00efea0003800200 */
.L_x_1285:
        /* <DEDUP_REMOVED lines=19> */
[----:B------:R-:W-:-:S05]  /*0a10*/  IMAD R12, R12, 0x4, R15 ;  /* 0x000000040c0c7824 */ /* 0x000fca00078e020f */
[----:B------:R-:W-:-:S04]  /*0a20*/  SHF.L.U32 R12, R12, 0x2, RZ ;  /* 0x000000020c0c7819 */ /* 0x000fc800000006ff */
        /* <DEDUP_REMOVED lines=8> */
.L_x_1288:
[----:B------:R-:W-:Y:S05]  /*0ab0*/  BSYNC.RECONVERGENT B0 ;  /* 0x0000000000007941 */ /* 0x000fea0003800200 */
.L_x_1287:
[----:B------:R-:W-:Y:S02]  /*0ac0*/  VIADD R23, R23, UR11 ;  /* 0x0000000b17177c36 */ /* 0x000fe40008000000 */
[----:B------:R-:W-:Y:S01]  /*0ad0*/  VIADD R21, R21, 0x1 ;  /* 0x0000000115157836 */ /* 0x000fe20000000000 */
[----:B------:R-:W-:Y:S06]  /*0ae0*/  @P0 BRA `(.L_x_1289) ;  /* 0xfffffff800940947 */ /* 0x000fec000383ffff */
.L_x_1284:
        /* <DEDUP_REMOVED lines=22> */
.L_x_1291:
        /* <DEDUP_REMOVED lines=55> */
.L_x_1290:
        /* <DEDUP_REMOVED lines=34> */
.L_x_1292:
        /* <DEDUP_REMOVED lines=22> */
.L_x_1293:
[----:B------:R-:W-:Y:S05]  /*1340*/  @!P1 EXIT ;  /* 0x000000000000994d */ /* 0x000fea0003800000 */
[----:B01----:R-:W0:Y:S01]  /*1350*/  LDC.64 R6, c[0x0][0x390] ;  /* 0x0000e400ff067b82 */ /* 0x003e220000000a00 */
[----:B------:R1:W2:Y:S01]  /*1360*/  MUFU.RCP R11, R8 ;  /* 0x00000008000b7308 */ /* 0x0002a20000001000 */
[----:B------:R-:W-:Y:S02]  /*1370*/  IMAD.IADD R5, R0, 0x1, R5 ;  /* 0x0000000100057824 */ /* 0x000fe400078e0205 */
[----:B------:R-:W-:-:S07]  /*1380*/  IMAD.MOV R13, RZ, RZ, -R13 ;  /* 0x000000ffff0d7224 */ /* 0x000fce00078e0a0d */
.L_x_1294:
        /* <DEDUP_REMOVED lines=9> */
.L_x_1295:
        /* <DEDUP_REMOVED lines=14> */
.L_x_3837:


//--------------------- .text._ZN4vllm3moe10topkGatingILi4ELi8ELi4ELi16ELi32ElfLNS0_11ScoringFuncE1EEEvPKT5_PKbPfiPT4_PiiiibPKf --------------------------
	.section	.text._ZN4vllm3moe10topkGatingILi4ELi8ELi4ELi16ELi32ElfLNS0_11ScoringFuncE1EEEvPKT5_PKbPfiPT4_PiiiibPKf,"ax",@progbits
	.align	128
        .global         _ZN4vllm3moe10topkGatingILi4ELi8ELi4ELi16ELi32ElfLNS0_11ScoringFuncE1EEEvPKT5_PKbPfiPT4_PiiiibPKf
        .type           _ZN4vllm3moe10topkGatingILi4ELi8ELi4ELi16ELi32ElfLNS0_11ScoringFuncE1EEEvPKT5_PKbPfiPT4_PiiiibPKf,@function
        .size           _ZN4vllm3moe10topkGatingILi4ELi8ELi4ELi16ELi32ElfLNS0_11ScoringFuncE1EEEvPKT5_PKbPfiPT4_PiiiibPKf,(.L_x_3838 - _ZN4vllm3moe10topkGatingILi4ELi8ELi4ELi16ELi32ElfLNS0_11ScoringFuncE1EEEvPKT5_PKbPfiPT4_PiiiibPKf)
        .other          _ZN4vllm3moe10topkGatingILi4ELi8ELi4ELi16ELi32ElfLNS0_11ScoringFuncE1EEEvPKT5_PKbPfiPT4_PiiiibPKf,@"STO_CUDA_ENTRY STV_DEFAULT"
_ZN4vllm3moe10topkGatingILi4ELi8ELi4ELi16ELi32ElfLNS0_11ScoringFuncE1EEEvPKT5_PKbPfiPT4_PiiiibPKf:
.text._ZN4vllm3moe10topkGatingILi4ELi8ELi4ELi16ELi32ElfLNS0_11ScoringFuncE1EEEvPKT5_PKbPfiPT4_PiiiibPKf:
[----:B------:R-:W-:Y:S01]  /*0000*/  LDC R1, c[0x0][0x37c] ;  /* 0x0000df00ff017b82 */ /* 0x000fe20000000800 */
[----:B------:R-:W0:Y:S01]  /*0010*/  S2R R19, SR_TID.Y ;  /* 0x0000000000137919 */ /* 0x000e220000002200 */
[----:B------:R-:W1:Y:S01]  /*0020*/  LDCU UR4, c[0x0][0x398] ;  /* 0x00007300ff0477ac */ /* 0x000e620008000800 */
[----:B------:R-:W2:Y:S01]  /*0030*/  S2R R3, SR_TID.X ;  /* 0x0000000000037919 */ /* 0x000ea20000002100 */
[----:B------:R-:W3:Y:S01]  /*0040*/  S2R R16, SR_CTAID.X ;  /* 0x0000000000107919 */ /* 0x000ee20000002500 */
[----:B-1----:R-:W-:Y:S02]  /*0050*/  IMAD.U32 R15, RZ, RZ, UR4 ;  /* 0x00000004ff0f7e24 */ /* 0x002fe4000f8e00ff */
[----:B0-----:R-:W-:Y:S01]  /*0060*/  IMAD.SHL.U32 R19, R19, 0x10, RZ ;  /* 0x0000001013137824 */ /* 0x001fe200078e00ff */
[----:B--2---:R-:W-:-:S03]  /*0070*/  SHF.R.U32.HI R14, RZ, 0x1, R3 ;  /* 0x00000001ff0e7819 */ /* 0x004fc60000011603 */
[----:B---3--:R-:W-:-:S04]  /*0080*/  IMAD R5, R16, 0x40, R19 ;  /* 0x0000004010057824 */ /* 0x008fc800078e0213 */
[----:B------:R-:W-:-:S05]  /*0090*/  IMAD.IADD R0, R5, 0x1, R14 ;  /* 0x0000000105007824 */ /* 0x000fca00078e020e */
[----:B------:R-:W-:-:S13]  /*00a0*/  ISETP.GE.AND P0, PT, R0, R15, PT ;  /* 0x0000000f0000720c */ /* 0x000fda0003f06270 */
        /* <DEDUP_REMOVED lines=31> */
[----:B------:R-:W-:-:S03]  /*02a0*/  FMUL.FTZ R12, R6, -1.4426950216293334961 ;  /* 0xbfb8aa3b060c7820 */ /* 0x000fc60000410000 */
[----:B------:R-:W3:Y:S08]  /*02b0*/  MUFU.EX2 R4, R4 ;  /* 0x0000000400047308 */ /* 0x000ef00000000800 */
[----:B------:R-:W0:Y:S08]  /*02c0*/  MUFU.EX2 R5, R5 ;  /* 0x0000000500057308 */ /* 0x000e300000000800 */
[----:B------:R-:W1:Y:S01]  /*02d0*/  MUFU.EX2 R18, R18 ;  /* 0x0000001200127308 */ /* 0x000e620000000800 */
[----:B---3--:R-:W-:-:S07]  /*02e0*/  FADD.FTZ R6, R4, 1 ;  /* 0x3f80000004067421 */ /* 0x008fce0000010000 */
[----:B------:R-:W3:Y:S01]  /*02f0*/  MUFU.EX2 R12, R12 ;  /* 0x0000000c000c7308 */ /* 0x000ee20000000800 */
[----:B0-----:R-:W-:Y:S01]  /*0300*/  FADD.FTZ R7, R5, 1 ;  /* 0x3f80000005077421 */ /* 0x001fe20000010000 */
[----:B------:R-:W-:-:S06]  /*0310*/  IMAD.U32 R5, RZ, RZ, UR4 ;  /* 0x00000004ff057e24 */ /* 0x000fcc000f8e00ff */
[----:B------:R-:W0:Y:S01]  /*0320*/  MUFU.RCP R6, R6 ;  /* 0x0000000600067308 */ /* 0x000e220000001000 */
[----:B-1----:R-:W-:Y:S01]  /*0330*/  FADD.FTZ R20, R18, 1 ;  /* 0x3f80000012147421 */ /* 0x002fe20000010000 */
[----:B--2---:R-:W-:Y:S01]  /*0340*/  ISETP.EQ.OR P1, PT, R8, RZ, !P1 ;  /* 0x000000ff0800720c */ /* 0x004fe20004f22670 */
[----:B------:R-:W-:-:S05]  /*0350*/  IMAD.MOV.U32 R18, RZ, RZ, RZ ;  /* 0x000000ffff127224 */ /* 0x000fca00078e00ff */
[----:B------:R-:W1:Y:S01]  /*0360*/  MUFU.RCP R7, R7 ;  /* 0x0000000700077308 */ /* 0x000e620000001000 */
[----:B---3--:R-:W-:-:S07]  /*0370*/  FADD.FTZ R4, R12, 1 ;  /* 0x3f8000000c047421 */ /* 0x008fce0000010000 */
[----:B------:R2:W3:Y:S01]  /*0380*/  MUFU.RCP R17, R4 ;  /* 0x0000000400117308 */ /* 0x0004e20000001000 */
[----:B0-----:R-:W-:-:S07]  /*0390*/  FSETP.NE.FTZ.AND P2, PT, |R6|, +INF , PT ;  /* 0x7f8000000600780b */ /* 0x001fce0003f55200 */
[----:B------:R-:W0:Y:S01]  /*03a0*/  MUFU.RCP R20, R20 ;  /* 0x0000001400147308 */ /* 0x000e220000001000 */
[----:B--2---:R-:W-:Y:S02]  /*03b0*/  FSEL R4, R6, RZ, P2 ;  /* 0x000000ff06047208 */ /* 0x004fe40001000000 */
[----:B------:R-:W-:Y:S02]  /*03c0*/  ISETP.GE.AND P2, PT, R5, 0x1, PT ;  /* 0x000000010500780c */ /* 0x000fe40003f46270 */
[----:B-1----:R-:W-:Y:S01]  /*03d0*/  FSETP.NE.FTZ.AND P3, PT, |R7|, +INF , PT ;  /* 0x7f8000000700780b */ /* 0x002fe20003f75200 */
[----:B----4-:R-:W-:Y:S01]  /*03e0*/  @P0 FADD.FTZ R9, R4, R9 ;  /* 0x0000000904090221 */ /* 0x010fe20000010000 */
[----:B------:R-:W-:Y:S01]  /*03f0*/  @!P0 IMAD.MOV.U32 R9, RZ, RZ, R4 ;  /* 0x000000ffff098224 */ /* 0x000fe200078e0004 */
[----:B---3--:R-:W-:Y:S02]  /*0400*/  FSETP.NE.FTZ.AND P4, PT, |R17|, +INF , PT ;  /* 0x7f8000001100780b */ /* 0x008fe40003f95200 */
[----:B------:R-:W-:-:S02]  /*0410*/  FSEL R7, R7, RZ, P3 ;  /* 0x000000ff07077208 */ /* 0x000fc40001800000 */
[----:B------:R-:W-:-:S03]  /*0420*/  FSEL R6, R17, RZ, P4 ;  /* 0x000000ff11067208 */ /* 0x000fc60002000000 */
[----:B-----5:R-:W-:Y:S01]  /*0430*/  @P0 FADD.FTZ R10, R7, R10 ;  /* 0x0000000a070a0221 */ /* 0x020fe20000010000 */
[----:B0-----:R-:W-:Y:S01]  /*0440*/  FSETP.NE.FTZ.AND P5, PT, |R20|, +INF , PT ;  /* 0x7f8000001400780b */ /* 0x001fe20003fb5200 */
[----:B------:R-:W-:Y:S01]  /*0450*/  @P0 FADD.FTZ R11, R6, R11 ;  /* 0x0000000b060b0221 */ /* 0x000fe20000010000 */
[----:B------:R-:W-:Y:S02]  /*0460*/  @!P0 IMAD.MOV.U32 R10, RZ, RZ, R7 ;  /* 0x000000ffff0a8224 */ /* 0x000fe400078e0007 */
[----:B------:R-:W-:Y:S01]  /*0470*/  FSEL R8, R20, RZ, P5 ;  /* 0x000000ff14087208 */ /* 0x000fe20002800000 */
[----:B------:R-:W-:-:S04]  /*0480*/  @!P0 IMAD.MOV.U32 R11, RZ, RZ, R6 ;  /* 0x000000ffff0b8224 */ /* 0x000fc800078e0006 */
[----:B------:R-:W-:Y:S01]  /*0490*/  @P0 FADD.FTZ R12, R8, R13 ;  /* 0x0000000d080c0221 */ /* 0x000fe20000010000 */
[----:B------:R-:W-:Y:S01]  /*04a0*/  @!P0 IMAD.MOV.U32 R12, RZ, RZ, R8 ;  /* 0x000000ffff0c8224 */ /* 0x000fe200078e0008 */
[----:B------:R-:W-:Y:S06]  /*04b0*/  @!P2 BRA `(.L_x_1296) ;  /* 0x0000000c00b8a947 */ /* 0x000fec0003800000 */
[----:B------:R-:W-:Y:S01]  /*04c0*/  ISETP.NE.AND P0, PT, R5, 0x1, PT ;  /* 0x000000010500780c */ /* 0x000fe20003f05270 */
[----:B------:R-:W-:Y:S02]  /*04d0*/  IMAD R13, R0, R5, RZ ;  /* 0x00000005000d7224 */ /* 0x000fe400078e02ff */
[----:B------:R-:W-:Y:S02]  /*04e0*/  IMAD.MOV.U32 R18, RZ, RZ, RZ ;  /* 0x000000ffff127224 */ /* 0x000fe400078e00ff */
[----:B------:R-:W-:-:S08]  /*04f0*/  IMAD.MOV.U32 R20, RZ, RZ, RZ ;  /* 0x000000ffff147224 */ /* 0x000fd000078e00ff */
        /* <DEDUP_REMOVED lines=8> */
[----:B------:R-:W-:Y:S02]  /*0580*/  IMAD.IADD R19, R19, 0x1, R16 ;  /* 0x0000000113137824 */ /* 0x000fe400078e0210 */
[----:B------:R-:W-:Y:S01]  /*0590*/  IMAD.MOV.U32 R22, RZ, RZ, R0 ;  /* 0x000000ffff167224 */ /* 0x000fe200078e0000 */
[----:B------:R-:W2:Y:S01]  /*05a0*/  LDCU UR11, c[0x0][0x3b8] ;  /* 0x00007700ff0b77ac */ /* 0x000ea20008000800 */
[----:B------:R-:W-:Y:S01]  /*05b0*/  IMAD.MOV R23, RZ, RZ, -R20 ;  /* 0x000000ffff177224 */ /* 0x000fe200078e0a14 */
[----:B------:R-:W3:Y:S01]  /*05c0*/  LDCU.64 UR12, c[0x0][0x390] ;  /* 0x00007200ff0c77ac */ /* 0x000ee20008000a00 */
[----:B------:R-:W4:Y:S01]  /*05d0*/  LDCU.128 UR16, c[0x0][0x3a0] ;  /* 0x00007400ff1077ac */ /* 0x000f220008000c00 */
[----:B------:R-:W-:-:S05]  /*05e0*/  UMOV UR5, 0x1 ;  /* 0x0000000100057882 */ /* 0x000fca0000000000 */
.L_x_1306:
[CC--:B------:R-:W-:Y:S01]  /*05f0*/  FSETP.GT.FTZ.AND P0, PT, R10.reuse, R9.reuse, PT ;  /* 0x000000090a00720b */ /* 0x0c0fe20003f14000 */
[----:B------:R-:W-:Y:S03]  /*0600*/  BSSY.RECONVERGENT B0, `(.L_x_1298) ;  /* 0x000002e000007945 */ /* 0x000fe60003800200 */
[----:B------:R-:W-:-:S04]  /*0610*/  FSEL R14, R10, R9, P0 ;  /* 0x000000090a0e7208 */ /* 0x000fc80000000000 */
[----:B------:R-:W-:-:S04]  /*0620*/  FSETP.GT.FTZ.AND P2, PT, R11, R14, PT ;  /* 0x0000000e0b00720b */ /* 0x000fc80003f54000 */
[----:B------:R-:W-:-:S04]  /*0630*/  FSEL R5, R11, R14, P2 ;  /* 0x0000000e0b057208 */ /* 0x000fc80001000000 */
[----:B------:R-:W-:-:S04]  /*0640*/  FSETP.GT.FTZ.AND P3, PT, R12, R5, PT ;  /* 0x000000050c00720b */ /* 0x000fc80003f74000 */
[----:B------:R-:W-:Y:S02]  /*0650*/  FSEL R16, R12, R5, P3 ;  /* 0x000000050c107208 */ /* 0x000fe40001800000 */
[----:B------:R-:W-:-:S03]  /*0660*/  SEL R5, RZ, 0x1, !P0 ;  /* 0x00000001ff057807 */ /* 0x000fc60004000000 */
[----:B------:R-:W5:Y:S01]  /*0670*/  SHFL.BFLY PT, R17, R16, 0x1, 0x1e1f ;  /* 0x0c3e1f0010117f89 */ /* 0x000f6200000e0000 */
[----:B------:R-:W-:Y:S02]  /*0680*/  SEL R14, R5, 0x2, !P2 ;  /* 0x00000002050e7807 */ /* 0x000fe40005000000 */
[----:B------:R-:W-:Y:S02]  /*0690*/  FSEL R5, R7, R4, P0 ;  /* 0x0000000407057208 */ /* 0x000fe40000000000 */
[----:B------:R-:W-:Y:S02]  /*06a0*/  SEL R15, R14, 0x3, !P3 ;  /* 0x000000030e0f7807 */ /* 0x000fe40005800000 */
[----:B------:R-:W-:Y:S02]  /*06b0*/  FSEL R5, R6, R5, P2 ;  /* 0x0000000506057208 */ /* 0x000fe40001000000 */
[----:B------:R-:W-:Y:S01]  /*06c0*/  PLOP3.LUT P0, PT, PT, PT, PT, 0x80, 0x8 ;  /* 0x000000000008781c */ /* 0x000fe20003f0f070 */
[----:B------:R-:W-:Y:S01]  /*06d0*/  IMAD.IADD R15, R2, 0x1, R15 ;  /* 0x00000001020f7824 */ /* 0x000fe200078e020f */
[----:B------:R-:W-:-:S04]  /*06e0*/  FSEL R14, R8, R5, P3 ;  /* 0x00000005080e7208 */ /* 0x000fc80001800000 */
[----:B------:R-:W0:Y:S04]  /*06f0*/  SHFL.BFLY PT, R24, R15, 0x1, 0x1e1f ;  /* 0x0c3e1f000f187f89 */ /* 0x000e2800000e0000 */
[----:B------:R-:W1:Y:S01]  /*0700*/  SHFL.BFLY PT, R5, R14, 0x1, 0x1e1f ;  /* 0x0c3e1f000e057f89 */ /* 0x000e6200000e0000 */
[----:B-----5:R-:W-:-:S13]  /*0710*/  FSETP.GEU.FTZ.AND P2, PT, R16, R17, PT ;  /* 0x000000111000720b */ /* 0x020fda0003f5e000 */
[----:B------:R-:W-:-:S04]  /*0720*/  @P2 FSETP.NEU.FTZ.AND P3, PT, R16, R17, PT ;  /* 0x000000111000220b */ /* 0x000fc80003f7d000 */
[CC--:B0-----:R-:W-:Y:S02]  /*0730*/  @P2 ISETP.LT.AND P0, PT, R24.reuse, R15.reuse, !P3 ;  /* 0x0000000f1800220c */ /* 0x0c1fe40005f01270 */
[----:B------:R-:W-:Y:S02]  /*0740*/  ISETP.NE.AND P2, PT, R3, RZ, PT ;  /* 0x000000ff0300720c */ /* 0x000fe40003f45270 */
[----:B-1----:R-:W-:Y:S02]  /*0750*/  FSEL R5, R5, R14, P0 ;  /* 0x0000000e05057208 */ /* 0x002fe40000000000 */
[----:B------:R-:W-:-:S09]  /*0760*/  SEL R24, R24, R15, P0 ;  /* 0x0000000f18187207 */ /* 0x000fd20000000000 */
[----:B------:R-:W-:Y:S05]  /*0770*/  @P2 BRA `(.L_x_1299) ;  /* 0x0000000000582947 */ /* 0x000fea0003800000 */
[----:B------:R-:W0:Y:S01]  /*0780*/  LDC.64 R14, c[0x0][0x390] ;  /* 0x0000e400ff0e7b82 */ /* 0x000e220000000a00 */
[C---:B------:R-:W-:Y:S01]  /*0790*/  VIADD R16, R24.reuse, -UR10 ;  /* 0x8000000a18107c36 */ /* 0x040fe20008000000 */
[C---:B--2---:R-:W-:Y:S01]  /*07a0*/  ISETP.GE.AND P3, PT, R24.reuse, UR11, PT ;  /* 0x0000000b18007c0c */ /* 0x044fe2000bf66270 */
        /* <DEDUP_REMOVED lines=10> */
[C---:B0-----:R-:W-:Y:S02]  /*0850*/  IMAD.WIDE R26, R21.reuse, 0x4, R14 ;  /* 0x00000004151a7825 */ /* 0x041fe400078e020e */
[----:B------:R-:W0:Y:S03]  /*0860*/  LDC.64 R14, c[0x0][0x3a0] ;  /* 0x0000e800ff0e7b82 */ /* 0x000e260000000a00 */
[----:B------:R1:W-:Y:S07]  /*0870*/  STG.E desc[UR6][R26.64], R5 ;  /* 0x000000051a007986 */ /* 0x0003ee000c101906 */
[----:B------:R-:W-:Y:S01]  /*0880*/  @P0 FADD.FTZ R18, R18, R5 ;  /* 0x0000000512120221 */ /* 0x000fe20000010000 */
[----:B-1----:R-:W1:Y:S01]  /*0890*/  LDC.64 R26, c[0x0][0x3a8] ;  /* 0x0000ea00ff1a7b82 */ /* 0x002e620000000a00 */
[----:B0-----:R-:W-:-:S05]  /*08a0*/  IMAD.WIDE R14, R21, 0x8, R14 ;  /* 0x00000008150e7825 */ /* 0x001fca00078e020e */
[----:B------:R0:W-:Y:S01]  /*08b0*/  STG.E.64 desc[UR6][R14.64], R16 ;  /* 0x000000100e007986 */ /* 0x0001e2000c101b06 */
[----:B-1----:R-:W-:-:S05]  /*08c0*/  IMAD.WIDE R26, R21, 0x4, R26 ;  /* 0x00000004151a7825 */ /* 0x002fca00078e021a */
[----:B------:R0:W-:Y:S02]  /*08d0*/  STG.E desc[UR6][R26.64], R22 ;  /* 0x000000161a007986 */ /* 0x0001e4000c101906 */
.L_x_1299:
[----:B--234-:R-:W-:Y:S05]  /*08e0*/  BSYNC.RECONVERGENT B0 ;  /* 0x0000000000007941 */ /* 0x01cfea0003800200 */
.L_x_1298:
[----:B------:R-:W1:Y:S02]  /*08f0*/  LDC R5, c[0x0][0x3b0] ;  /* 0x0000ec00ff057b82 */ /* 0x000e640000000800 */
[----:B-1----:R-:W-:-:S13]  /*0900*/  ISETP.LE.AND P0, PT, R5, UR5, PT ;  /* 0x0000000505007c0c */ /* 0x002fda000bf03270 */
[----:B------:R-:W-:Y:S05]  /*0910*/  @P0 BRA `(.L_x_1300) ;  /* 0x0000000000600947 */ /* 0x000fea0003800000 */
[----:B0-----:R-:W-:Y:S01]  /*0920*/  SHF.R.S32.HI R15, RZ, 0x1f, R24 ;  /* 0x0000001fff0f7819 */ /* 0x001fe20000011418 */
        /* <DEDUP_REMOVED lines=22> */
.L_x_1301:
[----:B------:R-:W-:Y:S05]  /*0a90*/  BSYNC.RECONVERGENT B0 ;  /* 0x0000000000007941 */ /* 0x000fea0003800200 */
.L_x_1300:
[CC--:B------:R-:W-:Y:S01]  /*0aa0*/  FSETP.GT.FTZ.AND P0, PT, R10.reuse, R9.reuse, PT ;  /* 0x000000090a00720b */ /* 0x0c0fe20003f14000 */
[----:B------:R-:W-:Y:S03]  /*0ab0*/  BSSY.RECONVERGENT B0, `(.L_x_1302) ;  /* 0x0000033000007945 */ /* 0x000fe60003800200 */
[----:B0-----:R-:W-:Y:S02]  /*0ac0*/  FSEL R14, R10, R9, P0 ;  /* 0x000000090a0e7208 */ /* 0x001fe40000000000 */
[----:B------:R-:W-:Y:S02]  /*0ad0*/  SEL R16, RZ, 0x1, !P0 ;  /* 0x00000001ff107807 */ /* 0x000fe40004000000 */
[----:B------:R-:W-:Y:S02]  /*0ae0*/  FSETP.GT.FTZ.AND P3, PT, R11, R14, PT ;  /* 0x0000000e0b00720b */ /* 0x000fe40003f74000 */
[----:B------:R-:W-:-:S02]  /*0af0*/  FSEL R17, R7, R4, P0 ;  /* 0x0000000407117208 */ /* 0x000fc40000000000 */
[----:B------:R-:W-:Y:S02]  /*0b00*/  FSEL R15, R11, R14, P3 ;  /* 0x0000000e0b0f7208 */ /* 0x000fe40001800000 */
[----:B------:R-:W-:Y:S02]  /*0b10*/  SEL R16, R16, 0x2, !P3 ;  /* 0x0000000210107807 */ /* 0x000fe40005800000 */
[----:B------:R-:W-:Y:S02]  /*0b20*/  FSETP.GT.FTZ.AND P4, PT, R12, R15, PT ;  /* 0x0000000f0c00720b */ /* 0x000fe40003f94000 */
[----:B------:R-:W-:Y:S02]  /*0b30*/  FSEL R17, R6, R17, P3 ;  /* 0x0000001106117208 */ /* 0x000fe40001800000 */
[----:B------:R-:W-:Y:S02]  /*0b40*/  FSEL R15, R12, R15, P4 ;  /* 0x0000000f0c0f7208 */ /* 0x000fe40002000000 */
[----:B------:R-:W-:-:S02]  /*0b50*/  SEL R25, R16, 0x3, !P4 ;  /* 0x0000000310197807 */ /* 0x000fc40006000000 */
[----:B------:R-:W-:Y:S01]  /*0b60*/  FSEL R17, R8, R17, P4 ;  /* 0x0000001108117208 */ /* 0x000fe20002000000 */
[----:B------:R-:W0:Y:S01]  /*0b70*/  SHFL.BFLY PT, R14, R15, 0x1, 0x1e1f ;  /* 0x0c3e1f000f0e7f89 */ /* 0x000e2200000e0000 */
[----:B------:R-:W-:Y:S01]  /*0b80*/  PLOP3.LUT P0, PT, PT, PT, PT, 0x80, 0x8 ;  /* 0x000000000008781c */ /* 0x000fe20003f0f070 */
[----:B------:R-:W-:Y:S02]  /*0b90*/  IMAD.IADD R16, R2, 0x1, R25 ;  /* 0x0000000102107824 */ /* 0x000fe400078e0219 */
[----:B------:R-:W-:Y:S04]  /*0ba0*/  SHFL.BFLY PT, R26, R17, 0x1, 0x1e1f ;  /* 0x0c3e1f00111a7f89 */ /* 0x000fe800000e0000 */
[----:B------:R-:W1:Y:S01]  /*0bb0*/  SHFL.BFLY PT, R25, R16, 0x1, 0x1e1f ;  /* 0x0c3e1f0010197f89 */ /* 0x000e6200000e0000 */
[----:B0-----:R-:W-:-:S13]  /*0bc0*/  FSETP.GEU.FTZ.AND P3, PT, R15, R14, PT ;  /* 0x0000000e0f00720b */ /* 0x001fda0003f7e000 */
[----:B------:R-:W-:-:S04]  /*0bd0*/  @P3 FSETP.NEU.FTZ.AND P4, PT, R15, R14, PT ;  /* 0x0000000e0f00320b */ /* 0x000fc80003f9d000 */
[----:B-1----:R-:W-:-:S04]  /*0be0*/  @P3 ISETP.LT.AND P0, PT, R25, R16, !P4 ;  /* 0x000000101900320c */ /* 0x002fc80006701270 */
[----:B------:R-:W-:Y:S02]  /*0bf0*/  SEL R24, R25, R16, P0 ;  /* 0x0000001019187207 */ /* 0x000fe40000000000 */
[----:B------:R-:W-:Y:S01]  /*0c00*/  FSEL R25, R26, R17, P0 ;  /* 0x000000111a197208 */ /* 0x000fe20000000000 */
[----:B------:R-:W-:Y:S06]  /*0c10*/  @P2 BRA `(.L_x_1303) ;  /* 0x0000000000702947 */ /* 0x000fec0003800000 */
[----:B------:R-:W-:Y:S01]  /*0c20*/  UIADD3 UR4, UPT, UPT, UR5, -0x1, URZ ;  /* 0xffffffff05047890 */ /* 0x000fe2000fffe0ff */
[C---:B------:R-:W-:Y:S01]  /*0c30*/  VIADD R14, R24.reuse, -UR10 ;  /* 0x8000000a180e7c36 */ /* 0x040fe20008000000 */
[----:B------:R-:W-:Y:S02]  /*0c40*/  ISETP.GE.AND P2, PT, R24, UR11, PT ;  /* 0x0000000b18007c0c */ /* 0x000fe4000bf46270 */
[----:B------:R-:W-:Y:S02]  /*0c50*/  USHF.R.S32.HI UR8, URZ, 0x1f, UR4 ;  /* 0x0000001fff087899 */ /* 0x000fe40008011404 */
[C---:B------:R-:W-:Y:S01]  /*0c60*/  IADD3 R16, P0, PT, R13.reuse, UR4, RZ ;  /* 0x000000040d107c10 */ /* 0x040fe2000ff1e0ff */
[----:B------:R-:W-:Y:S01]  /*0c70*/  UPRMT UR4, UR9, 0x8880, URZ ;  /* 0x0000888009047896 */ /* 0x000fe200080000ff */
[----:B------:R-:W-:Y:S02]  /*0c80*/  SHF.R.S32.HI R17, RZ, 0x1f, R14 ;  /* 0x0000001fff117819 */ /* 0x000fe4000001140e */
[----:B------:R-:W-:Y:S01]  /*0c90*/  LEA.HI.X.SX32 R15, R13, UR8, 0x1, P0 ;  /* 0x000000080d0f7c11 */ /* 0x000fe200080f0eff */
[----:B------:R-:W-:Y:S01]  /*0ca0*/  IMAD.SHL.U32 R26, R16, 0x4, RZ ;  /* 0x00000004101a7824 */ /* 0x000fe200078e00ff */
[----:B------:R-:W-:-:S02]  /*0cb0*/  SEL R14, R14, 0x8, !P2 ;  /* 0x000000080e0e7807 */ /* 0x000fc40005000000 */
[----:B------:R-:W-:Y:S02]  /*0cc0*/  SHF.L.U64.HI R27, R16, 0x2, R15 ;  /* 0x00000002101b7819 */ /* 0x000fe4000001020f */
[----:B------:R-:W-:Y:S02]  /*0cd0*/  IADD3 R28, P0, PT, R26, UR12, RZ ;  /* 0x0000000c1a1c7c10 */ /* 0x000fe4000ff1e0ff */
[----:B------:R-:W-:Y:S02]  /*0ce0*/  SEL R17, R17, RZ, !P2 ;  /* 0x000000ff11117207 */ /* 0x000fe40005000000 */
[----:B------:R-:W-:Y:S02]  /*0cf0*/  IADD3.X R29, PT, PT, R27, UR13, RZ, P0, !PT ;  /* 0x0000000d1b1d7c10 */ /* 0x000fe400087fe4ff */
[----:B------:R-:W-:-:S03]  /*0d00*/  ISETP.GE.AND P0, PT, R24, UR10, PT ;  /* 0x0000000a18007c0c */ /* 0x000fc6000bf06270 */
[----:B------:R0:W-:Y:S01]  /*0d10*/  STG.E desc[UR6][R28.64+0x4], R25 ;  /* 0x000004191c007986 */ /* 0x0001e2000c101906 */
[----:B------:R-:W-:-:S04]  /*0d20*/  SEL R17, R17, RZ, P0 ;  /* 0x000000ff11117207 */ /* 0x000fc80000000000 */
[----:B------:R-:W-:Y:S02]  /*0d30*/  SEL R17, R17, RZ, P1 ;  /* 0x000000ff11117207 */ /* 0x000fe40000800000 */
[----:B0-----:R-:W-:Y:S02]  /*0d40*/  SEL R28, R14, 0x8, P0 ;  /* 0x000000080e1c7807 */ /* 0x001fe40000000000 */
[----:B------:R-:W-:Y:S02]  /*0d50*/  LEA R14, P2, R16, UR16, 0x3 ;  /* 0x00000010100e7c11 */ /* 0x000fe4000f8418ff */
[----:B------:R-:W-:Y:S02]  /*0d60*/  IADD3 R26, P0, PT, R26, UR18, RZ ;  /* 0x000000121a1a7c10 */ /* 0x000fe4000ff1e0ff */
[----:B------:R-:W-:Y:S02]  /*0d70*/  LEA.HI.X R15, R16, UR17, R15, 0x3, P2 ;  /* 0x00000011100f7c11 */ /* 0x000fe400090f1c0f */
[----:B------:R-:W-:-:S02]  /*0d80*/  SEL R16, R28, 0x8, P1 ;  /* 0x000000081c107807 */ /* 0x000fc40000800000 */
[----:B------:R-:W-:Y:S02]  /*0d90*/  IADD3.X R27, PT, PT, R27, UR19, RZ, P0, !PT ;  /* 0x000000131b1b7c10 */ /* 0x000fe400087fe4ff */
[----:B------:R-:W-:Y:S01]  /*0da0*/  ISETP.NE.AND P0, PT, RZ, UR4, PT ;  /* 0x00000004ff007c0c */ /* 0x000fe2000bf05270 */
[----:B------:R0:W-:Y:S04]  /*0db0*/  STG.E.64 desc[UR6][R14.64+0x8], R16 ;  /* 0x000008100e007986 */ /* 0x0001e8000c101b06 */
[----:B------:R0:W-:Y:S08]  /*0dc0*/  STG.E desc[UR6][R26.64+0x4], R19 ;  /* 0x000004131a007986 */ /* 0x0001f0000c101906 */
[----:B------:R-:W-:-:S07]  /*0dd0*/  @P0 FADD.FTZ R18, R18, R25 ;  /* 0x0000001912120221 */ /* 0x000fce0000010000 */
.L_x_1303:
[----:B------:R-:W-:Y:S05]  /*0de0*/  BSYNC.RECONVERGENT B0 ;  /* 0x0000000000007941 */ /* 0x000fea0003800200 */
.L_x_1302:
[----:B------:R-:W-:-:S06]  /*0df0*/  UIADD3 UR4, UPT, UPT, UR5, 0x1, URZ ;  /* 0x0000000105047890 */ /* 0x000fcc000fffe0ff */
[----:B------:R-:W-:-:S13]  /*0e00*/  ISETP.LE.AND P0, PT, R5, UR4, PT ;  /* 0x0000000405007c0c */ /* 0x000fda000bf03270 */
        /* <DEDUP_REMOVED lines=24> */
.L_x_1305:
[----:B------:R-:W-:Y:S05]  /*0f90*/  BSYNC.RECONVERGENT B0 ;  /* 0x0000000000007941 */ /* 0x000fea0003800200 */
.L_x_1304:
[----:B0-----:R-:W0:Y:S01]  /*0fa0*/  LDC R15, c[0x0][0x398] ;  /* 0x0000e600ff0f7b82 */ /* 0x001e220000000800 */
[----:B------:R-:W-:Y:S01]  /*0fb0*/  VIADD R23, R23, 0x2 ;  /* 0x0000000217177836 */ /* 0x000fe20000000000 */
[----:B------:R-:W-:Y:S01]  /*0fc0*/  UIADD3 UR5, UPT, UPT, UR5, 0x2, URZ ;  /* 0x0000000205057890 */ /* 0x000fe2000fffe0ff */
[----:B------:R-:W-:-:S03]  /*0fd0*/  VIADD R21, R21, 0x2 ;  /* 0x0000000215157836 */ /* 0x000fc60000000000 */
[----:B------:R-:W-:Y:S01]  /*0fe0*/  ISETP.NE.AND P0, PT, R23, RZ, PT ;  /* 0x000000ff1700720c */ /* 0x000fe20003f05270 */
[C---:B0-----:R-:W-:Y:S02]  /*0ff0*/  IMAD R19, R15.reuse, 0x2, R19 ;  /* 0x000000020f137824 */ /* 0x041fe400078e0213 */
[----:B------:R-:W-:-:S10]  /*1000*/  IMAD R22, R15, 0x2, R22 ;  /* 0x000000020f167824 */ /* 0x000fd400078e0216 */
[----:B------:R-:W-:Y:S05]  /*1010*/  @P0 BRA `(.L_x_1306) ;  /* 0xfffffff400740947 */ /* 0x000fea000383ffff */
.L_x_1297:
[----:B------:R-:W-:-:S04]  /*1020*/  LOP3.LUT R14, R5, 0x1, RZ, 0xc0, !PT ;  /* 0x00000001050e7812 */ /* 0x000fc800078ec0ff */
[----:B------:R-:W-:-:S13]  /*1030*/  ISETP.NE.U32.AND P0, PT, R14, 0x1, PT ;  /* 0x000000010e00780c */ /* 0x000fda0003f05070 */
[----:B------:R-:W-:Y:S05]  /*1040*/  @P0 BRA `(.L_x_1296) ;  /* 0x0000000000d40947 */ /* 0x000fea0003800000 */
[CC--:B------:R-:W-:Y:S01]  /*1050*/  FSETP.GT.FTZ.AND P0, PT, R10.reuse, R9.reuse, PT ;  /* 0x000000090a00720b */ /* 0x0c0fe20003f14000 */
[----:B------:R-:W-:Y:S01]  /*1060*/  BSSY.RECONVERGENT B0, `(.L_x_1296) ;  /* 0x0000033000007945 */ /* 0x000fe20003800200 */
[----:B------:R-:W-:Y:S02]  /*1070*/  ISETP.NE.AND P4, PT, R3, RZ, PT ;  /* 0x000000ff0300720c */ /* 0x000fe40003f85270 */
        /* <DEDUP_REMOVED lines=9> */
[----:B------:R-:W-:Y:S01]  /*1110*/  FSEL R7, R6, R7, P2 ;  /* 0x0000000706077208 */ /* 0x000fe20001000000 */
[----:B------:R-:W0:Y:S01]  /*1120*/  SHFL.BFLY PT, R9, R12, 0x1, 0x1e1f ;  /* 0x0c3e1f000c097f89 */ /* 0x000e2200000e0000 */
[----:B------:R-:W-:Y:S01]  /*1130*/  PLOP3.LUT P0, PT, PT, PT, PT, 0x80, 0x8 ;  /* 0x000000000008781c */ /* 0x000fe20003f0f070 */
[----:B------:R-:W-:Y:S01]  /*1140*/  IMAD.IADD R11, R2, 0x1, R11 ;  /* 0x00000001020b7824 */ /* 0x000fe200078e020b */
[----:B------:R-:W-:-:S04]  /*1150*/  FSEL R8, R8, R7, P3 ;  /* 0x0000000708087208 */ /* 0x000fc80001800000 */
[----:B------:R-:W1:Y:S04]  /*1160*/  SHFL.BFLY PT, R2, R11, 0x1, 0x1e1f ;  /* 0x0c3e1f000b027f89 */ /* 0x000e6800000e0000 */
[----:B------:R-:W2:Y:S01]  /*1170*/  SHFL.BFLY PT, R17, R8, 0x1, 0x1e1f ;  /* 0x0c3e1f0008117f89 */ /* 0x000ea200000e0000 */
[----:B0-----:R-:W-:-:S13]  /*1180*/  FSETP.GEU.FTZ.AND P2, PT, R12, R9, PT ;  /* 0x000000090c00720b */ /* 0x001fda0003f5e000 */
[----:B------:R-:W-:-:S04]  /*1190*/  @P2 FSETP.NEU.FTZ.AND P3, PT, R12, R9, PT ;  /* 0x000000090c00220b */ /* 0x000fc80003f7d000 */
[----:B-1----:R-:W-:-:S04]  /*11a0*/  @P2 ISETP.LT.AND P0, PT, R2, R11, !P3 ;  /* 0x0000000b0200220c */ /* 0x002fc80005f01270 */
[----:B--2---:R-:W-:Y:S02]  /*11b0*/  FSEL R17, R17, R8, P0 ;  /* 0x0000000811117208 */ /* 0x004fe40000000000 */
[----:B------:R-:W-:Y:S01]  /*11c0*/  SEL R12, R2, R11, P0 ;  /* 0x0000000b020c7207 */ /* 0x000fe20000000000 */
[----:B------:R-:W-:Y:S06]  /*11d0*/  @P4 BRA `(.L_x_1307) ;  /* 0x00000000006c4947 */ /* 0x000fec0003800000 */
[----:B------:R-:W0:Y:S01]  /*11e0*/  LDCU UR5, c[0x0][0x3b4] ;  /* 0x00007680ff0577ac */ /* 0x000e220008000800 */
[----:B------:R-:W1:Y:S01]  /*11f0*/  LDC.64 R10, c[0x0][0x390] ;  /* 0x0000e400ff0a7b82 */ /* 0x000e620000000a00 */
[----:B------:R-:W-:Y:S01]  /*1200*/  IMAD.IADD R19, R13, 0x1, R20 ;  /* 0x000000010d137824 */ /* 0x000fe200078e0214 */
[----:B------:R-:W2:Y:S01]  /*1210*/  LDCU UR8, c[0x0][0x3b8] ;  /* 0x00007700ff0877ac */ /* 0x000ea20008000800 */
[----:B------:R-:W-:Y:S01]  /*1220*/  IMAD R15, R20, R15, R0 ;  /* 0x0000000f140f7224 */ /* 0x000fe200078e0200 */
[----:B------:R-:W3:Y:S04]  /*1230*/  LDCU.U8 UR4, c[0x0][0x3bc] ;  /* 0x00007780ff0477ac */ /* 0x000ee80008000000 */
[----:B------:R-:W4:Y:S08]  /*1240*/  LDC.64 R8, c[0x0][0x3a0] ;  /* 0x0000e800ff087b82 */ /* 0x000f300000000a00 */
[----:B------:R-:W5:Y:S01]  /*1250*/  LDC.64 R6, c[0x0][0x3a8] ;  /* 0x0000ea00ff067b82 */ /* 0x000f620000000a00 */
[C---:B0-----:R-:W-:Y:S01]  /*1260*/  VIADD R2, R12.reuse, -UR5 ;  /* 0x800000050c027c36 */ /* 0x041fe20008000000 */
[----:B------:R-:W-:-:S02]  /*1270*/  ISETP.GE.AND P0, PT, R12, UR5, PT ;  /* 0x000000050c007c0c */ /* 0x000fc4000bf06270 */
[----:B--2---:R-:W-:Y:S02]  /*1280*/  ISETP.GE.AND P2, PT, R12, UR8, PT ;  /* 0x000000080c007c0c */ /* 0x004fe4000bf46270 */
[----:B------:R-:W-:Y:S01]  /*1290*/  SHF.R.S32.HI R4, RZ, 0x1f, R2 ;  /* 0x0000001fff047819 */ /* 0x000fe20000011402 */
[C---:B-1----:R-:W-:Y:S01]  /*12a0*/  IMAD.WIDE R10, R19.reuse, 0x4, R10 ;  /* 0x00000004130a7825 */ /* 0x042fe200078e020a */
[----:B------:R-:W-:Y:S01]  /*12b0*/  SEL R12, R2, 0x8, !P2 ;  /* 0x00000008020c7807 */ /* 0x000fe20005000000 */
[----:B---3--:R-:W-:Y:S01]  /*12c0*/  UPRMT UR4, UR4, 0x8880, URZ ;  /* 0x0000888004047896 */ /* 0x008fe200080000ff */
[----:B------:R-:W-:Y:S02]  /*12d0*/  SEL R2, R4, RZ, !P2 ;  /* 0x000000ff04027207 */ /* 0x000fe40005000000 */
[----:B------:R-:W-:Y:S01]  /*12e0*/  SEL R12, R12, 0x8, P0 ;  /* 0x000000080c0c7807 */ /* 0x000fe20000000000 */
[----:B------:R0:W-:Y:S01]  /*12f0*/  STG.E desc[UR6][R10.64], R17 ;  /* 0x000000110a007986 */ /* 0x0001e2000c101906 */
[----:B------:R-:W-:Y:S01]  /*1300*/  SEL R2, R2, RZ, P0 ;  /* 0x000000ff02027207 */ /* 0x000fe20000000000 */
[----:B----4-:R-:W-:Y:S01]  /*1310*/  IMAD.WIDE R8, R19, 0x8, R8 ;  /* 0x0000000813087825 */ /* 0x010fe200078e0208 */
[----:B------:R-:W-:-:S02]  /*1320*/  SEL R12, R12, 0x8, P1 ;  /* 0x000000080c0c7807 */ /* 0x000fc40000800000 */
[----:B------:R-:W-:Y:S02]  /*1330*/  SEL R13, R2, RZ, P1 ;  /* 0x000000ff020d7207 */ /* 0x000fe40000800000 */
[----:B------:R-:W-:Y:S01]  /*1340*/  ISETP.NE.AND P0, PT, RZ, UR4, PT ;  /* 0x00000004ff007c0c */ /* 0x000fe2000bf05270 */
[----:B-----5:R-:W-:Y:S02]  /*1350*/  IMAD.WIDE R6, R19, 0x4, R6 ;  /* 0x0000000413067825 */ /* 0x020fe400078e0206 */
[----:B------:R0:W-:Y:S04]  /*1360*/  STG.E.64 desc[UR6][R8.64], R12 ;  /* 0x0000000c08007986 */ /* 0x0001e8000c101b06 */
[----:B------:R0:W-:Y:S06]  /*1370*/  STG.E desc[UR6][R6.64], R15 ;  /* 0x0000000f06007986 */ /* 0x0001ec000c101906 */
[----:B------:R-:W-:-:S07]  /*1380*/  @P0 FADD.FTZ R18, R17, R18 ;  /* 0x0000001211120221 */ /* 0x000fce0000010000 */
.L_x_1307:
[----:B------:R-:W-:Y:S05]  /*1390*/  BSYNC.RECONVERGENT B0 ;  /* 0x0000000000007941 */ /* 0x000fea0003800200 */
.L_x_1296:
[----:B------:R-:W1:Y:S02]  /*13a0*/  LDCU.U8 UR4, c[0x0][0x3bc] ;  /* 0x00007780ff0477ac */ /* 0x000e640008000000 */
[----:B-1----:R-:W-:-:S06]  /*13b0*/  UPRMT UR4, UR4, 0x8880, URZ ;  /* 0x0000888004047896 */ /* 0x002fcc00080000ff */
        /* <DEDUP_REMOVED lines=8> */
[----:B0-----:R-:W-:Y:S01]  /*1440*/  IMAD.MOV.U32 R7, RZ, RZ, RZ ;  /* 0x000000ffff077224 */ /* 0x001fe200078e00ff */
        /* <DEDUP_REMOVED lines=11> */
.L_x_1309:
        /* <DEDUP_REMOVED lines=55> */
.L_x_1308:
        /* <DEDUP_REMOVED lines=34> */
.L_x_1310:
        /* <DEDUP_REMOVED lines=22> */
.L_x_1311:
[----:B------:R-:W-:Y:S05]  /*1bf0*/  @!P1 EXIT ;  /* 0x000000000000994d */ /* 0x000fea0003800000 */
[----:B-1----:R-:W1:Y:S01]  /*1c00*/  LDC.64 R4, c[0x0][0x390] ;  /* 0x0000e400ff047b82 */ /* 0x002e620000000a00 */
[----:B0-----:R0:W2:Y:S01]  /*1c10*/  MUFU.RCP R11, R18 ;  /* 0x00000012000b7308 */ /* 0x0010a20000001000 */
[----:B------:R-:W-:Y:S02]  /*1c20*/  IMAD.IADD R7, R0, 0x1, R7 ;  /* 0x0000000100077824 */ /* 0x000fe400078e0207 */
[----:B------:R-:W-:-:S07]  /*1c30*/  IMAD.MOV R6, RZ, RZ, -R6 ;  /* 0x000000ffff067224 */ /* 0x000fce00078e0a06 */
.L_x_1312:
        /* <DEDUP_REMOVED lines=9> */
.L_x_1313:
        /* <DEDUP_REMOVED lines=11> */
.L_x_3838:


//--------------------- .text._ZN4vllm3moe10topkGatingILi4ELi4ELi4ELi16ELi32ElfLNS0_11ScoringFuncE1EEEvPKT5_PKbPfiPT4_PiiiibPKf --------------------------
	.section	.text._ZN4vllm3moe10topkGatingILi4ELi4ELi4ELi16ELi32ElfLNS0_11ScoringFuncE1EEEvPKT5_PKbPfiPT4_PiiiibPKf,"ax",@progbits
	.align	128
        .global         _ZN4vllm3moe10topkGatingILi4ELi4ELi4ELi16ELi32ElfLNS0_11ScoringFuncE1EEEvPKT5_PKbPfiPT4_PiiiibPKf
        .type           _ZN4vllm3moe10topkGatingILi4ELi4ELi4ELi16ELi32ElfLNS0_11ScoringFuncE1EEEvPKT5_PKbPfiPT4_PiiiibPKf,@function
        .size           _ZN4vllm3moe10topkGatingILi4ELi4ELi4ELi16ELi32ElfLNS0_11ScoringFuncE1EEEvPKT5_PKbPfiPT4_PiiiibPKf,(.L_x_3839 - _ZN4vllm3moe10topkGatingILi4ELi4ELi4ELi16ELi32ElfLNS0_11ScoringFuncE1EEEvPKT5_PKbPfiPT4_PiiiibPKf)
        .other          _ZN4vllm3moe10topkGatingILi4ELi4ELi4ELi16ELi32ElfLNS0_11ScoringFuncE1EEEvPKT5_PKbPfiPT4_PiiiibPKf,@"STO_CUDA_ENTRY STV_DEFAULT"
_ZN4vllm3moe10topkGatingILi4ELi4ELi4ELi16ELi32ElfLNS0_11ScoringFuncE1EEEvPKT5_PKbPfiPT4_PiiiibPKf:
.text._ZN4vllm3moe10topkGatingILi4ELi4ELi4ELi16ELi32ElfLNS0_11ScoringFuncE1EEEvPKT5_PKbPfiPT4_PiiiibPKf:
        /* <DEDUP_REMOVED lines=16> */
[----:B-1----:R-:W5:Y:S01]  /*0100*/  LDG.E.128 R8, desc[UR6][R8.64] ;  /* 0x0000000608087981 */ /* 0x002f62000c1e1d00 */
        /* <DEDUP_REMOVED lines=12> */
[----:B-----5:R-:W-:Y:S01]  /*01d0*/  FMUL.FTZ R8, R8, -1.4426950216293334961 ;  /* 0xbfb8aa3b08087820 */ /* 0x020fe20000410000 */
[----:B------:R-:W-:Y:S01]  /*01e0*/  FMUL.FTZ R9, R9, -1.4426950216293334961 ;  /* 0xbfb8aa3b09097820 */ /* 0x000fe20000410000 */
[----:B------:R-:W-:Y:S01]  /*01f0*/  FMUL.FTZ R11, R11, -1.4426950216293334961 ;  /* 0xbfb8aa3b0b0b7820 */ /* 0x000fe20000410000 */
[----:B------:R-:W-:-:S03]  /*0200*/  FMUL.FTZ R10, R10, -1.4426950216293334961 ;  /* 0xbfb8aa3b0a0a7820 */ /* 0x000fc60000410000 */
[----:B------:R-:W1:Y:S08]  /*0210*/  MUFU.EX2 R8, R8 ;  /* 0x0000000800087308 */ /* 0x000e700000000800 */
[----:B------:R-:W0:Y:S08]  /*0220*/  MUFU.EX2 R9, R9 ;  /* 0x0000000900097308 */ /* 0x000e300000000800 */
[----:B------:R-:W5:Y:S01]  /*0230*/  MUFU.EX2 R11, R11 ;  /* 0x0000000b000b7308 */ /* 0x000f620000000800 */
[----:B-1----:R-:W-:Y:S01]  /*0240*/  FADD.FTZ R0, R8, 1 ;  /* 0x3f80000008007421 */ /* 0x002fe20000010000 */
[----:B--2---:R-:W-:Y:S01]  /*0250*/  ISETP.EQ.OR P0, PT, R16, RZ, !P0 ;  /* 0x000000ff1000720c */ /* 0x004fe20004702670 */
[----:B----4-:R-:W-:-:S05]  /*0260*/  IMAD.U32 R16, RZ, RZ, UR4 ;  /* 0x00000004ff107e24 */ /* 0x010fca000f8e00ff */
[----:B------:R-:W1:Y:S01]  /*0270*/  MUFU.EX2 R10, R10 ;  /* 0x0000000a000a7308 */ /* 0x000e620000000800 */
[----:B0-----:R-:W-:-:S07]  /*0280*/  FADD.FTZ R2, R9, 1 ;  /* 0x3f80000009027421 */ /* 0x001fce0000010000 */
[----:B------:R-:W0:Y:S01]  /*0290*/  MUFU.RCP R0, R0 ;  /* 0x0000000000007308 */ /* 0x000e220000001000 */
[----:B-----5:R-:W-:-:S07]  /*02a0*/  FADD.FTZ R9, R11, 1 ;  /* 0x3f8000000b097421 */ /* 0x020fce0000010000 */
[----:B------:R-:W2:Y:S01]  /*02b0*/  MUFU.RCP R2, R2 ;  /* 0x0000000200027308 */ /* 0x000ea20000001000 */
[----:B-1----:R-:W-:-:S07]  /*02c0*/  FADD.FTZ R3, R10, 1 ;  /* 0x3f8000000a037421 */ /* 0x002fce0000010000 */
[----:B------:R1:W4:Y:S01]  /*02d0*/  MUFU.RCP R8, R3 ;  /* 0x0000000300087308 */ /* 0x0003220000001000 */
[----:B0-----:R-:W-:-:S04]  /*02e0*/  FSETP.NE.FTZ.AND P2, PT, |R0|, +INF , PT ;  /* 0x7f8000000000780b */ /* 0x001fc80003f55200 */
[----:B------:R-:W-:Y:S02]  /*02f0*/  FSEL R4, R0, RZ, P2 ;  /* 0x000000ff00047208 */ /* 0x000fe40001000000 */
[----:B------:R-:W-:Y:S01]  /*0300*/  ISETP.GE.AND P2, PT, R16, 0x1, PT ;  /* 0x000000011000780c */ /* 0x000fe20003f46270 */
[----:B------:R-:W0:Y:S01]  /*0310*/  MUFU.RCP R9, R9 ;  /* 0x0000000900097308 */ /* 0x000e220000001000 */
[----:B--2---:R-:W-:Y:S01]  /*0320*/  FSETP.NE.FTZ.AND P3, PT, |R2|, +INF , PT ;  /* 0x7f8000000200780b */ /* 0x004fe20003f75200 */
[----:B---3--:R-:W-:Y:S01]  /*0330*/  @P1 FADD.FTZ R25, R4, R7 ;  /* 0x0000000704191221 */ /* 0x008fe20000010000 */
[----:B------:R-:W-:Y:S02]  /*0340*/  @!P1 IMAD.MOV.U32 R25, RZ, RZ, R4 ;  /* 0x000000ffff199224 */ /* 0x000fe400078e0004 */
[----:B-1----:R-:W-:Y:S02]  /*0350*/  FSEL R3, R2, RZ, P3 ;  /* 0x000000ff02037208 */ /* 0x002fe40001800000 */
[----:B----4-:R-:W-:-:S03]  /*0360*/  FSETP.NE.FTZ.AND P4, PT, |R8|, +INF , PT ;  /* 0x7f8000000800780b */ /* 0x010fc60003f95200 */
        /* <DEDUP_REMOVED lines=21> */
.L_x_1320:
        /* <DEDUP_REMOVED lines=41> */
.L_x_1316:
        /* <DEDUP_REMOVED lines=37> */
.L_x_1317:
        /* <DEDUP_REMOVED lines=36> */
.L_x_1318:
        /* <DEDUP_REMOVED lines=40> */
.L_x_1319:
[----:B------:R-:W-:-:S13]  /*0e60*/  ISETP.NE.AND P1, PT, R7, R6, PT ;  /* 0x000000060700720c */ /* 0x000fda0003f25270 */
[----:B------:R-:W-:Y:S05]  /*0e70*/  @P1 BRA `(.L_x_1320) ;  /* 0xfffffff400901947 */ /* 0x000fea000383ffff */
[----:B0-----:R-:W-:-:S07]  /*0e80*/  IMAD.MOV.U32 R18, RZ, RZ, R6 ;  /* 0x000000ffff127224 */ /* 0x001fce00078e0006 */
.L_x_1315:
        /* <DEDUP_REMOVED lines=32> */
.L_x_1322:
        /* <DEDUP_REMOVED lines=56> */
.L_x_1321:
        /* <DEDUP_REMOVED lines=39> */
.L_x_1314:
        /* <DEDUP_REMOVED lines=21> */
.L_x_1324:
        /* <DEDUP_REMOVED lines=55> */
.L_x_1323:
        /* <DEDUP_REMOVED lines=34> */
.L_x_1325:
        /* <DEDUP_REMOVED lines=22> */
.L_x_1326:
[----:B------:R-:W-:Y:S05]  /*1ec0*/  @!P1 EXIT ;  /* 0x000000000000994d */ /* 0x000fea0003800000 */
[----:B012---:R-:W0:Y:S01]  /*1ed0*/  LDC.64 R6, c[0x0][0x390] ;  /* 0x0000e400ff067b82 */ /* 0x007e220000000a00 */
[----:B------:R1:W2:Y:S01]  /*1ee0*/  MUFU.RCP R11, R8 ;  /* 0x00000008000b7308 */ /* 0x0002a20000001000 */
[----:B------:R-:W-:Y:S02]  /*1ef0*/  IMAD.IADD R5, R5, 0x1, R0 ;  /* 0x0000000105057824 */ /* 0x000fe400078e0200 */
[----:B------:R-:W-:-:S07]  /*1f00*/  IMAD.MOV R16, RZ, RZ, -R16 ;  /* 0x000000ffff107224 */ /* 0x000fce00078e0a10 */
.L_x_1327:
        /* <DEDUP_REMOVED lines=9> */
.L_x_1328:
        /* <DEDUP_REMOVED lines=14> */
.L_x_3839:


//--------------------- .text._ZN4vllm3moe10topkGatingILi2ELi2ELi4ELi8ELi32ElfLNS0_11ScoringFuncE1EEEvPKT5_PKbPfiPT4_PiiiibPKf --------------------------
	.section	.text._ZN4vllm3moe10topkGatingILi2ELi2ELi4ELi8ELi32ElfLNS0_11ScoringFuncE1EEEvPKT5_PKbPfiPT4_PiiiibPKf,"ax",@progbits
	.align	128
        .global         _ZN4vllm3moe10topkGatingILi2ELi2ELi4ELi8ELi32ElfLNS0_11ScoringFuncE1EEEvPKT5_PKbPfiPT4_PiiiibPKf
        .type           _ZN4vllm3moe10topkGatingILi2ELi2ELi4ELi8ELi32ElfLNS0_11ScoringFuncE1EEEvPKT5_PKbPfiPT4_PiiiibPKf,@function
        .size           _ZN4vllm3moe10topkGatingILi2ELi2ELi4ELi8ELi32ElfLNS0_11ScoringFuncE1EEEvPKT5_PKbPfiPT4_PiiiibPKf,(.L_x_3840 - _ZN4vllm3moe10topkGatingILi2ELi2ELi4ELi8ELi32ElfLNS0_11ScoringFuncE1EEEvPKT5_PKbPfiPT4_PiiiibPKf)
        .other          _ZN4vllm3moe10topkGatingILi2ELi2ELi4ELi8ELi32ElfLNS0_11ScoringFuncE1EEEvPKT5_PKbPfiPT4_PiiiibPKf,@"STO_CUDA_ENTRY STV_DEFAULT"
_ZN4vllm3moe10topkGatingILi2ELi2ELi4ELi8ELi32ElfLNS0_11ScoringFuncE1EEEvPKT5_PKbPfiPT4_PiiiibPKf:
.text._ZN4vllm3moe10topkGatingILi2ELi2ELi4ELi8ELi32ElfLNS0_11ScoringFuncE1EEEvPKT5_PKbPfiPT4_PiiiibPKf:
        /* <DEDUP_REMOVED lines=29> */
[----:B-----5:R-:W-:Y:S01]  /*01d0*/  FMUL.FTZ R2, R2, -1.4426950216293334961 ;  /* 0xbfb8aa3b02027820 */ /* 0x020fe20000410000 */
[----:B------:R-:W-:-:S05]  /*01e0*/  FMUL.FTZ R3, R3, -1.4426950216293334961 ;  /* 0xbfb8aa3b03037820 */ /* 0x000fca0000410000 */
[----:B------:R-:W0:Y:S08]  /*01f0*/  MUFU.EX2 R2, R2 ;  /* 0x0000000200027308 */ /* 0x000e300000000800 */
[----:B------:R-:W1:Y:S01]  /*0200*/  MUFU.EX2 R3, R3 ;  /* 0x0000000300037308 */ /* 0x000e620000000800 */
[----:B0-----:R-:W-:-:S07]  /*0210*/  FADD.FTZ R0, R2, 1 ;  /* 0x3f80000002007421 */ /* 0x001fce0000010000 */
[----:B------:R-:W0:Y:S01]  /*0220*/  MUFU.RCP R0, R0 ;  /* 0x0000000000007308 */ /* 0x000e220000001000 */
[----:B--2---:R-:W-:Y:S01]  /*0230*/  ISETP.EQ.OR P0, PT, R6, RZ, !P0 ;  /* 0x000000ff0600720c */ /* 0x004fe20004702670 */
[----:B-1----:R-:W-:-:S06]  /*0240*/  FADD.FTZ R8, R3, 1 ;  /* 0x3f80000003087421 */ /* 0x002fcc0000010000 */
[----:B------:R-:W1:Y:S01]  /*0250*/  MUFU.RCP R8, R8 ;  /* 0x0000000800087308 */ /* 0x000e620000001000 */
[----:B0-----:R-:W-:-:S04]  /*0260*/  FSETP.NE.FTZ.AND P2, PT, |R0|, +INF , PT ;  /* 0x7f8000000000780b */ /* 0x001fc80003f55200 */
[----:B------:R-:W-:Y:S02]  /*0270*/  FSEL R16, R0, RZ, P2 ;  /* 0x000000ff00107208 */ /* 0x000fe40001000000 */
[----:B------:R-:W-:Y:S02]  /*0280*/  ISETP.GE.AND P2, PT, R4, 0x1, PT ;  /* 0x000000010400780c */ /* 0x000fe40003f46270 */
[----:B-1----:R-:W-:Y:S01]  /*0290*/  FSETP.NE.FTZ.AND P3, PT, |R8|, +INF , PT ;  /* 0x7f8000000800780b */ /* 0x002fe20003f75200 */
        /* <DEDUP_REMOVED lines=17> */
.L_x_1332:
        /* <DEDUP_REMOVED lines=19> */
.L_x_1331:
        /* <DEDUP_REMOVED lines=101> */
.L_x_1330:
        /* <DEDUP_REMOVED lines=23> */
.L_x_1334:
        /* <DEDUP_REMOVED lines=44> */
.L_x_1333:
        /* <DEDUP_REMOVED lines=31> */
.L_x_1329:
        /* <DEDUP_REMOVED lines=21> */
.L_x_1336:
        /* <DEDUP_REMOVED lines=55> */
.L_x_1335:
        /* <DEDUP_REMOVED lines=34> */
.L_x_1337:
        /* <DEDUP_REMOVED lines=22> */
.L_x_1338:
[----:B------:R-:W-:Y:S05]  /*1990*/  @!P1 EXIT ;  /* 0x000000000000994d */ /* 0x000fea0003800000 */
[----:B0-2---:R-:W0:Y:S01]  /*19a0*/  LDC.64 R4, c[0x0][0x390] ;  /* 0x0000e400ff047b82 */ /* 0x005e220000000a00 */
[----:B---3--:R1:W2:Y:S01]  /*19b0*/  MUFU.RCP R9, R20 ;  /* 0x0000001400097308 */ /* 0x0082a20000001000 */
[----:B------:R-:W-:Y:S02]  /*19c0*/  IMAD.IADD R19, R19, 0x1, R0 ;  /* 0x0000000113137824 */ /* 0x000fe400078e0200 */
[----:B------:R-:W-:-:S07]  /*19d0*/  IMAD.MOV R6, RZ, RZ, -R6 ;  /* 0x000000ffff067224 */ /* 0x000fce00078e0a06 */
.L_x_1339:
        /* <DEDUP_REMOVED lines=9> */
.L_x_1340:
        /* <DEDUP_REMOVED lines=9> */
.L_x_3840:


//--------------------- .text._ZN4vllm3moe10topkGatingILi1ELi1ELi4ELi4ELi32ElfLNS0_11ScoringFuncE1EEEvPKT5_PKbPfiPT4_PiiiibPKf --------------------------
	.section	.text._ZN4vllm3moe10topkGatingILi1ELi1ELi4ELi4ELi32ElfLNS0_11ScoringFuncE1EEEvPKT5_PKbPfiPT4_PiiiibPKf,"ax",@progbits
	.align	128
        .global         _ZN4vllm3moe10topkGatingILi1ELi1ELi4ELi4ELi32ElfLNS0_11ScoringFuncE1EEEvPKT5_PKbPfiPT4_PiiiibPKf
        .type           _ZN4vllm3moe10topkGatingILi1ELi1ELi4ELi4ELi32ElfLNS0_11ScoringFuncE1EEEvPKT5_PKbPfiPT4_PiiiibPKf,@function
        .size           _ZN4vllm3moe10topkGatingILi1ELi1ELi4ELi4ELi32ElfLNS0_11ScoringFuncE1EEEvPKT5_PKbPfiPT4_PiiiibPKf,(.L_x_3841 - _ZN4vllm3moe10topkGatingILi1ELi1ELi4ELi4ELi32ElfLNS0_11ScoringFuncE1EEEvPKT5_PKbPfiPT4_PiiiibPKf)
        .other          _ZN4vllm3moe10topkGatingILi1ELi1ELi4ELi4ELi32ElfLNS0_11ScoringFuncE1EEEvPKT5_PKbPfiPT4_PiiiibPKf,@"STO_CUDA_ENTRY STV_DEFAULT"
_ZN4vllm3moe10topkGatingILi1ELi1ELi4ELi4ELi32ElfLNS0_11ScoringFuncE1EEEvPKT5_PKbPfiPT4_PiiiibPKf:
.text._ZN4vllm3moe10topkGatingILi1ELi1ELi4ELi4ELi32ElfLNS0_11ScoringFuncE1EEEvPKT5_PKbPfiPT4_PiiiibPKf:
        /* <DEDUP_REMOVED lines=11> */
[----:B------:R-:W2:Y:S06]  /*00b0*/  LDCU.64 UR4, c[0x0][0x388] ;  /* 0x00007100ff0477ac */ /* 0x000eac0008000a00 */
[----:B------:R-:W3:Y:S01]  /*00c0*/  LDC R0, c[0x0][0x3b0] ;  /* 0x0000ec00ff007b82 */ /* 0x000ee20000000800 */
[----:B0-----:R-:W-:-:S06]  /*00d0*/  IMAD.WIDE R2, R11, 0x4, R2 ;  /* 0x000000040b027825 */ /* 0x001fcc00078e0202 */
[----:B-1----:R-:W4:Y:S01]  /*00e0*/  LDG.E R2, desc[UR6][R2.64] ;  /* 0x0000000602027981 */ /* 0x002f22000c1e1900 */
[----:B--2---:R-:W-:-:S04]  /*00f0*/  ISETP.NE.U32.AND P0, PT, RZ, UR4, PT ;  /* 0x00000004ff007c0c */ /* 0x004fc8000bf05070 */
[----:B------:R-:W-:-:S13]  /*0100*/  ISETP.NE.AND.EX P0, PT, RZ, UR5, PT, P0 ;  /* 0x00000005ff007c0c */ /* 0x000fda000bf05300 */
[----:B------:R-:W-:-:S04]  /*0110*/  @P0 IADD3 R8, P1, PT, R11, UR4, RZ ;  /* 0x000000040b080c10 */ /* 0x000fc8000ff3e0ff */
[----:B------:R-:W-:-:S05]  /*0120*/  @P0 LEA.HI.X.SX32 R9, R11, UR5, 0x1, P1 ;  /* 0x000000050b090c11 */ /* 0x000fca00088f0eff */
[----:B------:R-:W2:Y:S01]  /*0130*/  @P0 LDG.E.U8 R8, desc[UR6][R8.64] ;  /* 0x0000000608080981 */ /* 0x000ea2000c1e1100 */
[----:B---3--:R-:W-:Y:S01]  /*0140*/  ISETP.GE.AND P1, PT, R0, 0x1, PT ;  /* 0x000000010000780c */ /* 0x008fe20003f26270 */
[----:B------:R-:W-:Y:S02]  /*0150*/  IMAD.MOV.U32 R12, RZ, RZ, RZ ;  /* 0x000000ffff0c7224 */ /* 0x000fe400078e00ff */
[----:B----4-:R-:W-:-:S06]  /*0160*/  FMUL.FTZ R7, R2, -1.4426950216293334961 ;  /* 0xbfb8aa3b02077820 */ /* 0x010fcc0000410000 */
[----:B------:R-:W0:Y:S02]  /*0170*/  MUFU.EX2 R7, R7 ;  /* 0x0000000700077308 */ /* 0x000e240000000800 */
[----:B0-----:R-:W-:Y:S01]  /*0180*/  FADD.FTZ R14, R7, 1 ;  /* 0x3f800000070e7421 */ /* 0x001fe20000010000 */
[----:B--2---:R-:W-:-:S05]  /*0190*/  ISETP.EQ.OR P0, PT, R8, RZ, !P0 ;  /* 0x000000ff0800720c */ /* 0x004fca0004702670 */
[----:B------:R-:W0:Y:S02]  /*01a0*/  MUFU.RCP R14, R14 ;  /* 0x0000000e000e7308 */ /* 0x000e240000001000 */
[----:B0-----:R-:W-:-:S04]  /*01b0*/  FSETP.NE.FTZ.AND P2, PT, |R14|, +INF , PT ;  /* 0x7f8000000e00780b */ /* 0x001fc80003f55200 */
[----:B------:R-:W-:Y:S01]  /*01c0*/  FSEL R13, R14, RZ, P2 ;  /* 0x000000ff0e0d7208 */ /* 0x000fe20001000000 */
[----:B------:R-:W-:Y:S08]  /*01d0*/  @!P1 BRA `(.L_x_1341) ;  /* 0x0000000400a09947 */ /* 0x000ff00003800000 */
        /* <DEDUP_REMOVED lines=32> */
.L_x_1343:
        /* <DEDUP_REMOVED lines=30> */
.L_x_1342:
        /* <DEDUP_REMOVED lines=26> */
.L_x_1344:
        /* <DEDUP_REMOVED lines=16> */
.L_x_1341:
        /* <DEDUP_REMOVED lines=20> */
.L_x_1346:
        /* <DEDUP_REMOVED lines=55> */
.L_x_1345:
        /* <DEDUP_REMOVED lines=34> */
.L_x_1347:
        /* <DEDUP_REMOVED lines=22> */
.L_x_1348:
[----:B------:R-:W-:Y:S05]  /*1090*/  @!P1 EXIT ;  /* 0x000000000000994d */ /* 0x000fea0003800000 */
[----:B-12---:R-:W1:Y:S01]  /*10a0*/  LDC.64 R6, c[0x0][0x390] ;  /* 0x0000e400ff067b82 */ /* 0x006e620000000a00 */
[----:B0-----:R0:W2:Y:S01]  /*10b0*/  MUFU.RCP R9, R12 ;  /* 0x0000000c00097308 */ /* 0x0010a20000001000 */
[----:B------:R-:W-:Y:S01]  /*10c0*/  IADD3 R11, PT, PT, R11, R4, RZ ;  /* 0x000000040b0b7210 */ /* 0x000fe20007ffe0ff */
[----:B------:R-:W-:-:S07]  /*10d0*/  IMAD.MOV R0, RZ, RZ, -R14 ;  /* 0x000000ffff007224 */ /* 0x000fce00078e0a0e */
.L_x_1349:
        /* <DEDUP_REMOVED lines=9> */
.L_x_1350:
        /* <DEDUP_REMOVED lines=9> */
.L_x_3841:


//--------------------- .text._ZN4vllm3moe10topkGatingILi18ELi576ELi4ELi8ELi32EjfLNS0_11ScoringFuncE1EEEvPKT5_PKbPfiPT4_PiiiibPKf --------------------------
	.section	.text._ZN4vllm3moe10topkGatingILi18ELi576ELi4ELi8ELi32EjfLNS0_11ScoringFuncE1EEEvPKT5_PKbPfiPT4_PiiiibPKf,"ax",@progbits
	.align	128
        .global         _ZN4vllm3moe10topkGatingILi18ELi576ELi4ELi8ELi32EjfLNS0_11ScoringFuncE1EEEvPKT5_PKbPfiPT4_PiiiibPKf
        .type           _ZN4vllm3moe10topkGatingILi18ELi576ELi4ELi8ELi32EjfLNS0_11ScoringFuncE1EEEvPKT5_PKbPfiPT4_PiiiibPKf,@function
        .size           _ZN4vllm3moe10topkGatingILi18ELi576ELi4ELi8ELi32EjfLNS0_11ScoringFuncE1EEEvPKT5_PKbPfiPT4_PiiiibPKf,(.L_x_3842 - _ZN4vllm3moe10topkGatingILi18ELi576ELi4ELi8ELi32EjfLNS0_11ScoringFuncE1EEEvPKT5_PKbPfiPT4_PiiiibPKf)
        .other          _ZN4vllm3moe10topkGatingILi18ELi576ELi4ELi8ELi32EjfLNS0_11ScoringFuncE1EEEvPKT5_PKbPfiPT4_PiiiibPKf,@"STO_CUDA_ENTRY STV_DEFAULT"
_ZN4vllm3moe10topkGatingILi18ELi576ELi4ELi8ELi32EjfLNS0_11ScoringFuncE1EEEvPKT5_PKbPfiPT4_PiiiibPKf:
.text._ZN4vllm3moe10topkGatingILi18ELi576ELi4ELi8ELi32EjfLNS0_11ScoringFuncE1EEEvPKT5_PKbPfiPT4_PiiiibPKf:
        /* <DEDUP_REMOVED lines=26> */
[----:B------:R-:W5:Y:S01]  /*01a0*/  LDG.E.64 R4, desc[UR12][R14.64+0x700] ;  /* 0x0007000c0e047981 */ /* 0x000f62000c1e1b00 */
[----:B0-----:R-:W-:-:S03]  /*01b0*/  ISETP.NE.U32.AND P0, PT, RZ, UR4, PT ;  /* 0x00000004ff007c0c */ /* 0x001fc6000bf05070 */
[----:B------:R-:W5:Y:S01]  /*01c0*/  LDG.E.64 R10, desc[UR12][R14.64+0x800] ;  /* 0x0008000c0e0a7981 */ /* 0x000f62000c1e1b00 */
        /* <DEDUP_REMOVED lines=38> */
[----:B------:R-:W-:-:S04]  /*0430*/  ISETP.EQ.OR P0, PT, R12, RZ, !P0 ;  /* 0x000000ff0c00720c */ /* 0x000fc80004702670 */
[----:B------:R-:W-:Y:S02]  /*0440*/  P2R R54, PR, RZ, 0x1 ;  /* 0x00000001ff367803 */ /* 0x000fe40000000000 */
        /* <DEDUP_REMOVED lines=29> */
[----:B-1----:R-:W-:-:S04]  /*0620*/  FSETP.NE.FTZ.AND P1, PT, |R17|, +INF , PT ;  /* 0x7f8000001100780b */ /* 0x002fc80003f35200 */
[----:B------:R-:W-:-:S03]  /*0630*/  FSEL R11, R17, RZ, P1 ;  /* 0x000000ff110b7208 */ /* 0x000fc60000800000 */
[----:B------:R-:W1:Y:S01]  /*0640*/  MUFU.RCP R20, R20 ;  /* 0x0000001400147308 */ /* 0x000e620000001000 */
[----:B--2---:R-:W-:-:S04]  /*0650*/  FSETP.NE.FTZ.AND P2, PT, |R18|, +INF , PT ;  /* 0x7f8000001200780b */ /* 0x004fc80003f55200 */
[----:B------:R-:W-:-:S03]  /*0660*/  FSEL R12, R18, RZ, P2 ;  /* 0x000000ff120c7208 */ /* 0x000fc60001000000 */
[----:B------:R-:W2:Y:S01]  /*0670*/  MUFU.RCP R21, R21 ;  /* 0x0000001500157308 */ /* 0x000ea20000001000 */
[----:B0-----:R-:W-:-:S07]  /*0680*/  FSETP.NE.FTZ.AND P3, PT, |R19|, +INF , PT ;  /* 0x7f8000001300780b */ /* 0x001fce0003f75200 */
[----:B------:R-:W-:Y:S01]  /*0690*/  MUFU.RCP R22, R22 ;  /* 0x0000001600167308 */ /* 0x000fe20000001000 */
[----:B-1----:R-:W-:-:S04]  /*06a0*/  FSETP.NE.FTZ.AND P4, PT, |R20|, +INF , PT ;  /* 0x7f8000001400780b */ /* 0x002fc80003f95200 */
[----:B------:R-:W-:-:S03]  /*06b0*/  FSEL R14, R20, RZ, P4 ;  /* 0x000000ff140e7208 */ /* 0x000fc60002000000 */
[----:B------:R-:W0:Y:S01]  /*06c0*/  MUFU.RCP R23, R23 ;  /* 0x0000001700177308 */ /* 0x000e220000001000 */
[----:B--2---:R-:W-:-:S04]  /*06d0*/  FSETP.NE.FTZ.AND P5, PT, |R21|, +INF , PT ;  /* 0x7f8000001500780b */ /* 0x004fc80003fb5200 */
        /* <DEDUP_REMOVED lines=16> */
[----:B------:R-:W2:Y:S01]  /*07e0*/  MUFU.RCP R5, R5 ;  /* 0x0000000500057308 */ /* 0x000ea20000001000 */
[----:B0-----:R-:W-:-:S04]  /*07f0*/  FSETP.NE.FTZ.AND P1, PT, |R3|, +INF , PT ;  /* 0x7f8000000300780b */ /* 0x001fc80003f35200 */
[----:B------:R-:W-:-:S03]  /*0800*/  FSEL R23, R3, RZ, P1 ;  /* 0x000000ff03177208 */ /* 0x000fc60000800000 */
[----:B------:R0:W3:Y:S01]  /*0810*/  MUFU.RCP R26, R10 ;  /* 0x0000000a001a7308 */ /* 0x0000e20000001000 */
[----:B-1----:R-:W-:-:S04]  /*0820*/  FSETP.NE.FTZ.AND P2, PT, |R4|, +INF , PT ;  /* 0x7f8000000400780b */ /* 0x002fc80003f55200 */
[----:B------:R-:W-:-:S03]  /*0830*/  FSEL R24, R4, RZ, P2 ;  /* 0x000000ff04187208 */ /* 0x000fc60001000000 */
[----:B------:R1:W4:Y:S01]  /*0840*/  MUFU.RCP R27, R13 ;  /* 0x0000000d001b7308 */ /* 0x0003220000001000 */
[----:B0-----:R-:W-:Y:S02]  /*0850*/  FSEL R10, R16, RZ, P0 ;  /* 0x000000ff100a7208 */ /* 0x001fe40000000000 */
[----:B------:R-:W-:-:S04]  /*0860*/  FSETP.NE.FTZ.AND P0, PT, |R22|, +INF , PT ;  /* 0x7f8000001600780b */ /* 0x000fc80003f15200 */
[----:B------:R-:W-:Y:S02]  /*0870*/  FSEL R16, R22, RZ, P0 ;  /* 0x000000ff16107208 */ /* 0x000fe40000000000 */
[----:B-1----:R-:W-:Y:S02]  /*0880*/  FSEL R13, R19, RZ, P3 ;  /* 0x000000ff130d7208 */ /* 0x002fe40001800000 */
[C---:B------:R-:W-:Y:S02]  /*0890*/  FSETP.NE.FTZ.AND P3, PT, |R25|.reuse, +INF , PT ;  /* 0x7f8000001900780b */ /* 0x040fe40003f75200 */
[----:B------:R-:W-:Y:S02]  /*08a0*/  FSETP.NE.FTZ.AND P0, PT, |R2|, +INF , PT ;  /* 0x7f8000000200780b */ /* 0x000fe40003f15200 */
[----:B------:R-:W-:Y:S02]  /*08b0*/  FSEL R19, R25, RZ, P3 ;  /* 0x000000ff19137208 */ /* 0x000fe40001800000 */
[----:B--2---:R-:W-:-:S02]  /*08c0*/  FSETP.NE.FTZ.AND P3, PT, |R5|, +INF , PT ;  /* 0x7f8000000500780b */ /* 0x004fc40003f75200 */
[----:B---3--:R-:W-:Y:S02]  /*08d0*/  FSETP.NE.FTZ.AND P4, PT, |R26|, +INF , PT ;  /* 0x7f8000001a00780b */ /* 0x008fe40003f95200 */
[----:B----4-:R-:W-:Y:S02]  /*08e0*/  FSETP.NE.FTZ.AND P5, PT, |R27|, +INF , PT ;  /* 0x7f8000001b00780b */ /* 0x010fe40003fb5200 */
        /* <DEDUP_REMOVED lines=44> */
.L_x_1351:
        /* <DEDUP_REMOVED lines=18> */
.L_x_1352:
        /* <DEDUP_REMOVED lines=14> */
.L_x_1358:
        /* <DEDUP_REMOVED lines=164> */
.L_x_1355:
[----:B--234-:R-:W-:Y:S05]  /*17f0*/  BSYNC.RECONVERGENT B0 ;  /* 0x0000000000007941 */ /* 0x01cfea0003800200 */
.L_x_1354:
        /* <DEDUP_REMOVED lines=54> */
.L_x_1357:
[----:B------:R-:W-:Y:S05]  /*1b60*/  BSYNC.RECONVERGENT B0 ;  /* 0x0000000000007941 */ /* 0x000fea0003800200 */
.L_x_1356:
[----:B0-----:R-:W-:Y:S02]  /*1b70*/  VIADD R49, R49, UR14 ;  /* 0x0000000e31317c36 */ /* 0x001fe40008000000 */
[----:B------:R-:W-:Y:S01]  /*1b80*/  VIADD R47, R47, 0x1 ;  /* 0x000000012f2f7836 */ /* 0x000fe20000000000 */
[----:B------:R-:W-:Y:S06]  /*1b90*/  BRA.U UP1, `(.L_x_1358) ;  /* 0xfffffff101847547 */ /* 0x000fec000b83ffff */
.L_x_1353:
        /* <DEDUP_REMOVED lines=22> */
.L_x_1360:
        /* <DEDUP_REMOVED lines=55> */
.L_x_1359:
        /* <DEDUP_REMOVED lines=34> */
.L_x_1361:
        /* <DEDUP_REMOVED lines=22> */
.L_x_1362:
[----:B------:R-:W-:-:S13]  /*23f0*/  ISETP.NE.AND P0, PT, RZ, UR5, PT ;  /* 0x00000005ff007c0c */ /* 0x000fda000bf05270 */
[----:B------:R-:W-:Y:S05]  /*2400*/  @!P0 EXIT ;  /* 0x000000000000894d */ /* 0x000fea0003800000 */
[----:B01----:R-:W0:Y:S01]  /*2410*/  LDC.64 R4, c[0x0][0x390] ;  /* 0x0000e400ff047b82 */ /* 0x003e220000000a00 */
[----:B----4-:R1:W2:Y:S01]  /*2420*/  MUFU.RCP R11, R46 ;  /* 0x0000002e000b7308 */ /* 0x0102a20000001000 */
[----:B------:R-:W-:Y:S01]  /*2430*/  VIADD R7, R0, UR4 ;  /* 0x0000000400077c36 */ /* 0x000fe20008000000 */
[----:B------:R-:W-:-:S12]  /*2440*/  UIADD3 UR5, UPT, UPT, -UR5, URZ, URZ ;  /* 0x000000ff05057290 */ /* 0x000fd8000fffe1ff */
.L_x_1363:
        /* <DEDUP_REMOVED lines=9> */
.L_x_1364:
        /* <DEDUP_REMOVED lines=10> */
.L_x_3842:


//--------------------- .text._ZN4vllm3moe10topkGatingILi14ELi448ELi4ELi8ELi32EjfLNS0_11ScoringFuncE1EEEvPKT5_PKbPfiPT4_PiiiibPKf --------------------------
	.section	.text._ZN4vllm3moe10topkGatingILi14ELi448ELi4ELi8ELi32EjfLNS0_11ScoringFuncE1EEEvPKT5_PKbPfiPT4_PiiiibPKf,"ax",@progbits
	.align	128
        .global         _ZN4vllm3moe10topkGatingILi14ELi448ELi4ELi8ELi32EjfLNS0_11ScoringFuncE1EEEvPKT5_PKbPfiPT4_PiiiibPKf
        .type           _ZN4vllm3moe10topkGatingILi14ELi448ELi4ELi8ELi32EjfLNS0_11ScoringFuncE1EEEvPKT5_PKbPfiPT4_PiiiibPKf,@function
        .size           _ZN4vllm3moe10topkGatingILi14ELi448ELi4ELi8ELi32EjfLNS0_11ScoringFuncE1EEEvPKT5_PKbPfiPT4_PiiiibPKf,(.L_x_3843 - _ZN4vllm3moe10topkGatingILi14ELi448ELi4ELi8ELi32EjfLNS0_11ScoringFuncE1EEEvPKT5_PKbPfiPT4_PiiiibPKf)
        .other          _ZN4vllm3moe10topkGatingILi14ELi448ELi4ELi8ELi32EjfLNS0_11ScoringFuncE1EEEvPKT5_PKbPfiPT4_PiiiibPKf,@"STO_CUDA_ENTRY STV_DEFAULT"
_ZN4vllm3moe10topkGatingILi14ELi448ELi4ELi8ELi32EjfLNS0_11ScoringFuncE1EEEvPKT5_PKbPfiPT4_PiiiibPKf:
.text._ZN4vllm3moe10topkGatingILi14ELi448ELi4ELi8ELi32EjfLNS0_11ScoringFuncE1EEEvPKT5_PKbPfiPT4_PiiiibPKf:
        /* <DEDUP_REMOVED lines=153> */
.L_x_1365:
        /* <DEDUP_REMOVED lines=14> */
.L_x_1366:
        /* <DEDUP_REMOVED lines=14> */
.L_x_1372:
        /* <DEDUP_REMOVED lines=140> */
.L_x_1369:
[----:B-123--:R-:W-:Y:S05]  /*1410*/  BSYNC.RECONVERGENT B0 ;  /* 0x0000000000007941 */ /* 0x00efea0003800200 */
.L_x_1368:
        /* <DEDUP_REMOVED lines=50> */
.L_x_1371:
[----:B------:R-:W-:Y:S05]  /*1740*/  BSYNC.RECONVERGENT B0 ;  /* 0x0000000000007941 */ /* 0x000fea0003800200 */
.L_x_1370:
[----:B------:R-:W-:Y:S02]  /*1750*/  VIADD R41, R41, UR11 ;  /* 0x0000000b29297c36 */ /* 0x000fe40008000000 */
[----:B------:R-:W-:Y:S01]  /*1760*/  VIADD R39, R39, 0x1 ;  /* 0x0000000127277836 */ /* 0x000fe20000000000 */
[----:B------:R-:W-:Y:S06]  /*1770*/  @P0 BRA `(.L_x_1372) ;  /* 0xfffffff000f40947 */ /* 0x000fec000383ffff */
.L_x_1367:
        /* <DEDUP_REMOVED lines=22> */
.L_x_1374:
        /* <DEDUP_REMOVED lines=55> */
.L_x_1373:
        /* <DEDUP_REMOVED lines=34> */
.L_x_1375:
        /* <DEDUP_REMOVED lines=22> */
.L_x_1376:
[----:B------:R-:W-:Y:S05]  /*1fd0*/  @!P1 EXIT ;  /* 0x000000000000994d */ /* 0x000fea0003800000 */
[----:B01--4-:R-:W0:Y:S01]  /*1fe0*/  LDC.64 R4, c[0x0][0x390] ;  /* 0x0000e400ff047b82 */ /* 0x013e220000000a00 */
[----:B------:R1:W2:Y:S01]  /*1ff0*/  MUFU.RCP R11, R38 ;  /* 0x00000026000b7308 */ /* 0x0002a20000001000 */
[----:B------:R-:W-:Y:S02]  /*2000*/  IMAD.IADD R7, R0, 0x1, R7 ;  /* 0x0000000100077824 */ /* 0x000fe400078e0207 */
[----:B------:R-:W-:-:S07]  /*2010*/  IMAD.MOV R6, RZ, RZ, -R6 ;  /* 0x000000ffff067224 */ /* 0x000fce00078e0a06 */
.L_x_1377:
        /* <DEDUP_REMOVED lines=9> */
.L_x_1378:
        /* <DEDUP_REMOVED lines=13> */
.L_x_3843:


//--------------------- .text._ZN4vllm3moe10topkGatingILi12ELi384ELi4ELi8ELi32EjfLNS0_11ScoringFuncE1EEEvPKT5_PKbPfiPT4_PiiiibPKf --------------------------
	.section	.text._ZN4vllm3moe10topkGatingILi12ELi384ELi4ELi8ELi32EjfLNS0_11ScoringFuncE1EEEvPKT5_PKbPfiPT4_PiiiibPKf,"ax",@progbits
	.align	128
        .global         _ZN4vllm3moe10topkGatingILi12ELi384ELi4ELi8ELi32EjfLNS0_11ScoringFuncE1EEEvPKT5_PKbPfiPT4_PiiiibPKf
        .type           _ZN4vllm3moe10topkGatingILi12ELi384ELi4ELi8ELi32EjfLNS0_11ScoringFuncE1EEEvPKT5_PKbPfiPT4_PiiiibPKf,@function
        .size           _ZN4vllm3moe10topkGatingILi12ELi384ELi4ELi8ELi32EjfLNS0_11ScoringFuncE1EEEvPKT5_PKbPfiPT4_PiiiibPKf,(.L_x_3844 - _ZN4vllm3moe10topkGatingILi12ELi384ELi4ELi8ELi32EjfLNS0_11ScoringFuncE1EEEvPKT5_PKbPfiPT4_PiiiibPKf)
        .other          _ZN4vllm3moe10topkGatingILi12ELi384ELi4ELi8ELi32EjfLNS0_11ScoringFuncE1EEEvPKT5_PKbPfiPT4_PiiiibPKf,@"STO_CUDA_ENTRY STV_DEFAULT"
_ZN4vllm3moe10topkGatingILi12ELi384ELi4ELi8ELi32EjfLNS0_11ScoringFuncE1EEEvPKT5_PKbPfiPT4_PiiiibPKf:
.text._ZN4vllm3moe10topkGatingILi12ELi384ELi4ELi8ELi32EjfLNS0_11ScoringFuncE1EEEvPKT5_PKbPfiPT4_PiiiibPKf:
        /* <DEDUP_REMOVED lines=136> */
.L_x_1379:
        /* <DEDUP_REMOVED lines=12> */
.L_x_1380:
        /* <DEDUP_REMOVED lines=14> */
.L_x_1386:
        /* <DEDUP_REMOVED lines=129> */
.L_x_1383:
[----:B-123--:R-:W-:Y:S05]  /*1230*/  BSYNC.RECONVERGENT B0 ;  /* 0x0000000000007941 */ /* 0x00efea0003800200 */
.L_x_1382:
        /* <DEDUP_REMOVED lines=46> */
.L_x_1385:
[----:B------:R-:W-:Y:S05]  /*1520*/  BSYNC.RECONVERGENT B0 ;  /* 0x0000000000007941 */ /* 0x000fea0003800200 */
.L_x_1384:
[----:B------:R-:W-:Y:S02]  /*1530*/  VIADD R37, R37, UR11 ;  /* 0x0000000b25257c36 */ /* 0x000fe40008000000 */
[----:B------:R-:W-:Y:S01]  /*1540*/  VIADD R35, R35, 0x1 ;  /* 0x0000000123237836 */ /* 0x000fe20000000000 */
[----:B------:R-:W-:Y:S06]  /*1550*/  @P0 BRA `(.L_x_1386) ;  /* 0xfffffff400300947 */ /* 0x000fec000383ffff */
.L_x_1381:
        /* <DEDUP_REMOVED lines=22> */
.L_x_1388:
        /* <DEDUP_REMOVED lines=55> */
.L_x_1387:
        /* <DEDUP_REMOVED lines=34> */
.L_x_1389:
        /* <DEDUP_REMOVED lines=22> */
.L_x_1390:
[----:B------:R-:W-:Y:S05]  /*1db0*/  @!P1 EXIT ;  /* 0x000000000000994d */ /* 0x000fea0003800000 */
[----:B01----:R-:W0:Y:S01]  /*1dc0*/  LDC.64 R6, c[0x0][0x390] ;  /* 0x0000e400ff067b82 */ /* 0x003e220000000a00 */
[----:B----4-:R1:W2:Y:S01]  /*1dd0*/  MUFU.RCP R11, R34 ;  /* 0x00000022000b7308 */ /* 0x0102a20000001000 */
[----:B------:R-:W-:Y:S02]  /*1de0*/  IMAD.IADD R5, R0, 0x1, R5 ;  /* 0x0000000100057824 */ /* 0x000fe400078e0205 */
[----:B------:R-:W-:-:S07]  /*1df0*/  IMAD.MOV R21, RZ, RZ, -R21 ;  /* 0x000000ffff157224 */ /* 0x000fce00078e0a15 */
.L_x_1391:
        /* <DEDUP_REMOVED lines=9> */
.L_x_1392:
        /* <DEDUP_REMOVED lines=15> */
.L_x_3844:


//--------------------- .text._ZN4vllm3moe10topkGatingILi10ELi320ELi4ELi8ELi32EjfLNS0_11ScoringFuncE1EEEvPKT5_PKbPfiPT4_PiiiibPKf --------------------------
	.section	.text._ZN4vllm3moe10topkGatingILi10ELi320ELi4ELi8ELi32EjfLNS0_11ScoringFuncE1EEEvPKT5_PKbPfiPT4_PiiiibPKf,"ax",@progbits
	.align	128
        .global         _ZN4vllm3moe10topkGatingILi10ELi320ELi4ELi8ELi32EjfLNS0_11ScoringFuncE1EEEvPKT5_PKbPfiPT4_PiiiibPKf
        .type           _ZN4vllm3moe10topkGatingILi10ELi320ELi4ELi8ELi32EjfLNS0_11ScoringFuncE1EEEvPKT5_PKbPfiPT4_PiiiibPKf,@function
        .size           _ZN4vllm3moe10topkGatingILi10ELi320ELi4ELi8ELi32EjfLNS0_11ScoringFuncE1EEEvPKT5_PKbPfiPT4_PiiiibPKf,(.L_x_3845 - _ZN4vllm3moe10topkGatingILi10ELi320ELi4ELi8ELi32EjfLNS0_11ScoringFuncE1EEEvPKT5_PKbPfiPT4_PiiiibPKf)
        .other          _ZN4vllm3moe10topkGatingILi10ELi320ELi4ELi8ELi32EjfLNS0_11ScoringFuncE1EEEvPKT5_PKbPfiPT4_PiiiibPKf,@"STO_CUDA_ENTRY STV_DEFAULT"
_ZN4vllm3moe10topkGatingILi10ELi320ELi4ELi8ELi32EjfLNS0_11ScoringFuncE1EEEvPKT5_PKbPfiPT4_PiiiibPKf:
.text._ZN4vllm3moe10topkGatingILi10ELi320ELi4ELi8ELi32EjfLNS0_11ScoringFuncE1EEEvPKT5_PKbPfiPT4_PiiiibPKf:
        /* <DEDUP_REMOVED lines=42> */
[----:B------:R-:W2:Y:S01]  /*02a0*/  MUFU.EX2 R12, R12 ;  /* 0x0000000c000c7308 */ /* 0x000ea20000000800 */
[----:B------:R-:W-:Y:S01]  /*02b0*/  FMUL.FTZ R16, R16, -1.4426950216293334961 ;  /* 0xbfb8aa3b10107820 */ /* 0x000fe20000410000 */
[----:B------:R-:W-:-:S06]  /*02c0*/  FMUL.FTZ R17, R17, -1.4426950216293334961 ;  /* 0xbfb8aa3b11117820 */ /* 0x000fcc0000410000 */
[----:B------:R-:W3:Y:S08]  /*02d0*/  MUFU.EX2 R14, R14 ;  /* 0x0000000e000e7308 */ /* 0x000ef00000000800 */
[----:B------:R-:W4:Y:S08]  /*02e0*/  MUFU.EX2 R15, R15 ;  /* 0x0000000f000f7308 */ /* 0x000f300000000800 */
[----:B------:R-:W5:Y:S08]  /*02f0*/  MUFU.EX2 R9, R3 ;  /* 0x0000000300097308 */ /* 0x000f700000000800 */
[----:B-1----:R-:W1:Y:S08]  /*0300*/  MUFU.EX2 R7, R2 ;  /* 0x0000000200077308 */ /* 0x002e700000000800 */
[----:B------:R-:W1:Y:S08]  /*0310*/  MUFU.EX2 R4, R4 ;  /* 0x0000000400047308 */ /* 0x000e700000000800 */
[----:B------:R-:W1:Y:S08]  /*0320*/  MUFU.EX2 R5, R5 ;  /* 0x0000000500057308 */ /* 0x000e700000000800 */
[----:B------:R-:W1:Y:S08]  /*0330*/  MUFU.EX2 R16, R16 ;  /* 0x0000001000107308 */ /* 0x000e700000000800 */
[----:B------:R-:W1:Y:S01]  /*0340*/  MUFU.EX2 R17, R17 ;  /* 0x0000001100117308 */ /* 0x000e620000000800 */
[----:B0-----:R-:W-:Y:S01]  /*0350*/  FADD.FTZ R13, R13, 1 ;  /* 0x3f8000000d0d7421 */ /* 0x001fe20000010000 */
[----:B--2---:R-:W-:Y:S01]  /*0360*/  FADD.FTZ R12, R12, 1 ;  /* 0x3f8000000c0c7421 */ /* 0x004fe20000010000 */
[----:B---3--:R-:W-:Y:S01]  /*0370*/  FADD.FTZ R14, R14, 1 ;  /* 0x3f8000000e0e7421 */ /* 0x008fe20000010000 */
[----:B----4-:R-:W-:Y:S01]  /*0380*/  FADD.FTZ R15, R15, 1 ;  /* 0x3f8000000f0f7421 */ /* 0x010fe20000010000 */
[----:B-----5:R-:W-:Y:S01]  /*0390*/  FADD.FTZ R9, R9, 1 ;  /* 0x3f80000009097421 */ /* 0x020fe20000010000 */
[----:B-1----:R-:W-:Y:S01]  /*03a0*/  FADD.FTZ R7, R7, 1 ;  /* 0x3f80000007077421 */ /* 0x002fe20000010000 */
        /* <DEDUP_REMOVED lines=8> */
[----:B------:R-:W4:Y:S01]  /*0430*/  MUFU.RCP R9, R9 ;  /* 0x0000000900097308 */ /* 0x000f220000001000 */
[----:B------:R-:W-:-:S07]  /*0440*/  ISETP.EQ.OR P0, PT, R6, RZ, !P0 ;  /* 0x000000ff0600720c */ /* 0x000fce0004702670 */
[----:B------:R-:W5:Y:S08]  /*0450*/  MUFU.RCP R2, R16 ;  /* 0x0000001000027308 */ /* 0x000f700000001000 */
[----:B------:R4:W5:Y:S08]  /*0460*/  MUFU.RCP R3, R17 ;  /* 0x0000001100037308 */ /* 0x0009700000001000 */
        /* <DEDUP_REMOVED lines=8> */
[----:B----4-:R-:W-:Y:S02]  /*04f0*/  FSEL R17, R13, RZ, P5 ;  /* 0x000000ff0d117208 */ /* 0x010fe40002800000 */
[----:B------:R-:W-:-:S02]  /*0500*/  FSEL R18, R12, RZ, P4 ;  /* 0x000000ff0c127208 */ /* 0x000fc40002000000 */
[----:B------:R-:W-:Y:S02]  /*0510*/  FSETP.NE.FTZ.AND P5, PT, |R9|, +INF , PT ;  /* 0x7f8000000900780b */ /* 0x000fe40003fb5200 */
        /* <DEDUP_REMOVED lines=37> */
.L_x_1393:
        /* <DEDUP_REMOVED lines=10> */
.L_x_1394:
        /* <DEDUP_REMOVED lines=14> */
.L_x_1400:
        /* <DEDUP_REMOVED lines=120> */
.L_x_1397:
[----:B-123--:R-:W-:Y:S05]  /*1070*/  BSYNC.RECONVERGENT B0 ;  /* 0x0000000000007941 */ /* 0x00efea0003800200 */
.L_x_1396:
        /* <DEDUP_REMOVED lines=42> */
.L_x_1399:
[----:B------:R-:W-:Y:S05]  /*1320*/  BSYNC.RECONVERGENT B0 ;  /* 0x0000000000007941 */ /* 0x000fea0003800200 */
.L_x_1398:
[----:B------:R-:W-:Y:S02]  /*1330*/  VIADD R33, R33, UR11 ;  /* 0x0000000b21217c36 */ /* 0x000fe40008000000 */
[----:B------:R-:W-:Y:S01]  /*1340*/  VIADD R31, R31, 0x1 ;  /* 0x000000011f1f7836 */ /* 0x000fe20000000000 */
[----:B------:R-:W-:Y:S06]  /*1350*/  @P0 BRA `(.L_x_1400) ;  /* 0xfffffff400640947 */ /* 0x000fec000383ffff */
.L_x_1395:
        /* <DEDUP_REMOVED lines=22> */
.L_x_1402:
        /* <DEDUP_REMOVED lines=55> */
.L_x_1401:
        /* <DEDUP_REMOVED lines=34> */
.L_x_1403:
        /* <DEDUP_REMOVED lines=22> */
.L_x_1404:
[----:B------:R-:W-:Y:S05]  /*1bb0*/  @!P1 EXIT ;  /* 0x000000000000994d */ /* 0x000fea0003800000 */
[----:B01--4-:R-:W0:Y:S01]  /*1bc0*/  LDC.64 R4, c[0x0][0x390] ;  /* 0x0000e400ff047b82 */ /* 0x013e220000000a00 */
[----:B------:R1:W2:Y:S01]  /*1bd0*/  MUFU.RCP R11, R30 ;  /* 0x0000001e000b7308 */ /* 0x0002a20000001000 */
[----:B------:R-:W-:Y:S02]  /*1be0*/  IMAD.IADD R7, R0, 0x1, R7 ;  /* 0x0000000100077824 */ /* 0x000fe400078e0207 */
[----:B------:R-:W-:-:S07]  /*1bf0*/  IMAD.MOV R6, RZ, RZ, -R6 ;  /* 0x000000ffff067224 */ /* 0x000fce00078e0a06 */
.L_x_1405:
        /* <DEDUP_REMOVED lines=9> */
.L_x_1406:
        /* <DEDUP_REMOVED lines=15> */
.L_x_3845:


//--------------------- .text._ZN4vllm3moe10topkGatingILi6ELi192ELi4ELi8ELi32EjfLNS0_11ScoringFuncE1EEEvPKT5_PKbPfiPT4_PiiiibPKf --------------------------
	.section	.text._ZN4vllm3moe10topkGatingILi6ELi192ELi4ELi8ELi32EjfLNS0_11ScoringFuncE1EEEvPKT5_PKbPfiPT4_PiiiibPKf,"ax",@progbits
	.align	128
        .global         _ZN4vllm3moe10topkGatingILi6ELi192ELi4ELi8ELi32EjfLNS0_11ScoringFuncE1EEEvPKT5_PKbPfiPT4_PiiiibPKf
        .type           _ZN4vllm3moe10topkGatingILi6ELi192ELi4ELi8ELi32EjfLNS0_11ScoringFuncE1EEEvPKT5_PKbPfiPT4_PiiiibPKf,@function
        .size           _ZN4vllm3moe10topkGatingILi6ELi192ELi4ELi8ELi32EjfLNS0_11ScoringFuncE1EEEvPKT5_PKbPfiPT4_PiiiibPKf,(.L_x_3846 - _ZN4vllm3moe10topkGatingILi6ELi192ELi4ELi8ELi32EjfLNS0_11ScoringFuncE1EEEvPKT5_PKbPfiPT4_PiiiibPKf)
        .other          _ZN4vllm3moe10topkGatingILi6ELi192ELi4ELi8ELi32EjfLNS0_11ScoringFuncE1EEEvPKT5_PKbPfiPT4_PiiiibPKf,@"STO_CUDA_ENTRY STV_DEFAULT"
_ZN4vllm3moe10topkGatingILi6ELi192ELi4ELi8ELi32EjfLNS0_11ScoringFuncE1EEEvPKT5_PKbPfiPT4_PiiiibPKf:
.text._ZN4vllm3moe10topkGatingILi6ELi192ELi4ELi8ELi32EjfLNS0_11ScoringFuncE1EEEvPKT5_PKbPfiPT4_PiiiibPKf:
        /* <DEDUP_REMOVED lines=103> */
.L_x_1412:
        /* <DEDUP_REMOVED lines=94> */
.L_x_1409:
[----:B-123--:R-:W-:Y:S05]  /*0c50*/  BSYNC.RECONVERGENT B0 ;  /* 0x0000000000007941 */ /* 0x00efea0003800200 */
.L_x_1408:
        /* <DEDUP_REMOVED lines=34> */
.L_x_1411:
[----:B------:R-:W-:Y:S05]  /*0e80*/  BSYNC.RECONVERGENT B0 ;  /* 0x0000000000007941 */ /* 0x000fea0003800200 */
.L_x_1410:
[----:B------:R-:W-:Y:S02]  /*0e90*/  VIADD R23, R23, UR11 ;  /* 0x0000000b17177c36 */ /* 0x000fe40008000000 */
[----:B------:R-:W-:Y:S01]  /*0ea0*/  VIADD R21, R21, 0x1 ;  /* 0x0000000115157836 */ /* 0x000fe20000000000 */
[----:B------:R-:W-:Y:S06]  /*0eb0*/  @P0 BRA `(.L_x_1412) ;  /* 0xfffffff400ec0947 */ /* 0x000fec000383ffff */
.L_x_1407:
        /* <DEDUP_REMOVED lines=22> */
.L_x_1414:
        /* <DEDUP_REMOVED lines=55> */
.L_x_1413:
        /* <DEDUP_REMOVED lines=34> */
.L_x_1415:
        /* <DEDUP_REMOVED lines=22> */
.L_x_1416:
[----:B------:R-:W-:Y:S05]  /*1710*/  @!P1 EXIT ;  /* 0x000000000000994d */ /* 0x000fea0003800000 */
[----:B01----:R-:W0:Y:S01]  /*1720*/  LDC.64 R6, c[0x0][0x390] ;  /* 0x0000e400ff067b82 */ /* 0x003e220000000a00 */
[----:B------:R1:W2:Y:S01]  /*1730*/  MUFU.RCP R11, R4 ;  /* 0x00000004000b7308 */ /* 0x0002a20000001000 */
[----:B------:R-:W-:Y:S02]  /*1740*/  IMAD.IADD R5, R0, 0x1, R5 ;  /* 0x0000000100057824 */ /* 0x000fe400078e0205 */
[----:B------:R-:W-:-:S07]  /*1750*/  IMAD.MOV R15, RZ, RZ, -R15 ;  /* 0x000000ffff0f7224 */ /* 0x000fce00078e0a0f */
.L_x_1417:
        /* <DEDUP_REMOVED lines=9> */
.L_x_1418:
        /* <DEDUP_REMOVED lines=9> */
.L_x_3846:


//--------------------- .text._ZN4vllm3moe10topkGatingILi16ELi512ELi4ELi16ELi32EjfLNS0_11ScoringFuncE1EEEvPKT5_PKbPfiPT4_PiiiibPKf --------------------------
	.section	.text._ZN4vllm3moe10topkGatingILi16ELi512ELi4ELi16ELi32EjfLNS0_11ScoringFuncE1EEEvPKT5_PKbPfiPT4_PiiiibPKf,"ax",@progbits
	.align	128
        .global         _ZN4vllm3moe10topkGatingILi16ELi512ELi4ELi16ELi32EjfLNS0_11ScoringFuncE1EEEvPKT5_PKbPfiPT4_PiiiibPKf
        .type           _ZN4vllm3moe10topkGatingILi16ELi512ELi4ELi16ELi32EjfLNS0_11ScoringFuncE1EEEvPKT5_PKbPfiPT4_PiiiibPKf,@function
        .size           _ZN4vllm3moe10topkGatingILi16ELi512ELi4ELi16ELi32EjfLNS0_11ScoringFuncE1EEEvPKT5_PKbPfiPT4_PiiiibPKf,(.L_x_3847 - _ZN4vllm3moe10topkGatingILi16ELi512ELi4ELi16ELi32EjfLNS0_11ScoringFuncE1EEEvPKT5_PKbPfiPT4_PiiiibPKf)
        .other          _ZN4vllm3moe10topkGatingILi16ELi512ELi4ELi16ELi32EjfLNS0_11ScoringFuncE1EEEvPKT5_PKbPfiPT4_PiiiibPKf,@"STO_CUDA_ENTRY STV_DEFAULT"
_ZN4vllm3moe10topkGatingILi16ELi512ELi4ELi16ELi32EjfLNS0_11ScoringFuncE1EEEvPKT5_PKbPfiPT4_PiiiibPKf:
.text._ZN4vllm3moe10topkGatingILi16ELi512ELi4ELi16ELi32EjfLNS0_11ScoringFuncE1EEEvPKT5_PKbPfiPT4_PiiiibPKf:
        /* <DEDUP_REMOVED lines=40> */
[----:B----4-:R-:W-:Y:S01]  /*0280*/  FMUL.FTZ R16, R16, -1.4426950216293334961 ;  /* 0xbfb8aa3b10107820 */ /* 0x010fe20000410000 */
[----:B------:R-:W-:Y:S01]  /*0290*/  FMUL.FTZ R15, R15, -1.4426950216293334961 ;  /* 0xbfb8aa3b0f0f7820 */ /* 0x000fe20000410000 */
[----:B------:R-:W-:Y:S01]  /*02a0*/  FMUL.FTZ R17, R17, -1.4426950216293334961 ;  /* 0xbfb8aa3b11117820 */ /* 0x000fe20000410000 */
[----:B------:R-:W-:Y:S01]  /*02b0*/  FMUL.FTZ R18, R18, -1.4426950216293334961 ;  /* 0xbfb8aa3b12127820 */ /* 0x000fe20000410000 */
[----:B------:R-:W-:Y:S01]  /*02c0*/  FMUL.FTZ R19, R19, -1.4426950216293334961 ;  /* 0xbfb8aa3b13137820 */ /* 0x000fe20000410000 */
[----:B-----5:R-:W-:Y:S01]  /*02d0*/  FMUL.FTZ R20, R20, -1.4426950216293334961 ;  /* 0xbfb8aa3b14147820 */ /* 0x020fe20000410000 */
[----:B------:R-:W2:Y:S01]  /*02e0*/  MUFU.EX2 R5, R5 ;  /* 0x0000000500057308 */ /* 0x000ea20000000800 */
[----:B------:R-:W-:Y:S01]  /*02f0*/  FMUL.FTZ R21, R21, -1.4426950216293334961 ;  /* 0xbfb8aa3b15157820 */ /* 0x000fe20000410000 */
[----:B------:R-:W-:Y:S01]  /*0300*/  FMUL.FTZ R22, R22, -1.4426950216293334961 ;  /* 0xbfb8aa3b16167820 */ /* 0x000fe20000410000 */
[----:B------:R-:W-:-:S05]  /*0310*/  FMUL.FTZ R23, R23, -1.4426950216293334961 ;  /* 0xbfb8aa3b17177820 */ /* 0x000fca0000410000 */
[----:B------:R-:W3:Y:S01]  /*0320*/  MUFU.EX2 R6, R6 ;  /* 0x0000000600067308 */ /* 0x000ee20000000800 */
[----:B0-----:R-:W-:-:S07]  /*0330*/  FADD.FTZ R4, R4, 1 ;  /* 0x3f80000004047421 */ /* 0x001fce0000010000 */
[----:B------:R-:W0:Y:S01]  /*0340*/  MUFU.EX2 R7, R7 ;  /* 0x0000000700077308 */ /* 0x000e220000000800 */
[----:B--2---:R-:W-:-:S07]  /*0350*/  FADD.FTZ R5, R5, 1 ;  /* 0x3f80000005057421 */ /* 0x004fce0000010000 */
[----:B-1----:R-:W1:Y:S01]  /*0360*/  MUFU.EX2 R3, R14 ;  /* 0x0000000e00037308 */ /* 0x002e620000000800 */
[----:B---3--:R-:W-:Y:S01]  /*0370*/  FADD.FTZ R6, R6, 1 ;  /* 0x3f80000006067421 */ /* 0x008fe20000010000 */
        /* <DEDUP_REMOVED lines=32> */
[----:B------:R2:W3:Y:S01]  /*0580*/  MUFU.RCP R14, R12 ;  /* 0x0000000c000e7308 */ /* 0x0004e20000001000 */
[----:B0-----:R-:W-:-:S07]  /*0590*/  FSETP.NE.FTZ.AND P3, PT, |R6|, +INF , PT ;  /* 0x7f8000000600780b */ /* 0x001fce0003f75200 */
[----:B------:R0:W4:Y:S01]  /*05a0*/  MUFU.RCP R15, R13 ;  /* 0x0000000d000f7308 */ /* 0x0001220000001000 */
[----:B-1----:R-:W-:Y:S02]  /*05b0*/  FSETP.NE.FTZ.AND P4, PT, |R7|, +INF , PT ;  /* 0x7f8000000700780b */ /* 0x002fe40003f95200 */
[----:B--2---:R-:W-:-:S05]  /*05c0*/  FSEL R12, R6, RZ, P3 ;  /* 0x000000ff060c7208 */ /* 0x004fca0001800000 */
[----:B------:R-:W1:Y:S01]  /*05d0*/  MUFU.RCP R3, R3 ;  /* 0x0000000300037308 */ /* 0x000e620000001000 */
[C---:B---3--:R-:W-:Y:S02]  /*05e0*/  FSETP.NE.FTZ.AND P5, PT, |R14|.reuse, +INF , PT ;  /* 0x7f8000000e00780b */ /* 0x048fe40003fb5200 */
[----:B0-----:R-:W-:Y:S02]  /*05f0*/  FSEL R13, R7, RZ, P4 ;  /* 0x000000ff070d7208 */ /* 0x001fe40002000000 */
[----:B------:R-:W-:-:S03]  /*0600*/  FSEL R14, R14, RZ, P5 ;  /* 0x000000ff0e0e7208 */ /* 0x000fc60002800000 */
[----:B------:R0:W2:Y:S01]  /*0610*/  MUFU.RCP R17, R10 ;  /* 0x0000000a00117308 */ /* 0x0000a20000001000 */
[----:B----4-:R-:W-:-:S04]  /*0620*/  FSETP.NE.FTZ.AND P0, PT, |R15|, +INF , PT ;  /* 0x7f8000000f00780b */ /* 0x010fc80003f15200 */
[----:B------:R-:W-:-:S03]  /*0630*/  FSEL R15, R15, RZ, P0 ;  /* 0x000000ff0f0f7208 */ /* 0x000fc60000000000 */
[----:B------:R3:W4:Y:S01]  /*0640*/  MUFU.RCP R18, R16 ;  /* 0x0000001000127308 */ /* 0x0007220000001000 */
[----:B0-----:R-:W-:Y:S02]  /*0650*/  FSEL R10, R4, RZ, P1 ;  /* 0x000000ff040a7208 */ /* 0x001fe40000800000 */
[----:B-1----:R-:W-:-:S05]  /*0660*/  FSETP.NE.FTZ.AND P1, PT, |R3|, +INF , PT ;  /* 0x7f8000000300780b */ /* 0x002fca0003f35200 */
[----:B------:R0:W1:Y:S01]  /*0670*/  MUFU.RCP R19, R11 ;  /* 0x0000000b00137308 */ /* 0x0000620000001000 */
[----:B---3--:R-:W-:-:S07]  /*0680*/  FSEL R16, R3, RZ, P1 ;  /* 0x000000ff03107208 */ /* 0x008fce0000800000 */
[----:B------:R-:W3:Y:S01]  /*0690*/  MUFU.RCP R24, R24 ;  /* 0x0000001800187308 */ /* 0x000ee20000001000 */
[----:B0-----:R-:W-:Y:S02]  /*06a0*/  FSEL R11, R5, RZ, P2 ;  /* 0x000000ff050b7208 */ /* 0x001fe40001000000 */
[C---:B--2---:R-:W-:Y:S02]  /*06b0*/  FSETP.NE.FTZ.AND P2, PT, |R17|.reuse, +INF , PT ;  /* 0x7f8000001100780b */ /* 0x044fe40003f55200 */
[C---:B----4-:R-:W-:Y:S02]  /*06c0*/  FSETP.NE.FTZ.AND P3, PT, |R18|.reuse, +INF , PT ;  /* 0x7f8000001200780b */ /* 0x050fe40003f75200 */
[----:B------:R-:W-:Y:S01]  /*06d0*/  FSEL R17, R17, RZ, P2 ;  /* 0x000000ff11117208 */ /* 0x000fe20001000000 */
[----:B------:R-:W0:Y:S01]  /*06e0*/  MUFU.RCP R25, R25 ;  /* 0x0000001900197308 */ /* 0x000e220000001000 */
[----:B-1----:R-:W-:Y:S02]  /*06f0*/  FSETP.NE.FTZ.AND P4, PT, |R19|, +INF , PT ;  /* 0x7f8000001300780b */ /* 0x002fe40003f95200 */
[----:B------:R-:W-:-:S02]  /*0700*/  FSEL R18, R18, RZ, P3 ;  /* 0x000000ff12127208 */ /* 0x000fc40001800000 */
[----:B------:R-:W-:-:S03]  /*0710*/  FSEL R19, R19, RZ, P4 ;  /* 0x000000ff13137208 */ /* 0x000fc60002000000 */
[----:B------:R1:W2:Y:S01]  /*0720*/  MUFU.RCP R22, R20 ;  /* 0x0000001400167308 */ /* 0x0002a20000001000 */
[----:B---3--:R-:W-:-:S07]  /*0730*/  FSETP.NE.FTZ.AND P5, PT, |R24|, +INF , PT ;  /* 0x7f8000001800780b */ /* 0x008fce0003fb5200 */
[----:B------:R3:W4:Y:S01]  /*0740*/  MUFU.RCP R23, R21 ;  /* 0x0000001500177308 */ /* 0x0007220000001000 */
[----:B0-----:R-:W-:Y:S02]  /*0750*/  FSETP.NE.FTZ.AND P0, PT, |R25|, +INF , PT ;  /* 0x7f8000001900780b */ /* 0x001fe40003f15200 */
[----:B-1----:R-:W-:-:S05]  /*0760*/  FSEL R20, R24, RZ, P5 ;  /* 0x000000ff18147208 */ /* 0x002fca0002800000 */
[----:B------:R-:W0:Y:S01]  /*0770*/  MUFU.RCP R26, R26 ;  /* 0x0000001a001a7308 */ /* 0x000e220000001000 */
[C---:B--2---:R-:W-:Y:S02]  /*0780*/  FSETP.NE.FTZ.AND P1, PT, |R22|.reuse, +INF , PT ;  /* 0x7f8000001600780b */ /* 0x044fe40003f35200 */
[----:B---3--:R-:W-:Y:S02]  /*0790*/  FSEL R21, R25, RZ, P0 ;  /* 0x000000ff19157208 */ /* 0x008fe40000000000 */
[----:B------:R-:W-:-:S03]  /*07a0*/  FSEL R22, R22, RZ, P1 ;  /* 0x000000ff16167208 */ /* 0x000fc60000800000 */
[----:B------:R-:W1:Y:S01]  /*07b0*/  MUFU.RCP R27, R27 ;  /* 0x0000001b001b7308 */ /* 0x000e620000001000 */
[----:B----4-:R-:W-:-:S04]  /*07c0*/  FSETP.NE.FTZ.AND P2, PT, |R23|, +INF , PT ;  /* 0x7f8000001700780b */ /* 0x010fc80003f55200 */
        /* <DEDUP_REMOVED lines=41> */
.L_x_1419:
        /* <DEDUP_REMOVED lines=16> */
.L_x_1420:
        /* <DEDUP_REMOVED lines=14> */
.L_x_1426:
        /* <DEDUP_REMOVED lines=149> */
.L_x_1423:
[----:B-123--:R-:W-:Y:S05]  /*1590*/  BSYNC.RECONVERGENT B0 ;  /* 0x0000000000007941 */ /* 0x00efea0003800200 */
.L_x_1422:
        /* <DEDUP_REMOVED lines=54> */
.L_x_1425:
[----:B------:R-:W-:Y:S05]  /*1900*/  BSYNC.RECONVERGENT B0 ;  /* 0x0000000000007941 */ /* 0x000fea0003800200 */
.L_x_1424:
[----:B------:R-:W-:Y:S02]  /*1910*/  VIADD R45, R45, UR11 ;  /* 0x0000000b2d2d7c36 */ /* 0x000fe40008000000 */
[----:B------:R-:W-:Y:S01]  /*1920*/  VIADD R43, R43, 0x1 ;  /* 0x000000012b2b7836 */ /* 0x000fe20000000000 */
[----:B------:R-:W-:Y:S06]  /*1930*/  @P0 BRA `(.L_x_1426) ;  /* 0xfffffff000c00947 */ /* 0x000fec000383ffff */
.L_x_1421:
        /* <DEDUP_REMOVED lines=22> */
.L_x_1428:
        /* <DEDUP_REMOVED lines=55> */
.L_x_1427:
        /* <DEDUP_REMOVED lines=34> */
.L_x_1429:
        /* <DEDUP_REMOVED lines=22> */
.L_x_1430:
[----:B------:R-:W-:Y:S05]  /*2190*/  @!P1 EXIT ;  /* 0x000000000000994d */ /* 0x000fea0003800000 */
[----:B01--4-:R-:W0:Y:S01]  /*21a0*/  LDC.64 R4, c[0x0][0x390] ;  /* 0x0000e400ff047b82 */ /* 0x013e220000000a00 */
[----:B------:R1:W2:Y:S01]  /*21b0*/  MUFU.RCP R11, R42 ;  /* 0x0000002a000b7308 */ /* 0x0002a20000001000 */
[----:B------:R-:W-:Y:S02]  /*21c0*/  IMAD.IADD R7, R0, 0x1, R7 ;  /* 0x0000000100077824 */ /* 0x000fe400078e0207 */
[----:B------:R-:W-:-:S07]  /*21d0*/  IMAD.MOV R6, RZ, RZ, -R6 ;  /* 0x000000ffff067224 */ /* 0x000fce00078e0a06 */
.L_x_1431:
        /* <DEDUP_REMOVED lines=9> */
.L_x_1432:
        /* <DEDUP_REMOVED lines=9> */
.L_x_3847:


//--------------------- .text._ZN4vllm3moe10topkGatingILi8ELi256ELi4ELi16ELi32EjfLNS0_11ScoringFuncE1EEEvPKT5_PKbPfiPT4_PiiiibPKf --------------------------
	.section	.text._ZN4vllm3moe10topkGatingILi8ELi256ELi4ELi16ELi32EjfLNS0_11ScoringFuncE1EEEvPKT5_PKbPfiPT4_PiiiibPKf,"ax",@progbits
	.align	128
        .global         _ZN4vllm3moe10topkGatingILi8ELi256ELi4ELi16ELi32EjfLNS0_11ScoringFuncE1EEEvPKT5_PKbPfiPT4_PiiiibPKf
        .type           _ZN4vllm3moe10topkGatingILi8ELi256ELi4ELi16ELi32EjfLNS0_11ScoringFuncE1EEEvPKT5_PKbPfiPT4_PiiiibPKf,@function
        .size           _ZN4vllm3moe10topkGatingILi8ELi256ELi4ELi16ELi32EjfLNS0_11ScoringFuncE1EEEvPKT5_PKbPfiPT4_PiiiibPKf,(.L_x_3848 - _ZN4vllm3moe10topkGatingILi8ELi256ELi4ELi16ELi32EjfLNS0_11ScoringFuncE1EEEvPKT5_PKbPfiPT4_PiiiibPKf)
        .other          _ZN4vllm3moe10topkGatingILi8ELi256ELi4ELi16ELi32EjfLNS0_11ScoringFuncE1EEEvPKT5_PKbPfiPT4_PiiiibPKf,@"STO_CUDA_ENTRY STV_DEFAULT"
_ZN4vllm3moe10topkGatingILi8ELi256ELi4ELi16ELi32EjfLNS0_11ScoringFuncE1EEEvPKT5_PKbPfiPT4_PiiiibPKf:
.text._ZN4vllm3moe10topkGatingILi8ELi256ELi4ELi16ELi32EjfLNS0_11ScoringFuncE1EEEvPKT5_PKbPfiPT4_PiiiibPKf:
        /* <DEDUP_REMOVED lines=40> */
[----:B0-----:R-:W-:-:S05]  /*0280*/  IMAD.U32 R27, RZ, RZ, UR4 ;  /* 0x00000004ff1b7e24 */ /* 0x001fca000f8e00ff */
[----:B------:R-:W-:Y:S01]  /*0290*/  ISETP.GE.AND P2, PT, R27, 0x1, PT ;  /* 0x000000011b00780c */ /* 0x000fe20003f46270 */
[----:B---3--:R-:W-:Y:S01]  /*02a0*/  FMUL.FTZ R24, R8, -1.4426950216293334961 ;  /* 0xbfb8aa3b08187820 */ /* 0x008fe20000410000 */
[----:B------:R-:W-:Y:S01]  /*02b0*/  FMUL.FTZ R9, R9, -1.4426950216293334961 ;  /* 0xbfb8aa3b09097820 */ /* 0x000fe20000410000 */
[----:B------:R-:W-:Y:S01]  /*02c0*/  FMUL.FTZ R23, R10, -1.4426950216293334961 ;  /* 0xbfb8aa3b0a177820 */ /* 0x000fe20000410000 */
[----:B------:R-:W-:Y:S01]  /*02d0*/  FMUL.FTZ R8, R11, -1.4426950216293334961 ;  /* 0xbfb8aa3b0b087820 */ /* 0x000fe20000410000 */
[----:B----4-:R-:W-:Y:S01]  /*02e0*/  FMUL.FTZ R10, R5, -1.4426950216293334961 ;  /* 0xbfb8aa3b050a7820 */ /* 0x010fe20000410000 */
[----:B------:R-:W-:Y:S01]  /*02f0*/  FMUL.FTZ R4, R4, -1.4426950216293334961 ;  /* 0xbfb8aa3b04047820 */ /* 0x000fe20000410000 */
[----:B------:R-:W0:Y:S01]  /*0300*/  MUFU.EX2 R24, R24 ;  /* 0x0000001800187308 */ /* 0x000e220000000800 */
[----:B------:R-:W-:Y:S01]  /*0310*/  FMUL.FTZ R11, R6, -1.4426950216293334961 ;  /* 0xbfb8aa3b060b7820 */ /* 0x000fe20000410000 */
[----:B-1----:R-:W-:-:S06]  /*0320*/  FMUL.FTZ R12, R7, -1.4426950216293334961 ;  /* 0xbfb8aa3b070c7820 */ /* 0x002fcc0000410000 */
[----:B------:R-:W1:Y:S08]  /*0330*/  MUFU.EX2 R9, R9 ;  /* 0x0000000900097308 */ /* 0x000e700000000800 */
[----:B------:R-:W3:Y:S01]  /*0340*/  MUFU.EX2 R23, R23 ;  /* 0x0000001700177308 */ /* 0x000ee20000000800 */
[----:B0-----:R-:W-:-:S07]  /*0350*/  FADD.FTZ R5, R24, 1 ;  /* 0x3f80000018057421 */ /* 0x001fce0000010000 */
[----:B------:R-:W0:Y:S01]  /*0360*/  MUFU.EX2 R8, R8 ;  /* 0x0000000800087308 */ /* 0x000e220000000800 */
[----:B-1----:R-:W-:-:S07]  /*0370*/  FADD.FTZ R6, R9, 1 ;  /* 0x3f80000009067421 */ /* 0x002fce0000010000 */
[----:B------:R-:W1:Y:S01]  /*0380*/  MUFU.EX2 R10, R10 ;  /* 0x0000000a000a7308 */ /* 0x000e620000000800 */
[----:B---3--:R-:W-:Y:S01]  /*0390*/  FADD.FTZ R7, R23, 1 ;  /* 0x3f80000017077421 */ /* 0x008fe20000010000 */
[----:B--2---:R-:W-:Y:S02]  /*03a0*/  ISETP.EQ.OR P1, PT, R2, RZ, !P1 ;  /* 0x000000ff0200720c */ /* 0x004fe40004f22670 */
[----:B------:R-:W-:-:S04]  /*03b0*/  LOP3.LUT R2, R22, 0x1f, RZ, 0xc0, !PT ;  /* 0x0000001f16027812 */ /* 0x000fc800078ec0ff */
        /* <DEDUP_REMOVED lines=11> */
[----:B--2---:R-:W-:-:S04]  /*0470*/  FSETP.NE.FTZ.AND P5, PT, |R5|, +INF , PT ;  /* 0x7f8000000500780b */ /* 0x004fc80003fb5200 */
[----:B------:R-:W-:-:S03]  /*0480*/  FSEL R5, R5, RZ, P5 ;  /* 0x000000ff05057208 */ /* 0x000fc60002800000 */
[----:B------:R-:W2:Y:S01]  /*0490*/  MUFU.RCP R8, R8 ;  /* 0x0000000800087308 */ /* 0x000ea20000001000 */
[C---:B0-----:R-:W-:Y:S01]  /*04a0*/  FSETP.NE.FTZ.AND P6, PT, |R6|.reuse, +INF , PT ;  /* 0x7f8000000600780b */ /* 0x041fe20003fd5200 */
[----:B-----5:R-:W-:Y:S01]  /*04b0*/  @P0 FADD.FTZ R13, R5, R16 ;  /* 0x00000010050d0221 */ /* 0x020fe20000010000 */
[----:B------:R-:W-:Y:S02]  /*04c0*/  @!P0 IMAD.MOV.U32 R13, RZ, RZ, R5 ;  /* 0x000000ffff0d8224 */ /* 0x000fe400078e0005 */
[----:B------:R-:W-:-:S03]  /*04d0*/  FSEL R6, R6, RZ, P6 ;  /* 0x000000ff06067208 */ /* 0x000fc60003000000 */
[----:B------:R0:W3:Y:S01]  /*04e0*/  MUFU.RCP R9, R4 ;  /* 0x0000000400097308 */ /* 0x0000e20000001000 */
[C---:B-1----:R-:W-:Y:S01]  /*04f0*/  FSETP.NE.FTZ.AND P3, PT, |R7|.reuse, +INF , PT ;  /* 0x7f8000000700780b */ /* 0x042fe20003f75200 */
[----:B------:R-:W-:Y:S01]  /*0500*/  @P0 FADD.FTZ R16, R6, R17 ;  /* 0x0000001106100221 */ /* 0x000fe20000010000 */
[----:B------:R-:W-:Y:S02]  /*0510*/  @!P0 IMAD.MOV.U32 R16, RZ, RZ, R6 ;  /* 0x000000ffff108224 */ /* 0x000fe400078e0006 */
[----:B------:R-:W-:-:S03]  /*0520*/  FSEL R7, R7, RZ, P3 ;  /* 0x000000ff07077208 */ /* 0x000fc60001800000 */
[----:B------:R-:W1:Y:S01]  /*0530*/  MUFU.RCP R10, R10 ;  /* 0x0000000a000a7308 */ /* 0x000e620000001000 */
[C---:B--2---:R-:W-:Y:S01]  /*0540*/  FSETP.NE.FTZ.AND P4, PT, |R8|.reuse, +INF , PT ;  /* 0x7f8000000800780b */ /* 0x044fe20003f95200 */
[----:B------:R-:W-:Y:S01]  /*0550*/  @P0 FADD.FTZ R17, R7, R18 ;  /* 0x0000001207110221 */ /* 0x000fe20000010000 */
[----:B0-----:R-:W-:Y:S02]  /*0560*/  IMAD.MOV.U32 R4, RZ, RZ, RZ ;  /* 0x000000ffff047224 */ /* 0x001fe400078e00ff */
[----:B------:R-:W-:Y:S01]  /*0570*/  FSEL R8, R8, RZ, P4 ;  /* 0x000000ff08087208 */ /* 0x000fe20002000000 */
[----:B------:R-:W-:Y:S02]  /*0580*/  @!P0 IMAD.MOV.U32 R17, RZ, RZ, R7 ;  /* 0x000000ffff118224 */ /* 0x000fe400078e0007 */
[----:B------:R-:W0:Y:S01]  /*0590*/  MUFU.RCP R11, R11 ;  /* 0x0000000b000b7308 */ /* 0x000e220000001000 */
[----:B---3--:R-:W-:Y:S01]  /*05a0*/  FSETP.NE.FTZ.AND P5, PT, |R9|, +INF , PT ;  /* 0x7f8000000900780b */ /* 0x008fe20003fb5200 */
[----:B------:R-:W-:Y:S01]  /*05b0*/  @P0 FADD.FTZ R18, R8, R19 ;  /* 0x0000001308120221 */ /* 0x000fe20000010000 */
[----:B------:R-:W-:-:S02]  /*05c0*/  @!P0 IMAD.MOV.U32 R18, RZ, RZ, R8 ;  /* 0x000000ffff128224 */ /* 0x000fc400078e0008 */
[----:B------:R-:W-:-:S03]  /*05d0*/  FSEL R9, R9, RZ, P5 ;  /* 0x000000ff09097208 */ /* 0x000fc60002800000 */
[----:B------:R-:W2:Y:S01]  /*05e0*/  MUFU.RCP R12, R12 ;  /* 0x0000000c000c7308 */ /* 0x000ea20000001000 */
[C---:B-1----:R-:W-:Y:S01]  /*05f0*/  FSETP.NE.FTZ.AND P6, PT, |R10|.reuse, +INF , PT ;  /* 0x7f8000000a00780b */ /* 0x042fe20003fd5200 */
[----:B------:R-:W-:Y:S01]  /*0600*/  @P0 FADD.FTZ R19, R9, R20 ;  /* 0x0000001409130221 */ /* 0x000fe20000010000 */
[----:B------:R-:W-:Y:S02]  /*0610*/  @!P0 IMAD.MOV.U32 R19, RZ, RZ, R9 ;  /* 0x000000ffff138224 */ /* 0x000fe400078e0009 */
[----:B------:R-:W-:Y:S02]  /*0620*/  FSEL R10, R10, RZ, P6 ;  /* 0x000000ff0a0a7208 */ /* 0x000fe40003000000 */
[----:B0-----:R-:W-:-:S03]  /*0630*/  FSETP.NE.FTZ.AND P3, PT, |R11|, +INF , PT ;  /* 0x7f8000000b00780b */ /* 0x001fc60003f75200 */
[----:B------:R-:W-:Y:S01]  /*0640*/  @P0 FADD.FTZ R20, R10, R21 ;  /* 0x000000150a140221 */ /* 0x000fe20000010000 */
[----:B------:R-:W-:Y:S01]  /*0650*/  @!P0 IMAD.MOV.U32 R20, RZ, RZ, R10 ;  /* 0x000000ffff148224 */ /* 0x000fe200078e000a */
[----:B------:R-:W-:Y:S02]  /*0660*/  FSEL R11, R11, RZ, P3 ;  /* 0x000000ff0b0b7208 */ /* 0x000fe40001800000 */
[----:B--2---:R-:W-:-:S03]  /*0670*/  FSETP.NE.FTZ.AND P4, PT, |R12|, +INF , PT ;  /* 0x7f8000000c00780b */ /* 0x004fc60003f95200 */
[----:B------:R-:W-:Y:S01]  /*0680*/  @P0 FADD.FTZ R21, R11, R14 ;  /* 0x0000000e0b150221 */ /* 0x000fe20000010000 */
[----:B------:R-:W-:Y:S01]  /*0690*/  @!P0 IMAD.MOV.U32 R21, RZ, RZ, R11 ;  /* 0x000000ffff158224 */ /* 0x000fe200078e000b */
[----:B------:R-:W-:-:S05]  /*06a0*/  FSEL R12, R12, RZ, P4 ;  /* 0x000000ff0c0c7208 */ /* 0x000fca0002000000 */
[----:B------:R-:W-:Y:S01]  /*06b0*/  @P0 FADD.FTZ R22, R12, R15 ;  /* 0x0000000f0c160221 */ /* 0x000fe20000010000 */
        /* <DEDUP_REMOVED lines=11> */
.L_x_1438:
        /* <DEDUP_REMOVED lines=99> */
.L_x_1435:
[----:B-123--:R-:W-:Y:S05]  /*0da0*/  BSYNC.RECONVERGENT B0 ;  /* 0x0000000000007941 */ /* 0x00efea0003800200 */
.L_x_1434:
        /* <DEDUP_REMOVED lines=38> */
.L_x_1437:
[----:B------:R-:W-:Y:S05]  /*1010*/  BSYNC.RECONVERGENT B0 ;  /* 0x0000000000007941 */ /* 0x000fea0003800200 */
.L_x_1436:
[----:B0-----:R-:W-:Y:S02]  /*1020*/  VIADD R25, R25, UR11 ;  /* 0x0000000b19197c36 */ /* 0x001fe40008000000 */
[----:B------:R-:W-:Y:S01]  /*1030*/  VIADD R23, R23, 0x1 ;  /* 0x0000000117177836 */ /* 0x000fe20000000000 */
[----:B------:R-:W-:Y:S06]  /*1040*/  @P0 BRA `(.L_x_1438) ;  /* 0xfffffff400c80947 */ /* 0x000fec000383ffff */
.L_x_1433:
        /* <DEDUP_REMOVED lines=22> */
.L_x_1440:
        /* <DEDUP_REMOVED lines=55> */
.L_x_1439:
        /* <DEDUP_REMOVED lines=34> */
.L_x_1441:
        /* <DEDUP_REMOVED lines=22> */
.L_x_1442:
[----:B------:R-:W-:Y:S05]  /*18a0*/  @!P1 EXIT ;  /* 0x000000000000994d */ /* 0x000fea0003800000 */
[----:B01----:R-:W0:Y:S01]  /*18b0*/  LDC.64 R6, c[0x0][0x390] ;  /* 0x0000e400ff067b82 */ /* 0x003e220000000a00 */
[----:B------:R1:W2:Y:S01]  /*18c0*/  MUFU.RCP R11, R4 ;  /* 0x00000004000b7308 */ /* 0x0002a20000001000 */
[----:B------:R-:W-:Y:S02]  /*18d0*/  IMAD.IADD R5, R0, 0x1, R5 ;  /* 0x0000000100057824 */ /* 0x000fe400078e0205 */
[----:B------:R-:W-:-:S07]  /*18e0*/  IMAD.MOV R27, RZ, RZ, -R27 ;  /* 0x000000ffff1b7224 */ /* 0x000fce00078e0a1b */
.L_x_1443:
        /* <DEDUP_REMOVED lines=9> */
.L_x_1444:
        /* <DEDUP_REMOVED lines=16> */
.L_x_3848:


//--------------------- .text._ZN4vllm3moe10topkGatingILi4ELi128ELi4ELi16ELi32EjfLNS0_11ScoringFuncE1EEEvPKT5_PKbPfiPT4_PiiiibPKf --------------------------
	.section	.text._ZN4vllm3moe10topkGatingILi4ELi128ELi4ELi16ELi32EjfLNS0_11ScoringFuncE1EEEvPKT5_PKbPfiPT4_PiiiibPKf,"ax",@progbits
	.align	128
        .global         _ZN4vllm3moe10topkGatingILi4ELi128ELi4ELi16ELi32EjfLNS0_11ScoringFuncE1EEEvPKT5_PKbPfiPT4_PiiiibPKf
        .type           _ZN4vllm3moe10topkGatingILi4ELi128ELi4ELi16ELi32EjfLNS0_11ScoringFuncE1EEEvPKT5_PKbPfiPT4_PiiiibPKf,@function
        .size           _ZN4vllm3moe10topkGatingILi4ELi128ELi4ELi16ELi32EjfLNS0_11ScoringFuncE1EEEvPKT5_PKbPfiPT4_PiiiibPKf,(.L_x_3849 - _ZN4vllm3moe10topkGatingILi4ELi128ELi4ELi16ELi32EjfLNS0_11ScoringFuncE1EEEvPKT5_PKbPfiPT4_PiiiibPKf)
        .other          _ZN4vllm3moe10topkGatingILi4ELi128ELi4ELi16ELi32EjfLNS0_11ScoringFuncE1EEEvPKT5_PKbPfiPT4_PiiiibPKf,@"STO_CUDA_ENTRY STV_DEFAULT"
_ZN4vllm3moe10topkGatingILi4ELi128ELi4ELi16ELi32EjfLNS0_11ScoringFuncE1EEEvPKT5_PKbPfiPT4_PiiiibPKf:
.text._ZN4vllm3moe10topkGatingILi4ELi128ELi4ELi16ELi32EjfLNS0_11ScoringFuncE1EEEvPKT5_PKbPfiPT4_PiiiibPKf:
        /* <DEDUP_REMOVED lines=27> */
[----:B------:R-:W-:-:S05]  /*01b0*/  @P2 LEA.HI.X.SX32 R19, R8, UR5, 0x1, P1 ;  /* 0x0000000508132c11 */ /* 0x000fca00088f0eff */
[----:B------:R-:W2:Y:S01]  /*01c0*/  @P2 LDG.E.U8 R3, desc[UR6][R18.64] ;  /* 0x0000000612032981 */ /* 0x000ea2000c1e1100 */
[----:B------:R-:W-:-:S05]  /*01d0*/  @P0 LEA R10, P1, R0, UR8, 0x2 ;  /* 0x00000008000a0c11 */ /* 0x000fca000f8210ff */
[----:B------:R-:W-:-:S05]  /*01e0*/  @P0 IMAD.X R11, RZ, RZ, UR9, P1 ;  /* 0x00000009ff0b0e24 */ /* 0x000fca00088e06ff */
[----:B------:R-:W4:Y:S04]  /*01f0*/  @P0 LDG.E R15, desc[UR6][R10.64] ;  /* 0x000000060a0f0981 */ /* 0x000f28000c1e1900 */
[----:B------:R-:W5:Y:S04]  /*0200*/  @P0 LDG.E R2, desc[UR6][R10.64+0x4] ;  /* 0x000004060a020981 */ /* 0x000f68000c1e1900 */
[----:B------:R-:W5:Y:S04]  /*0210*/  @P0 LDG.E R17, desc[UR6][R10.64+0x8] ;  /* 0x000008060a110981 */ /* 0x000f68000c1e1900 */
[----:B------:R1:W5:Y:S01]  /*0220*/  @P0 LDG.E R14, desc[UR6][R10.64+0xc] ;  /* 0x00000c060a0e0981 */ /* 0x000362000c1e1900 */
[----:B------:R-:W-:Y:S01]  /*0230*/  LOP3.LUT R13, R13, 0x1f, RZ, 0xc0, !PT ;  /* 0x0000001f0d0d7812 */ /* 0x000fe200078ec0ff */
[----:B------:R-:W-:-:S02]  /*0240*/  IMAD.MOV.U32 R21, RZ, RZ, RZ ;  /* 0x000000ffff157224 */ /* 0x000fc400078e00ff */
        /* <DEDUP_REMOVED lines=9> */
[----:B0-----:R-:W-:-:S07]  /*02e0*/  FADD.FTZ R6, R9, 1 ;  /* 0x3f80000009067421 */ /* 0x001fce0000010000 */
[----:B------:R-:W0:Y:S01]  /*02f0*/  MUFU.RCP R5, R5 ;  /* 0x0000000500057308 */ /* 0x000e220000001000 */
[----:B-1----:R-:W-:Y:S01]  /*0300*/  FADD.FTZ R4, R12, 1 ;  /* 0x3f8000000c047421 */ /* 0x002fe20000010000 */
[----:B--2---:R-:W-:Y:S01]  /*0310*/  ISETP.EQ.OR P2, PT, R3, RZ, !P2 ;  /* 0x000000ff0300720c */ /* 0x004fe20005742670 */
[----:B------:R-:W-:-:S05]  /*0320*/  IMAD.U32 R3, RZ, RZ, UR4 ;  /* 0x00000004ff037e24 */ /* 0x000fca000f8e00ff */
[----:B------:R-:W1:Y:S01]  /*0330*/  MUFU.RCP R6, R6 ;  /* 0x0000000600067308 */ /* 0x000e620000001000 */
[----:B---3--:R-:W-:-:S07]  /*0340*/  FADD.FTZ R9, R7, 1 ;  /* 0x3f80000007097421 */ /* 0x008fce0000010000 */
[----:B------:R-:W2:Y:S01]  /*0350*/  MUFU.RCP R4, R4 ;  /* 0x0000000400047308 */ /* 0x000ea20000001000 */
[----:B0-----:R-:W-:-:S04]  /*0360*/  FSETP.NE.FTZ.AND P1, PT, |R5|, +INF , PT ;  /* 0x7f8000000500780b */ /* 0x001fc80003f35200 */
[----:B------:R-:W-:Y:S02]  /*0370*/  FSEL R12, R5, RZ, P1 ;  /* 0x000000ff050c7208 */ /* 0x000fe40000800000 */
[----:B------:R-:W-:Y:S01]  /*0380*/  ISETP.GE.AND P1, PT, R3, 0x1, PT ;  /* 0x000000010300780c */ /* 0x000fe20003f26270 */
[----:B------:R-:W0:Y:S01]  /*0390*/  MUFU.RCP R9, R9 ;  /* 0x0000000900097308 */ /* 0x000e220000001000 */
[----:B-1----:R-:W-:Y:S01]  /*03a0*/  FSETP.NE.FTZ.AND P3, PT, |R6|, +INF , PT ;  /* 0x7f8000000600780b */ /* 0x002fe20003f75200 */
[----:B----4-:R-:W-:Y:S01]  /*03b0*/  @P0 FADD.FTZ R20, R12, R15 ;  /* 0x0000000f0c140221 */ /* 0x010fe20000010000 */
[----:B------:R-:W-:Y:S02]  /*03c0*/  @!P0 IMAD.MOV.U32 R20, RZ, RZ, R12 ;  /* 0x000000ffff148224 */ /* 0x000fe400078e000c */
[----:B------:R-:W-:Y:S02]  /*03d0*/  FSEL R11, R6, RZ, P3 ;  /* 0x000000ff060b7208 */ /* 0x000fe40001800000 */
[----:B--2---:R-:W-:-:S03]  /*03e0*/  FSETP.NE.FTZ.AND P4, PT, |R4|, +INF , PT ;  /* 0x7f8000000400780b */ /* 0x004fc60003f95200 */
[----:B-----5:R-:W-:Y:S01]  /*03f0*/  @P0 FADD.FTZ R19, R11, R2 ;  /* 0x000000020b130221 */ /* 0x020fe20000010000 */
        /* <DEDUP_REMOVED lines=18> */
.L_x_1450:
[CC--:B------:R-:W-:Y:S01]  /*0520*/  FSETP.GT.FTZ.AND P0, PT, R19.reuse, R20.reuse, PT ;  /* 0x000000141300720b */ /* 0x0c0fe20003f14000 */
[----:B------:R-:W-:Y:S01]  /*0530*/  BSSY.RECONVERGENT B0, `(.L_x_1446) ;  /* 0x0000052000007945 */ /* 0x000fe20003800200 */
[----:B------:R-:W-:Y:S02]  /*0540*/  PLOP3.LUT P1, PT, PT, PT, PT, 0x80, 0x8 ;  /* 0x000000000008781c */ /* 0x000fe40003f2f070 */
[----:B------:R-:W-:Y:S02]  /*0550*/  FSEL R3, R19, R20, P0 ;  /* 0x0000001413037208 */ /* 0x000fe40000000000 */
[----:B------:R-:W-:Y:S02]  /*0560*/  SEL R2, RZ, 0x1, !P0 ;  /* 0x00000001ff027807 */ /* 0x000fe40004000000 */
[----:B------:R-:W-:-:S04]  /*0570*/  FSETP.GT.FTZ.AND P3, PT, R18, R3, PT ;  /* 0x000000031200720b */ /* 0x000fc80003f74000 */
[----:B------:R-:W-:Y:S02]  /*0580*/  FSEL R3, R18, R3, P3 ;  /* 0x0000000312037208 */ /* 0x000fe40001800000 */
[----:B------:R-:W-:Y:S02]  /*0590*/  SEL R2, R2, 0x2, !P3 ;  /* 0x0000000202027807 */ /* 0x000fe40005800000 */
[----:B------:R-:W-:-:S04]  /*05a0*/  FSETP.GT.FTZ.AND P4, PT, R16, R3, PT ;  /* 0x000000031000720b */ /* 0x000fc80003f94000 */
        /* <DEDUP_REMOVED lines=62> */
[----:B------:R-:W2:Y:S02]  /*0990*/  LDC.64 R6, c[0x0][0x3a0] ;  /* 0x0000e800ff067b82 */ /* 0x000ea40000000a00 */
[----:B------:R-:W-:-:S02]  /*09a0*/  SEL R24, R24, 0x80, P0 ;  /* 0x0000008018187807 */ /* 0x000fc40000000000 */
[----:B------:R-:W-:Y:S02]  /*09b0*/  ISETP.NE.AND P0, PT, RZ, UR5, PT ;  /* 0x00000005ff007c0c */ /* 0x000fe4000bf05270 */
[----:B------:R-:W-:Y:S02]  /*09c0*/  SEL R25, R24, 0x80, P2 ;  /* 0x0000008018197807 */ /* 0x000fe40001000000 */
[----:B------:R-:W3:Y:S01]  /*09d0*/  LDC.64 R2, c[0x0][0x3a8] ;  /* 0x0000ea00ff027b82 */ /* 0x000ee20000000a00 */
[----:B0-----:R-:W-:-:S08]  /*09e0*/  IMAD.WIDE R4, R17, 0x4, R4 ;  /* 0x0000000411047825 */ /* 0x001fd000078e0204 */
[----:B------:R-:W-:Y:S01]  /*09f0*/  @P0 FADD.FTZ R21, R21, R23 ;  /* 0x0000001715150221 */ /* 0x000fe20000010000 */
[----:B------:R0:W-:Y:S01]  /*0a00*/  STG.E desc[UR6][R4.64], R23 ;  /* 0x0000001704007986 */ /* 0x0001e2000c101906 */
[----:B--2---:R-:W-:-:S05]  /*0a10*/  IMAD.WIDE R6, R17, 0x4, R6 ;  /* 0x0000000411067825 */ /* 0x004fca00078e0206 */
[----:B------:R0:W-:Y:S01]  /*0a20*/  STG.E desc[UR6][R6.64], R25 ;  /* 0x0000001906007986 */ /* 0x0001e2000c101906 */
[----:B---3--:R-:W-:-:S05]  /*0a30*/  IMAD.WIDE R2, R17, 0x4, R2 ;  /* 0x0000000411027825 */ /* 0x008fca00078e0202 */
[----:B------:R0:W-:Y:S02]  /*0a40*/  STG.E desc[UR6][R2.64], R15 ;  /* 0x0000000f02007986 */ /* 0x0001e4000c101906 */
.L_x_1447:
[----:B-123--:R-:W-:Y:S05]  /*0a50*/  BSYNC.RECONVERGENT B0 ;  /* 0x0000000000007941 */ /* 0x00efea0003800200 */
.L_x_1446:
        /* <DEDUP_REMOVED lines=30> */
.L_x_1449:
[----:B------:R-:W-:Y:S05]  /*0c40*/  BSYNC.RECONVERGENT B0 ;  /* 0x0000000000007941 */ /* 0x000fea0003800200 */
.L_x_1448:
[----:B------:R-:W-:Y:S02]  /*0c50*/  VIADD R15, R15, UR11 ;  /* 0x0000000b0f0f7c36 */ /* 0x000fe40008000000 */
[----:B------:R-:W-:Y:S01]  /*0c60*/  VIADD R17, R17, 0x1 ;  /* 0x0000000111117836 */ /* 0x000fe20000000000 */
[----:B------:R-:W-:Y:S06]  /*0c70*/  @P0 BRA `(.L_x_1450) ;  /* 0xfffffff800280947 */ /* 0x000fec000383ffff */
.L_x_1445:
        /* <DEDUP_REMOVED lines=22> */
.L_x_1452:
        /* <DEDUP_REMOVED lines=55> */
.L_x_1451:
        /* <DEDUP_REMOVED lines=34> */
.L_x_1453:
[----:B------:R-:W-:Y:S05]  /*1370*/  @!P1 EXIT ;  /* 0x000000000000994d */ /* 0x000fea0003800000 */
[----:B------:R-:W-:Y:S02]  /*1380*/  ISETP.GE.U32.AND P0, PT, R20, 0x4, PT ;  /* 0x000000041400780c */ /* 0x000fe40003f06070 */
[----:B------:R-:W-:-:S04]  /*1390*/  LOP3.LUT R0, R3, 0x3, RZ, 0xc0, !PT ;  /* 0x0000000303007812 */ /* 0x000fc800078ec0ff */
[----:B------:R-:W-:-:S07]  /*13a0*/  ISETP.NE.AND P1, PT, R0, RZ, PT ;  /* 0x000000ff0000720c */ /* 0x000fce0003f25270 */
[----:B------:R-:W-:Y:S06]  /*13b0*/  @!P0 BRA `(.L_x_1454) ;  /* 0x0000000000448947 */ /* 0x000fec0003800000 */
[----:B------:R-:W1:Y:S01]  /*13c0*/  LDC.64 R2, c[0x0][0x390] ;  /* 0x0000e400ff027b82 */ /* 0x000e620000000a00 */
[----:B0-----:R-:W-:-:S04]  /*13d0*/  IMAD.IADD R5, R8, 0x1, R7 ;  /* 0x0000000108057824 */ /* 0x001fc800078e0207 */
        /* <DEDUP_REMOVED lines=15> */
.L_x_1454:
[----:B------:R-:W-:Y:S05]  /*14d0*/  @!P1 EXIT ;  /* 0x000000000000994d */ /* 0x000fea0003800000 */
[----:B01----:R-:W0:Y:S01]  /*14e0*/  LDC.64 R4, c[0x0][0x390] ;  /* 0x0000e400ff047b82 */ /* 0x003e220000000a00 */
[----:B------:R-:W1:Y:S01]  /*14f0*/  MUFU.RCP R21, R21 ;  /* 0x0000001500157308 */ /* 0x000e620000001000 */
[----:B------:R-:W-:Y:S02]  /*1500*/  IMAD.IADD R7, R8, 0x1, R7 ;  /* 0x0000000108077824 */ /* 0x000fe400078e0207 */
[----:B------:R-:W-:-:S07]  /*1510*/  IMAD.MOV R0, RZ, RZ, -R0 ;  /* 0x000000ffff007224 */ /* 0x000fce00078e0a00 */
.L_x_1455:
        /* <DEDUP_REMOVED lines=9> */
.L_x_1456:
        /* <DEDUP_REMOVED lines=13> */
.L_x_3849:


//--------------------- .text._ZN4vllm3moe10topkGatingILi4ELi64ELi4ELi16ELi32EjfLNS0_11ScoringFuncE1EEEvPKT5_PKbPfiPT4_PiiiibPKf --------------------------
	.section	.text._ZN4vllm3moe10topkGatingILi4ELi64ELi4ELi16ELi32EjfLNS0_11ScoringFuncE1EEEvPKT5_PKbPfiPT4_PiiiibPKf,"ax",@progbits
	.align	128
        .global         _ZN4vllm3moe10topkGatingILi4ELi64ELi4ELi16ELi32EjfLNS0_11ScoringFuncE1EEEvPKT5_PKbPfiPT4_PiiiibPKf
        .type           _ZN4vllm3moe10topkGatingILi4ELi64ELi4ELi16ELi32EjfLNS0_11ScoringFuncE1EEEvPKT5_PKbPfiPT4_PiiiibPKf,@function
        .size           _ZN4vllm3moe10topkGatingILi4ELi64ELi4ELi16ELi32EjfLNS0_11ScoringFuncE1EEEvPKT5_PKbPfiPT4_PiiiibPKf,(.L_x_3850 - _ZN4vllm3moe10topkGatingILi4ELi64ELi4ELi16ELi32EjfLNS0_11ScoringFuncE1EEEvPKT5_PKbPfiPT4_PiiiibPKf)
        .other          _ZN4vllm3moe10topkGatingILi4ELi64ELi4ELi16ELi32EjfLNS0_11ScoringFuncE1EEEvPKT5_PKbPfiPT4_PiiiibPKf,@"STO_CUDA_ENTRY STV_DEFAULT"
_ZN4vllm3moe10topkGatingILi4ELi64ELi4ELi16ELi32EjfLNS0_11ScoringFuncE1EEEvPKT5_PKbPfiPT4_PiiiibPKf:
.text._ZN4vllm3moe10topkGatingILi4ELi64ELi4ELi16ELi32EjfLNS0_11ScoringFuncE1EEEvPKT5_PKbPfiPT4_PiiiibPKf:
        /* <DEDUP_REMOVED lines=83> */
.L_x_1462:
        /* <DEDUP_REMOVED lines=73> */
.L_x_1459:
[----:B-123--:R-:W-:Y:S05]  /*09c0*/  BSYNC.RECONVERGENT B0 ;  /* 0x0000000000007941 */ /* 0x00efea0003800200 */
.L_x_1458:
        /* <DEDUP_REMOVED lines=30> */
.L_x_1461:
[----:B------:R-:W-:Y:S05]  /*0bb0*/  BSYNC.RECONVERGENT B0 ;  /* 0x0000000000007941 */ /* 0x000fea0003800200 */
.L_x_1460:
[----:B------:R-:W-:Y:S02]  /*0bc0*/  VIADD R15, R15, UR11 ;  /* 0x0000000b0f0f7c36 */ /* 0x000fe40008000000 */
[----:B------:R-:W-:Y:S01]  /*0bd0*/  VIADD R17, R17, 0x1 ;  /* 0x0000000111117836 */ /* 0x000fe20000000000 */
[----:B------:R-:W-:Y:S06]  /*0be0*/  @P0 BRA `(.L_x_1462) ;  /* 0xfffffff800500947 */ /* 0x000fec000383ffff */
.L_x_1457:
        /* <DEDUP_REMOVED lines=22> */
.L_x_1464:
        /* <DEDUP_REMOVED lines=55> */
.L_x_1463:
        /* <DEDUP_REMOVED lines=34> */
.L_x_1465:
        /* <DEDUP_REMOVED lines=22> */
.L_x_1466:
[----:B------:R-:W-:Y:S05]  /*1440*/  @!P1 EXIT ;  /* 0x000000000000994d */ /* 0x000fea0003800000 */
[----:B01----:R-:W0:Y:S01]  /*1450*/  LDC.64 R4, c[0x0][0x390] ;  /* 0x0000e400ff047b82 */ /* 0x003e220000000a00 */
[----:B------:R-:W1:Y:S01]  /*1460*/  MUFU.RCP R21, R21 ;  /* 0x0000001500157308 */ /* 0x000e620000001000 */
[----:B------:R-:W-:Y:S02]  /*1470*/  IMAD.IADD R7, R8, 0x1, R7 ;  /* 0x0000000108077824 */ /* 0x000fe400078e0207 */
[----:B------:R-:W-:-:S07]  /*1480*/  IMAD.MOV R0, RZ, RZ, -R0 ;  /* 0x000000ffff007224 */ /* 0x000fce00078e0a00 */
.L_x_1467:
        /* <DEDUP_REMOVED lines=9> */
.L_x_1468:
        /* <DEDUP_REMOVED lines=14> */
.L_x_3850:


//--------------------- .text._ZN4vllm3moe10topkGatingILi4ELi32ELi4ELi16ELi32EjfLNS0_11ScoringFuncE1EEEvPKT5_PKbPfiPT4_PiiiibPKf --------------------------
	.section	.text._ZN4vllm3moe10topkGatingILi4ELi32ELi4ELi16ELi32EjfLNS0_11ScoringFuncE1EEEvPKT5_PKbPfiPT4_PiiiibPKf,"ax",@progbits
	.align	128
        .global         _ZN4vllm3moe10topkGatingILi4ELi32ELi4ELi16ELi32EjfLNS0_11ScoringFuncE1EEEvPKT5_PKbPfiPT4_PiiiibPKf
        .type           _ZN4vllm3moe10topkGatingILi4ELi32ELi4ELi16ELi32EjfLNS0_11ScoringFuncE1EEEvPKT5_PKbPfiPT4_PiiiibPKf,@function
        .size           _ZN4vllm3moe10topkGatingILi4ELi32ELi4ELi16ELi32EjfLNS0_11ScoringFuncE1EEEvPKT5_PKbPfiPT4_PiiiibPKf,(.L_x_3851 - _ZN4vllm3moe10topkGatingILi4ELi32ELi4ELi16ELi32EjfLNS0_11ScoringFuncE1EEEvPKT5_PKbPfiPT4_PiiiibPKf)
        .other          _ZN4vllm3moe10topkGatingILi4ELi32ELi4ELi16ELi32EjfLNS0_11ScoringFuncE1EEEvPKT5_PKbPfiPT4_PiiiibPKf,@"STO_CUDA_ENTRY STV_DEFAULT"
_ZN4vllm3moe10topkGatingILi4ELi32ELi4ELi16ELi32EjfLNS0_11ScoringFuncE1EEEvPKT5_PKbPfiPT4_PiiiibPKf:
.text._ZN4vllm3moe10topkGatingILi4ELi32ELi4ELi16ELi32EjfLNS0_11ScoringFuncE1EEEvPKT5_PKbPfiPT4_PiiiibPKf:
        /* <DEDUP_REMOVED lines=83> */
.L_x_1474:
        /* <DEDUP_REMOVED lines=63> */
.L_x_1471:
[----:B-123--:R-:W-:Y:S05]  /*0920*/  BSYNC.RECONVERGENT B0 ;  /* 0x0000000000007941 */ /* 0x00efea0003800200 */
.L_x_1470:
        /* <DEDUP_REMOVED lines=29> */
.L_x_1473:
[----:B------:R-:W-:Y:S05]  /*0b00*/  BSYNC.RECONVERGENT B0 ;  /* 0x0000000000007941 */ /* 0x000fea0003800200 */
.L_x_1472:
[----:B------:R-:W-:Y:S02]  /*0b10*/  VIADD R15, R15, UR11 ;  /* 0x0000000b0f0f7c36 */ /* 0x000fe40008000000 */
[----:B------:R-:W-:Y:S01]  /*0b20*/  VIADD R17, R17, 0x1 ;  /* 0x0000000111117836 */ /* 0x000fe20000000000 */
[----:B------:R-:W-:Y:S06]  /*0b30*/  @P0 BRA `(.L_x_1474) ;  /* 0xfffffff8007c0947 */ /* 0x000fec000383ffff */
.L_x_1469:
        /* <DEDUP_REMOVED lines=22> */
.L_x_1476:
        /* <DEDUP_REMOVED lines=55> */
.L_x_1475:
        /* <DEDUP_REMOVED lines=34> */
.L_x_1477:
        /* <DEDUP_REMOVED lines=22> */
.L_x_1478:
[----:B------:R-:W-:Y:S05]  /*1390*/  @!P1 EXIT ;  /* 0x000000000000994d */ /* 0x000fea0003800000 */
[----:B01----:R-:W0:Y:S01]  /*13a0*/  LDC.64 R4, c[0x0][0x390] ;  /* 0x0000e400ff047b82 */ /* 0x003e220000000a00 */
[----:B------:R-:W1:Y:S01]  /*13b0*/  MUFU.RCP R21, R21 ;  /* 0x0000001500157308 */ /* 0x000e620000001000 */
[----:B------:R-:W-:Y:S02]  /*13c0*/  IMAD.IADD R7, R8, 0x1, R7 ;  /* 0x0000000108077824 */ /* 0x000fe400078e0207 */
[----:B------:R-:W-:-:S07]  /*13d0*/  IMAD.MOV R0, RZ, RZ, -R0 ;  /* 0x000000ffff007224 */ /* 0x000fce00078e0a00 */
.L_x_1479:
        /* <DEDUP_REMOVED lines=9> */
.L_x_1480:
        /* <DEDUP_REMOVED lines=9> */
.L_x_3851:


//--------------------- .text._ZN4vllm3moe10topkGatingILi4ELi16ELi4ELi16ELi32EjfLNS0_11ScoringFuncE1EEEvPKT5_PKbPfiPT4_PiiiibPKf --------------------------
	.section	.text._ZN4vllm3moe10topkGatingILi4ELi16ELi4ELi16ELi32EjfLNS0_11ScoringFuncE1EEEvPKT5_PKbPfiPT4_PiiiibPKf,"ax",@progbits
	.align	128
        .global         _ZN4vllm3moe10topkGatingILi4ELi16ELi4ELi16ELi32EjfLNS0_11ScoringFuncE1EEEvPKT5_PKbPfiPT4_PiiiibPKf
        .type           _ZN4vllm3moe10topkGatingILi4ELi16ELi4ELi16ELi32EjfLNS0_11ScoringFuncE1EEEvPKT5_PKbPfiPT4_PiiiibPKf,@function
        .size           _ZN4vllm3moe10topkGatingILi4ELi16ELi4ELi16ELi32EjfLNS0_11ScoringFuncE1EEEvPKT5_PKbPfiPT4_PiiiibPKf,(.L_x_3852 - _ZN4vllm3moe10topkGatingILi4ELi16ELi4ELi16ELi32EjfLNS0_11ScoringFuncE1EEEvPKT5_PKbPfiPT4_PiiiibPKf)
        .other          _ZN4vllm3moe10topkGatingILi4ELi16ELi4ELi16ELi32EjfLNS0_11ScoringFuncE1EEEvPKT5_PKbPfiPT4_PiiiibPKf,@"STO_CUDA_ENTRY STV_DEFAULT"
_ZN4vllm3moe10topkGatingILi4ELi16ELi4ELi16ELi32EjfLNS0_11ScoringFuncE1EEEvPKT5_PKbPfiPT4_PiiiibPKf:
.text._ZN4vllm3moe10topkGatingILi4ELi16ELi4ELi16ELi32EjfLNS0_11ScoringFuncE1EEEvPKT5_PKbPfiPT4_PiiiibPKf:
        /* <DEDUP_REMOVED lines=83> */
.L_x_1486:
        /* <DEDUP_REMOVED lines=10> */
[----:B------:R-:W4:Y:S01]  /*05d0*/  SHFL.BFLY PT, R7, R4, 0x2, 0x1c1f ;  /* 0x0c5c1f0004077f89 */ /* 0x000f2200000e0000 */
[----:B------:R-:W-:Y:S02]  /*05e0*/  IADD3 R5, PT, PT, R0, R3, RZ ;  /* 0x0000000300057210 */ /* 0x000fe40007ffe0ff */
[----:B------:R-:W-:Y:S02]  /*05f0*/  FSEL R3, R11, R12, P0 ;  /* 0x0000000c0b037208 */ /* 0x000fe40000000000 */
[----:B------:R-:W-:Y:S01]  /*0600*/  PLOP3.LUT P0, PT, PT, PT, PT, 0x80, 0x8 ;  /* 0x000000000008781c */ /* 0x000fe20003f0f070 */
        /* <DEDUP_REMOVED lines=39> */
.L_x_1483:
[----:B-123--:R-:W-:Y:S05]  /*0880*/  BSYNC.RECONVERGENT B0 ;  /* 0x0000000000007941 */ /* 0x00efea0003800200 */
.L_x_1482:
        /* <DEDUP_REMOVED lines=28> */
[----:B------:R-:W-:-:S07]  /*0a50*/  @P5 MOV R16, 0xc61c4000 ;  /* 0xc61c400000105802 */ /* 0x000fce0000000f00 */
.L_x_1485:
[----:B------:R-:W-:Y:S05]  /*0a60*/  BSYNC.RECONVERGENT B0 ;  /* 0x0000000000007941 */ /* 0x000fea0003800200 */
.L_x_1484:
[----:B------:R-:W-:Y:S02]  /*0a70*/  VIADD R15, R15, UR11 ;  /* 0x0000000b0f0f7c36 */ /* 0x000fe40008000000 */
[----:B------:R-:W-:Y:S01]  /*0a80*/  VIADD R17, R17, 0x1 ;  /* 0x0000000111117836 */ /* 0x000fe20000000000 */
[----:B------:R-:W-:Y:S06]  /*0a90*/  @P0 BRA `(.L_x_1486) ;  /* 0xfffffff800a40947 */ /* 0x000fec000383ffff */
.L_x_1481:
        /* <DEDUP_REMOVED lines=22> */
.L_x_1488:
        /* <DEDUP_REMOVED lines=55> */
.L_x_1487:
        /* <DEDUP_REMOVED lines=34> */
.L_x_1489:
        /* <DEDUP_REMOVED lines=22> */
.L_x_1490:
[----:B------:R-:W-:Y:S05]  /*12f0*/  @!P1 EXIT ;  /* 0x000000000000994d */ /* 0x000fea0003800000 */
[----:B01----:R-:W0:Y:S01]  /*1300*/  LDC.64 R4, c[0x0][0x390] ;  /* 0x0000e400ff047b82 */ /* 0x003e220000000a00 */
[----:B------:R-:W1:Y:S01]  /*1310*/  MUFU.RCP R21, R21 ;  /* 0x0000001500157308 */ /* 0x000e620000001000 */
[----:B------:R-:W-:Y:S02]  /*1320*/  IMAD.IADD R7, R8, 0x1, R7 ;  /* 0x0000000108077824 */ /* 0x000fe400078e0207 */
[----:B------:R-:W-:-:S07]  /*1330*/  IMAD.MOV R0, RZ, RZ, -R0 ;  /* 0x000000ffff007224 */ /* 0x000fce00078e0a00 */
.L_x_1491:
        /* <DEDUP_REMOVED lines=9> */
.L_x_1492:
        /* <DEDUP_REMOVED lines=11> */
.L_x_3852:


//--------------------- .text._ZN4vllm3moe10topkGatingILi4ELi8ELi4ELi16ELi32EjfLNS0_11ScoringFuncE1EEEvPKT5_PKbPfiPT4_PiiiibPKf --------------------------
	.section	.text._ZN4vllm3moe10topkGatingILi4ELi8ELi4ELi16ELi32EjfLNS0_11ScoringFuncE1EEEvPKT5_PKbPfiPT4_PiiiibPKf,"ax",@progbits
	.align	128
        .global         _ZN4vllm3moe10topkGatingILi4ELi8ELi4ELi16ELi32EjfLNS0_11ScoringFuncE1EEEvPKT5_PKbPfiPT4_PiiiibPKf
        .type           _ZN4vllm3moe10topkGatingILi4ELi8ELi4ELi16ELi32EjfLNS0_11ScoringFuncE1EEEvPKT5_PKbPfiPT4_PiiiibPKf,@function
        .size           _ZN4vllm3moe10topkGatingILi4ELi8ELi4ELi16ELi32EjfLNS0_11ScoringFuncE1EEEvPKT5_PKbPfiPT4_PiiiibPKf,(.L_x_3853 - _ZN4vllm3moe10topkGatingILi4ELi8ELi4ELi16ELi32EjfLNS0_11ScoringFuncE1EEEvPKT5_PKbPfiPT4_PiiiibPKf)
        .other          _ZN4vllm3moe10topkGatingILi4ELi8ELi4ELi16ELi32EjfLNS0_11ScoringFuncE1EEEvPKT5_PKbPfiPT4_PiiiibPKf,@"STO_CUDA_ENTRY STV_DEFAULT"
_ZN4vllm3moe10topkGatingILi4ELi8ELi4ELi16ELi32EjfLNS0_11ScoringFuncE1EEEvPKT5_PKbPfiPT4_PiiiibPKf:
.text._ZN4vllm3moe10topkGatingILi4ELi8ELi4ELi16ELi32EjfLNS0_11ScoringFuncE1EEEvPKT5_PKbPfiPT4_PiiiibPKf:
        /* <DEDUP_REMOVED lines=37> */
[----:B------:R-:W5:Y:S01]  /*0250*/  @P0 LDG.E R10, desc[UR6][R18.64+0xc] ;  /* 0x00000c06120a0981 */ /* 0x000f62000c1e1900 */
[----:B0-----:R-:W-:Y:S01]  /*0260*/  IMAD.U32 R25, RZ, RZ, UR4 ;  /* 0x00000004ff197e24 */ /* 0x001fe2000f8e00ff */
[----:B------:R-:W-:Y:S01]  /*0270*/  LOP3.LUT R3, R3, 0x1, RZ, 0xc0, !PT ;  /* 0x0000000103037812 */ /* 0x000fe200078ec0ff */
[----:B---3--:R-:W-:Y:S01]  /*0280*/  FMUL.FTZ R4, R4, -1.4426950216293334961 ;  /* 0xbfb8aa3b04047820 */ /* 0x008fe20000410000 */
[----:B------:R-:W-:Y:S01]  /*0290*/  FMUL.FTZ R17, R5, -1.4426950216293334961 ;  /* 0xbfb8aa3b05117820 */ /* 0x000fe20000410000 */
[----:B-1----:R-:W-:Y:S01]  /*02a0*/  FMUL.FTZ R21, R7, -1.4426950216293334961 ;  /* 0xbfb8aa3b07157820 */ /* 0x002fe20000410000 */
[----:B------:R-:W-:-:S03]  /*02b0*/  FMUL.FTZ R20, R6, -1.4426950216293334961 ;  /* 0xbfb8aa3b06147820 */ /* 0x000fc60000410000 */
[----:B------:R-:W0:Y:S08]  /*02c0*/  MUFU.EX2 R4, R4 ;  /* 0x0000000400047308 */ /* 0x000e300000000800 */
[----:B------:R-:W1:Y:S08]  /*02d0*/  MUFU.EX2 R17, R17 ;  /* 0x0000001100117308 */ /* 0x000e700000000800 */
[----:B------:R-:W3:Y:S01]  /*02e0*/  MUFU.EX2 R21, R21 ;  /* 0x0000001500157308 */ /* 0x000ee20000000800 */
[----:B0-----:R-:W-:-:S07]  /*02f0*/  FADD.FTZ R5, R4, 1 ;  /* 0x3f80000004057421 */ /* 0x001fce0000010000 */
[----:B------:R-:W0:Y:S01]  /*0300*/  MUFU.EX2 R20, R20 ;  /* 0x0000001400147308 */ /* 0x000e220000000800 */
[----:B-1----:R-:W-:-:S07]  /*0310*/  FADD.FTZ R6, R17, 1 ;  /* 0x3f80000011067421 */ /* 0x002fce0000010000 */
[----:B------:R-:W1:Y:S01]  /*0320*/  MUFU.RCP R5, R5 ;  /* 0x0000000500057308 */ /* 0x000e620000001000 */
[----:B---3--:R-:W-:Y:S01]  /*0330*/  FADD.FTZ R17, R21, 1 ;  /* 0x3f80000015117421 */ /* 0x008fe20000010000 */
[----:B--2---:R-:W-:Y:S01]  /*0340*/  ISETP.EQ.OR P1, PT, R12, RZ, !P1 ;  /* 0x000000ff0c00720c */ /* 0x004fe20004f22670 */
[----:B------:R-:W-:-:S05]  /*0350*/  IMAD.MOV.U32 R12, RZ, RZ, RZ ;  /* 0x000000ffff0c7224 */ /* 0x000fca00078e00ff */
[----:B------:R-:W2:Y:S01]  /*0360*/  MUFU.RCP R6, R6 ;  /* 0x0000000600067308 */ /* 0x000ea20000001000 */
[----:B0-----:R-:W-:-:S07]  /*0370*/  FADD.FTZ R4, R20, 1 ;  /* 0x3f80000014047421 */ /* 0x001fce0000010000 */
[----:B------:R0:W3:Y:S01]  /*0380*/  MUFU.RCP R7, R4 ;  /* 0x0000000400077308 */ /* 0x0000e20000001000 */
[----:B-1----:R-:W-:-:S07]  /*0390*/  FSETP.NE.FTZ.AND P2, PT, |R5|, +INF , PT ;  /* 0x7f8000000500780b */ /* 0x002fce0003f55200 */
[----:B------:R-:W1:Y:S01]  /*03a0*/  MUFU.RCP R17, R17 ;  /* 0x0000001100117308 */ /* 0x000e620000001000 */
[----:B0-----:R-:W-:Y:S02]  /*03b0*/  FSEL R4, R5, RZ, P2 ;  /* 0x000000ff05047208 */ /* 0x001fe40001000000 */
[----:B------:R-:W-:Y:S02]  /*03c0*/  ISETP.GE.AND P2, PT, R25, 0x1, PT ;  /* 0x000000011900780c */ /* 0x000fe40003f46270 */
[----:B--2---:R-:W-:Y:S01]  /*03d0*/  FSETP.NE.FTZ.AND P3, PT, |R6|, +INF , PT ;  /* 0x7f8000000600780b */ /* 0x004fe20003f75200 */
[----:B----4-:R-:W-:Y:S01]  /*03e0*/  @P0 FADD.FTZ R9, R4, R9 ;  /* 0x0000000904090221 */ /* 0x010fe20000010000 */
[----:B------:R-:W-:Y:S01]  /*03f0*/  @!P0 IMAD.MOV.U32 R9, RZ, RZ, R4 ;  /* 0x000000ffff098224 */ /* 0x000fe200078e0004 */
[----:B---3--:R-:W-:Y:S02]  /*0400*/  FSETP.NE.FTZ.AND P4, PT, |R7|, +INF , PT ;  /* 0x7f8000000700780b */ /* 0x008fe40003f95200 */
[----:B------:R-:W-:-:S02]  /*0410*/  FSEL R5, R6, RZ, P3 ;  /* 0x000000ff06057208 */ /* 0x000fc40001800000 */
[----:B------:R-:W-:Y:S02]  /*0420*/  FSEL R6, R7, RZ, P4 ;  /* 0x000000ff07067208 */ /* 0x000fe40002000000 */
[----:B-1----:R-:W-:-:S03]  /*0430*/  FSETP.NE.FTZ.AND P5, PT, |R17|, +INF , PT ;  /* 0x7f8000001100780b */ /* 0x002fc60003fb5200 */
[----:B-----5:R-:W-:Y:S01]  /*0440*/  @P0 FADD.FTZ R11, R6, R11 ;  /* 0x0000000b060b0221 */ /* 0x020fe20000010000 */
[----:B------:R-:W-:Y:S01]  /*0450*/  @!P0 IMAD.MOV.U32 R11, RZ, RZ, R6 ;  /* 0x000000ffff0b8224 */ /* 0x000fe200078e0006 */
[----:B------:R-:W-:Y:S01]  /*0460*/  FSEL R7, R17, RZ, P5 ;  /* 0x000000ff11077208 */ /* 0x000fe20002800000 */
[----:B------:R-:W-:Y:S01]  /*0470*/  @P0 FADD.FTZ R17, R5, R8 ;  /* 0x0000000805110221 */ /* 0x000fe20000010000 */
[----:B------:R-:W-:-:S03]  /*0480*/  @!P0 IMAD.MOV.U32 R17, RZ, RZ, R5 ;  /* 0x000000ffff118224 */ /* 0x000fc600078e0005 */
[----:B------:R-:W-:Y:S01]  /*0490*/  @P0 FADD.FTZ R18, R7, R10 ;  /* 0x0000000a07120221 */ /* 0x000fe20000010000 */
[----:B------:R-:W-:Y:S01]  /*04a0*/  @!P0 IMAD.MOV.U32 R18, RZ, RZ, R7 ;  /* 0x000000ffff128224 */ /* 0x000fe200078e0007 */
[----:B------:R-:W-:Y:S06]  /*04b0*/  @!P2 BRA `(.L_x_1493) ;  /* 0x0000000c009ca947 */ /* 0x000fec0003800000 */
[----:B------:R-:W-:Y:S01]  /*04c0*/  ISETP.NE.AND P0, PT, R25, 0x1, PT ;  /* 0x000000011900780c */ /* 0x000fe20003f05270 */
[----:B------:R-:W-:Y:S02]  /*04d0*/  IMAD.MOV.U32 R8, RZ, RZ, R9 ;  /* 0x000000ffff087224 */ /* 0x000fe400078e0009 */
[----:B------:R-:W-:Y:S02]  /*04e0*/  IMAD.MOV.U32 R9, RZ, RZ, R17 ;  /* 0x000000ffff097224 */ /* 0x000fe400078e0011 */
[----:B------:R-:W-:Y:S02]  /*04f0*/  IMAD.MOV.U32 R10, RZ, RZ, R11 ;  /* 0x000000ffff0a7224 */ /* 0x000fe400078e000b */
[----:B------:R-:W-:Y:S02]  /*0500*/  IMAD.MOV.U32 R11, RZ, RZ, R18 ;  /* 0x000000ffff0b7224 */ /* 0x000fe400078e0012 */
[----:B------:R-:W-:Y:S02]  /*0510*/  IMAD.MOV.U32 R12, RZ, RZ, RZ ;  /* 0x000000ffff0c7224 */ /* 0x000fe400078e00ff */
[----:B------:R-:W-:-:S02]  /*0520*/  IMAD.MOV.U32 R17, RZ, RZ, RZ ;  /* 0x000000ffff117224 */ /* 0x000fc400078e00ff */
[----:B------:R-:W-:Y:S05]  /*0530*/  @!P0 BRA `(.L_x_1494) ;  /* 0x0000000800ac8947 */ /* 0x000fea0003800000 */
[----:B------:R-:W-:Y:S01]  /*0540*/  IMAD.IADD R16, R16, 0x1, R15 ;  /* 0x0000000110107824 */ /* 0x000fe200078e020f */
[----:B------:R-:W0:Y:S01]  /*0550*/  LDCU.U8 UR9, c[0x0][0x3bc] ;  /* 0x00007780ff0977ac */ /* 0x000e220008000000 */
[----:B------:R-:W-:Y:S02]  /*0560*/  IMAD R17, R0, R25, RZ ;  /* 0x0000001900117224 */ /* 0x000fe400078e02ff */
[----:B------:R-:W-:Y:S01]  /*0570*/  IMAD R13, R13, 0x40, R16 ;  /* 0x000000400d0d7824 */ /* 0x000fe200078e0210 */
[----:B------:R-:W-:Y:S01]  /*0580*/  LOP3.LUT R16, R25, 0x7ffffffe, RZ, 0xc0, !PT ;  /* 0x7ffffffe19107812 */ /* 0x000fe200078ec0ff */
[----:B------:R-:W-:Y:S01]  /*0590*/  IMAD.MOV.U32 R12, RZ, RZ, RZ ;  /* 0x000000ffff0c7224 */ /* 0x000fe200078e00ff */
        /* <DEDUP_REMOVED lines=8> */
.L_x_1503:
[CC--:B------:R-:W-:Y:S01]  /*0620*/  FSETP.GT.FTZ.AND P0, PT, R9.reuse, R8.reuse, PT ;  /* 0x000000080900720b */ /* 0x0c0fe20003f14000 */
[----:B------:R-:W-:Y:S03]  /*0630*/  BSSY.RECONVERGENT B0, `(.L_x_1495) ;  /* 0x000002a000007945 */ /* 0x000fe60003800200 */
[----:B------:R-:W-:-:S04]  /*0640*/  FSEL R15, R9, R8, P0 ;  /* 0x00000008090f7208 */ /* 0x000fc80000000000 */
[----:B------:R-:W-:-:S04]  /*0650*/  FSETP.GT.FTZ.AND P2, PT, R10, R15, PT ;  /* 0x0000000f0a00720b */ /* 0x000fc80003f54000 */
[----:B------:R-:W-:Y:S02]  /*0660*/  FSEL R14, R10, R15, P2 ;  /* 0x0000000f0a0e7208 */ /* 0x000fe40001000000 */
[----:B------:R-:W-:Y:S02]  /*0670*/  FSEL R15, R5, R4, P0 ;  /* 0x00000004050f7208 */ /* 0x000fe40000000000 */
[----:B------:R-:W-:-:S04]  /*0680*/  FSETP.GT.FTZ.AND P3, PT, R11, R14, PT ;  /* 0x0000000e0b00720b */ /* 0x000fc80003f74000 */
[----:B------:R-:W-:Y:S02]  /*0690*/  FSEL R20, R11, R14, P3 ;  /* 0x0000000e0b147208 */ /* 0x000fe40001800000 */
[----:B------:R-:W-:Y:S02]  /*06a0*/  SEL R14, RZ, 0x1, !P0 ;  /* 0x00000001ff0e7807 */ /* 0x000fe40004000000 */
[----:B------:R-:W-:Y:S01]  /*06b0*/  PLOP3.LUT P0, PT, PT, PT, PT, 0x80, 0x8 ;  /* 0x000000000008781c */ /* 0x000fe20003f0f070 */
[----:B------:R-:W5:Y:S01]  /*06c0*/  SHFL.BFLY PT, R23, R20, 0x1, 0x1e1f ;  /* 0x0c3e1f0014177f89 */ /* 0x000f6200000e0000 */
[----:B------:R-:W-:-:S04]  /*06d0*/  SEL R14, R14, 0x2, !P2 ;  /* 0x000000020e0e7807 */ /* 0x000fc80005000000 */
[----:B------:R-:W-:Y:S02]  /*06e0*/  SEL R21, R14, 0x3, !P3 ;  /* 0x000000030e157807 */ /* 0x000fe40005800000 */
[----:B------:R-:W-:-:S03]  /*06f0*/  FSEL R14, R6, R15, P2 ;  /* 0x0000000f060e7208 */ /* 0x000fc60001000000 */
        /* <DEDUP_REMOVED lines=16> */
[----:B------:R-:W-:-:S04]  /*0800*/  SEL R22, R22, 0x8, !P3 ;  /* 0x0000000816167807 */ /* 0x000fc80005800000 */
[----:B------:R-:W-:Y:S02]  /*0810*/  SEL R26, R22, 0x8, P0 ;  /* 0x00000008161a7807 */ /* 0x000fe40000000000 */
[----:B------:R-:W-:Y:S02]  /*0820*/  ISETP.NE.AND P0, PT, RZ, UR4, PT ;  /* 0x00000004ff007c0c */ /* 0x000fe4000bf05270 */
[----:B------:R-:W-:Y:S01]  /*0830*/  SEL R27, R26, 0x8, P1 ;  /* 0x000000081a1b7807 */ /* 0x000fe20000800000 */
[----:B0-----:R-:W-:-:S10]  /*0840*/  IMAD.WIDE R24, R17, 0x4, R14 ;  /* 0x0000000411187825 */ /* 0x001fd400078e020e */
[----:B------:R-:W-:Y:S01]  /*0850*/  @P0 FADD.FTZ R12, R12, R21 ;  /* 0x000000150c0c0221 */ /* 0x000fe20000010000 */
[----:B------:R-:W0:Y:S01]  /*0860*/  LDC.64 R14, c[0x0][0x3a0] ;  /* 0x0000e800ff0e7b82 */ /* 0x000e220000000a00 */
[----:B------:R1:W-:Y:S01]  /*0870*/  STG.E desc[UR6][R24.64], R21 ;  /* 0x0000001518007986 */ /* 0x0003e2000c101906 */
[----:B0-----:R-:W-:-:S06]  /*0880*/  IMAD.WIDE R22, R17, 0x4, R14 ;  /* 0x0000000411167825 */ /* 0x001fcc00078e020e */
[----:B------:R-:W0:Y:S01]  /*0890*/  LDC.64 R14, c[0x0][0x3a8] ;  /* 0x0000ea00ff0e7b82 */ /* 0x000e220000000a00 */
[----:B------:R1:W-:Y:S01]  /*08a0*/  STG.E desc[UR6][R22.64], R27 ;  /* 0x0000001b16007986 */ /* 0x0003e2000c101906 */
[----:B0-----:R-:W-:-:S05]  /*08b0*/  IMAD.WIDE R14, R17, 0x4, R14 ;  /* 0x00000004110e7825 */ /* 0x001fca00078e020e */
[----:B------:R1:W-:Y:S02]  /*08c0*/  STG.E desc[UR6][R14.64], R18 ;  /* 0x000000120e007986 */ /* 0x0003e4000c101906 */
.L_x_1496:
[----:B--234-:R-:W-:Y:S05]  /*08d0*/  BSYNC.RECONVERGENT B0 ;  /* 0x0000000000007941 */ /* 0x01cfea0003800200 */
.L_x_1495:
[----:B-1----:R-:W0:Y:S02]  /*08e0*/  LDC R25, c[0x0][0x3b0] ;  /* 0x0000ec00ff197b82 */ /* 0x002e240000000800 */
        /* <DEDUP_REMOVED lines=25> */
.L_x_1498:
[----:B------:R-:W-:Y:S05]  /*0a80*/  BSYNC.RECONVERGENT B0 ;  /* 0x0000000000007941 */ /* 0x000fea0003800200 */
.L_x_1497:
        /* <DEDUP_REMOVED lines=10> */
[----:B------:R-:W0:Y:S01]  /*0b30*/  SHFL.BFLY PT, R23, R20, 0x1, 0x1e1f ;  /* 0x0c3e1f0014177f89 */ /* 0x000e2200000e0000 */
[----:B------:R-:W-:-:S04]  /*0b40*/  SEL R14, R14, 0x2, !P3 ;  /* 0x000000020e0e7807 */ /* 0x000fc80005800000 */
[----:B------:R-:W-:Y:S02]  /*0b50*/  SEL R21, R14, 0x3, !P4 ;  /* 0x000000030e157807 */ /* 0x000fe40006000000 */
[----:B------:R-:W-:-:S03]  /*0b60*/  FSEL R14, R6, R15, P3 ;  /* 0x0000000f060e7208 */ /* 0x000fc60001800000 */
[----:B------:R-:W-:Y:S01]  /*0b70*/  IMAD.IADD R21, R2, 0x1, R21 ;  /* 0x0000000102157824 */ /* 0x000fe200078e0215 */
[----:B------:R-:W-:-:S04]  /*0b80*/  FSEL R14, R7, R14, P4 ;  /* 0x0000000e070e7208 */ /* 0x000fc80002000000 */
[----:B------:R-:W1:Y:S04]  /*0b90*/  SHFL.BFLY PT, R24, R21, 0x1, 0x1e1f ;  /* 0x0c3e1f0015187f89 */ /* 0x000e6800000e0000 */
[----:B------:R-:W2:Y:S01]  /*0ba0*/  SHFL.BFLY PT, R27, R14, 0x1, 0x1e1f ;  /* 0x0c3e1f000e1b7f89 */ /* 0x000ea200000e0000 */
[----:B0-----:R-:W-:-:S13]  /*0bb0*/  FSETP.GEU.FTZ.AND P3, PT, R20, R23, PT ;  /* 0x000000171400720b */ /* 0x001fda0003f7e000 */
[----:B------:R-:W-:-:S04]  /*0bc0*/  @P3 FSETP.NEU.FTZ.AND P4, PT, R20, R23, PT ;  /* 0x000000171400320b */ /* 0x000fc80003f9d000 */
[----:B-1----:R-:W-:-:S04]  /*0bd0*/  @P3 ISETP.LT.AND P0, PT, R24, R21, !P4 ;  /* 0x000000151800320c */ /* 0x002fc80006701270 */
[----:B------:R-:W-:Y:S02]  /*0be0*/  SEL R24, R24, R21, P0 ;  /* 0x0000001518187207 */ /* 0x000fe40000000000 */
[----:B--2---:R-:W-:Y:S01]  /*0bf0*/  FSEL R27, R27, R14, P0 ;  /* 0x0000000e1b1b7208 */ /* 0x004fe20000000000 */
[----:B------:R-:W-:Y:S06]  /*0c00*/  @P2 BRA `(.L_x_1500) ;  /* 0x0000000000642947 */ /* 0x000fec0003800000 */
[----:B------:R-:W-:Y:S01]  /*0c10*/  UIADD3 UR4, UPT, UPT, UR5, -0x1, URZ ;  /* 0xffffffff05047890 */ /* 0x000fe2000fffe0ff */
[----:B------:R-:W-:Y:S01]  /*0c20*/  IMAD R20, R0, R25, RZ ;  /* 0x0000001900147224 */ /* 0x000fe200078e02ff */
[----:B------:R-:W-:Y:S02]  /*0c30*/  ISETP.GE.AND P2, PT, R24, UR11, PT ;  /* 0x0000000b18007c0c */ /* 0x000fe4000bf46270 */
[----:B------:R-:W-:Y:S02]  /*0c40*/  USHF.R.S32.HI UR8, URZ, 0x1f, UR4 ;  /* 0x0000001fff087899 */ /* 0x000fe40008011404 */
[----:B------:R-:W-:Y:S01]  /*0c50*/  IADD3 R15, P0, PT, R20, UR4, RZ ;  /* 0x00000004140f7c10 */ /* 0x000fe2000ff1e0ff */
[----:B------:R-:W-:-:S03]  /*0c60*/  UPRMT UR4, UR9, 0x8880, URZ ;  /* 0x0000888009047896 */ /* 0x000fc600080000ff */
[----:B------:R-:W-:Y:S01]  /*0c70*/  LEA.HI.X.SX32 R20, R20, UR8, 0x1, P0 ;  /* 0x0000000814147c11 */ /* 0x000fe200080f0eff */
[----:B------:R-:W-:-:S03]  /*0c80*/  IMAD.SHL.U32 R14, R15, 0x4, RZ ;  /* 0x000000040f0e7824 */ /* 0x000fc600078e00ff */
[----:B------:R-:W-:Y:S01]  /*0c90*/  SHF.L.U64.HI R15, R15, 0x2, R20 ;  /* 0x000000020f0f7819 */ /* 0x000fe20000010214 */
[----:B------:R-:W-:Y:S01]  /*0ca0*/  VIADD R20, R24, -UR10 ;  /* 0x8000000a18147c36 */ /* 0x000fe20008000000 */
[----:B------:R-:W-:-:S04]  /*0cb0*/  IADD3 R22, P0, PT, R14, UR12, RZ ;  /* 0x0000000c0e167c10 */ /* 0x000fc8000ff1e0ff */
[----:B------:R-:W-:Y:S02]  /*0cc0*/  IADD3.X R23, PT, PT, R15, UR13, RZ, P0, !PT ;  /* 0x0000000d0f177c10 */ /* 0x000fe400087fe4ff */
[----:B------:R-:W-:Y:S02]  /*0cd0*/  ISETP.GE.AND P0, PT, R24, UR10, PT ;  /* 0x0000000a18007c0c */ /* 0x000fe4000bf06270 */
[----:B------:R-:W-:Y:S01]  /*0ce0*/  SEL R21, R20, 0x8, !P2 ;  /* 0x0000000814157807 */ /* 0x000fe20005000000 */
[----:B------:R0:W-:Y:S01]  /*0cf0*/  STG.E desc[UR6][R22.64+0x4], R27 ;  /* 0x0000041b16007986 */ /* 0x0001e2000c101906 */
[C---:B------:R-:W-:Y:S02]  /*0d00*/  IADD3 R20, P2, PT, R14.reuse, UR16, RZ ;  /* 0x000000100e147c10 */ /* 0x040fe4000ff5e0ff */
[----:B------:R-:W-:Y:S02]  /*0d10*/  SEL R26, R21, 0x8, P0 ;  /* 0x00000008151a7807 */ /* 0x000fe40000000000 */
[----:B------:R-:W-:-:S02]  /*0d20*/  IADD3 R14, P0, PT, R14, UR18, RZ ;  /* 0x000000120e0e7c10 */ /* 0x000fc4000ff1e0ff */
[C---:B------:R-:W-:Y:S02]  /*0d30*/  IADD3.X R21, PT, PT, R15.reuse, UR17, RZ, P2, !PT ;  /* 0x000000110f157c10 */ /* 0x040fe400097fe4ff */
[----:B------:R-:W-:Y:S02]  /*0d40*/  SEL R29, R26, 0x8, P1 ;  /* 0x000000081a1d7807 */ /* 0x000fe40000800000 */
[----:B------:R-:W-:Y:S02]  /*0d50*/  IADD3.X R15, PT, PT, R15, UR19, RZ, P0, !PT ;  /* 0x000000130f0f7c10 */ /* 0x000fe400087fe4ff */
[----:B------:R-:W-:Y:S01]  /*0d60*/  ISETP.NE.AND P0, PT, RZ, UR4, PT ;  /* 0x00000004ff007c0c */ /* 0x000fe2000bf05270 */
[----:B------:R0:W-:Y:S04]  /*0d70*/  STG.E desc[UR6][R20.64+0x4], R29 ;  /* 0x0000041d14007986 */ /* 0x0001e8000c101906 */
[----:B------:R0:W-:Y:S08]  /*0d80*/  STG.E desc[UR6][R14.64+0x4], R13 ;  /* 0x0000040d0e007986 */ /* 0x0001f0000c101906 */
[----:B------:R-:W-:-:S07]  /*0d90*/  @P0 FADD.FTZ R12, R12, R27 ;  /* 0x0000001b0c0c0221 */ /* 0x000fce0000010000 */
.L_x_1500:
[----:B------:R-:W-:Y:S05]  /*0da0*/  BSYNC.RECONVERGENT B0 ;  /* 0x0000000000007941 */ /* 0x000fea0003800200 */
.L_x_1499:
        /* <DEDUP_REMOVED lines=26> */
.L_x_1502:
[----:B------:R-:W-:Y:S05]  /*0f50*/  BSYNC.RECONVERGENT B0 ;  /* 0x0000000000007941 */ /* 0x000fea0003800200 */
.L_x_1501:
        /* <DEDUP_REMOVED lines=9> */
.L_x_1494:
[----:B------:R-:W-:-:S04]  /*0ff0*/  LOP3.LUT R13, R25, 0x1, RZ, 0xc0, !PT ;  /* 0x00000001190d7812 */ /* 0x000fc800078ec0ff */
[----:B------:R-:W-:-:S13]  /*1000*/  ISETP.NE.U32.AND P0, PT, R13, 0x1, PT ;  /* 0x000000010d00780c */ /* 0x000fda0003f05070 */
[----:B------:R-:W-:Y:S05]  /*1010*/  @P0 BRA `(.L_x_1493) ;  /* 0x0000000000c40947 */ /* 0x000fea0003800000 */
[-C--:B------:R-:W-:Y:S01]  /*1020*/  FSETP.GT.FTZ.AND P0, PT, R9, R8.reuse, PT ;  /* 0x000000080900720b */ /* 0x080fe20003f14000 */
        /* <DEDUP_REMOVED lines=26> */
[----:B------:R-:W-:Y:S01]  /*11d0*/  IMAD R11, R0, R25, R17 ;  /* 0x00000019000b7224 */ /* 0x000fe200078e0211 */
[----:B------:R-:W2:Y:S01]  /*11e0*/  LDCU UR8, c[0x0][0x3b8] ;  /* 0x00007700ff0877ac */ /* 0x000ea20008000800 */
[----:B------:R-:W-:Y:S01]  /*11f0*/  IMAD R15, R17, R15, R0 ;  /* 0x0000000f110f7224 */ /* 0x000fe200078e0200 */
[----:B------:R-:W3:Y:S04]  /*1200*/  LDCU.U8 UR4, c[0x0][0x3bc] ;  /* 0x00007780ff0477ac */ /* 0x000ee80008000000 */
[----:B------:R-:W4:Y:S08]  /*1210*/  LDC.64 R6, c[0x0][0x3a0] ;  /* 0x0000e800ff067b82 */ /* 0x000f300000000a00 */
[----:B------:R-:W5:Y:S01]  /*1220*/  LDC.64 R4, c[0x0][0x3a8] ;  /* 0x0000ea00ff047b82 */ /* 0x000f620000000a00 */
[C---:B0-----:R-:W-:Y:S01]  /*1230*/  VIADD R2, R10.reuse, -UR5 ;  /* 0x800000050a027c36 */ /* 0x041fe20008000000 */
[----:B------:R-:W-:-:S02]  /*1240*/  ISETP.GE.AND P0, PT, R10, UR5, PT ;  /* 0x000000050a007c0c */ /* 0x000fc4000bf06270 */
[----:B--2---:R-:W-:Y:S01]  /*1250*/  ISETP.GE.AND P2, PT, R10, UR8, PT ;  /* 0x000000080a007c0c */ /* 0x004fe2000bf46270 */
[----:B-1----:R-:W-:-:S03]  /*1260*/  IMAD.WIDE R8, R11, 0x4, R8 ;  /* 0x000000040b087825 */ /* 0x002fc600078e0208 */
[----:B------:R-:W-:Y:S01]  /*1270*/  SEL R2, R2, 0x8, !P2 ;  /* 0x0000000802027807 */ /* 0x000fe20005000000 */
[----:B---3--:R-:W-:-:S03]  /*1280*/  UPRMT UR4, UR4, 0x8880, URZ ;  /* 0x0000888004047896 */ /* 0x008fc600080000ff */
[----:B------:R-:W-:Y:S01]  /*1290*/  SEL R2, R2, 0x8, P0 ;  /* 0x0000000802027807 */ /* 0x000fe20000000000 */
[----:B------:R0:W-:Y:S01]  /*12a0*/  STG.E desc[UR6][R8.64], R13 ;  /* 0x0000000d08007986 */ /* 0x0001e2000c101906 */
[----:B----4-:R-:W-:Y:S01]  /*12b0*/  IMAD.WIDE R6, R11, 0x4, R6 ;  /* 0x000000040b067825 */ /* 0x010fe200078e0206 */
[----:B------:R-:W-:-:S03]  /*12c0*/  ISETP.NE.AND P0, PT, RZ, UR4, PT ;  /* 0x00000004ff007c0c */ /* 0x000fc6000bf05270 */
[----:B-----5:R-:W-:Y:S01]  /*12d0*/  IMAD.WIDE R4, R11, 0x4, R4 ;  /* 0x000000040b047825 */ /* 0x020fe200078e0204 */
[----:B------:R-:W-:-:S05]  /*12e0*/  SEL R11, R2, 0x8, P1 ;  /* 0x00000008020b7807 */ /* 0x000fca0000800000 */
[----:B------:R0:W-:Y:S04]  /*12f0*/  STG.E desc[UR6][R6.64], R11 ;  /* 0x0000000b06007986 */ /* 0x0001e8000c101906 */
[----:B------:R-:W-:Y:S01]  /*1300*/  @P0 FADD.FTZ R12, R13, R12 ;  /* 0x0000000c0d0c0221 */ /* 0x000fe20000010000 */
[----:B------:R0:W-:Y:S06]  /*1310*/  STG.E desc[UR6][R4.64], R15 ;  /* 0x0000000f04007986 */ /* 0x0001ec000c101906 */
.L_x_1504:
[----:B------:R-:W-:Y:S05]  /*1320*/  BSYNC.RECONVERGENT B0 ;  /* 0x0000000000007941 */ /* 0x000fea0003800200 */
.L_x_1493:
        /* <DEDUP_REMOVED lines=22> */
.L_x_1506:
        /* <DEDUP_REMOVED lines=55> */
.L_x_1505:
        /* <DEDUP_REMOVED lines=34> */
.L_x_1507:
        /* <DEDUP_REMOVED lines=22> */
.L_x_1508:
[----:B------:R-:W-:Y:S05]  /*1b80*/  @!P1 EXIT ;  /* 0x000000000000994d */ /* 0x000fea0003800000 */
[----:B01----:R-:W0:Y:S01]  /*1b90*/  LDC.64 R6, c[0x0][0x390] ;  /* 0x0000e400ff067b82 */ /* 0x003e220000000a00 */
[----:B------:R1:W2:Y:S01]  /*1ba0*/  MUFU.RCP R11, R12 ;  /* 0x0000000c000b7308 */ /* 0x0002a20000001000 */
[----:B------:R-:W-:Y:S02]  /*1bb0*/  IMAD.IADD R5, R0, 0x1, R5 ;  /* 0x0000000100057824 */ /* 0x000fe400078e0205 */
[----:B------:R-:W-:-:S07]  /*1bc0*/  IMAD.MOV R25, RZ, RZ, -R25 ;  /* 0x000000ffff197224 */ /* 0x000fce00078e0a19 */
.L_x_1509:
        /* <DEDUP_REMOVED lines=9> */
.L_x_1510:
        /* <DEDUP_REMOVED lines=10> */
.L_x_3853:


//--------------------- .text._ZN4vllm3moe10topkGatingILi4ELi4ELi4ELi16ELi32EjfLNS0_11ScoringFuncE1EEEvPKT5_PKbPfiPT4_PiiiibPKf --------------------------
	.section	.text._ZN4vllm3moe10topkGatingILi4ELi4ELi4ELi16ELi32EjfLNS0_11ScoringFuncE1EEEvPKT5_PKbPfiPT4_PiiiibPKf,"ax",@progbits
	.align	128
        .global         _ZN4vllm3moe10topkGatingILi4ELi4ELi4ELi16ELi32EjfLNS0_11ScoringFuncE1EEEvPKT5_PKbPfiPT4_PiiiibPKf
        .type           _ZN4vllm3moe10topkGatingILi4ELi4ELi4ELi16ELi32EjfLNS0_11ScoringFuncE1EEEvPKT5_PKbPfiPT4_PiiiibPKf,@function
        .size           _ZN4vllm3moe10topkGatingILi4ELi4ELi4ELi16ELi32EjfLNS0_11ScoringFuncE1EEEvPKT5_PKbPfiPT4_PiiiibPKf,(.L_x_3854 - _ZN4vllm3moe10topkGatingILi4ELi4ELi4ELi16ELi32EjfLNS0_11ScoringFuncE1EEEvPKT5_PKbPfiPT4_PiiiibPKf)
        .other          _ZN4vllm3moe10topkGatingILi4ELi4ELi4ELi16ELi32EjfLNS0_11ScoringFuncE1EEEvPKT5_PKbPfiPT4_PiiiibPKf,@"STO_CUDA_ENTRY STV_DEFAULT"
_ZN4vllm3moe10topkGatingILi4ELi4ELi4ELi16ELi32EjfLNS0_11ScoringFuncE1EEEvPKT5_PKbPfiPT4_PiiiibPKf:
.text._ZN4vllm3moe10topkGatingILi4ELi4ELi4ELi16ELi32EjfLNS0_11ScoringFuncE1EEEvPKT5_PKbPfiPT4_PiiiibPKf:
        /* <DEDUP_REMOVED lines=29> */
[----:B------:R-:W-:-:S02]  /*01d0*/  IMAD.MOV.U32 R14, RZ, RZ, RZ ;  /* 0x000000ffff0e7224 */ /* 0x000fc400078e00ff */
[----:B-----5:R-:W-:Y:S01]  /*01e0*/  FMUL.FTZ R4, R4, -1.4426950216293334961 ;  /* 0xbfb8aa3b04047820 */ /* 0x020fe20000410000 */
[----:B------:R-:W-:Y:S01]  /*01f0*/  FMUL.FTZ R5, R5, -1.4426950216293334961 ;  /* 0xbfb8aa3b05057820 */ /* 0x000fe20000410000 */
[----:B------:R-:W-:Y:S01]  /*0200*/  FMUL.FTZ R2, R6, -1.4426950216293334961 ;  /* 0xbfb8aa3b06027820 */ /* 0x000fe20000410000 */
[----:B------:R-:W-:-:S03]  /*0210*/  FMUL.FTZ R7, R7, -1.4426950216293334961 ;  /* 0xbfb8aa3b07077820 */ /* 0x000fc60000410000 */
[----:B------:R-:W1:Y:S08]  /*0220*/  MUFU.EX2 R4, R4 ;  /* 0x0000000400047308 */ /* 0x000e700000000800 */
[----:B------:R-:W5:Y:S08]  /*0230*/  MUFU.EX2 R5, R5 ;  /* 0x0000000500057308 */ /* 0x000f700000000800 */
[----:B------:R-:W4:Y:S01]  /*0240*/  MUFU.EX2 R2, R2 ;  /* 0x0000000200027308 */ /* 0x000f220000000800 */
[----:B-1----:R-:W-:Y:S01]  /*0250*/  FADD.FTZ R0, R4, 1 ;  /* 0x3f80000004007421 */ /* 0x002fe20000010000 */
[----:B--2---:R-:W-:-:S06]  /*0260*/  ISETP.EQ.OR P0, PT, R16, RZ, !P0 ;  /* 0x000000ff1000720c */ /* 0x004fcc0004702670 */
[----:B------:R-:W1:Y:S01]  /*0270*/  MUFU.EX2 R7, R7 ;  /* 0x0000000700077308 */ /* 0x000e620000000800 */
[----:B-----5:R-:W-:-:S07]  /*0280*/  FADD.FTZ R6, R5, 1 ;  /* 0x3f80000005067421 */ /* 0x020fce0000010000 */
[----:B------:R-:W2:Y:S01]  /*0290*/  MUFU.RCP R0, R0 ;  /* 0x0000000000007308 */ /* 0x000ea20000001000 */
[----:B----4-:R-:W-:Y:S01]  /*02a0*/  FADD.FTZ R4, R2, 1 ;  /* 0x3f80000002047421 */ /* 0x010fe20000010000 */
[----:B------:R-:W-:-:S06]  /*02b0*/  IMAD.U32 R2, RZ, RZ, UR4 ;  /* 0x00000004ff027e24 */ /* 0x000fcc000f8e00ff */
[----:B------:R-:W4:Y:S01]  /*02c0*/  MUFU.RCP R6, R6 ;  /* 0x0000000600067308 */ /* 0x000f220000001000 */
[----:B-1----:R-:W-:-:S07]  /*02d0*/  FADD.FTZ R5, R7, 1 ;  /* 0x3f80000007057421 */ /* 0x002fce0000010000 */
[----:B------:R-:W1:Y:S01]  /*02e0*/  MUFU.RCP R4, R4 ;  /* 0x0000000400047308 */ /* 0x000e620000001000 */
[----:B--2---:R-:W-:-:S04]  /*02f0*/  FSETP.NE.FTZ.AND P2, PT, |R0|, +INF , PT ;  /* 0x7f8000000000780b */ /* 0x004fc80003f55200 */
[----:B------:R-:W-:Y:S02]  /*0300*/  FSEL R0, R0, RZ, P2 ;  /* 0x000000ff00007208 */ /* 0x000fe40001000000 */
[----:B------:R-:W-:Y:S01]  /*0310*/  ISETP.GE.AND P2, PT, R2, 0x1, PT ;  /* 0x000000010200780c */ /* 0x000fe20003f46270 */
[----:B------:R-:W2:Y:S01]  /*0320*/  MUFU.RCP R5, R5 ;  /* 0x0000000500057308 */ /* 0x000ea20000001000 */
[----:B----4-:R-:W-:Y:S01]  /*0330*/  FSETP.NE.FTZ.AND P3, PT, |R6|, +INF , PT ;  /* 0x7f8000000600780b */ /* 0x010fe20003f75200 */
[----:B---3--:R-:W-:Y:S01]  /*0340*/  @P1 FADD.FTZ R3, R0, R3 ;  /* 0x0000000300031221 */ /* 0x008fe20000010000 */
[----:B------:R-:W-:Y:S02]  /*0350*/  @!P1 IMAD.MOV.U32 R3, RZ, RZ, R0 ;  /* 0x000000ffff039224 */ /* 0x000fe400078e0000 */
[----:B0-----:R-:W-:Y:S02]  /*0360*/  FSEL R13, R6, RZ, P3 ;  /* 0x000000ff060d7208 */ /* 0x001fe40001800000 */
[----:B-1----:R-:W-:-:S03]  /*0370*/  FSETP.NE.FTZ.AND P4, PT, |R4|, +INF , PT ;  /* 0x7f8000000400780b */ /* 0x002fc60003f95200 */
        /* <DEDUP_REMOVED lines=10> */
[----:B------:R-:W-:Y:S01]  /*0420*/  ISETP.GE.U32.AND P1, PT, R2, 0x4, PT ;  /* 0x000000040200780c */ /* 0x000fe20003f26070 */
[----:B------:R-:W-:Y:S02]  /*0430*/  IMAD.MOV.U32 R15, RZ, RZ, R3 ;  /* 0x000000ffff0f7224 */ /* 0x000fe400078e0003 */
[----:B------:R-:W-:Y:S02]  /*0440*/  IMAD.MOV.U32 R14, RZ, RZ, RZ ;  /* 0x000000ffff0e7224 */ /* 0x000fe400078e00ff */
[----:B------:R-:W-:-:S08]  /*0450*/  IMAD.MOV.U32 R22, RZ, RZ, RZ ;  /* 0x000000ffff167224 */ /* 0x000fd000078e00ff */
[----:B------:R-:W-:Y:S05]  /*0460*/  @!P1 BRA `(.L_x_1512) ;  /* 0x0000000800589947 */ /* 0x000fea0003800000 */
[----:B------:R-:W-:Y:S01]  /*0470*/  LOP3.LUT R22, R2, 0x7ffffffc, RZ, 0xc0, !PT ;  /* 0x7ffffffc02167812 */ /* 0x000fe200078ec0ff */
[----:B------:R-:W-:Y:S01]  /*0480*/  IMAD.MOV.U32 R14, RZ, RZ, RZ ;  /* 0x000000ffff0e7224 */ /* 0x000fe200078e00ff */
[----:B------:R-:W0:Y:S01]  /*0490*/  LDCU.U8 UR9, c[0x0][0x3bc] ;  /* 0x00007780ff0977ac */ /* 0x000e220008000000 */
[----:B------:R-:W-:Y:S01]  /*04a0*/  IMAD.MOV.U32 R19, RZ, RZ, RZ ;  /* 0x000000ffff137224 */ /* 0x000fe200078e00ff */
[----:B------:R-:W1:Y:S01]  /*04b0*/  LDCU UR8, c[0x0][0x3b8] ;  /* 0x00007700ff0877ac */ /* 0x000e620008000800 */
[----:B------:R-:W2:Y:S05]  /*04c0*/  LDCU UR5, c[0x0][0x398] ;  /* 0x00007300ff0577ac */ /* 0x000eaa0008000800 */
.L_x_1517:
        /* <DEDUP_REMOVED lines=38> */
.L_x_1513:
        /* <DEDUP_REMOVED lines=34> */
.L_x_1514:
        /* <DEDUP_REMOVED lines=33> */
.L_x_1515:
        /* <DEDUP_REMOVED lines=37> */
.L_x_1516:
[----:B------:R-:W-:-:S13]  /*0db0*/  ISETP.NE.AND P1, PT, R19, R22, PT ;  /* 0x000000161300720c */ /* 0x000fda0003f25270 */
[----:B------:R-:W-:Y:S05]  /*0dc0*/  @P1 BRA `(.L_x_1517) ;  /* 0xfffffff400c01947 */ /* 0x000fea000383ffff */
.L_x_1512:
        /* <DEDUP_REMOVED lines=24> */
.L_x_1519:
        /* <DEDUP_REMOVED lines=58> */
.L_x_1518:
        /* <DEDUP_REMOVED lines=36> */
.L_x_1511:
        /* <DEDUP_REMOVED lines=21> */
.L_x_1521:
        /* <DEDUP_REMOVED lines=55> */
.L_x_1520:
        /* <DEDUP_REMOVED lines=34> */
.L_x_1522:
        /* <DEDUP_REMOVED lines=22> */
.L_x_1523:
[----:B------:R-:W-:Y:S05]  /*1d70*/  @!P1 EXIT ;  /* 0x000000000000994d */ /* 0x000fea0003800000 */
[----:B01-3--:R-:W0:Y:S01]  /*1d80*/  LDC.64 R4, c[0x0][0x390] ;  /* 0x0000e400ff047b82 */ /* 0x00be220000000a00 */
[----:B------:R1:W2:Y:S01]  /*1d90*/  MUFU.RCP R9, R14 ;  /* 0x0000000e00097308 */ /* 0x0002a20000001000 */
[----:B------:R-:W-:Y:S02]  /*1da0*/  IMAD.IADD R11, R11, 0x1, R0 ;  /* 0x000000010b0b7824 */ /* 0x000fe400078e0200 */
[----:B------:R-:W-:-:S07]  /*1db0*/  IMAD.MOV R6, RZ, RZ, -R6 ;  /* 0x000000ffff067224 */ /* 0x000fce00078e0a06 */
.L_x_1524:
        /* <DEDUP_REMOVED lines=9> */
.L_x_1525:
        /* <DEDUP_REMOVED lines=11> */
.L_x_3854:


//--------------------- .text._ZN4vllm3moe10topkGatingILi2ELi2ELi4ELi8ELi32EjfLNS0_11ScoringFuncE1EEEvPKT5_PKbPfiPT4_PiiiibPKf --------------------------
	.section	.text._ZN4vllm3moe10topkGatingILi2ELi2ELi4ELi8ELi32EjfLNS0_11ScoringFuncE1EEEvPKT5_PKbPfiPT4_PiiiibPKf,"ax",@progbits
	.align	128
        .global         _ZN4vllm3moe10topkGatingILi2ELi2ELi4ELi8ELi32EjfLNS0_11ScoringFuncE1EEEvPKT5_PKbPfiPT4_PiiiibPKf
        .type           _ZN4vllm3moe10topkGatingILi2ELi2ELi4ELi8ELi32EjfLNS0_11ScoringFuncE1EEEvPKT5_PKbPfiPT4_PiiiibPKf,@function
        .size           _ZN4vllm3moe10topkGatingILi2ELi2ELi4ELi8ELi32EjfLNS0_11ScoringFuncE1EEEvPKT5_PKbPfiPT4_PiiiibPKf,(.L_x_3855 - _ZN4vllm3moe10topkGatingILi2ELi2ELi4ELi8ELi32EjfLNS0_11ScoringFuncE1EEEvPKT5_PKbPfiPT4_PiiiibPKf)
        .other          _ZN4vllm3moe10topkGatingILi2ELi2ELi4ELi8ELi32EjfLNS0_11ScoringFuncE1EEEvPKT5_PKbPfiPT4_PiiiibPKf,@"STO_CUDA_ENTRY STV_DEFAULT"
_ZN4vllm3moe10topkGatingILi2ELi2ELi4ELi8ELi32EjfLNS0_11ScoringFuncE1EEEvPKT5_PKbPfiPT4_PiiiibPKf:
.text._ZN4vllm3moe10topkGatingILi2ELi2ELi4ELi8ELi32EjfLNS0_11ScoringFuncE1EEEvPKT5_PKbPfiPT4_PiiiibPKf:
        /* <DEDUP_REMOVED lines=27> */
[----:B----4-:R-:W-:Y:S02]  /*01b0*/  IMAD.U32 R0, RZ, RZ, UR4 ;  /* 0x00000004ff007e24 */ /* 0x010fe4000f8e00ff */
[----:B------:R-:W-:-:S02]  /*01c0*/  IMAD.MOV.U32 R22, RZ, RZ, RZ ;  /* 0x000000ffff167224 */ /* 0x000fc400078e00ff */
        /* <DEDUP_REMOVED lines=17> */
[----:B------:R-:W-:Y:S01]  /*02e0*/  @!P1 MOV R17, R15 ;  /* 0x0000000f00119202 */ /* 0x000fe20000000f00 */
        /* <DEDUP_REMOVED lines=13> */
.L_x_1529:
[----:B------:R-:W0:Y:S01]  /*03c0*/  LDC.64 R8, c[0x0][0x3a0] ;  /* 0x0000e800ff087b82 */ /* 0x000e220000000a00 */
[----:B---3--:R-:W-:Y:S01]  /*03d0*/  IMAD.MOV.U32 R0, RZ, RZ, R2 ;  /* 0x000000ffff007224 */ /* 0x008fe200078e0002 */
[C---:B------:R-:W-:Y:S01]  /*03e0*/  IADD3 R7, PT, PT, R19.reuse, 0x1, RZ ;  /* 0x0000000113077810 */ /* 0x040fe20007ffe0ff */
        /* <DEDUP_REMOVED lines=10> */
[C---:B------:R-:W-:Y:S02]  /*0490*/  ISETP.EQ.AND P4, PT, R6.reuse, 0x4, PT ;  /* 0x000000040600780c */ /* 0x040fe40003f82270 */
[----:B------:R-:W-:-:S11]  /*04a0*/  ISETP.EQ.AND P1, PT, R6, RZ, PT ;  /* 0x000000ff0600720c */ /* 0x000fd60003f22270 */
[----:B------:R-:W-:Y:S02]  /*04b0*/  @P4 MOV R17, 0xc61c4000 ;  /* 0xc61c400000114802 */ /* 0x000fe40000000f00 */
[----:B------:R-:W-:-:S03]  /*04c0*/  @P1 IMAD.MOV.U32 R14, RZ, RZ, -0x39e3c000 ;  /* 0xc61c4000ff0e1424 */ /* 0x000fc600078e00ff */
[----:B------:R-:W-:Y:S02]  /*04d0*/  IMAD.MOV.U32 R21, RZ, RZ, R17 ;  /* 0x000000ffff157224 */ /* 0x000fe400078e0011 */
[----:B------:R-:W-:-:S07]  /*04e0*/  IMAD.MOV.U32 R18, RZ, RZ, R14 ;  /* 0x000000ffff127224 */ /* 0x000fce00078e000e */
.L_x_1528:
        /* <DEDUP_REMOVED lines=16> */
[----:B------:R-:W-:-:S02]  /*05f0*/  ISETP.EQ.AND P6, PT, R11, 0x4, !P3 ;  /* 0x000000040b00780c */ /* 0x000fc40005fc2270 */
[----:B------:R-:W-:Y:S02]  /*0600*/  ISETP.EQ.AND P5, PT, R11, RZ, !P3 ;  /* 0x000000ff0b00720c */ /* 0x000fe40005fa2270 */
        /* <DEDUP_REMOVED lines=11> */
[----:B------:R1:W-:Y:S01]  /*06c0*/  STG.E desc[UR6][R6.64], R27 ;  /* 0x0000001b06007986 */ /* 0x0003e2000c101906 */
[----:B------:R-:W-:-:S03]  /*06d0*/  @!P3 IMAD.MOV.U32 R18, RZ, RZ, R14 ;  /* 0x000000ffff12b224 */ /* 0x000fc600078e000e */
[----:B------:R2:W-:Y:S02]  /*06e0*/  STG.E desc[UR6][R10.64+0x4], R29 ;  /* 0x0000041d0a007986 */ /* 0x0005e4000c101906 */
[----:B------:R-:W-:Y:S01]  /*06f0*/  FSETP.GT.FTZ.AND P3, PT, R21, R18, PT ;  /* 0x000000121500720b */ /* 0x000fe20003f74000 */
[----:B0-----:R-:W-:-:S03]  /*0700*/  IMAD.IADD R24, R20, 0x1, -R3 ;  /* 0x0000000114187824 */ /* 0x001fc600078e0a03 */
[----:B------:R-:W-:Y:S02]  /*0710*/  SEL R20, RZ, 0x1, !P3 ;  /* 0x00000001ff147807 */ /* 0x000fe40005800000 */
[----:B------:R-:W-:Y:S01]  /*0720*/  SEL R24, R24, 0x2, !P2 ;  /* 0x0000000218187807 */ /* 0x000fe20005000000 */
[----:B-1----:R-:W-:Y:S01]  /*0730*/  VIADD R27, R27, UR5 ;  /* 0x000000051b1b7c36 */ /* 0x002fe20008000000 */
[C---:B------:R-:W-:Y:S01]  /*0740*/  ISETP.GE.AND P2, PT, R20.reuse, UR8, PT ;  /* 0x0000000814007c0c */ /* 0x040fe2000bf46270 */
[----:B------:R-:W-:Y:S01]  /*0750*/  IMAD.IADD R26, R20, 0x1, -R3 ;  /* 0x00000001141a7824 */ /* 0x000fe200078e0a03 */
[----:B------:R-:W-:Y:S02]  /*0760*/  SEL R24, R24, 0x2, P1 ;  /* 0x0000000218187807 */ /* 0x000fe40000800000 */
[----:B------:R-:W-:Y:S02]  /*0770*/  ISETP.GE.AND P1, PT, R20, R3, PT ;  /* 0x000000031400720c */ /* 0x000fe40003f26270 */
[----:B------:R-:W-:-:S02]  /*0780*/  SEL R26, R26, 0x2, !P2 ;  /* 0x000000021a1a7807 */ /* 0x000fc40005000000 */
[C---:B--2---:R-:W-:Y:S01]  /*0790*/  IADD3 R29, PT, PT, R19.reuse, 0x3, RZ ;  /* 0x00000003131d7810 */ /* 0x044fe20007ffe0ff */
[----:B------:R-:W-:Y:S01]  /*07a0*/  VIADD R19, R19, 0x4 ;  /* 0x0000000413137836 */ /* 0x000fe20000000000 */
[----:B------:R-:W-:Y:S02]  /*07b0*/  SEL R26, R26, 0x2, P1 ;  /* 0x000000021a1a7807 */ /* 0x000fe40000800000 */
[----:B------:R-:W-:Y:S01]  /*07c0*/  ISETP.GE.AND P1, PT, R29, R0, PT ;  /* 0x000000001d00720c */ /* 0x000fe20003f26270 */
[----:B------:R-:W-:Y:S01]  /*07d0*/  VIADD R29, R27, UR5 ;  /* 0x000000051b1d7c36 */ /* 0x000fe20008000000 */
[----:B------:R-:W-:Y:S02]  /*07e0*/  SEL R25, R24, 0x2, P0 ;  /* 0x0000000218197807 */ /* 0x000fe40000000000 */
[----:B------:R-:W-:Y:S02]  /*07f0*/  FSEL R24, R15, R12, P3 ;  /* 0x0000000c0f187208 */ /* 0x000fe40001800000 */
[----:B------:R-:W-:Y:S01]  /*0800*/  SEL R26, R26, 0x2, P0 ;  /* 0x000000021a1a7807 */ /* 0x000fe20000000000 */
[----:B------:R-:W-:Y:S04]  /*0810*/  STG.E desc[UR6][R8.64+0x4], R25 ;  /* 0x0000041908007986 */ /* 0x000fe8000c101906 */
[----:B------:R0:W-:Y:S02]  /*0820*/  STG.E desc[UR6][R6.64+0x4], R27 ;  /* 0x0000041b06007986 */ /* 0x0001e4000c101906 */
[----:B------:R-:W-:-:S02]  /*0830*/  @!P1 IMAD.SHL.U32 R20, R20, 0x4, RZ ;  /* 0x0000000414149824 */ /* 0x000fc400078e00ff */
[----:B------:R1:W-:Y:S03]  /*0840*/  STG.E desc[UR6][R10.64+0x8], R24 ;  /* 0x000008180a007986 */ /* 0x0003e6000c101906 */
        /* <DEDUP_REMOVED lines=8> */
[----:B------:R-:W-:Y:S02]  /*08d0*/  @!P1 IMAD.MOV.U32 R18, RZ, RZ, R14 ;  /* 0x000000ffff129224 */ /* 0x000fe400078e000e */
[----:B------:R-:W-:-:S05]  /*08e0*/  @!P1 IMAD.MOV.U32 R21, RZ, RZ, R17 ;  /* 0x000000ffff159224 */ /* 0x000fca00078e0011 */
[----:B------:R-:W-:-:S04]  /*08f0*/  FSETP.GT.FTZ.AND P2, PT, R21, R18, PT ;  /* 0x000000121500720b */ /* 0x000fc80003f54000 */
[----:B------:R-:W-:Y:S02]  /*0900*/  SEL R18, RZ, 0x1, !P2 ;  /* 0x00000001ff127807 */ /* 0x000fe40005000000 */
[----:B------:R-:W-:Y:S02]  /*0910*/  FSEL R21, R15, R12, P2 ;  /* 0x0000000c0f157208 */ /* 0x000fe40001000000 */
[C---:B------:R-:W-:Y:S02]  /*0920*/  ISETP.GE.AND P1, PT, R18.reuse, UR8, PT ;  /* 0x0000000812007c0c */ /* 0x040fe4000bf26270 */
[----:B------:R-:W-:Y:S01]  /*0930*/  IADD3 R20, PT, PT, R18, -R3, RZ ;  /* 0x8000000312147210 */ /* 0x000fe20007ffe0ff */
[----:B------:R2:W-:Y:S01]  /*0940*/  STG.E desc[UR6][R10.64+0xc], R21 ;  /* 0x00000c150a007986 */ /* 0x0005e2000c101906 */
[----:B------:R-:W-:Y:S02]  /*0950*/  ISETP.NE.AND P2, PT, RZ, UR4, PT ;  /* 0x00000004ff007c0c */ /* 0x000fe4000bf45270 */
[----:B------:R-:W-:-:S02]  /*0960*/  SEL R20, R20, 0x2, !P1 ;  /* 0x0000000214147807 */ /* 0x000fc40004800000 */
[----:B------:R-:W-:Y:S02]  /*0970*/  ISETP.GE.AND P1, PT, R19, R0, PT ;  /* 0x000000001300720c */ /* 0x000fe40003f26270 */
[----:B------:R-:W-:-:S04]  /*0980*/  ISETP.GE.AND P3, PT, R18, R3, PT ;  /* 0x000000031200720c */ /* 0x000fc80003f66270 */
[----:B------:R-:W-:-:S03]  /*0990*/  SEL R20, R20, 0x2, P3 ;  /* 0x0000000214147807 */ /* 0x000fc60001800000 */
[----:B------:R-:W-:Y:S01]  /*09a0*/  @P2 FADD.FTZ R22, R24, R21 ;  /* 0x0000001518162221 */ /* 0x000fe20000010000 */
[----:B------:R-:W-:Y:S02]  /*09b0*/  ISETP.NE.AND P2, PT, R19, R16, PT ;  /* 0x000000101300720c */ /* 0x000fe40003f45270 */
[----:B------:R-:W-:Y:S01]  /*09c0*/  SEL R25, R20, 0x2, P0 ;  /* 0x0000000214197807 */ /* 0x000fe20000000000 */
[----:B------:R-:W-:-:S04]  /*09d0*/  @!P1 IMAD.SHL.U32 R18, R18, 0x4, RZ ;  /* 0x0000000412129824 */ /* 0x000fc800078e00ff */
[----:B------:R2:W-:Y:S01]  /*09e0*/  STG.E desc[UR6][R8.64+0xc], R25 ;  /* 0x00000c1908007986 */ /* 0x0005e2000c101906 */
[C---:B------:R-:W-:Y:S02]  /*09f0*/  ISETP.EQ.AND P3, PT, R18.reuse, RZ, !P1 ;  /* 0x000000ff1200720c */ /* 0x040fe40004f62270 */
[----:B------:R-:W-:Y:S01]  /*0a00*/  ISETP.EQ.AND P1, PT, R18, 0x4, !P1 ;  /* 0x000000041200780c */ /* 0x000fe20004f22270 */
[----:B------:R2:W-:Y:S10]  /*0a10*/  STG.E desc[UR6][R6.64+0xc], R27 ;  /* 0x00000c1b06007986 */ /* 0x0005f4000c101906 */
[----:B------:R-:W-:-:S02]  /*0a20*/  @P3 IMAD.MOV.U32 R14, RZ, RZ, -0x39e3c000 ;  /* 0xc61c4000ff0e3424 */ /* 0x000fc400078e00ff */
[----:B------:R-:W-:Y:S01]  /*0a30*/  @P1 MOV R17, 0xc61c4000 ;  /* 0xc61c400000111802 */ /* 0x000fe20000000f00 */
[----:B--2---:R-:W-:Y:S06]  /*0a40*/  @P2 BRA `(.L_x_1529) ;  /* 0xfffffff8005c2947 */ /* 0x004fec000383ffff */
.L_x_1527:
        /* <DEDUP_REMOVED lines=21> */
.L_x_1531:
[----:B------:R-:W-:Y:S01]  /*0ba0*/  SEL R8, RZ, 0x1, !P2 ;  /* 0x00000001ff087807 */ /* 0x000fe20005000000 */
[----:B0-----:R-:W-:Y:S01]  /*0bb0*/  IMAD.WIDE R6, R9, 0x4, R6 ;  /* 0x0000000409067825 */ /* 0x001fe200078e0206 */
[----:B------:R-:W-:Y:S01]  /*0bc0*/  FSETP.GT.FTZ.AND P3, PT, R17, R14, PT ;  /* 0x0000000e1100720b */ /* 0x000fe20003f74000 */
[----:B------:R-:W0:Y:S01]  /*0bd0*/  LDCU.U8 UR4, c[0x0][0x3bc] ;  /* 0x00007780ff0477ac */ /* 0x000e220008000000 */
[C---:B-1----:R-:W-:Y:S01]  /*0be0*/  ISETP.GE.AND P1, PT, R8.reuse, UR8, PT ;  /* 0x0000000808007c0c */ /* 0x042fe2000bf26270 */
[C---:B---3--:R-:W-:Y:S01]  /*0bf0*/  IMAD.WIDE R4, R9.reuse, 0x4, R4 ;  /* 0x0000000409047825 */ /* 0x048fe200078e0204 */
[----:B------:R-:W-:Y:S02]  /*0c00*/  SEL R10, RZ, 0x1, !P3 ;  /* 0x00000001ff0a7807 */ /* 0x000fe40005800000 */
[----:B--2---:R-:W-:Y:S01]  /*0c10*/  ISETP.GE.AND P1, PT, R8, UR9, !P1 ;  /* 0x0000000908007c0c */ /* 0x004fe2000cf26270 */
[----:B----4-:R-:W-:Y:S01]  /*0c20*/  IMAD.WIDE R2, R9, 0x4, R2 ;  /* 0x0000000409027825 */ /* 0x010fe200078e0202 */
[----:B------:R-:W-:-:S02]  /*0c30*/  ISETP.GE.AND P5, PT, R10, UR8, PT ;  /* 0x000000080a007c0c */ /* 0x000fc4000bfa6270 */
[----:B------:R-:W-:Y:S01]  /*0c40*/  ISETP.GE.AND P4, PT, R10, UR9, PT ;  /* 0x000000090a007c0c */ /* 0x000fe2000bf86270 */
[----:B------:R-:W-:Y:S01]  /*0c50*/  VIADD R9, R8, -UR9 ;  /* 0x8000000908097c36 */ /* 0x000fe20008000000 */
[----:B------:R-:W-:Y:S01]  /*0c60*/  IADD3 R8, PT, PT, R10, -UR9, RZ ;  /* 0x800000090a087c10 */ /* 0x000fe2000fffe0ff */
[C---:B------:R-:W-:Y:S01]  /*0c70*/  IMAD R21, R16.reuse, UR5, R13 ;  /* 0x0000000510157c24 */ /* 0x040fe2000f8e020d */
[----:B------:R-:W-:Y:S01]  /*0c80*/  FSEL R23, R15, R12, P2 ;  /* 0x0000000c0f177208 */ /* 0x000fe20001000000 */
[----:B------:R-:W-:Y:S01]  /*0c90*/  VIADD R16, R16, 0x2 ;  /* 0x0000000210107836 */ /* 0x000fe20000000000 */
[----:B------:R-:W-:Y:S01]  /*0ca0*/  SEL R8, R8, 0x2, !P5 ;  /* 0x0000000208087807 */ /* 0x000fe20006800000 */
[----:B------:R-:W-:Y:S01]  /*0cb0*/  VIADD R19, R21, UR5 ;  /* 0x0000000515137c36 */ /* 0x000fe20008000000 */
[----:B------:R-:W-:Y:S01]  /*0cc0*/  SEL R9, R9, 0x2, P1 ;  /* 0x0000000209097807 */ /* 0x000fe20000800000 */
[----:B------:R1:W-:Y:S01]  /*0cd0*/  STG.E desc[UR6][R6.64], R23 ;  /* 0x0000001706007986 */ /* 0x0003e2000c101906 */
[----:B------:R-:W-:Y:S01]  /*0ce0*/  ISETP.GE.AND P1, PT, R16, R0, PT ;  /* 0x000000001000720c */ /* 0x000fe20003f26270 */
[----:B0-----:R-:W-:Y:S01]  /*0cf0*/  UPRMT UR4, UR4, 0x8880, URZ ;  /* 0x0000888004047896 */ /* 0x001fe200080000ff */
[----:B------:R-:W-:-:S02]  /*0d00*/  SEL R8, R8, 0x2, P4 ;  /* 0x0000000208087807 */ /* 0x000fc40002000000 */
        /* <DEDUP_REMOVED lines=15> */
[----:B------:R-:W-:-:S07]  /*0e00*/  @P1 IMAD.MOV.U32 R17, RZ, RZ, -0x39e3c000 ;  /* 0xc61c4000ff111424 */ /* 0x000fce00078e00ff */
.L_x_1530:
[----:B-1----:R-:W-:-:S04]  /*0e10*/  LOP3.LUT R2, R0, 0x1, RZ, 0xc0, !PT ;  /* 0x0000000100027812 */ /* 0x002fc800078ec0ff */
        /* <DEDUP_REMOVED lines=13> */
[C---:B--2---:R-:W-:Y:S02]  /*0ef0*/  ISETP.GE.AND P1, PT, R8.reuse, UR9, !P1 ;  /* 0x0000000908007c0c */ /* 0x044fe4000cf26270 */
[----:B------:R-:W-:Y:S01]  /*0f00*/  IADD3 R8, PT, PT, R8, -UR9, RZ ;  /* 0x8000000908087c10 */ /* 0x000fe2000fffe0ff */
        /* <DEDUP_REMOVED lines=12> */
.L_x_1526:
        /* <DEDUP_REMOVED lines=21> */
.L_x_1533:
        /* <DEDUP_REMOVED lines=55> */
.L_x_1532:
        /* <DEDUP_REMOVED lines=34> */
.L_x_1534:
        /* <DEDUP_REMOVED lines=22> */
.L_x_1535:
[----:B------:R-:W-:Y:S05]  /*1810*/  @!P1 EXIT ;  /* 0x000000000000994d */ /* 0x000fea0003800000 */
[----:B-12---:R-:W1:Y:S01]  /*1820*/  LDC.64 R6, c[0x0][0x390] ;  /* 0x0000e400ff067b82 */ /* 0x006e620000000a00 */
[----:B0-----:R0:W2:Y:S01]  /*1830*/  MUFU.RCP R9, R22 ;  /* 0x0000001600097308 */ /* 0x0010a20000001000 */
[----:B------:R-:W-:Y:S01]  /*1840*/  IADD3 R13, PT, PT, R13, R4, RZ ;  /* 0x000000040d0d7210 */ /* 0x000fe20007ffe0ff */
[----:B------:R-:W-:-:S07]  /*1850*/  IMAD.MOV R0, RZ, RZ, -R0 ;  /* 0x000000ffff007224 */ /* 0x000fce00078e0a00 */
.L_x_1536:
        /* <DEDUP_REMOVED lines=9> */
.L_x_1537:
        /* <DEDUP_REMOVED lines=9> */
.L_x_3855:


//--------------------- .text._ZN4vllm3moe10topkGatingILi1ELi1ELi4ELi4ELi32EjfLNS0_11ScoringFuncE1EEEvPKT5_PKbPfiPT4_PiiiibPKf --------------------------
	.section	.text._ZN4vllm3moe10topkGatingILi1ELi1ELi4ELi4ELi32EjfLNS0_11ScoringFuncE1EEEvPKT5_PKbPfiPT4_PiiiibPKf,"ax",@progbits
	.align	128
        .global         _ZN4vllm3moe10topkGatingILi1ELi1ELi4ELi4ELi32EjfLNS0_11ScoringFuncE1EEEvPKT5_PKbPfiPT4_PiiiibPKf
        .type           _ZN4vllm3moe10topkGatingILi1ELi1ELi4ELi4ELi32EjfLNS0_11ScoringFuncE1EEEvPKT5_PKbPfiPT4_PiiiibPKf,@function
        .size           _ZN4vllm3moe10topkGatingILi1ELi1ELi4ELi4ELi32EjfLNS0_11ScoringFuncE1EEEvPKT5_PKbPfiPT4_PiiiibPKf,(.L_x_3856 - _ZN4vllm3moe10topkGatingILi1ELi1ELi4ELi4ELi32EjfLNS0_11ScoringFuncE1EEEvPKT5_PKbPfiPT4_PiiiibPKf)
        .other          _ZN4vllm3moe10topkGatingILi1ELi1ELi4ELi4ELi32EjfLNS0_11ScoringFuncE1EEEvPKT5_PKbPfiPT4_PiiiibPKf,@"STO_CUDA_ENTRY STV_DEFAULT"
_ZN4vllm3moe10topkGatingILi1ELi1ELi4ELi4ELi32EjfLNS0_11ScoringFuncE1EEEvPKT5_PKbPfiPT4_PiiiibPKf:
.text._ZN4vllm3moe10topkGatingILi1ELi1ELi4ELi4ELi32EjfLNS0_11ScoringFuncE1EEEvPKT5_PKbPfiPT4_PiiiibPKf:
        /* <DEDUP_REMOVED lines=58> */
.L_x_1540:
        /* <DEDUP_REMOVED lines=23> */
[----:B-1----:R-:W-:-:S03]  /*0510*/  IMAD R25, R8, 0x4, R25 ;  /* 0x0000000408197824 */ /* 0x002fc600078e0219 */
[----:B------:R-:W-:Y:S04]  /*0520*/  STG.E desc[UR6][R4.64+0xc], R11 ;  /* 0x00000c0b04007986 */ /* 0x000fe8000c101906 */
[----:B------:R-:W-:Y:S04]  /*0530*/  STG.E desc[UR6][R6.64+0xc], R15 ;  /* 0x00000c0f06007986 */ /* 0x000fe8000c101906 */
[----:B------:R1:W-:Y:S01]  /*0540*/  STG.E desc[UR6][R2.64+0xc], R21 ;  /* 0x00000c1502007986 */ /* 0x0003e2000c101906 */
[C---:B0-----:R-:W-:Y:S02]  /*0550*/  LEA R19, R8.reuse, R19, 0x2 ;  /* 0x0000001308137211 */ /* 0x041fe400078e10ff */
[----:B-1----:R-:W-:Y:S01]  /*0560*/  LEA R21, R8, R21, 0x2 ;  /* 0x0000001508157211 */ /* 0x002fe200078e10ff */
[----:B------:R-:W-:Y:S06]  /*0570*/  @P2 BRA `(.L_x_1540) ;  /* 0xfffffffc00882947 */ /* 0x000fec000383ffff */
.L_x_1539:
        /* <DEDUP_REMOVED lines=26> */
.L_x_1541:
        /* <DEDUP_REMOVED lines=16> */
.L_x_1538:
        /* <DEDUP_REMOVED lines=20> */
.L_x_1543:
        /* <DEDUP_REMOVED lines=55> */
.L_x_1542:
        /* <DEDUP_REMOVED lines=34> */
.L_x_1544:
        /* <DEDUP_REMOVED lines=22> */
.L_x_1545:
[----:B------:R-:W-:Y:S05]  /*1050*/  @!P1 EXIT ;  /* 0x000000000000994d */ /* 0x000fea0003800000 */
[----:B-12---:R-:W1:Y:S01]  /*1060*/  LDC.64 R6, c[0x0][0x390] ;  /* 0x0000e400ff067b82 */ /* 0x006e620000000a00 */
[----:B0-----:R0:W2:Y:S01]  /*1070*/  MUFU.RCP R11, R10 ;  /* 0x0000000a000b7308 */ /* 0x0010a20000001000 */
[----:B------:R-:W-:Y:S01]  /*1080*/  IMAD.IADD R9, R9, 0x1, R4 ;  /* 0x0000000109097824 */ /* 0x000fe200078e0204 */
[----:B------:R-:W-:-:S07]  /*1090*/  IADD3 R0, PT, PT, -R14, RZ, RZ ;  /* 0x000000ff0e007210 */ /* 0x000fce0007ffe1ff */
.L_x_1546:
        /* <DEDUP_REMOVED lines=9> */
.L_x_1547:
        /* <DEDUP_REMOVED lines=13> */
.L_x_3856:


//--------------------- .text._ZN4vllm3moe10moeSigmoidILi256EfEEvPKT0_PKbPfi --------------------------
	.section	.text._ZN4vllm3moe10moeSigmoidILi256EfEEvPKT0_PKbPfi,"ax",@progbits
	.align	128
        .global         _ZN4vllm3moe10moeSigmoidILi256EfEEvPKT0_PKbPfi
        .type           _ZN4vllm3moe10moeSigmoidILi256EfEEvPKT0_PKbPfi,@function
        .size           _ZN4vllm3moe10moeSigmoidILi256EfEEvPKT0_PKbPfi,(.L_x_3857 - _ZN4vllm3moe10moeSigmoidILi256EfEEvPKT0_PKbPfi)
        .other          _ZN4vllm3moe10moeSigmoidILi256EfEEvPKT0_PKbPfi,@"STO_CUDA_ENTRY STV_DEFAULT"
_ZN4vllm3moe10moeSigmoidILi256EfEEvPKT0_PKbPfi:
.text._ZN4vllm3moe10moeSigmoidILi256EfEEvPKT0_PKbPfi:
        /* <DEDUP_REMOVED lines=19> */
.L_x_1548:
[----:B------:R-:W0:Y:S01]  /*0130*/  S2R R0, SR_TID.X ;  /* 0x0000000000007919 */ /* 0x000e220000002100 */
[----:B------:R-:W0:Y:S02]  /*0140*/  LDC R3, c[0x0][0x398] ;  /* 0x0000e600ff037b82 */ /* 0x000e240000000800 */
[----:B0-----:R-:W-:-:S13]  /*0150*/  ISETP.GE.AND P0, PT, R0, R3, PT ;  /* 0x000000030000720c */ /* 0x001fda0003f06270 */
[----:B------:R-:W-:Y:S05]  /*0160*/  @P0 EXIT ;  /* 0x000000000000094d */ /* 0x000fea0003800000 */
.L_x_1549:
        /* <DEDUP_REMOVED lines=17> */
.L_x_1552:
[----:B-1----:R-:W-:-:S06]  /*0280*/  IMAD.WIDE R10, R13, 0x4, R6 ;  /* 0x000000040d0a7825 */ /* 0x002fcc00078e0206 */
[----:B--2---:R-:W2:Y:S01]  /*0290*/  LDG.E R10, desc[UR6][R10.64] ;  /* 0x000000060a0a7981 */ /* 0x004ea2000c1e1900 */
[----:B0-----:R-:W-:Y:S01]  /*02a0*/  IMAD.WIDE R8, R13, 0x4, R4 ;  /* 0x000000040d087825 */ /* 0x001fe200078e0204 */
[----:B------:R-:W-:-:S03]  /*02b0*/  IADD3 R2, PT, PT, R2, 0x1, RZ ;  /* 0x0000000102027810 */ /* 0x000fc60007ffe0ff */
[----:B------:R-:W-:Y:S02]  /*02c0*/  VIADD R13, R13, 0x100 ;  /* 0x000001000d0d7836 */ /* 0x000fe40000000000 */
[----:B--2---:R-:W-:-:S06]  /*02d0*/  FMUL.FTZ R12, R10, -1.4426950216293334961 ;  /* 0xbfb8aa3b0a0c7820 */ /* 0x004fcc0000410000 */
        /* <DEDUP_REMOVED lines=8> */
.L_x_1551:
[----:B------:R-:W-:Y:S05]  /*0360*/  BSYNC.RECONVERGENT B0 ;  /* 0x0000000000007941 */ /* 0x000fea0003800200 */
.L_x_1550:
[----:B------:R-:W-:Y:S05]  /*0370*/  @!P0 EXIT ;  /* 0x000000000000894d */ /* 0x000fea0003800000 */
[----:B------:R-:W0:Y:S01]  /*0380*/  LDC.64 R4, c[0x0][0x380] ;  /* 0x0000e000ff047b82 */ /* 0x000e220000000a00 */
[----:B------:R-:W-:-:S07]  /*0390*/  IMAD R13, R3, UR8, R0 ;  /* 0x00000008030d7c24 */ /* 0x000fce000f8e0200 */
[----:B------:R-:W1:Y:S01]  /*03a0*/  LDC.64 R6, c[0x0][0x390] ;  /* 0x0000e400ff067b82 */ /* 0x000e620000000a00 */
[----:B0-----:R-:W-:-:S05]  /*03b0*/  IADD3 R4, P0, PT, R4, 0x800, RZ ;  /* 0x0000080004047810 */ /* 0x001fca0007f1e0ff */
[----:B------:R-:W-:Y:S01]  /*03c0*/  IMAD.X R5, RZ, RZ, R5, P0 ;  /* 0x000000ffff057224 */ /* 0x000fe200000e0605 */
[----:B-1----:R-:W-:-:S05]  /*03d0*/  IADD3 R6, P1, PT, R6, 0x800, RZ ;  /* 0x0000080006067810 */ /* 0x002fca0007f3e0ff */
[----:B------:R-:W-:-:S08]  /*03e0*/  IMAD.X R7, RZ, RZ, R7, P1 ;  /* 0x000000ffff077224 */ /* 0x000fd000008e0607 */
.L_x_1553:
[----:B--2---:R-:W-:-:S05]  /*03f0*/  IMAD.WIDE R8, R13, 0x4, R4 ;  /* 0x000000040d087825 */ /* 0x004fca00078e0204 */
[----:B------:R-:W2:Y:S01]  /*0400*/  LDG.E R2, desc[UR6][R8.64+-0x800] ;  /* 0xfff8000608027981 */ /* 0x000ea2000c1e1900 */
[----:B0-----:R-:W-:-:S04]  /*0410*/  IMAD.WIDE R10, R13, 0x4, R6 ;  /* 0x000000040d0a7825 */ /* 0x001fc800078e0206 */
[----:B--2---:R-:W-:-:S06]  /*0420*/  FMUL.FTZ R2, R2, -1.4426950216293334961 ;  /* 0xbfb8aa3b02027820 */ /* 0x004fcc0000410000 */
[----:B------:R-:W0:Y:S02]  /*0430*/  MUFU.EX2 R2, R2 ;  /* 0x0000000200027308 */ /* 0x000e240000000800 */
[----:B0-----:R-:W-:-:S06]  /*0440*/  FADD.FTZ R12, R2, 1 ;  /* 0x3f800000020c7421 */ /* 0x001fcc0000010000 */
[----:B------:R-:W0:Y:S02]  /*0450*/  MUFU.RCP R12, R12 ;  /* 0x0000000c000c7308 */ /* 0x000e240000001000 */
[----:B0-----:R-:W-:-:S04]  /*0460*/  FSETP.NE.FTZ.AND P0, PT, |R12|, +INF , PT ;  /* 0x7f8000000c00780b */ /* 0x001fc80003f15200 */
[----:B------:R-:W-:-:S05]  /*0470*/  FSEL R15, R12, RZ, P0 ;  /* 0x000000ff0c0f7208 */ /* 0x000fca0000000000 */
[----:B------:R0:W-:Y:S04]  /*0480*/  STG.E desc[UR6][R10.64+-0x800], R15 ;  /* 0xfff8000f0a007986 */ /* 0x0001e8000c101906 */
[----:B------:R-:W2:Y:S02]  /*0490*/  LDG.E R14, desc[UR6][R8.64+-0x400] ;  /* 0xfffc0006080e7981 */ /* 0x000ea4000c1e1900 */
[----:B--2---:R-:W-:-:S06]  /*04a0*/  FMUL.FTZ R14, R14, -1.4426950216293334961 ;  /* 0xbfb8aa3b0e0e7820 */ /* 0x004fcc0000410000 */
[----:B------:R-:W1:Y:S02]  /*04b0*/  MUFU.EX2 R14, R14 ;  /* 0x0000000e000e7308 */ /* 0x000e640000000800 */
[----:B-1----:R-:W-:-:S06]  /*04c0*/  FADD.FTZ R16, R14, 1 ;  /* 0x3f8000000e107421 */ /* 0x002fcc0000010000 */
[----:B------:R-:W1:Y:S02]  /*04d0*/  MUFU.RCP R16, R16 ;  /* 0x0000001000107308 */ /* 0x000e640000001000 */
[----:B-1----:R-:W-:-:S04]  /*04e0*/  FSETP.NE.FTZ.AND P0, PT, |R16|, +INF , PT ;  /* 0x7f8000001000780b */ /* 0x002fc80003f15200 */
[----:B------:R-:W-:-:S05]  /*04f0*/  FSEL R17, R16, RZ, P0 ;  /* 0x000000ff10117208 */ /* 0x000fca0000000000 */
[----:B------:R1:W-:Y:S04]  /*0500*/  STG.E desc[UR6][R10.64+-0x400], R17 ;  /* 0xfffc00110a007986 */ /* 0x0003e8000c101906 */
[----:B------:R-:W2:Y:S02]  /*0510*/  LDG.E R2, desc[UR6][R8.64] ;  /* 0x0000000608027981 */ /* 0x000ea4000c1e1900 */
[----:B--2---:R-:W-:-:S06]  /*0520*/  FMUL.FTZ R2, R2, -1.4426950216293334961 ;  /* 0xbfb8aa3b02027820 */ /* 0x004fcc0000410000 */
[----:B------:R-:W2:Y:S02]  /*0530*/  MUFU.EX2 R2, R2 ;  /* 0x0000000200027308 */ /* 0x000ea40000000800 */
[----:B--2---:R-:W-:-:S06]  /*0540*/  FADD.FTZ R12, R2, 1 ;  /* 0x3f800000020c7421 */ /* 0x004fcc0000010000 */
[----:B------:R-:W2:Y:S02]  /*0550*/  MUFU.RCP R12, R12 ;  /* 0x0000000c000c7308 */ /* 0x000ea40000001000 */
[----:B--2---:R-:W-:-:S04]  /*0560*/  FSETP.NE.FTZ.AND P0, PT, |R12|, +INF , PT ;  /* 0x7f8000000c00780b */ /* 0x004fc80003f15200 */
[----:B0-----:R-:W-:-:S05]  /*0570*/  FSEL R15, R12, RZ, P0 ;  /* 0x000000ff0c0f7208 */ /* 0x001fca0000000000 */
[----:B------:R0:W-:Y:S04]  /*0580*/  STG.E desc[UR6][R10.64], R15 ;  /* 0x0000000f0a007986 */ /* 0x0001e8000c101906 */
[----:B------:R-:W2:Y:S01]  /*0590*/  LDG.E R14, desc[UR6][R8.64+0x400] ;  /* 0x00040006080e7981 */ /* 0x000ea2000c1e1900 */
[----:B------:R-:W-:Y:S01]  /*05a0*/  IADD3 R0, PT, PT, R0, 0x400, RZ ;  /* 0x0000040000007810 */ /* 0x000fe20007ffe0ff */
[----:B------:R-:W-:Y:S02]  /*05b0*/  VIADD R13, R13, 0x400 ;  /* 0x000004000d0d7836 */ /* 0x000fe40000000000 */
[----:B--2---:R-:W-:-:S06]  /*05c0*/  FMUL.FTZ R14, R14, -1.4426950216293334961 ;  /* 0xbfb8aa3b0e0e7820 */ /* 0x004fcc0000410000 */
[----:B------:R-:W2:Y:S02]  /*05d0*/  MUFU.EX2 R14, R14 ;  /* 0x0000000e000e7308 */ /* 0x000ea40000000800 */
[----:B--2---:R-:W-:-:S06]  /*05e0*/  FADD.FTZ R16, R14, 1 ;  /* 0x3f8000000e107421 */ /* 0x004fcc0000010000 */
[----:B------:R-:W2:Y:S02]  /*05f0*/  MUFU.RCP R16, R16 ;  /* 0x0000001000107308 */ /* 0x000ea40000001000 */
[----:B--2---:R-:W-:-:S04]  /*0600*/  FSETP.NE.FTZ.AND P0, PT, |R16|, +INF , PT ;  /* 0x7f8000001000780b */ /* 0x004fc80003f15200 */
[----:B-1----:R-:W-:Y:S02]  /*0610*/  FSEL R17, R16, RZ, P0 ;  /* 0x000000ff10117208 */ /* 0x002fe40000000000 */
[----:B------:R-:W-:-:S03]  /*0620*/  ISETP.GE.AND P0, PT, R0, R3, PT ;  /* 0x000000030000720c */ /* 0x000fc60003f06270 */
[----:B------:R0:W-:Y:S10]  /*0630*/  STG.E desc[UR6][R10.64+0x400], R17 ;  /* 0x000400110a007986 */ /* 0x0001f4000c101906 */
[----:B------:R-:W-:Y:S05]  /*0640*/  @!P0 BRA `(.L_x_1553) ;  /* 0xfffffffc00688947 */ /* 0x000fea000383ffff */
[----:B------:R-:W-:Y:S05]  /*0650*/  EXIT ;  /* 0x000000000000794d */ /* 0x000fea0003800000 */
.L_x_1554:
        /* <DEDUP_REMOVED lines=10> */
.L_x_3857:


//--------------------- .text._ZN4vllm3moe10topkGatingILi18ELi576ELi4ELi8ELi32EifLNS0_11ScoringFuncE1EEEvPKT5_PKbPfiPT4_PiiiibPKf --------------------------
	.section	.text._ZN4vllm3moe10topkGatingILi18ELi576ELi4ELi8ELi32EifLNS0_11ScoringFuncE1EEEvPKT5_PKbPfiPT4_PiiiibPKf,"ax",@progbits
	.align	128
        .global         _ZN4vllm3moe10topkGatingILi18ELi576ELi4ELi8ELi32EifLNS0_11ScoringFuncE1EEEvPKT5_PKbPfiPT4_PiiiibPKf
        .type           _ZN4vllm3moe10topkGatingILi18ELi576ELi4ELi8ELi32EifLNS0_11ScoringFuncE1EEEvPKT5_PKbPfiPT4_PiiiibPKf,@function
        .size           _ZN4vllm3moe10topkGatingILi18ELi576ELi4ELi8ELi32EifLNS0_11ScoringFuncE1EEEvPKT5_PKbPfiPT4_PiiiibPKf,(.L_x_3858 - _ZN4vllm3moe10topkGatingILi18ELi576ELi4ELi8ELi32EifLNS0_11ScoringFuncE1EEEvPKT5_PKbPfiPT4_PiiiibPKf)
        .other          _ZN4vllm3moe10topkGatingILi18ELi576ELi4ELi8ELi32EifLNS0_11ScoringFuncE1EEEvPKT5_PKbPfiPT4_PiiiibPKf,@"STO_CUDA_ENTRY STV_DEFAULT"
_ZN4vllm3moe10topkGatingILi18ELi576ELi4ELi8ELi32EifLNS0_11ScoringFuncE1EEEvPKT5_PKbPfiPT4_PiiiibPKf:
.text._ZN4vllm3moe10topkGatingILi18ELi576ELi4ELi8ELi32EifLNS0_11ScoringFuncE1EEEvPKT5_PKbPfiPT4_PiiiibPKf:
        /* <DEDUP_REMOVED lines=187> */
.L_x_1555:
        /* <DEDUP_REMOVED lines=18> */
.L_x_1556:
        /* <DEDUP_REMOVED lines=14> */
.L_x_1562:
        /* <DEDUP_REMOVED lines=164> */
.L_x_1559:
[----:B--234-:R-:W-:Y:S05]  /*17f0*/  BSYNC.RECONVERGENT B0 ;  /* 0x0000000000007941 */ /* 0x01cfea0003800200 */
.L_x_1558:
        /* <DEDUP_REMOVED lines=54> */
.L_x_1561:
[----:B------:R-:W-:Y:S05]  /*1b60*/  BSYNC.RECONVERGENT B0 ;  /* 0x0000000000007941 */ /* 0x000fea0003800200 */
.L_x_1560:
[----:B0-----:R-:W-:Y:S02]  /*1b70*/  VIADD R49, R49, UR14 ;  /* 0x0000000e31317c36 */ /* 0x001fe40008000000 */
[----:B------:R-:W-:Y:S01]  /*1b80*/  VIADD R47, R47, 0x1 ;  /* 0x000000012f2f7836 */ /* 0x000fe20000000000 */
[----:B------:R-:W-:Y:S06]  /*1b90*/  BRA.U UP1, `(.L_x_1562) ;  /* 0xfffffff101847547 */ /* 0x000fec000b83ffff */
.L_x_1557:
        /* <DEDUP_REMOVED lines=22> */
.L_x_1564:
        /* <DEDUP_REMOVED lines=55> */
.L_x_1563:
        /* <DEDUP_REMOVED lines=34> */
.L_x_1565:
        /* <DEDUP_REMOVED lines=22> */
.L_x_1566:
[----:B------:R-:W-:-:S13]  /*23f0*/  ISETP.NE.AND P0, PT, RZ, UR5, PT ;  /* 0x00000005ff007c0c */ /* 0x000fda000bf05270 */
[----:B------:R-:W-:Y:S05]  /*2400*/  @!P0 EXIT ;  /* 0x000000000000894d */ /* 0x000fea0003800000 */
[----:B01----:R-:W0:Y:S01]  /*2410*/  LDC.64 R4, c[0x0][0x390] ;  /* 0x0000e400ff047b82 */ /* 0x003e220000000a00 */
[----:B----4-:R1:W2:Y:S01]  /*2420*/  MUFU.RCP R11, R46 ;  /* 0x0000002e000b7308 */ /* 0x0102a20000001000 */
[----:B------:R-:W-:Y:S01]  /*2430*/  VIADD R7, R0, UR4 ;  /* 0x0000000400077c36 */ /* 0x000fe20008000000 */
[----:B------:R-:W-:-:S12]  /*2440*/  UIADD3 UR5, UPT, UPT, -UR5, URZ, URZ ;  /* 0x000000ff05057290 */ /* 0x000fd8000fffe1ff */
.L_x_1567:
        /* <DEDUP_REMOVED lines=9> */
.L_x_1568:
        /* <DEDUP_REMOVED lines=10> */
.L_x_3858:


//--------------------- .text._ZN4vllm3moe10topkGatingILi14ELi448ELi4ELi8ELi32EifLNS0_11ScoringFuncE1EEEvPKT5_PKbPfiPT4_PiiiibPKf --------------------------
	.section	.text._ZN4vllm3moe10topkGatingILi14ELi448ELi4ELi8ELi32EifLNS0_11ScoringFuncE1EEEvPKT5_PKbPfiPT4_PiiiibPKf,"ax",@progbits
	.align	128
        .global         _ZN4vllm3moe10topkGatingILi14ELi448ELi4ELi8ELi32EifLNS0_11ScoringFuncE1EEEvPKT5_PKbPfiPT4_PiiiibPKf
        .type           _ZN4vllm3moe10topkGatingILi14ELi448ELi4ELi8ELi32EifLNS0_11ScoringFuncE1EEEvPKT5_PKbPfiPT4_PiiiibPKf,@function
        .size           _ZN4vllm3moe10topkGatingILi14ELi448ELi4ELi8ELi32EifLNS0_11ScoringFuncE1EEEvPKT5_PKbPfiPT4_PiiiibPKf,(.L_x_3859 - _ZN4vllm3moe10topkGatingILi14ELi448ELi4ELi8ELi32EifLNS0_11ScoringFuncE1EEEvPKT5_PKbPfiPT4_PiiiibPKf)
        .other          _ZN4vllm3moe10topkGatingILi14ELi448ELi4ELi8ELi32EifLNS0_11ScoringFuncE1EEEvPKT5_PKbPfiPT4_PiiiibPKf,@"STO_CUDA_ENTRY STV_DEFAULT"
_ZN4vllm3moe10topkGatingILi14ELi448ELi4ELi8ELi32EifLNS0_11ScoringFuncE1EEEvPKT5_PKbPfiPT4_PiiiibPKf:
.text._ZN4vllm3moe10topkGatingILi14ELi448ELi4ELi8ELi32EifLNS0_11ScoringFuncE1EEEvPKT5_PKbPfiPT4_PiiiibPKf:
        /* <DEDUP_REMOVED lines=153> */
.L_x_1569:
        /* <DEDUP_REMOVED lines=14> */
.L_x_1570:
        /* <DEDUP_REMOVED lines=14> */
.L_x_1576:
        /* <DEDUP_REMOVED lines=140> */
.L_x_1573:
[----:B-123--:R-:W-:Y:S05]  /*1410*/  BSYNC.RECONVERGENT B0 ;  /* 0x0000000000007941 */ /* 0x00efea0003800200 */
.L_x_1572:
        /* <DEDUP_REMOVED lines=50> */
.L_x_1575:
[----:B------:R-:W-:Y:S05]  /*1740*/  BSYNC.RECONVERGENT B0 ;  /* 0x0000000000007941 */ /* 0x000fea0003800200 */
.L_x_1574:
[----:B------:R-:W-:Y:S02]  /*1750*/  VIADD R41, R41, UR11 ;  /* 0x0000000b29297c36 */ /* 0x000fe40008000000 */
[----:B------:R-:W-:Y:S01]  /*1760*/  VIADD R39, R39, 0x1 ;  /* 0x0000000127277836 */ /* 0x000fe20000000000 */
[----:B------:R-:W-:Y:S06]  /*1770*/  @P0 BRA `(.L_x_1576) ;  /* 0xfffffff000f40947 */ /* 0x000fec000383ffff */
.L_x_1571:
        /* <DEDUP_REMOVED lines=22> */
.L_x_1578:
        /* <DEDUP_REMOVED lines=55> */
.L_x_1577:
        /* <DEDUP_REMOVED lines=34> */
.L_x_1579:
        /* <DEDUP_REMOVED lines=22> */
.L_x_1580:
[----:B------:R-:W-:Y:S05]  /*1fd0*/  @!P1 EXIT ;  /* 0x000000000000994d */ /* 0x000fea0003800000 */
[----:B01--4-:R-:W0:Y:S01]  /*1fe0*/  LDC.64 R4, c[0x0][0x390] ;  /* 0x0000e400ff047b82 */ /* 0x013e220000000a00 */
[----:B------:R1:W2:Y:S01]  /*1ff0*/  MUFU.RCP R11, R38 ;  /* 0x00000026000b7308 */ /* 0x0002a20000001000 */
[----:B------:R-:W-:Y:S02]  /*2000*/  IMAD.IADD R7, R0, 0x1, R7 ;  /* 0x0000000100077824 */ /* 0x000fe400078e0207 */
[----:B------:R-:W-:-:S07]  /*2010*/  IMAD.MOV R6, RZ, RZ, -R6 ;  /* 0x000000ffff067224 */ /* 0x000fce00078e0a06 */
.L_x_1581:
        /* <DEDUP_REMOVED lines=9> */
.L_x_1582:
        /* <DEDUP_REMOVED lines=13> */
.L_x_3859:


//--------------------- .text._ZN4vllm3moe10topkGatingILi12ELi384ELi4ELi8ELi32EifLNS0_11ScoringFuncE1EEEvPKT5_PKbPfiPT4_PiiiibPKf --------------------------
	.section	.text._ZN4vllm3moe10topkGatingILi12ELi384ELi4ELi8ELi32EifLNS0_11ScoringFuncE1EEEvPKT5_PKbPfiPT4_PiiiibPKf,"ax",@progbits
	.align	128
        .global         _ZN4vllm3moe10topkGatingILi12ELi384ELi4ELi8ELi32EifLNS0_11ScoringFuncE1EEEvPKT5_PKbPfiPT4_PiiiibPKf
        .type           _ZN4vllm3moe10topkGatingILi12ELi384ELi4ELi8ELi32EifLNS0_11ScoringFuncE1EEEvPKT5_PKbPfiPT4_PiiiibPKf,@function
        .size           _ZN4vllm3moe10topkGatingILi12ELi384ELi4ELi8ELi32EifLNS0_11ScoringFuncE1EEEvPKT5_PKbPfiPT4_PiiiibPKf,(.L_x_3860 - _ZN4vllm3moe10topkGatingILi12ELi384ELi4ELi8ELi32EifLNS0_11ScoringFuncE1EEEvPKT5_PKbPfiPT4_PiiiibPKf)
        .other          _ZN4vllm3moe10topkGatingILi12ELi384ELi4ELi8ELi32EifLNS0_11ScoringFuncE1EEEvPKT5_PKbPfiPT4_PiiiibPKf,@"STO_CUDA_ENTRY STV_DEFAULT"
_ZN4vllm3moe10topkGatingILi12ELi384ELi4ELi8ELi32EifLNS0_11ScoringFuncE1EEEvPKT5_PKbPfiPT4_PiiiibPKf:
.text._ZN4vllm3moe10topkGatingILi12ELi384ELi4ELi8ELi32EifLNS0_11ScoringFuncE1EEEvPKT5_PKbPfiPT4_PiiiibPKf:
        /* <DEDUP_REMOVED lines=136> */
.L_x_1583:
        /* <DEDUP_REMOVED lines=12> */
.L_x_1584:
        /* <DEDUP_REMOVED lines=14> */
.L_x_1590:
        /* <DEDUP_REMOVED lines=129> */
.L_x_1587:
[----:B-123--:R-:W-:Y:S05]  /*1230*/  BSYNC.RECONVERGENT B0 ;  /* 0x0000000000007941 */ /* 0x00efea0003800200 */
.L_x_1586:
        /* <DEDUP_REMOVED lines=46> */
.L_x_1589:
[----:B------:R-:W-:Y:S05]  /*1520*/  BSYNC.RECONVERGENT B0 ;  /* 0x0000000000007941 */ /* 0x000fea0003800200 */
.L_x_1588:
[----:B------:R-:W-:Y:S02]  /*1530*/  VIADD R37, R37, UR11 ;  /* 0x0000000b25257c36 */ /* 0x000fe40008000000 */
[----:B------:R-:W-:Y:S01]  /*1540*/  VIADD R35, R35, 0x1 ;  /* 0x0000000123237836 */ /* 0x000fe20000000000 */
[----:B------:R-:W-:Y:S06]  /*1550*/  @P0 BRA `(.L_x_1590) ;  /* 0xfffffff400300947 */ /* 0x000fec000383ffff */
.L_x_1585:
        /* <DEDUP_REMOVED lines=22> */
.L_x_1592:
        /* <DEDUP_REMOVED lines=55> */
.L_x_1591:
        /* <DEDUP_REMOVED lines=34> */
.L_x_1593:
        /* <DEDUP_REMOVED lines=22> */
.L_x_1594:
[----:B------:R-:W-:Y:S05]  /*1db0*/  @!P1 EXIT ;  /* 0x000000000000994d */ /* 0x000fea0003800000 */
[----:B01----:R-:W0:Y:S01]  /*1dc0*/  LDC.64 R6, c[0x0][0x390] ;  /* 0x0000e400ff067b82 */ /* 0x003e220000000a00 */
[----:B----4-:R1:W2:Y:S01]  /*1dd0*/  MUFU.RCP R11, R34 ;  /* 0x00000022000b7308 */ /* 0x0102a20000001000 */
[----:B------:R-:W-:Y:S02]  /*1de0*/  IMAD.IADD R5, R0, 0x1, R5 ;  /* 0x0000000100057824 */ /* 0x000fe400078e0205 */
[----:B------:R-:W-:-:S07]  /*1df0*/  IMAD.MOV R21, RZ, RZ, -R21 ;  /* 0x000000ffff157224 */ /* 0x000fce00078e0a15 */
.L_x_1595:
        /* <DEDUP_REMOVED lines=9> */
.L_x_1596:
        /* <DEDUP_REMOVED lines=15> */
.L_x_3860:


//--------------------- .text._ZN4vllm3moe10topkGatingILi10ELi320ELi4ELi8ELi32EifLNS0_11ScoringFuncE1EEEvPKT5_PKbPfiPT4_PiiiibPKf --------------------------
	.section	.text._ZN4vllm3moe10topkGatingILi10ELi320ELi4ELi8ELi32EifLNS0_11ScoringFuncE1EEEvPKT5_PKbPfiPT4_PiiiibPKf,"ax",@progbits
	.align	128
        .global         _ZN4vllm3moe10topkGatingILi10ELi320ELi4ELi8ELi32EifLNS0_11ScoringFuncE1EEEvPKT5_PKbPfiPT4_PiiiibPKf
        .type           _ZN4vllm3moe10topkGatingILi10ELi320ELi4ELi8ELi32EifLNS0_11ScoringFuncE1EEEvPKT5_PKbPfiPT4_PiiiibPKf,@function
        .size           _ZN4vllm3moe10topkGatingILi10ELi320ELi4ELi8ELi32EifLNS0_11ScoringFuncE1EEEvPKT5_PKbPfiPT4_PiiiibPKf,(.L_x_3861 - _ZN4vllm3moe10topkGatingILi10ELi320ELi4ELi8ELi32EifLNS0_11ScoringFuncE1EEEvPKT5_PKbPfiPT4_PiiiibPKf)
        .other          _ZN4vllm3moe10topkGatingILi10ELi320ELi4ELi8ELi32EifLNS0_11ScoringFuncE1EEEvPKT5_PKbPfiPT4_PiiiibPKf,@"STO_CUDA_ENTRY STV_DEFAULT"
_ZN4vllm3moe10topkGatingILi10ELi320ELi4ELi8ELi32EifLNS0_11ScoringFuncE1EEEvPKT5_PKbPfiPT4_PiiiibPKf:
.text._ZN4vllm3moe10topkGatingILi10ELi320ELi4ELi8ELi32EifLNS0_11ScoringFuncE1EEEvPKT5_PKbPfiPT4_PiiiibPKf:
        /* <DEDUP_REMOVED lines=119> */
.L_x_1597:
        /* <DEDUP_REMOVED lines=10> */
.L_x_1598:
        /* <DEDUP_REMOVED lines=14> */
.L_x_1604:
        /* <DEDUP_REMOVED lines=120> */
.L_x_1601:
[----:B-123--:R-:W-:Y:S05]  /*1070*/  BSYNC.RECONVERGENT B0 ;  /* 0x0000000000007941 */ /* 0x00efea0003800200 */
.L_x_1600:
        /* <DEDUP_REMOVED lines=42> */
.L_x_1603:
[----:B------:R-:W-:Y:S05]  /*1320*/  BSYNC.RECONVERGENT B0 ;  /* 0x0000000000007941 */ /* 0x000fea0003800200 */
.L_x_1602:
[----:B------:R-:W-:Y:S02]  /*1330*/  VIADD R33, R33, UR11 ;  /* 0x0000000b21217c36 */ /* 0x000fe40008000000 */
[----:B------:R-:W-:Y:S01]  /*1340*/  VIADD R31, R31, 0x1 ;  /* 0x000000011f1f7836 */ /* 0x000fe20000000000 */
[----:B------:R-:W-:Y:S06]  /*1350*/  @P0 BRA `(.L_x_1604) ;  /* 0xfffffff400640947 */ /* 0x000fec000383ffff */
.L_x_1599:
        /* <DEDUP_REMOVED lines=22> */
.L_x_1606:
        /* <DEDUP_REMOVED lines=55> */
.L_x_1605:
        /* <DEDUP_REMOVED lines=34> */
.L_x_1607:
        /* <DEDUP_REMOVED lines=22> */
.L_x_1608:
[----:B------:R-:W-:Y:S05]  /*1bb0*/  @!P1 EXIT ;  /* 0x000000000000994d */ /* 0x000fea0003800000 */
[----:B01--4-:R-:W0:Y:S01]  /*1bc0*/  LDC.64 R4, c[0x0][0x390] ;  /* 0x0000e400ff047b82 */ /* 0x013e220000000a00 */
[----:B------:R1:W2:Y:S01]  /*1bd0*/  MUFU.RCP R11, R30 ;  /* 0x0000001e000b7308 */ /* 0x0002a20000001000 */
[----:B------:R-:W-:Y:S02]  /*1be0*/  IMAD.IADD R7, R0, 0x1, R7 ;  /* 0x0000000100077824 */ /* 0x000fe400078e0207 */
[----:B------:R-:W-:-:S07]  /*1bf0*/  IMAD.MOV R6, RZ, RZ, -R6 ;  /* 0x000000ffff067224 */ /* 0x000fce00078e0a06 */
.L_x_1609:
        /* <DEDUP_REMOVED lines=9> */
.L_x_1610:
        /* <DEDUP_REMOVED lines=15> */
.L_x_3861:


//--------------------- .text._ZN4vllm3moe10topkGatingILi6ELi192ELi4ELi8ELi32EifLNS0_11ScoringFuncE1EEEvPKT5_PKbPfiPT4_PiiiibPKf --------------------------
	.section	.text._ZN4vllm3moe10topkGatingILi6ELi192ELi4ELi8ELi32EifLNS0_11ScoringFuncE1EEEvPKT5_PKbPfiPT4_PiiiibPKf,"ax",@progbits
	.align	128
        .global         _ZN4vllm3moe10topkGatingILi6ELi192ELi4ELi8ELi32EifLNS0_11ScoringFuncE1EEEvPKT5_PKbPfiPT4_PiiiibPKf
        .type           _ZN4vllm3moe10topkGatingILi6ELi192ELi4ELi8ELi32EifLNS0_11ScoringFuncE1EEEvPKT5_PKbPfiPT4_PiiiibPKf,@function
        .size           _ZN4vllm3moe10topkGatingILi6ELi192ELi4ELi8ELi32EifLNS0_11ScoringFuncE1EEEvPKT5_PKbPfiPT4_PiiiibPKf,(.L_x_3862 - _ZN4vllm3moe10topkGatingILi6ELi192ELi4ELi8ELi32EifLNS0_11ScoringFuncE1EEEvPKT5_PKbPfiPT4_PiiiibPKf)
        .other          _ZN4vllm3moe10topkGatingILi6ELi192ELi4ELi8ELi32EifLNS0_11ScoringFuncE1EEEvPKT5_PKbPfiPT4_PiiiibPKf,@"STO_CUDA_ENTRY STV_DEFAULT"
_ZN4vllm3moe10topkGatingILi6ELi192ELi4ELi8ELi32EifLNS0_11ScoringFuncE1EEEvPKT5_PKbPfiPT4_PiiiibPKf:
.text._ZN4vllm3moe10topkGatingILi6ELi192ELi4ELi8ELi32EifLNS0_11ScoringFuncE1EEEvPKT5_PKbPfiPT4_PiiiibPKf:
        /* <DEDUP_REMOVED lines=103> */
.L_x_1616:
        /* <DEDUP_REMOVED lines=94> */
.L_x_1613:
[----:B-123--:R-:W-:Y:S05]  /*0c50*/  BSYNC.RECONVERGENT B0 ;  /* 0x0000000000007941 */ /* 0x00efea0003800200 */
.L_x_1612:
        /* <DEDUP_REMOVED lines=34> */
.L_x_1615:
[----:B------:R-:W-:Y:S05]  /*0e80*/  BSYNC.RECONVERGENT B0 ;  /* 0x0000000000007941 */ /* 0x000fea0003800200 */
.L_x_1614:
[----:B------:R-:W-:Y:S02]  /*0e90*/  VIADD R23, R23, UR11 ;  /* 0x0000000b17177c36 */ /* 0x000fe40008000000 */
[----:B------:R-:W-:Y:S01]  /*0ea0*/  VIADD R21, R21, 0x1 ;  /* 0x0000000115157836 */ /* 0x000fe20000000000 */
[----:B------:R-:W-:Y:S06]  /*0eb0*/  @P0 BRA `(.L_x_1616) ;  /* 0xfffffff400ec0947 */ /* 0x000fec000383ffff */
.L_x_1611:
        /* <DEDUP_REMOVED lines=22> */
.L_x_1618:
        /* <DEDUP_REMOVED lines=55> */
.L_x_1617:
        /* <DEDUP_REMOVED lines=34> */
.L_x_1619:
        /* <DEDUP_REMOVED lines=22> */
.L_x_1620:
[----:B------:R-:W-:Y:S05]  /*1710*/  @!P1 EXIT ;  /* 0x000000000000994d */ /* 0x000fea0003800000 */
[----:B01----:R-:W0:Y:S01]  /*1720*/  LDC.64 R6, c[0x0][0x390] ;  /* 0x0000e400ff067b82 */ /* 0x003e220000000a00 */
[----:B------:R1:W2:Y:S01]  /*1730*/  MUFU.RCP R11, R4 ;  /* 0x00000004000b7308 */ /* 0x0002a20000001000 */
[----:B------:R-:W-:Y:S02]  /*1740*/  IMAD.IADD R5, R0, 0x1, R5 ;  /* 0x0000000100057824 */ /* 0x000fe400078e0205 */
[----:B------:R-:W-:-:S07]  /*1750*/  IMAD.MOV R15, RZ, RZ, -R15 ;  /* 0x000000ffff0f7224 */ /* 0x000fce00078e0a0f */
.L_x_1621:
        /* <DEDUP_REMOVED lines=9> */
.L_x_1622:
        /* <DEDUP_REMOVED lines=9> */
.L_x_3862:


//--------------------- .text._ZN4vllm3moe10topkGatingILi16ELi512ELi4ELi16ELi32EifLNS0_11ScoringFuncE1EEEvPKT5_PKbPfiPT4_PiiiibPKf --------------------------
	.section	.text._ZN4vllm3moe10topkGatingILi16ELi512ELi4ELi16ELi32EifLNS0_11ScoringFuncE1EEEvPKT5_PKbPfiPT4_PiiiibPKf,"ax",@progbits
	.align	128
        .global         _ZN4vllm3moe10topkGatingILi16ELi512ELi4ELi16ELi32EifLNS0_11ScoringFuncE1EEEvPKT5_PKbPfiPT4_PiiiibPKf
        .type           _ZN4vllm3moe10topkGatingILi16ELi512ELi4ELi16ELi32EifLNS0_11ScoringFuncE1EEEvPKT5_PKbPfiPT4_PiiiibPKf,@function
        .size           _ZN4vllm3moe10topkGatingILi16ELi512ELi4ELi16ELi32EifLNS0_11ScoringFuncE1EEEvPKT5_PKbPfiPT4_PiiiibPKf,(.L_x_3863 - _ZN4vllm3moe10topkGatingILi16ELi512ELi4ELi16ELi32EifLNS0_11ScoringFuncE1EEEvPKT5_PKbPfiPT4_PiiiibPKf)
        .other          _ZN4vllm3moe10topkGatingILi16ELi512ELi4ELi16ELi32EifLNS0_11ScoringFuncE1EEEvPKT5_PKbPfiPT4_PiiiibPKf,@"STO_CUDA_ENTRY STV_DEFAULT"
_ZN4vllm3moe10topkGatingILi16ELi512ELi4ELi16ELi32EifLNS0_11ScoringFuncE1EEEvPKT5_PKbPfiPT4_PiiiibPKf:
.text._ZN4vllm3moe10topkGatingILi16ELi512ELi4ELi16ELi32EifLNS0_11ScoringFuncE1EEEvPKT5_PKbPfiPT4_PiiiibPKf:
        /* <DEDUP_REMOVED lines=166> */
.L_x_1623:
        /* <DEDUP_REMOVED lines=16> */
.L_x_1624:
        /* <DEDUP_REMOVED lines=14> */
.L_x_1630:
        /* <DEDUP_REMOVED lines=149> */
.L_x_1627:
[----:B-123--:R-:W-:Y:S05]  /*1590*/  BSYNC.RECONVERGENT B0 ;  /* 0x0000000000007941 */ /* 0x00efea0003800200 */
.L_x_1626:
        /* <DEDUP_REMOVED lines=54> */
.L_x_1629:
[----:B------:R-:W-:Y:S05]  /*1900*/  BSYNC.RECONVERGENT B0 ;  /* 0x0000000000007941 */ /* 0x000fea0003800200 */
.L_x_1628:
[----:B------:R-:W-:Y:S02]  /*1910*/  VIADD R45, R45, UR11 ;  /* 0x0000000b2d2d7c36 */ /* 0x000fe40008000000 */
[----:B------:R-:W-:Y:S01]  /*1920*/  VIADD R43, R43, 0x1 ;  /* 0x000000012b2b7836 */ /* 0x000fe20000000000 */
[----:B------:R-:W-:Y:S06]  /*1930*/  @P0 BRA `(.L_x_1630) ;  /* 0xfffffff000c00947 */ /* 0x000fec000383ffff */
.L_x_1625:
        /* <DEDUP_REMOVED lines=22> */
.L_x_1632:
        /* <DEDUP_REMOVED lines=55> */
.L_x_1631:
        /* <DEDUP_REMOVED lines=34> */
.L_x_1633:
        /* <DEDUP_REMOVED lines=22> */
.L_x_1634:
[----:B------:R-:W-:Y:S05]  /*2190*/  @!P1 EXIT ;  /* 0x000000000000994d */ /* 0x000fea0003800000 */
[----:B01--4-:R-:W0:Y:S01]  /*21a0*/  LDC.64 R4, c[0x0][0x390] ;  /* 0x0000e400ff047b82 */ /* 0x013e220000000a00 */
[----:B------:R1:W2:Y:S01]  /*21b0*/  MUFU.RCP R11, R42 ;  /* 0x0000002a000b7308 */ /* 0x0002a20000001000 */
[----:B------:R-:W-:Y:S02]  /*21c0*/  IMAD.IADD R7, R0, 0x1, R7 ;  /* 0x0000000100077824 */ /* 0x000fe400078e0207 */
[----:B------:R-:W-:-:S07]  /*21d0*/  IMAD.MOV R6, RZ, RZ, -R6 ;  /* 0x000000ffff067224 */ /* 0x000fce00078e0a06 */
.L_x_1635:
        /* <DEDUP_REMOVED lines=9> */
.L_x_1636:
        /* <DEDUP_REMOVED lines=9> */
.L_x_3863:


//--------------------- .text._ZN4vllm3moe10topkGatingILi8ELi256ELi4ELi16ELi32EifLNS0_11ScoringFuncE1EEEvPKT5_PKbPfiPT4_PiiiibPKf --------------------------
	.section	.text._ZN4vllm3moe10topkGatingILi8ELi256ELi4ELi16ELi32EifLNS0_11ScoringFuncE1EEEvPKT5_PKbPfiPT4_PiiiibPKf,"ax",@progbits
	.align	128
        .global         _ZN4vllm3moe10topkGatingILi8ELi256ELi4ELi16ELi32EifLNS0_11ScoringFuncE1EEEvPKT5_PKbPfiPT4_PiiiibPKf
        .type           _ZN4vllm3moe10topkGatingILi8ELi256ELi4ELi16ELi32EifLNS0_11ScoringFuncE1EEEvPKT5_PKbPfiPT4_PiiiibPKf,@function
        .size           _ZN4vllm3moe10topkGatingILi8ELi256ELi4ELi16ELi32EifLNS0_11ScoringFuncE1EEEvPKT5_PKbPfiPT4_PiiiibPKf,(.L_x_3864 - _ZN4vllm3moe10topkGatingILi8ELi256ELi4ELi16ELi32EifLNS0_11ScoringFuncE1EEEvPKT5_PKbPfiPT4_PiiiibPKf)
        .other          _ZN4vllm3moe10topkGatingILi8ELi256ELi4ELi16ELi32EifLNS0_11ScoringFuncE1EEEvPKT5_PKbPfiPT4_PiiiibPKf,@"STO_CUDA_ENTRY STV_DEFAULT"
_ZN4vllm3moe10topkGatingILi8ELi256ELi4ELi16ELi32EifLNS0_11ScoringFuncE1EEEvPKT5_PKbPfiPT4_PiiiibPKf:
.text._ZN4vllm3moe10topkGatingILi8ELi256ELi4ELi16ELi32EifLNS0_11ScoringFuncE1EEEvPKT5_PKbPfiPT4_PiiiibPKf:
        /* <DEDUP_REMOVED lines=119> */
.L_x_1642:
        /* <DEDUP_REMOVED lines=99> */
.L_x_1639:
[----:B-123--:R-:W-:Y:S05]  /*0da0*/  BSYNC.RECONVERGENT B0 ;  /* 0x0000000000007941 */ /* 0x00efea0003800200 */
.L_x_1638:
        /* <DEDUP_REMOVED lines=38> */
.L_x_1641:
[----:B------:R-:W-:Y:S05]  /*1010*/  BSYNC.RECONVERGENT B0 ;  /* 0x0000000000007941 */ /* 0x000fea0003800200 */
.L_x_1640:
[----:B0-----:R-:W-:Y:S02]  /*1020*/  VIADD R25, R25, UR11 ;  /* 0x0000000b19197c36 */ /* 0x001fe40008000000 */
[----:B------:R-:W-:Y:S01]  /*1030*/  VIADD R23, R23, 0x1 ;  /* 0x0000000117177836 */ /* 0x000fe20000000000 */
[----:B------:R-:W-:Y:S06]  /*1040*/  @P0 BRA `(.L_x_1642) ;  /* 0xfffffff400c80947 */ /* 0x000fec000383ffff */
.L_x_1637:
        /* <DEDUP_REMOVED lines=22> */
.L_x_1644:
        /* <DEDUP_REMOVED lines=55> */
.L_x_1643:
        /* <DEDUP_REMOVED lines=34> */
.L_x_1645:
        /* <DEDUP_REMOVED lines=22> */
.L_x_1646:
[----:B------:R-:W-:Y:S05]  /*18a0*/  @!P1 EXIT ;  /* 0x000000000000994d */ /* 0x000fea0003800000 */
[----:B01----:R-:W0:Y:S01]  /*18b0*/  LDC.64 R6, c[0x0][0x390] ;  /* 0x0000e400ff067b82 */ /* 0x003e220000000a00 */
[----:B------:R1:W2:Y:S01]  /*18c0*/  MUFU.RCP R11, R4 ;  /* 0x00000004000b7308 */ /* 0x0002a20000001000 */
[----:B------:R-:W-:Y:S02]  /*18d0*/  IMAD.IADD R5, R0, 0x1, R5 ;  /* 0x0000000100057824 */ /* 0x000fe400078e0205 */
[----:B------:R-:W-:-:S07]  /*18e0*/  IMAD.MOV R27, RZ, RZ, -R27 ;  /* 0x000000ffff1b7224 */ /* 0x000fce00078e0a1b */
.L_x_1647:
        /* <DEDUP_REMOVED lines=9> */
.L_x_1648:
        /* <DEDUP_REMOVED lines=16> */
.L_x_3864:


//--------------------- .text._ZN4vllm3moe10topkGatingILi4ELi128ELi4ELi16ELi32EifLNS0_11ScoringFuncE1EEEvPKT5_PKbPfiPT4_PiiiibPKf --------------------------
	.section	.text._ZN4vllm3moe10topkGatingILi4ELi128ELi4ELi16ELi32EifLNS0_11ScoringFuncE1EEEvPKT5_PKbPfiPT4_PiiiibPKf,"ax",@progbits
	.align	128
        .global         _ZN4vllm3moe10topkGatingILi4ELi128ELi4ELi16ELi32EifLNS0_11ScoringFuncE1EEEvPKT5_PKbPfiPT4_PiiiibPKf
        .type           _ZN4vllm3moe10topkGatingILi4ELi128ELi4ELi16ELi32EifLNS0_11ScoringFuncE1EEEvPKT5_PKbPfiPT4_PiiiibPKf,@function
        .size           _ZN4vllm3moe10topkGatingILi4ELi128ELi4ELi16ELi32EifLNS0_11ScoringFuncE1EEEvPKT5_PKbPfiPT4_PiiiibPKf,(.L_x_3865 - _ZN4vllm3moe10topkGatingILi4ELi128ELi4ELi16ELi32EifLNS0_11ScoringFuncE1EEEvPKT5_PKbPfiPT4_PiiiibPKf)
        .other          _ZN4vllm3moe10topkGatingILi4ELi128ELi4ELi16ELi32EifLNS0_11ScoringFuncE1EEEvPKT5_PKbPfiPT4_PiiiibPKf,@"STO_CUDA_ENTRY STV_DEFAULT"
_ZN4vllm3moe10topkGatingILi4ELi128ELi4ELi16ELi32EifLNS0_11ScoringFuncE1EEEvPKT5_PKbPfiPT4_PiiiibPKf:
.text._ZN4vllm3moe10topkGatingILi4ELi128ELi4ELi16ELi32EifLNS0_11ScoringFuncE1EEEvPKT5_PKbPfiPT4_PiiiibPKf:
        /* <DEDUP_REMOVED lines=82> */
.L_x_1654:
        /* <DEDUP_REMOVED lines=83> */
.L_x_1651:
[----:B-123--:R-:W-:Y:S05]  /*0a50*/  BSYNC.RECONVERGENT B0 ;  /* 0x0000000000007941 */ /* 0x00efea0003800200 */
.L_x_1650:
        /* <DEDUP_REMOVED lines=30> */
.L_x_1653:
[----:B------:R-:W-:Y:S05]  /*0c40*/  BSYNC.RECONVERGENT B0 ;  /* 0x0000000000007941 */ /* 0x000fea0003800200 */
.L_x_1652:
[----:B------:R-:W-:Y:S02]  /*0c50*/  VIADD R15, R15, UR11 ;  /* 0x0000000b0f0f7c36 */ /* 0x000fe40008000000 */
[----:B------:R-:W-:Y:S01]  /*0c60*/  VIADD R17, R17, 0x1 ;  /* 0x0000000111117836 */ /* 0x000fe20000000000 */
[----:B------:R-:W-:Y:S06]  /*0c70*/  @P0 BRA `(.L_x_1654) ;  /* 0xfffffff800280947 */ /* 0x000fec000383ffff */
.L_x_1649:
        /* <DEDUP_REMOVED lines=22> */
.L_x_1656:
        /* <DEDUP_REMOVED lines=55> */
.L_x_1655:
        /* <DEDUP_REMOVED lines=34> */
.L_x_1657:
        /* <DEDUP_REMOVED lines=22> */
.L_x_1658:
[----:B------:R-:W-:Y:S05]  /*14d0*/  @!P1 EXIT ;  /* 0x000000000000994d */ /* 0x000fea0003800000 */
[----:B01----:R-:W0:Y:S01]  /*14e0*/  LDC.64 R4, c[0x0][0x390] ;  /* 0x0000e400ff047b82 */ /* 0x003e220000000a00 */
[----:B------:R-:W1:Y:S01]  /*14f0*/  MUFU.RCP R21, R21 ;  /* 0x0000001500157308 */ /* 0x000e620000001000 */
[----:B------:R-:W-:Y:S02]  /*1500*/  IMAD.IADD R7, R8, 0x1, R7 ;  /* 0x0000000108077824 */ /* 0x000fe400078e0207 */
[----:B------:R-:W-:-:S07]  /*1510*/  IMAD.MOV R0, RZ, RZ, -R0 ;  /* 0x000000ffff007224 */ /* 0x000fce00078e0a00 */
.L_x_1659:
        /* <DEDUP_REMOVED lines=9> */
.L_x_1660:
        /* <DEDUP_REMOVED lines=13> */
.L_x_3865:


//--------------------- .text._ZN4vllm3moe10topkGatingILi4ELi64ELi4ELi16ELi32EifLNS0_11ScoringFuncE1EEEvPKT5_PKbPfiPT4_PiiiibPKf --------------------------
	.section	.text._ZN4vllm3moe10topkGatingILi4ELi64ELi4ELi16ELi32EifLNS0_11ScoringFuncE1EEEvPKT5_PKbPfiPT4_PiiiibPKf,"ax",@progbits
	.align	128
        .global         _ZN4vllm3moe10topkGatingILi4ELi64ELi4ELi16ELi32EifLNS0_11ScoringFuncE1EEEvPKT5_PKbPfiPT4_PiiiibPKf
        .type           _ZN4vllm3moe10topkGatingILi4ELi64ELi4ELi16ELi32EifLNS0_11ScoringFuncE1EEEvPKT5_PKbPfiPT4_PiiiibPKf,@function
        .size           _ZN4vllm3moe10topkGatingILi4ELi64ELi4ELi16ELi32EifLNS0_11ScoringFuncE1EEEvPKT5_PKbPfiPT4_PiiiibPKf,(.L_x_3866 - _ZN4vllm3moe10topkGatingILi4ELi64ELi4ELi16ELi32EifLNS0_11ScoringFuncE1EEEvPKT5_PKbPfiPT4_PiiiibPKf)
        .other          _ZN4vllm3moe10topkGatingILi4ELi64ELi4ELi16ELi32EifLNS0_11ScoringFuncE1EEEvPKT5_PKbPfiPT4_PiiiibPKf,@"STO_CUDA_ENTRY STV_DEFAULT"
_ZN4vllm3moe10topkGatingILi4ELi64ELi4ELi16ELi32EifLNS0_11ScoringFuncE1EEEvPKT5_PKbPfiPT4_PiiiibPKf:
.text._ZN4vllm3moe10topkGatingILi4ELi64ELi4ELi16ELi32EifLNS0_11ScoringFuncE1EEEvPKT5_PKbPfiPT4_PiiiibPKf:
        /* <DEDUP_REMOVED lines=83> */
.L_x_1666:
        /* <DEDUP_REMOVED lines=73> */
.L_x_1663:
[----:B-123--:R-:W-:Y:S05]  /*09c0*/  BSYNC.RECONVERGENT B0 ;  /* 0x0000000000007941 */ /* 0x00efea0003800200 */
.L_x_1662:
        /* <DEDUP_REMOVED lines=30> */
.L_x_1665:
[----:B------:R-:W-:Y:S05]  /*0bb0*/  BSYNC.RECONVERGENT B0 ;  /* 0x0000000000007941 */ /* 0x000fea0003800200 */
.L_x_1664:
[----:B------:R-:W-:Y:S02]  /*0bc0*/  VIADD R15, R15, UR11 ;  /* 0x0000000b0f0f7c36 */ /* 0x000fe40008000000 */
[----:B------:R-:W-:Y:S01]  /*0bd0*/  VIADD R17, R17, 0x1 ;  /* 0x0000000111117836 */ /* 0x000fe20000000000 */
[----:B------:R-:W-:Y:S06]  /*0be0*/  @P0 BRA `(.L_x_1666) ;  /* 0xfffffff800500947 */ /* 0x000fec000383ffff */
.L_x_1661:
        /* <DEDUP_REMOVED lines=22> */
.L_x_1668:
        /* <DEDUP_REMOVED lines=55> */
.L_x_1667:
        /* <DEDUP_REMOVED lines=34> */
.L_x_1669:
        /* <DEDUP_REMOVED lines=22> */
.L_x_1670:
[----:B------:R-:W-:Y:S05]  /*1440*/  @!P1 EXIT ;  /* 0x000000000000994d */ /* 0x000fea0003800000 */
[----:B01----:R-:W0:Y:S01]  /*1450*/  LDC.64 R4, c[0x0][0x390] ;  /* 0x0000e400ff047b82 */ /* 0x003e220000000a00 */
[----:B------:R-:W1:Y:S01]  /*1460*/  MUFU.RCP R21, R21 ;  /* 0x0000001500157308 */ /* 0x000e620000001000 */
[----:B------:R-:W-:Y:S02]  /*1470*/  IMAD.IADD R7, R8, 0x1, R7 ;  /* 0x0000000108077824 */ /* 0x000fe400078e0207 */
[----:B------:R-:W-:-:S07]  /*1480*/  IMAD.MOV R0, RZ, RZ, -R0 ;  /* 0x000000ffff007224 */ /* 0x000fce00078e0a00 */
.L_x_1671:
        /* <DEDUP_REMOVED lines=9> */
.L_x_1672:
        /* <DEDUP_REMOVED lines=14> */
.L_x_3866:


//--------------------- .text._ZN4vllm3moe10topkGatingILi4ELi32ELi4ELi16ELi32EifLNS0_11ScoringFuncE1EEEvPKT5_PKbPfiPT4_PiiiibPKf --------------------------
	.section	.text._ZN4vllm3moe10topkGatingILi4ELi32ELi4ELi16ELi32EifLNS0_11ScoringFuncE1EEEvPKT5_PKbPfiPT4_PiiiibPKf,"ax",@progbits
	.align	128
        .global         _ZN4vllm3moe10topkGatingILi4ELi32ELi4ELi16ELi32EifLNS0_11ScoringFuncE1EEEvPKT5_PKbPfiPT4_PiiiibPKf
        .type           _ZN4vllm3moe10topkGatingILi4ELi32ELi4ELi16ELi32EifLNS0_11ScoringFuncE1EEEvPKT5_PKbPfiPT4_PiiiibPKf,@function
        .size           _ZN4vllm3moe10topkGatingILi4ELi32ELi4ELi16ELi32EifLNS0_11ScoringFuncE1EEEvPKT5_PKbPfiPT4_PiiiibPKf,(.L_x_3867 - _ZN4vllm3moe10topkGatingILi4ELi32ELi4ELi16ELi32EifLNS0_11ScoringFuncE1EEEvPKT5_PKbPfiPT4_PiiiibPKf)
        .other          _ZN4vllm3moe10topkGatingILi4ELi32ELi4ELi16ELi32EifLNS0_11ScoringFuncE1EEEvPKT5_PKbPfiPT4_PiiiibPKf,@"STO_CUDA_ENTRY STV_DEFAULT"
_ZN4vllm3moe10topkGatingILi4ELi32ELi4ELi16ELi32EifLNS0_11ScoringFuncE1EEEvPKT5_PKbPfiPT4_PiiiibPKf:
.text._ZN4vllm3moe10topkGatingILi4ELi32ELi4ELi16ELi32EifLNS0_11ScoringFuncE1EEEvPKT5_PKbPfiPT4_PiiiibPKf:
        /* <DEDUP_REMOVED lines=83> */
.L_x_1678:
        /* <DEDUP_REMOVED lines=63> */
.L_x_1675:
[----:B-123--:R-:W-:Y:S05]  /*0920*/  BSYNC.RECONVERGENT B0 ;  /* 0x0000000000007941 */ /* 0x00efea0003800200 */
.L_x_1674:
        /* <DEDUP_REMOVED lines=29> */
.L_x_1677:
[----:B------:R-:W-:Y:S05]  /*0b00*/  BSYNC.RECONVERGENT B0 ;  /* 0x0000000000007941 */ /* 0x000fea0003800200 */
.L_x_1676:
[----:B------:R-:W-:Y:S02]  /*0b10*/  VIADD R15, R15, UR11 ;  /* 0x0000000b0f0f7c36 */ /* 0x000fe40008000000 */
[----:B------:R-:W-:Y:S01]  /*0b20*/  VIADD R17, R17, 0x1 ;  /* 0x0000000111117836 */ /* 0x000fe20000000000 */
[----:B------:R-:W-:Y:S06]  /*0b30*/  @P0 BRA `(.L_x_1678) ;  /* 0xfffffff8007c0947 */ /* 0x000fec000383ffff */
.L_x_1673:
        /* <DEDUP_REMOVED lines=22> */
.L_x_1680:
        /* <DEDUP_REMOVED lines=55> */
.L_x_1679:
        /* <DEDUP_REMOVED lines=34> */
.L_x_1681:
        /* <DEDUP_REMOVED lines=22> */
.L_x_1682:
[----:B------:R-:W-:Y:S05]  /*1390*/  @!P1 EXIT ;  /* 0x000000000000994d */ /* 0x000fea0003800000 */
[----:B01----:R-:W0:Y:S01]  /*13a0*/  LDC.64 R4, c[0x0][0x390] ;  /* 0x0000e400ff047b82 */ /* 0x003e220000000a00 */
[----:B------:R-:W1:Y:S01]  /*13b0*/  MUFU.RCP R21, R21 ;  /* 0x0000001500157308 */ /* 0x000e620000001000 */
[----:B------:R-:W-:Y:S02]  /*13c0*/  IMAD.IADD R7, R8, 0x1, R7 ;  /* 0x0000000108077824 */ /* 0x000fe400078e0207 */
[----:B------:R-:W-:-:S07]  /*13d0*/  IMAD.MOV R0, RZ, RZ, -R0 ;  /* 0x000000ffff007224 */ /* 0x000fce00078e0a00 */
.L_x_1683:
        /* <DEDUP_REMOVED lines=9> */
.L_x_1684:
        /* <DEDUP_REMOVED lines=9> */
.L_x_3867:


//--------------------- .text._ZN4vllm3moe10topkGatingILi4ELi16ELi4ELi16ELi32EifLNS0_11ScoringFuncE1EEEvPKT5_PKbPfiPT4_PiiiibPKf --------------------------
	.section	.text._ZN4vllm3moe10topkGatingILi4ELi16ELi4ELi16ELi32EifLNS0_11ScoringFuncE1EEEvPKT5_PKbPfiPT4_PiiiibPKf,"ax",@progbits
	.align	128
        .global         _ZN4vllm3moe10topkGatingILi4ELi16ELi4ELi16ELi32EifLNS0_11ScoringFuncE1EEEvPKT5_PKbPfiPT4_PiiiibPKf
        .type           _ZN4vllm3moe10topkGatingILi4ELi16ELi4ELi16ELi32EifLNS0_11ScoringFuncE1EEEvPKT5_PKbPfiPT4_PiiiibPKf,@function
        .size           _ZN4vllm3moe10topkGatingILi4ELi16ELi4ELi16ELi32EifLNS0_11ScoringFuncE1EEEvPKT5_PKbPfiPT4_PiiiibPKf,(.L_x_3868 - _ZN4vllm3moe10topkGatingILi4ELi16ELi4ELi16ELi32EifLNS0_11ScoringFuncE1EEEvPKT5_PKbPfiPT4_PiiiibPKf)
        .other          _ZN4vllm3moe10topkGatingILi4ELi16ELi4ELi16ELi32EifLNS0_11ScoringFuncE1EEEvPKT5_PKbPfiPT4_PiiiibPKf,@"STO_CUDA_ENTRY STV_DEFAULT"
_ZN4vllm3moe10topkGatingILi4ELi16ELi4ELi16ELi32EifLNS0_11ScoringFuncE1EEEvPKT5_PKbPfiPT4_PiiiibPKf:
.text._ZN4vllm3moe10topkGatingILi4ELi16ELi4ELi16ELi32EifLNS0_11ScoringFuncE1EEEvPKT5_PKbPfiPT4_PiiiibPKf:
        /* <DEDUP_REMOVED lines=83> */
.L_x_1690:
        /* <DEDUP_REMOVED lines=53> */
.L_x_1687:
[----:B-123--:R-:W-:Y:S05]  /*0880*/  BSYNC.RECONVERGENT B0 ;  /* 0x0000000000007941 */ /* 0x00efea0003800200 */
.L_x_1686:
        /* <DEDUP_REMOVED lines=29> */
.L_x_1689:
[----:B------:R-:W-:Y:S05]  /*0a60*/  BSYNC.RECONVERGENT B0 ;  /* 0x0000000000007941 */ /* 0x000fea0003800200 */
.L_x_1688:
[----:B------:R-:W-:Y:S02]  /*0a70*/  VIADD R15, R15, UR11 ;  /* 0x0000000b0f0f7c36 */ /* 0x000fe40008000000 */
[----:B------:R-:W-:Y:S01]  /*0a80*/  VIADD R17, R17, 0x1 ;  /* 0x0000000111117836 */ /* 0x000fe20000000000 */
[----:B------:R-:W-:Y:S06]  /*0a90*/  @P0 BRA `(.L_x_1690) ;  /* 0xfffffff800a40947 */ /* 0x000fec000383ffff */
.L_x_1685:
        /* <DEDUP_REMOVED lines=22> */
.L_x_1692:
        /* <DEDUP_REMOVED lines=55> */
.L_x_1691:
        /* <DEDUP_REMOVED lines=34> */
.L_x_1693:
        /* <DEDUP_REMOVED lines=22> */
.L_x_1694:
[----:B------:R-:W-:Y:S05]  /*12f0*/  @!P1 EXIT ;  /* 0x000000000000994d */ /* 0x000fea0003800000 */
[----:B01----:R-:W0:Y:S01]  /*1300*/  LDC.64 R4, c[0x0][0x390] ;  /* 0x0000e400ff047b82 */ /* 0x003e220000000a00 */
[----:B------:R-:W1:Y:S01]  /*1310*/  MUFU.RCP R21, R21 ;  /* 0x0000001500157308 */ /* 0x000e620000001000 */
[----:B------:R-:W-:Y:S02]  /*1320*/  IMAD.IADD R7, R8, 0x1, R7 ;  /* 0x0000000108077824 */ /* 0x000fe400078e0207 */
[----:B------:R-:W-:-:S07]  /*1330*/  IMAD.MOV R0, RZ, RZ, -R0 ;  /* 0x000000ffff007224 */ /* 0x000fce00078e0a00 */
.L_x_1695:
        /* <DEDUP_REMOVED lines=9> */
.L_x_1696:
        /* <DEDUP_REMOVED lines=11> */
.L_x_3868:


//--------------------- .text._ZN4vllm3moe10topkGatingILi4ELi8ELi4ELi16ELi32EifLNS0_11ScoringFuncE1EEEvPKT5_PKbPfiPT4_PiiiibPKf --------------------------
	.section	.text._ZN4vllm3moe10topkGatingILi4ELi8ELi4ELi16ELi32EifLNS0_11ScoringFuncE1EEEvPKT5_PKbPfiPT4_PiiiibPKf,"ax",@progbits
	.align	128
        .global         _ZN4vllm3moe10topkGatingILi4ELi8ELi4ELi16ELi32EifLNS0_11ScoringFuncE1EEEvPKT5_PKbPfiPT4_PiiiibPKf
        .type           _ZN4vllm3moe10topkGatingILi4ELi8ELi4ELi16ELi32EifLNS0_11ScoringFuncE1EEEvPKT5_PKbPfiPT4_PiiiibPKf,@function
        .size           _ZN4vllm3moe10topkGatingILi4ELi8ELi4ELi16ELi32EifLNS0_11ScoringFuncE1EEEvPKT5_PKbPfiPT4_PiiiibPKf,(.L_x_3869 - _ZN4vllm3moe10topkGatingILi4ELi8ELi4ELi16ELi32EifLNS0_11ScoringFuncE1EEEvPKT5_PKbPfiPT4_PiiiibPKf)
        .other          _ZN4vllm3moe10topkGatingILi4ELi8ELi4ELi16ELi32EifLNS0_11ScoringFuncE1EEEvPKT5_PKbPfiPT4_PiiiibPKf,@"STO_CUDA_ENTRY STV_DEFAULT"
_ZN4vllm3moe10topkGatingILi4ELi8ELi4ELi16ELi32EifLNS0_11ScoringFuncE1EEEvPKT5_PKbPfiPT4_PiiiibPKf:
.text._ZN4vllm3moe10topkGatingILi4ELi8ELi4ELi16ELi32EifLNS0_11ScoringFuncE1EEEvPKT5_PKbPfiPT4_PiiiibPKf:
        /* <DEDUP_REMOVED lines=98> */
.L_x_1707:
        /* <DEDUP_REMOVED lines=43> */
.L_x_1700:
[----:B--234-:R-:W-:Y:S05]  /*08d0*/  BSYNC.RECONVERGENT B0 ;  /* 0x0000000000007941 */ /* 0x01cfea0003800200 */
.L_x_1699:
        /* <DEDUP_REMOVED lines=26> */
.L_x_1702:
[----:B------:R-:W-:Y:S05]  /*0a80*/  BSYNC.RECONVERGENT B0 ;  /* 0x0000000000007941 */ /* 0x000fea0003800200 */
.L_x_1701:
        /* <DEDUP_REMOVED lines=49> */
.L_x_1704:
[----:B------:R-:W-:Y:S05]  /*0da0*/  BSYNC.RECONVERGENT B0 ;  /* 0x0000000000007941 */ /* 0x000fea0003800200 */
.L_x_1703:
        /* <DEDUP_REMOVED lines=26> */
.L_x_1706:
[----:B------:R-:W-:Y:S05]  /*0f50*/  BSYNC.RECONVERGENT B0 ;  /* 0x0000000000007941 */ /* 0x000fea0003800200 */
.L_x_1705:
        /* <DEDUP_REMOVED lines=9> */
.L_x_1698:
        /* <DEDUP_REMOVED lines=51> */
.L_x_1708:
[----:B------:R-:W-:Y:S05]  /*1320*/  BSYNC.RECONVERGENT B0 ;  /* 0x0000000000007941 */ /* 0x000fea0003800200 */
.L_x_1697:
        /* <DEDUP_REMOVED lines=22> */
.L_x_1710:
        /* <DEDUP_REMOVED lines=55> */
.L_x_1709:
        /* <DEDUP_REMOVED lines=34> */
.L_x_1711:
        /* <DEDUP_REMOVED lines=22> */
.L_x_1712:
[----:B------:R-:W-:Y:S05]  /*1b80*/  @!P1 EXIT ;  /* 0x000000000000994d */ /* 0x000fea0003800000 */
[----:B01----:R-:W0:Y:S01]  /*1b90*/  LDC.64 R6, c[0x0][0x390] ;  /* 0x0000e400ff067b82 */ /* 0x003e220000000a00 */
[----:B------:R1:W2:Y:S01]  /*1ba0*/  MUFU.RCP R11, R12 ;  /* 0x0000000c000b7308 */ /* 0x0002a20000001000 */
[----:B------:R-:W-:Y:S02]  /*1bb0*/  IMAD.IADD R5, R0, 0x1, R5 ;  /* 0x0000000100057824 */ /* 0x000fe400078e0205 */
[----:B------:R-:W-:-:S07]  /*1bc0*/  IMAD.MOV R25, RZ, RZ, -R25 ;  /* 0x000000ffff197224 */ /* 0x000fce00078e0a19 */
.L_x_1713:
        /* <DEDUP_REMOVED lines=9> */
.L_x_1714:
        /* <DEDUP_REMOVED lines=10> */
.L_x_3869:


//--------------------- .text._ZN4vllm3moe10topkGatingILi4ELi4ELi4ELi16ELi32EifLNS0_11ScoringFuncE1EEEvPKT5_PKbPfiPT4_PiiiibPKf --------------------------
	.section	.text._ZN4vllm3moe10topkGatingILi4ELi4ELi4ELi16ELi32EifLNS0_11ScoringFuncE1EEEvPKT5_PKbPfiPT4_PiiiibPKf,"ax",@progbits
	.align	128
        .global         _ZN4vllm3moe10topkGatingILi4ELi4ELi4ELi16ELi32EifLNS0_11ScoringFuncE1EEEvPKT5_PKbPfiPT4_PiiiibPKf
        .type           _ZN4vllm3moe10topkGatingILi4ELi4ELi4ELi16ELi32EifLNS0_11ScoringFuncE1EEEvPKT5_PKbPfiPT4_PiiiibPKf,@function
        .size           _ZN4vllm3moe10topkGatingILi4ELi4ELi4ELi16ELi32EifLNS0_11ScoringFuncE1EEEvPKT5_PKbPfiPT4_PiiiibPKf,(.L_x_3870 - _ZN4vllm3moe10topkGatingILi4ELi4ELi4ELi16ELi32EifLNS0_11ScoringFuncE1EEEvPKT5_PKbPfiPT4_PiiiibPKf)
        .other          _ZN4vllm3moe10topkGatingILi4ELi4ELi4ELi16ELi32EifLNS0_11ScoringFuncE1EEEvPKT5_PKbPfiPT4_PiiiibPKf,@"STO_CUDA_ENTRY STV_DEFAULT"
_ZN4vllm3moe10topkGatingILi4ELi4ELi4ELi16ELi32EifLNS0_11ScoringFuncE1EEEvPKT5_PKbPfiPT4_PiiiibPKf:
.text._ZN4vllm3moe10topkGatingILi4ELi4ELi4ELi16ELi32EifLNS0_11ScoringFuncE1EEEvPKT5_PKbPfiPT4_PiiiibPKf:
        /* <DEDUP_REMOVED lines=77> */
.L_x_1721:
        /* <DEDUP_REMOVED lines=38> */
.L_x_1717:
        /* <DEDUP_REMOVED lines=34> */
.L_x_1718:
        /* <DEDUP_REMOVED lines=33> */
.L_x_1719:
        /* <DEDUP_REMOVED lines=37> */
.L_x_1720:
[----:B------:R-:W-:-:S13]  /*0db0*/  ISETP.NE.AND P1, PT, R19, R22, PT ;  /* 0x000000161300720c */ /* 0x000fda0003f25270 */
[----:B------:R-:W-:Y:S05]  /*0dc0*/  @P1 BRA `(.L_x_1721) ;  /* 0xfffffff400c01947 */ /* 0x000fea000383ffff */
.L_x_1716:
        /* <DEDUP_REMOVED lines=24> */
.L_x_1723:
        /* <DEDUP_REMOVED lines=58> */
.L_x_1722:
        /* <DEDUP_REMOVED lines=36> */
.L_x_1715:
        /* <DEDUP_REMOVED lines=21> */
.L_x_1725:
        /* <DEDUP_REMOVED lines=55> */
.L_x_1724:
        /* <DEDUP_REMOVED lines=34> */
.L_x_1726:
        /* <DEDUP_REMOVED lines=22> */
.L_x_1727:
[----:B------:R-:W-:Y:S05]  /*1d70*/  @!P1 EXIT ;  /* 0x000000000000994d */ /* 0x000fea0003800000 */
[----:B01-3--:R-:W0:Y:S01]  /*1d80*/  LDC.64 R4, c[0x0][0x390] ;  /* 0x0000e400ff047b82 */ /* 0x00be220000000a00 */
[----:B------:R1:W2:Y:S01]  /*1d90*/  MUFU.RCP R9, R14 ;  /* 0x0000000e00097308 */ /* 0x0002a20000001000 */
[----:B------:R-:W-:Y:S02]  /*1da0*/  IMAD.IADD R11, R11, 0x1, R0 ;  /* 0x000000010b0b7824 */ /* 0x000fe400078e0200 */
[----:B------:R-:W-:-:S07]  /*1db0*/  IMAD.MOV R6, RZ, RZ, -R6 ;  /* 0x000000ffff067224 */ /* 0x000fce00078e0a06 */
.L_x_1728:
        /* <DEDUP_REMOVED lines=9> */
.L_x_1729:
        /* <DEDUP_REMOVED lines=11> */
.L_x_3870:


//--------------------- .text._ZN4vllm3moe10topkGatingILi2ELi2ELi4ELi8ELi32EifLNS0_11ScoringFuncE1EEEvPKT5_PKbPfiPT4_PiiiibPKf --------------------------
	.section	.text._ZN4vllm3moe10topkGatingILi2ELi2ELi4ELi8ELi32EifLNS0_11ScoringFuncE1EEEvPKT5_PKbPfiPT4_PiiiibPKf,"ax",@progbits
	.align	128
        .global         _ZN4vllm3moe10topkGatingILi2ELi2ELi4ELi8ELi32EifLNS0_11ScoringFuncE1EEEvPKT5_PKbPfiPT4_PiiiibPKf
        .type           _ZN4vllm3moe10topkGatingILi2ELi2ELi4ELi8ELi32EifLNS0_11ScoringFuncE1EEEvPKT5_PKbPfiPT4_PiiiibPKf,@function
        .size           _ZN4vllm3moe10topkGatingILi2ELi2ELi4ELi8ELi32EifLNS0_11ScoringFuncE1EEEvPKT5_PKbPfiPT4_PiiiibPKf,(.L_x_3871 - _ZN4vllm3moe10topkGatingILi2ELi2ELi4ELi8ELi32EifLNS0_11ScoringFuncE1EEEvPKT5_PKbPfiPT4_PiiiibPKf)
        .other          _ZN4vllm3moe10topkGatingILi2ELi2ELi4ELi8ELi32EifLNS0_11ScoringFuncE1EEEvPKT5_PKbPfiPT4_PiiiibPKf,@"STO_CUDA_ENTRY STV_DEFAULT"
_ZN4vllm3moe10topkGatingILi2ELi2ELi4ELi8ELi32EifLNS0_11ScoringFuncE1EEEvPKT5_PKbPfiPT4_PiiiibPKf:
.text._ZN4vllm3moe10topkGatingILi2ELi2ELi4ELi8ELi32EifLNS0_11ScoringFuncE1EEEvPKT5_PKbPfiPT4_PiiiibPKf:
        /* <DEDUP_REMOVED lines=60> */
.L_x_1733:
        /* <DEDUP_REMOVED lines=19> */
.L_x_1732:
        /* <DEDUP_REMOVED lines=86> */
.L_x_1731:
        /* <DEDUP_REMOVED lines=21> */
.L_x_1735:
        /* <DEDUP_REMOVED lines=39> */
.L_x_1734:
        /* <DEDUP_REMOVED lines=28> */
.L_x_1730:
        /* <DEDUP_REMOVED lines=21> */
.L_x_1737:
        /* <DEDUP_REMOVED lines=55> */
.L_x_1736:
        /* <DEDUP_REMOVED lines=34> */
.L_x_1738:
        /* <DEDUP_REMOVED lines=22> */
.L_x_1739:
[----:B------:R-:W-:Y:S05]  /*1810*/  @!P1 EXIT ;  /* 0x000000000000994d */ /* 0x000fea0003800000 */
[----:B-12---:R-:W1:Y:S01]  /*1820*/  LDC.64 R6, c[0x0][0x390] ;  /* 0x0000e400ff067b82 */ /* 0x006e620000000a00 */
[----:B0-----:R0:W2:Y:S01]  /*1830*/  MUFU.RCP R9, R22 ;  /* 0x0000001600097308 */ /* 0x0010a20000001000 */
[----:B------:R-:W-:Y:S01]  /*1840*/  IADD3 R13, PT, PT, R13, R4, RZ ;  /* 0x000000040d0d7210 */ /* 0x000fe20007ffe0ff */
[----:B------:R-:W-:-:S07]  /*1850*/  IMAD.MOV R0, RZ, RZ, -R0 ;  /* 0x000000ffff007224 */ /* 0x000fce00078e0a00 */
.L_x_1740:
        /* <DEDUP_REMOVED lines=9> */
.L_x_1741:
        /* <DEDUP_REMOVED lines=9> */
.L_x_3871:


//--------------------- .text._ZN4vllm3moe10topkGatingILi1ELi1ELi4ELi4ELi32EifLNS0_11ScoringFuncE1EEEvPKT5_PKbPfiPT4_PiiiibPKf --------------------------
	.section	.text._ZN4vllm3moe10topkGatingILi1ELi1ELi4ELi4ELi32EifLNS0_11ScoringFuncE1EEEvPKT5_PKbPfiPT4_PiiiibPKf,"ax",@progbits
	.align	128
        .global         _ZN4vllm3moe10topkGatingILi1ELi1ELi4ELi4ELi32EifLNS0_11ScoringFuncE1EEEvPKT5_PKbPfiPT4_PiiiibPKf
        .type           _ZN4vllm3moe10topkGatingILi1ELi1ELi4ELi4ELi32EifLNS0_11ScoringFuncE1EEEvPKT5_PKbPfiPT4_PiiiibPKf,@function
        .size           _ZN4vllm3moe10topkGatingILi1ELi1ELi4ELi4ELi32EifLNS0_11ScoringFuncE1EEEvPKT5_PKbPfiPT4_PiiiibPKf,(.L_x_3872 - _ZN4vllm3moe10topkGatingILi1ELi1ELi4ELi4ELi32EifLNS0_11ScoringFuncE1EEEvPKT5_PKbPfiPT4_PiiiibPKf)
        .other          _ZN4vllm3moe10topkGatingILi1ELi1ELi4ELi4ELi32EifLNS0_11ScoringFuncE1EEEvPKT5_PKbPfiPT4_PiiiibPKf,@"STO_CUDA_ENTRY STV_DEFAULT"
_ZN4vllm3moe10topkGatingILi1ELi1ELi4ELi4ELi32EifLNS0_11ScoringFuncE1EEEvPKT5_PKbPfiPT4_PiiiibPKf:
.text._ZN4vllm3moe10topkGatingILi1ELi1ELi4ELi4ELi32EifLNS0_11ScoringFuncE1EEEvPKT5_PKbPfiPT4_PiiiibPKf:
        /* <DEDUP_REMOVED lines=58> */
.L_x_1744:
        /* <DEDUP_REMOVED lines=30> */
.L_x_1743:
        /* <DEDUP_REMOVED lines=26> */
.L_x_1745:
        /* <DEDUP_REMOVED lines=16> */
.L_x_1742:
        /* <DEDUP_REMOVED lines=20> */
.L_x_1747:
        /* <DEDUP_REMOVED lines=55> */
.L_x_1746:
        /* <DEDUP_REMOVED lines=34> */
.L_x_1748:
        /* <DEDUP_REMOVED lines=22> */
.L_x_1749:
[----:B------:R-:W-:Y:S05]  /*1050*/  @!P1 EXIT ;  /* 0x000000000000994d */ /* 0x000fea0003800000 */
[----:B-12---:R-:W1:Y:S01]  /*1060*/  LDC.64 R6, c[0x0][0x390] ;  /* 0x0000e400ff067b82 */ /* 0x006e620000000a00 */
[----:B0-----:R0:W2:Y:S01]  /*1070*/  MUFU.RCP R11, R10 ;  /* 0x0000000a000b7308 */ /* 0x0010a20000001000 */
[----:B------:R-:W-:Y:S01]  /*1080*/  IMAD.IADD R9, R9, 0x1, R4 ;  /* 0x0000000109097824 */ /* 0x000fe200078e0204 */
[----:B------:R-:W-:-:S07]  /*1090*/  IADD3 R0, PT, PT, -R14, RZ, RZ ;  /* 0x000000ff0e007210 */ /* 0x000fce0007ffe1ff */
.L_x_1750:
        /* <DEDUP_REMOVED lines=9> */
.L_x_1751:
        /* <DEDUP_REMOVED lines=13> */
.L_x_3872:


//--------------------- .text._ZN4vllm3moe10topkGatingILi18ELi576ELi4ELi4ELi32El13__nv_bfloat16LNS0_11ScoringFuncE0EEEvPKT5_PKbPfiPT4_PiiiibPKf --------------------------
	.section	.text._ZN4vllm3moe10topkGatingILi18ELi576ELi4ELi4ELi32El13__nv_bfloat16LNS0_11ScoringFuncE0EEEvPKT5_PKbPfiPT4_PiiiibPKf,"ax",@progbits
	.align	128
        .global         _ZN4vllm3moe10topkGatingILi18ELi576ELi4ELi4ELi32El13__nv_bfloat16LNS0_11ScoringFuncE0EEEvPKT5_PKbPfiPT4_PiiiibPKf
        .type           _ZN4vllm3moe10topkGatingILi18ELi576ELi4ELi4ELi32El13__nv_bfloat16LNS0_11ScoringFuncE0EEEvPKT5_PKbPfiPT4_PiiiibPKf,@function
        .size           _ZN4vllm3moe10topkGatingILi18ELi576ELi4ELi4ELi32El13__nv_bfloat16LNS0_11ScoringFuncE0EEEvPKT5_PKbPfiPT4_PiiiibPKf,(.L_x_3873 - _ZN4vllm3moe10topkGatingILi18ELi576ELi4ELi4ELi32El13__nv_bfloat16LNS0_11ScoringFuncE0EEEvPKT5_PKbPfiPT4_PiiiibPKf)
        .other          _ZN4vllm3moe10topkGatingILi18ELi576ELi4ELi4ELi32El13__nv_bfloat16LNS0_11ScoringFuncE0EEEvPKT5_PKbPfiPT4_PiiiibPKf,@"STO_CUDA_ENTRY STV_DEFAULT"
_ZN4vllm3moe10topkGatingILi18ELi576ELi4ELi4ELi32El13__nv_bfloat16LNS0_11ScoringFuncE0EEEvPKT5_PKbPfiPT4_PiiiibPKf:
.text._ZN4vllm3moe10topkGatingILi18ELi576ELi4ELi4ELi32El13__nv_bfloat16LNS0_11ScoringFuncE0EEEvPKT5_PKbPfiPT4_PiiiibPKf:
        /* <DEDUP_REMOVED lines=29> */
[----:B------:R-:W-:Y:S02]  /*01d0*/  ISETP.NE.AND.EX P0, PT, RZ, UR5, PT, P0 ;  /* 0x00000005ff007c0c */ /* 0x000fe4000bf05300 */
[C---:B--2---:R-:W-:Y:S01]  /*01e0*/  PRMT R5, R4.reuse, 0x7632, R5 ;  /* 0x0000763204057816 */ /* 0x044fe20000000005 */
[----:B------:R-:W-:Y:S01]  /*01f0*/  IMAD.U32 R17, R4, 0x10000, RZ ;  /* 0x0001000004117824 */ /* 0x000fe200078e00ff */
[C---:B---3--:R-:W-:Y:S01]  /*0200*/  PRMT R4, R6.reuse, 0x7632, R4 ;  /* 0x0000763206047816 */ /* 0x048fe20000000004 */
[----:B------:R-:W-:Y:S02]  /*0210*/  IMAD.U32 R19, R6, 0x10000, RZ ;  /* 0x0001000006137824 */ /* 0x000fe400078e00ff */
[----:B------:R-:W-:Y:S01]  /*0220*/  IMAD.U32 R18, R5, 0x10000, RZ ;  /* 0x0001000005127824 */ /* 0x000fe200078e00ff */
[C---:B----4-:R-:W-:Y:S01]  /*0230*/  PRMT R5, R7.reuse, 0x7632, R5 ;  /* 0x0000763207057816 */ /* 0x050fe20000000005 */
[----:B------:R-:W-:Y:S02]  /*0240*/  IMAD.U32 R22, R7, 0x10000, RZ ;  /* 0x0001000007167824 */ /* 0x000fe400078e00ff */
[----:B------:R-:W-:Y:S01]  /*0250*/  IMAD.U32 R21, R4, 0x10000, RZ ;  /* 0x0001000004157824 */ /* 0x000fe200078e00ff */
[----:B------:R-:W-:Y:S01]  /*0260*/  FMNMX3.FTZ R4, R17, R18, R19, !PT ;  /* 0x0000001211047276 */ /* 0x000fe20007810013 */
[C---:B-----5:R-:W-:Y:S01]  /*0270*/  IMAD.U32 R2, R8.reuse, 0x10000, RZ ;  /* 0x0001000008027824 */ /* 0x060fe200078e00ff */
[----:B------:R-:W-:Y:S01]  /*0280*/  PRMT R9, R8, 0x7632, R9 ;  /* 0x0000763208097816 */ /* 0x000fe20000000009 */
[----:B------:R-:W-:Y:S01]  /*0290*/  IMAD.U32 R23, R5, 0x10000, RZ ;  /* 0x0001000005177824 */ /* 0x000fe200078e00ff */
[----:B------:R-:W-:Y:S01]  /*02a0*/  FMNMX3.FTZ R3, R4, R21, R22, !PT ;  /* 0x0000001504037276 */ /* 0x000fe20007810016 */
[C---:B------:R-:W-:Y:S01]  /*02b0*/  IMAD.U32 R4, R12.reuse, 0x10000, RZ ;  /* 0x000100000c047824 */ /* 0x040fe200078e00ff */
        /* <DEDUP_REMOVED lines=18> */
[----:B------:R-:W-:-:S03]  /*03e0*/  FMNMX3.FTZ R16, R16, R12, R3, !PT ;  /* 0x0000000c10107276 */ /* 0x000fc60007810003 */
[----:B------:R-:W-:Y:S01]  /*03f0*/  IMAD.U32 R13, R13, 0x10000, RZ ;  /* 0x000100000d0d7824 */ /* 0x000fe200078e00ff */
[----:B------:R-:W-:-:S04]  /*0400*/  FMNMX3.FTZ R16, R16, R8, R5, !PT ;  /* 0x0000000810107276 */ /* 0x000fc80007810005 */
[----:B------:R-:W-:-:S05]  /*0410*/  FMNMX.FTZ R16, R13, R16, !PT ;  /* 0x000000100d107209 */ /* 0x000fca0007810000 */
[----:B------:R-:W0:Y:S02]  /*0420*/  SHFL.BFLY PT, R25, R16, 0x10, 0x1f ;  /* 0x0e001f0010197f89 */ /* 0x000e2400000e0000 */
[----:B0-----:R-:W-:-:S05]  /*0430*/  FMNMX.FTZ R25, R16, R25, !PT ;  /* 0x0000001910197209 */ /* 0x001fca0007810000 */
[----:B------:R-:W0:Y:S02]  /*0440*/  SHFL.BFLY PT, R20, R25, 0x8, 0x1f ;  /* 0x0d001f0019147f89 */ /* 0x000e2400000e0000 */
[----:B0-----:R-:W-:-:S05]  /*0450*/  FMNMX.FTZ R20, R25, R20, !PT ;  /* 0x0000001419147209 */ /* 0x001fca0007810000 */
[----:B------:R-:W0:Y:S02]  /*0460*/  SHFL.BFLY PT, R27, R20, 0x4, 0x1f ;  /* 0x0c801f00141b7f89 */ /* 0x000e2400000e0000 */
[----:B0-----:R-:W-:-:S05]  /*0470*/  FMNMX.FTZ R27, R20, R27, !PT ;  /* 0x0000001b141b7209 */ /* 0x001fca0007810000 */
[----:B------:R-:W0:Y:S02]  /*0480*/  SHFL.BFLY PT, R24, R27, 0x2, 0x1f ;  /* 0x0c401f001b187f89 */ /* 0x000e2400000e0000 */
[----:B0-----:R-:W-:Y:S02]  /*0490*/  FMNMX.FTZ R26, R27, R24, !PT ;  /* 0x000000181b1a7209 */ /* 0x001fe40007810000 */
[----:B------:R-:W-:-:S03]  /*04a0*/  @P0 IADD3 R24, P1, PT, R0, UR4, RZ ;  /* 0x0000000400180c10 */ /* 0x000fc6000ff3e0ff */
[----:B------:R-:W0:Y:S01]  /*04b0*/  SHFL.BFLY PT, R29, R26, 0x1, 0x1f ;  /* 0x0c201f001a1d7f89 */ /* 0x000e2200000e0000 */
[----:B------:R-:W-:Y:S01]  /*04c0*/  @P0 LEA.HI.X.SX32 R25, R0, UR5, 0x1, P1 ;  /* 0x0000000500190c11 */ /* 0x000fe200088f0eff */
[----:B------:R-:W1:Y:S01]  /*04d0*/  LDCU.64 UR4, c[0x0][0x3c0] ;  /* 0x00007800ff0477ac */ /* 0x000e620008000a00 */
[----:B0-----:R-:W-:-:S05]  /*04e0*/  FMNMX.FTZ R16, R26, R29, !PT ;  /* 0x0000001d1a107209 */ /* 0x001fca0007810000 */
[--C-:B------:R-:W-:Y:S01]  /*04f0*/  FADD.FTZ R20, R19, -R16.reuse ;  /* 0x8000001013147221 */ /* 0x100fe20000010000 */
[--C-:B------:R-:W-:Y:S01]  /*0500*/  FADD.FTZ R17, R17, -R16.reuse ;  /* 0x8000001011117221 */ /* 0x100fe20000010000 */
[----:B------:R0:W2:Y:S01]  /*0510*/  @P0 LDG.E.U8 R19, desc[UR12][R24.64] ;  /* 0x0000000c18130981 */ /* 0x0000a2000c1e1100 */
[--C-:B------:R-:W-:Y:S02]  /*0520*/  FADD.FTZ R18, R18, -R16.reuse ;  /* 0x8000001012127221 */ /* 0x100fe40000010000 */
[----:B------:R-:W-:Y:S01]  /*0530*/  FMUL.FTZ R17, R17, 1.4426950216293334961 ;  /* 0x3fb8aa3b11117820 */ /* 0x000fe20000410000 */
[--C-:B------:R-:W-:Y:S01]  /*0540*/  FADD.FTZ R23, R23, -R16.reuse ;  /* 0x8000001017177221 */ /* 0x100fe20000010000 */
[----:B------:R-:W-:Y:S01]  /*0550*/  FMUL.FTZ R18, R18, 1.4426950216293334961 ;  /* 0x3fb8aa3b12127820 */ /* 0x000fe20000410000 */
[----:B------:R-:W-:Y:S01]  /*0560*/  FMUL.FTZ R20, R20, 1.4426950216293334961 ;  /* 0x3fb8aa3b14147820 */ /* 0x000fe20000410000 */
[--C-:B------:R-:W-:Y:S02]  /*0570*/  FADD.FTZ R21, R21, -R16.reuse ;  /* 0x8000001015157221 */ /* 0x100fe40000010000 */
[----:B------:R-:W3:Y:S01]  /*0580*/  MUFU.EX2 R17, R17 ;  /* 0x0000001100117308 */ /* 0x000ee20000000800 */
[----:B------:R-:W-:Y:S01]  /*0590*/  FMUL.FTZ R23, R23, 1.4426950216293334961 ;  /* 0x3fb8aa3b17177820 */ /* 0x000fe20000410000 */
[--C-:B0-----:R-:W-:Y:S01]  /*05a0*/  FADD.FTZ R24, R2, -R16.reuse ;  /* 0x8000001002187221 */ /* 0x101fe20000010000 */
[----:B------:R-:W-:Y:S01]  /*05b0*/  FMUL.FTZ R21, R21, 1.4426950216293334961 ;  /* 0x3fb8aa3b15157820 */ /* 0x000fe20000410000 */
[----:B------:R-:W-:-:S04]  /*05c0*/  FADD.FTZ R22, R22, -R16 ;  /* 0x8000001016167221 */ /* 0x000fc80000010000 */
[----:B------:R-:W0:Y:S01]  /*05d0*/  MUFU.EX2 R18, R18 ;  /* 0x0000001200127308 */ /* 0x000e220000000800 */
[----:B------:R-:W-:-:S07]  /*05e0*/  FMUL.FTZ R22, R22, 1.4426950216293334961 ;  /* 0x3fb8aa3b16167820 */ /* 0x000fce0000410000 */
[----:B------:R4:W-:Y:S01]  /*05f0*/  MUFU.EX2 R2, R23 ;  /* 0x0000001700027308 */ /* 0x0009e20000000800 */
[----:B------:R-:W-:-:S07]  /*0600*/  FMUL.FTZ R24, R24, 1.4426950216293334961 ;  /* 0x3fb8aa3b18187820 */ /* 0x000fce0000410000 */
[----:B------:R-:W5:Y:S01]  /*0610*/  MUFU.EX2 R20, R20 ;  /* 0x0000001400147308 */ /* 0x000f620000000800 */
[----:B----4-:R-:W-:-:S04]  /*0620*/  FADD.FTZ R23, R6, -R16 ;  /* 0x8000001006177221 */ /* 0x010fc80000010000 */
[----:B------:R-:W-:Y:S01]  /*0630*/  FMUL.FTZ R28, R23, 1.4426950216293334961 ;  /* 0x3fb8aa3b171c7820 */ /* 0x000fe20000410000 */
[--C-:B------:R-:W-:Y:S02]  /*0640*/  FADD.FTZ R23, R14, -R16.reuse ;  /* 0x800000100e177221 */ /* 0x100fe40000010000 */
[----:B------:R-:W4:Y:S01]  /*0650*/  MUFU.EX2 R21, R21 ;  /* 0x0000001500157308 */ /* 0x000f220000000800 */
[----:B------:R-:W-:Y:S01]  /*0660*/  FADD.FTZ R25, R9, -R16 ;  /* 0x8000001009197221 */ /* 0x000fe20000010000 */
[----:B------:R-:W-:Y:S01]  /*0670*/  FMUL.FTZ R29, R23, 1.4426950216293334961 ;  /* 0x3fb8aa3b171d7820 */ /* 0x000fe20000410000 */
[----:B---3--:R-:W-:Y:S02]  /*0680*/  FADD.FTZ R23, RZ, R17 ;  /* 0x00000011ff177221 */ /* 0x008fe40000010000 */
[----:B------:R-:W-:-:S03]  /*0690*/  FMUL.FTZ R25, R25, 1.4426950216293334961 ;  /* 0x3fb8aa3b19197820 */ /* 0x000fc60000410000 */
[----:B------:R-:W3:Y:S01]  /*06a0*/  MUFU.EX2 R22, R22 ;  /* 0x0000001600167308 */ /* 0x000ee20000000800 */
[----:B0-----:R-:W-:Y:S01]  /*06b0*/  FADD.FTZ R23, R23, R18 ;  /* 0x0000001217177221 */ /* 0x001fe20000010000 */
[----:B------:R-:W-:-:S06]  /*06c0*/  FADD.FTZ R26, R4, -R16 ;  /* 0x80000010041a7221 */ /* 0x000fcc0000010000 */
[----:B------:R0:W1:Y:S01]  /*06d0*/  MUFU.EX2 R9, R24 ;  /* 0x0000001800097308 */ /* 0x0000620000000800 */
[----:B------:R-:W-:Y:S01]  /*06e0*/  FMUL.FTZ R26, R26, 1.4426950216293334961 ;  /* 0x3fb8aa3b1a1a7820 */ /* 0x000fe20000410000 */
[----:B0-----:R-:W-:-:S06]  /*06f0*/  FADD.FTZ R24, R7, -R16 ;  /* 0x8000001007187221 */ /* 0x001fcc0000010000 */
[----:B------:R0:W1:Y:S01]  /*0700*/  MUFU.EX2 R4, R25 ;  /* 0x0000001900047308 */ /* 0x0000620000000800 */
[----:B------:R-:W-:Y:S01]  /*0710*/  FADD.FTZ R27, R15, -R16 ;  /* 0x800000100f1b7221 */ /* 0x000fe20000010000 */
[----:B0-----:R-:W-:Y:S01]  /*0720*/  FMUL.FTZ R25, R24, 1.4426950216293334961 ;  /* 0x3fb8aa3b18197820 */ /* 0x001fe20000410000 */
[----:B-----5:R-:W-:-:S05]  /*0730*/  FADD.FTZ R24, R23, R20 ;  /* 0x0000001417187221 */ /* 0x020fca0000010000 */
[----:B------:R0:W5:Y:S01]  /*0740*/  MUFU.EX2 R15, R26 ;  /* 0x0000001a000f7308 */ /* 0x0001620000000800 */
[----:B----4-:R-:W-:Y:S01]  /*0750*/  FADD.FTZ R23, R24, R21 ;  /* 0x0000001518177221 */ /* 0x010fe20000010000 */
[----:B------:R-:W-:-:S03]  /*0760*/  FMUL.FTZ R27, R27, 1.4426950216293334961 ;  /* 0x3fb8aa3b1b1b7820 */ /* 0x000fc60000410000 */
[----:B---3--:R-:W-:-:S03]  /*0770*/  FADD.FTZ R23, R23, R22 ;  /* 0x0000001617177221 */ /* 0x008fc60000010000 */
[----:B------:R3:W4:Y:S01]  /*0780*/  MUFU.EX2 R6, R27 ;  /* 0x0000001b00067308 */ /* 0x0007220000000800 */
[----:B------:R-:W-:Y:S01]  /*0790*/  FADD.FTZ R24, R23, R2 ;  /* 0x0000000217187221 */ /* 0x000fe20000010000 */
[----:B0-----:R-:W-:-:S03]  /*07a0*/  FADD.FTZ R26, R12, -R16 ;  /* 0x800000100c1a7221 */ /* 0x001fc60000010000 */
[----:B-1----:R-:W-:-:S03]  /*07b0*/  FADD.FTZ R23, R24, R9 ;  /* 0x0000000918177221 */ /* 0x002fc60000010000 */
[----:B------:R-:W0:Y:S01]  /*07c0*/  MUFU.EX2 R14, R28 ;  /* 0x0000001c000e7308 */ /* 0x000e220000000800 */
[--C-:B------:R-:W-:Y:S01]  /*07d0*/  FADD.FTZ R24, R8, -R16.reuse ;  /* 0x8000001008187221 */ /* 0x100fe20000010000 */
[----:B---3--:R-:W-:Y:S01]  /*07e0*/  FADD.FTZ R27, R3, -R16 ;  /* 0x80000010031b7221 */ /* 0x008fe20000010000 */
[----:B------:R-:W-:Y:S01]  /*07f0*/  FADD.FTZ R8, R23, R4 ;  /* 0x0000000417087221 */ /* 0x000fe20000010000 */
[----:B------:R-:W-:-:S04]  /*0800*/  FMUL.FTZ R26, R26, 1.4426950216293334961 ;  /* 0x3fb8aa3b1a1a7820 */ /* 0x000fc80000410000 */
[----:B------:R-:W1:Y:S01]  /*0810*/  MUFU.EX2 R7, R29 ;  /* 0x0000001d00077308 */ /* 0x000e620000000800 */
[----:B-----5:R-:W-:Y:S01]  /*0820*/  FADD.FTZ R23, R8, R15 ;  /* 0x0000000f08177221 */ /* 0x020fe20000010000 */
[----:B------:R-:W-:-:S06]  /*0830*/  FMUL.FTZ R27, R27, 1.4426950216293334961 ;  /* 0x3fb8aa3b1b1b7820 */ /* 0x000fcc0000410000 */
[----:B------:R-:W3:Y:S01]  /*0840*/  MUFU.EX2 R12, R25 ;  /* 0x00000019000c7308 */ /* 0x000ee20000000800 */
[----:B----4-:R-:W-:Y:S01]  /*0850*/  FADD.FTZ R23, R23, R6 ;  /* 0x0000000617177221 */ /* 0x010fe20000010000 */
[----:B------:R-:W-:Y:S01]  /*0860*/  FMUL.FTZ R24, R24, 1.4426950216293334961 ;  /* 0x3fb8aa3b18187820 */ /* 0x000fe20000410000 */
[----:B------:R-:W-:-:S05]  /*0870*/  FADD.FTZ R5, R5, -R16 ;  /* 0x8000001005057221 */ /* 0x000fca0000010000 */
[----:B------:R4:W5:Y:S01]  /*0880*/  MUFU.EX2 R3, R26 ;  /* 0x0000001a00037308 */ /* 0x0009620000000800 */
[----:B0-----:R-:W-:Y:S01]  /*0890*/  FADD.FTZ R8, R23, R14 ;  /* 0x0000000e17087221 */ /* 0x001fe20000010000 */
[----:B------:R-:W-:-:S06]  /*08a0*/  FADD.FTZ R16, R13, -R16 ;  /* 0x800000100d107221 */ /* 0x000fcc0000010000 */
[----:B------:R-:W0:Y:S01]  /*08b0*/  MUFU.EX2 R27, R27 ;  /* 0x0000001b001b7308 */ /* 0x000e220000000800 */
[----:B----4-:R-:W-:Y:S01]  /*08c0*/  FMUL.FTZ R26, R5, 1.4426950216293334961 ;  /* 0x3fb8aa3b051a7820 */ /* 0x010fe20000410000 */
[----:B-1----:R-:W-:Y:S01]  /*08d0*/  FADD.FTZ R5, R8, R7 ;  /* 0x0000000708057221 */ /* 0x002fe20000010000 */
[----:B------:R-:W-:-:S05]  /*08e0*/  FMUL.FTZ R16, R16, 1.4426950216293334961 ;  /* 0x3fb8aa3b10107820 */ /* 0x000fca0000410000 */
[----:B------:R-:W1:Y:S01]  /*08f0*/  MUFU.EX2 R25, R24 ;  /* 0x0000001800197308 */ /* 0x000e620000000800 */
[----:B---3--:R-:W-:-:S07]  /*0900*/  FADD.FTZ R8, R5, R12 ;  /* 0x0000000c05087221 */ /* 0x008fce0000010000 */
[----:B------:R-:W3:Y:S01]  /*0910*/  MUFU.EX2 R13, R26 ;  /* 0x0000001a000d7308 */ /* 0x000ee20000000800 */
[----:B-----5:R-:W-:-:S07]  /*0920*/  FADD.FTZ R8, R8, R3 ;  /* 0x0000000308087221 */ /* 0x020fce0000010000 */
[----:B------:R-:W4:Y:S01]  /*0930*/  MUFU.EX2 R5, R16 ;  /* 0x0000001000057308 */ /* 0x000f220000000800 */
[----:B0-----:R-:W-:-:S04]  /*0940*/  FADD.FTZ R8, R8, R27 ;  /* 0x0000001b08087221 */ /* 0x001fc80000010000 */
[----:B-1----:R-:W-:-:S04]  /*0950*/  FADD.FTZ R8, R8, R25 ;  /* 0x0000001908087221 */ /* 0x002fc80000010000 */
[----:B---3--:R-:W-:-:S04]  /*0960*/  FADD.FTZ R8, R8, R13 ;  /* 0x0000000d08087221 */ /* 0x008fc80000010000 */
[----:B----4-:R-:W-:-:S05]  /*0970*/  FADD.FTZ R8, R8, R5 ;  /* 0x0000000508087221 */ /* 0x010fca0000010000 */
[----:B------:R-:W0:Y:S02]  /*0980*/  SHFL.BFLY PT, R23, R8, 0x10, 0x1f ;  /* 0x0e001f0008177f89 */ /* 0x000e2400000e0000 */
[----:B0-----:R-:W-:-:S05]  /*0990*/  FADD.FTZ R23, R8, R23 ;  /* 0x0000001708177221 */ /* 0x001fca0000010000 */
[----:B------:R-:W0:Y:S02]  /*09a0*/  SHFL.BFLY PT, R24, R23, 0x8, 0x1f ;  /* 0x0d001f0017187f89 */ /* 0x000e2400000e0000 */
[----:B0-----:R-:W-:-:S05]  /*09b0*/  FADD.FTZ R24, R23, R24 ;  /* 0x0000001817187221 */ /* 0x001fca0000010000 */
[----:B------:R-:W0:Y:S02]  /*09c0*/  SHFL.BFLY PT, R29, R24, 0x4, 0x1f ;  /* 0x0c801f00181d7f89 */ /* 0x000e2400000e0000 */
[----:B0-----:R-:W-:-:S05]  /*09d0*/  FADD.FTZ R29, R24, R29 ;  /* 0x0000001d181d7221 */ /* 0x001fca0000010000 */
[----:B------:R-:W0:Y:S02]  /*09e0*/  SHFL.BFLY PT, R16, R29, 0x2, 0x1f ;  /* 0x0c401f001d107f89 */ /* 0x000e2400000e0000 */
[----:B0-----:R-:W-:-:S05]  /*09f0*/  FADD.FTZ R16, R29, R16 ;  /* 0x000000101d107221 */ /* 0x001fca0000010000 */
[----:B------:R-:W0:Y:S02]  /*0a00*/  SHFL.BFLY PT, R31, R16, 0x1, 0x1f ;  /* 0x0c201f00101f7f89 */ /* 0x000e2400000e0000 */
[----:B0-----:R-:W-:-:S04]  /*0a10*/  FADD.FTZ R31, R16, R31 ;  /* 0x0000001f101f7221 */ /* 0x001fc80000010000 */
[----:B------:R-:W0:Y:S01]  /*0a20*/  MUFU.RCP R8, R31 ;  /* 0x0000001f00087308 */ /* 0x000e220000001000 */
[----:B--2---:R-:W-:-:S04]  /*0a30*/  ISETP.EQ.OR P0, PT, R19, RZ, !P0 ;  /* 0x000000ff1300720c */ /* 0x004fc80004702670 */
[----:B------:R-:W-:Y:S01]  /*0a40*/  P2R R52, PR, RZ, 0x1 ;  /* 0x00000001ff347803 */ /* 0x000fe20000000000 */
[----:B------:R-:W-:Y:S01]  /*0a50*/  UISETP.NE.U32.AND UP0, UPT, UR4, URZ, UPT ;  /* 0x000000ff0400728c */ /* 0x000fe2000bf05070 */
[-C--:B0-----:R-:W-:Y:S01]  /*0a60*/  FMUL.FTZ R17, R17, R8.reuse ;  /* 0x0000000811117220 */ /* 0x081fe20000410000 */
[-C--:B------:R-:W-:Y:S01]  /*0a70*/  FMUL.FTZ R20, R20, R8.reuse ;  /* 0x0000000814147220 */ /* 0x080fe20000410000 */
[-C--:B------:R-:W-:Y:S01]  /*0a80*/  FMUL.FTZ R21, R21, R8.reuse ;  /* 0x0000000815157220 */ /* 0x080fe20000410000 */
[-C--:B------:R-:W-:Y:S01]  /*0a90*/  FMUL.FTZ R22, R22, R8.reuse ;  /* 0x0000000816167220 */ /* 0x080fe20000410000 */
[-C--:B------:R-:W-:Y:S01]  /*0aa0*/  FMUL.FTZ R18, R18, R8.reuse ;  /* 0x0000000812127220 */ /* 0x080fe20000410000 */
[-C--:B------:R-:W-:Y:S01]  /*0ab0*/  FMUL.FTZ R2, R2, R8.reuse ;  /* 0x0000000802027220 */ /* 0x080fe20000410000 */
[-C--:B------:R-:W-:Y:S01]  /*0ac0*/  FMUL.FTZ R9, R9, R8.reuse ;  /* 0x0000000809097220 */ /* 0x080fe20000410000 */
[----:B------:R-:W-:Y:S01]  /*0ad0*/  FSETP.NE.FTZ.AND P0, PT, |R17|, +INF , PT ;  /* 0x7f8000001100780b */ /* 0x000fe20003f15200 */
[-C--:B------:R-:W-:Y:S01]  /*0ae0*/  FMUL.FTZ R23, R15, R8.reuse ;  /* 0x000000080f177220 */ /* 0x080fe20000410000 */
[----:B------:R-:W-:Y:S01]  /*0af0*/  FSETP.NE.FTZ.AND P2, PT, |R20|, +INF , PT ;  /* 0x7f8000001400780b */ /* 0x000fe20003f55200 */
[-C--:B------:R-:W-:Y:S01]  /*0b00*/  FMUL.FTZ R6, R6, R8.reuse ;  /* 0x0000000806067220 */ /* 0x080fe20000410000 */
[----:B------:R-:W-:Y:S01]  /*0b10*/  FSETP.NE.FTZ.AND P3, PT, |R21|, +INF , PT ;  /* 0x7f8000001500780b */ /* 0x000fe20003f75200 */
[-C--:B------:R-:W-:Y:S01]  /*0b20*/  FMUL.FTZ R24, R14, R8.reuse ;  /* 0x000000080e187220 */ /* 0x080fe20000410000 */
[-C--:B------:R-:W-:Y:S01]  /*0b30*/  FMUL.FTZ R26, R12, R8.reuse ;  /* 0x000000080c1a7220 */ /* 0x080fe20000410000 */
[----:B------:R-:W-:Y:S01]  /*0b40*/  FSETP.NE.FTZ.AND P4, PT, |R22|, +INF , PT ;  /* 0x7f8000001600780b */ /* 0x000fe20003f95200 */
[-C--:B------:R-:W-:Y:S01]  /*0b50*/  FMUL.FTZ R4, R4, R8.reuse ;  /* 0x0000000804047220 */ /* 0x080fe20000410000 */
[----:B------:R-:W-:Y:S01]  /*0b60*/  FMUL.FTZ R7, R7, R8 ;  /* 0x0000000807077220 */ /* 0x000fe20000410000 */
[----:B------:R-:W-:-:S02]  /*0b70*/  FSETP.NE.FTZ.AND P1, PT, |R18|, +INF , PT ;  /* 0x7f8000001200780b */ /* 0x000fc40003f35200 */
[----:B------:R-:W-:Y:S02]  /*0b80*/  FSETP.NE.FTZ.AND P5, PT, |R2|, +INF , PT ;  /* 0x7f8000000200780b */ /* 0x000fe40003fb5200 */
[----:B------:R-:W-:Y:S01]  /*0b90*/  FSEL R12, R17, RZ, P0 ;  /* 0x000000ff110c7208 */ /* 0x000fe20000000000 */
[-C--:B------:R-:W-:Y:S01]  /*0ba0*/  FMUL.FTZ R27, R27, R8.reuse ;  /* 0x000000081b1b7220 */ /* 0x080fe20000410000 */
[----:B------:R-:W-:Y:S02]  /*0bb0*/  FSETP.NE.FTZ.AND P0, PT, |R9|, +INF , PT ;  /* 0x7f8000000900780b */ /* 0x000fe40003f15200 */
[----:B------:R-:W-:Y:S01]  /*0bc0*/  FSEL R14, R20, RZ, P2 ;  /* 0x000000ff140e7208 */ /* 0x000fe20001000000 */
[-C--:B------:R-:W-:Y:S01]  /*0bd0*/  FMUL.FTZ R28, R25, R8.reuse ;  /* 0x00000008191c7220 */ /* 0x080fe20000410000 */
[----:B------:R-:W-:Y:S01]  /*0be0*/  FSETP.NE.FTZ.AND P2, PT, |R23|, +INF , PT ;  /* 0x7f8000001700780b */ /* 0x000fe20003f55200 */
[----:B------:R-:W-:Y:S01]  /*0bf0*/  FMUL.FTZ R29, R13, R8 ;  /* 0x000000080d1d7220 */ /* 0x000fe20000410000 */
[----:B------:R-:W-:Y:S01]  /*0c00*/  FSEL R15, R21, RZ, P3 ;  /* 0x000000ff150f7208 */ /* 0x000fe20001800000 */
[----:B------:R-:W-:Y:S01]  /*0c10*/  UISETP.NE.AND.EX UP0, UPT, UR5, URZ, UPT, UP0 ;  /* 0x000000ff0500728c */ /* 0x000fe2000bf05300 */
[----:B------:R-:W-:-:S02]  /*0c20*/  FSETP.NE.FTZ.AND P3, PT, |R6|, +INF , PT ;  /* 0x7f8000000600780b */ /* 0x000fc40003f75200 */
[----:B------:R-:W-:Y:S01]  /*0c30*/  FSEL R16, R22, RZ, P4 ;  /* 0x000000ff16107208 */ /* 0x000fe20002000000 */
[-C--:B------:R-:W-:Y:S01]  /*0c40*/  FMUL.FTZ R3, R3, R8.reuse ;  /* 0x0000000803037220 */ /* 0x080fe20000410000 */
[----:B------:R-:W-:Y:S01]  /*0c50*/  FSEL R13, R18, RZ, P1 ;  /* 0x000000ff120d7208 */ /* 0x000fe20000800000 */
[----:B------:R-:W-:Y:S01]  /*0c60*/  FMUL.FTZ R5, R5, R8 ;  /* 0x0000000805057220 */ /* 0x000fe20000410000 */
[----:B------:R-:W-:Y:S02]  /*0c70*/  FSETP.NE.FTZ.AND P4, PT, |R24|, +INF , PT ;  /* 0x7f8000001800780b */ /* 0x000fe40003f95200 */
[----:B------:R-:W-:Y:S02]  /*0c80*/  FSEL R17, R2, RZ, P5 ;  /* 0x000000ff02117208 */ /* 0x000fe40002800000 */
[----:B------:R-:W-:Y:S02]  /*0c90*/  FSETP.NE.FTZ.AND P1, PT, |R4|, +INF , PT ;  /* 0x7f8000000400780b */ /* 0x000fe40003f35200 */
[----:B------:R-:W-:-:S02]  /*0ca0*/  FSETP.NE.FTZ.AND P5, PT, |R7|, +INF , PT ;  /* 0x7f8000000700780b */ /* 0x000fc40003fb5200 */
[----:B------:R-:W-:Y:S02]  /*0cb0*/  FSEL R18, R9, RZ, P0 ;  /* 0x000000ff09127208 */ /* 0x000fe40000000000 */
[----:B------:R-:W-:Y:S02]  /*0cc0*/  FSETP.NE.FTZ.AND P0, PT, |R26|, +INF , PT ;  /* 0x7f8000001a00780b */ /* 0x000fe40003f15200 */
[----:B------:R-:W-:Y:S02]  /*0cd0*/  FSEL R20, R23, RZ, P2 ;  /* 0x000000ff17147208 */ /* 0x000fe40001000000 */
[----:B------:R-:W-:Y:S02]  /*0ce0*/  FSETP.NE.FTZ.AND P2, PT, |R27|, +INF , PT ;  /* 0x7f8000001b00780b */ /* 0x000fe40003f55200 */
[----:B------:R-:W-:Y:S02]  /*0cf0*/  FSEL R21, R6, RZ, P3 ;  /* 0x000000ff06157208 */ /* 0x000fe40001800000 */
[----:B------:R-:W-:-:S02]  /*0d00*/  FSETP.NE.FTZ.AND P3, PT, |R28|, +INF , PT ;  /* 0x7f8000001c00780b */ /* 0x000fc40003f75200 */
[----:B------:R-:W-:Y:S02]  /*0d10*/  FSEL R22, R24, RZ, P4 ;  /* 0x000000ff18167208 */ /* 0x000fe40002000000 */
[----:B------:R-:W-:Y:S02]  /*0d20*/  FSEL R19, R4, RZ, P1 ;  /* 0x000000ff04137208 */ /* 0x000fe40000800000 */
[----:B------:R-:W-:Y:S02]  /*0d30*/  FSETP.NE.FTZ.AND P4, PT, |R29|, +INF , PT ;  /* 0x7f8000001d00780b */ /* 0x000fe40003f95200 */
[----:B------:R-:W-:Y:S02]  /*0d40*/  FSEL R23, R7, RZ, P5 ;  /* 0x000000ff07177208 */ /* 0x000fe40002800000 */
[----:B------:R-:W-:Y:S02]  /*0d50*/  FSETP.NE.FTZ.AND P1, PT, |R3|, +INF , PT ;  /* 0x7f8000000300780b */ /* 0x000fe40003f35200 */
[----:B------:R-:W-:-:S02]  /*0d60*/  FSETP.NE.FTZ.AND P5, PT, |R5|, +INF , PT ;  /* 0x7f8000000500780b */ /* 0x000fc40003fb5200 */
[----:B------:R-:W-:Y:S02]  /*0d70*/  FSEL R24, R26, RZ, P0 ;  /* 0x000000ff1a187208 */ /* 0x000fe40000000000 */
[----:B------:R-:W-:Y:S02]  /*0d80*/  FSEL R26, R27, RZ, P2 ;  /* 0x000000ff1b1a7208 */ /* 0x000fe40001000000 */
[----:B------:R-:W-:Y:S02]  /*0d90*/  FSEL R27, R28, RZ, P3 ;  /* 0x000000ff1c1b7208 */ /* 0x000fe40001800000 */
[----:B------:R-:W-:Y:S02]  /*0da0*/  FSEL R28, R29, RZ, P4 ;  /* 0x000000ff1d1c7208 */ /* 0x000fe40002000000 */
[----:B------:R-:W-:Y:S02]  /*0db0*/  LOP3.LUT R11, R11, 0x1f, RZ, 0xc0, !PT ;  /* 0x0000001f0b0b7812 */ /* 0x000fe400078ec0ff */
        /* <DEDUP_REMOVED lines=42> */
.L_x_1752:
        /* <DEDUP_REMOVED lines=18> */
.L_x_1753:
        /* <DEDUP_REMOVED lines=14> */
.L_x_1759:
        /* <DEDUP_REMOVED lines=168> */
.L_x_1756:
[----:B--234-:R-:W-:Y:S05]  /*1ce0*/  BSYNC.RECONVERGENT B0 ;  /* 0x0000000000007941 */ /* 0x01cfea0003800200 */
.L_x_1755:
        /* <DEDUP_REMOVED lines=54> */
.L_x_1758:
[----:B------:R-:W-:Y:S05]  /*2050*/  BSYNC.RECONVERGENT B0 ;  /* 0x0000000000007941 */ /* 0x000fea0003800200 */
.L_x_1757:
[----:B0-----:R-:W-:Y:S02]  /*2060*/  VIADD R51, R51, UR14 ;  /* 0x0000000e33337c36 */ /* 0x001fe40008000000 */
[----:B------:R-:W-:Y:S01]  /*2070*/  VIADD R49, R49, 0x1 ;  /* 0x0000000131317836 */ /* 0x000fe20000000000 */
[----:B------:R-:W-:Y:S06]  /*2080*/  BRA.U UP1, `(.L_x_1759) ;  /* 0xfffffff101747547 */ /* 0x000fec000b83ffff */
.L_x_1754:
        /* <DEDUP_REMOVED lines=22> */
.L_x_1761:
        /* <DEDUP_REMOVED lines=55> */
.L_x_1760:
        /* <DEDUP_REMOVED lines=34> */
.L_x_1762:
        /* <DEDUP_REMOVED lines=22> */
.L_x_1763:
[----:B------:R-:W-:-:S13]  /*28e0*/  ISETP.NE.AND P0, PT, RZ, UR5, PT ;  /* 0x00000005ff007c0c */ /* 0x000fda000bf05270 */
[----:B------:R-:W-:Y:S05]  /*28f0*/  @!P0 EXIT ;  /* 0x000000000000894d */ /* 0x000fea0003800000 */
[----:B01----:R-:W0:Y:S01]  /*2900*/  LDC.64 R4, c[0x0][0x390] ;  /* 0x0000e400ff047b82 */ /* 0x003e220000000a00 */
[----:B----4-:R1:W2:Y:S01]  /*2910*/  MUFU.RCP R11, R48 ;  /* 0x00000030000b7308 */ /* 0x0102a20000001000 */
[----:B------:R-:W-:Y:S01]  /*2920*/  VIADD R7, R0, UR4 ;  /* 0x0000000400077c36 */ /* 0x000fe20008000000 */
[----:B------:R-:W-:-:S12]  /*2930*/  UIADD3 UR5, UPT, UPT, -UR5, URZ, URZ ;  /* 0x000000ff05057290 */ /* 0x000fd8000fffe1ff */
.L_x_1764:
        /* <DEDUP_REMOVED lines=9> */
.L_x_1765:
        /* <DEDUP_REMOVED lines=11> */
.L_x_3873:


//--------------------- .text._ZN4vllm3moe10topkGatingILi14ELi448ELi4ELi4ELi32El13__nv_bfloat16LNS0_11ScoringFuncE0EEEvPKT5_PKbPfiPT4_PiiiibPKf --------------------------
	.section	.text._ZN4vllm3moe10topkGatingILi14ELi448ELi4ELi4ELi32El13__nv_bfloat16LNS0_11ScoringFuncE0EEEvPKT5_PKbPfiPT4_PiiiibPKf,"ax",@progbits
	.align	128
        .global         _ZN4vllm3moe10topkGatingILi14ELi448ELi4ELi4ELi32El13__nv_bfloat16LNS0_11ScoringFuncE0EEEvPKT5_PKbPfiPT4_PiiiibPKf
        .type           _ZN4vllm3moe10topkGatingILi14ELi448ELi4ELi4ELi32El13__nv_bfloat16LNS0_11ScoringFuncE0EEEvPKT5_PKbPfiPT4_PiiiibPKf,@function
        .size           _ZN4vllm3moe10topkGatingILi14ELi448ELi4ELi4ELi32El13__nv_bfloat16LNS0_11ScoringFuncE0EEEvPKT5_PKbPfiPT4_PiiiibPKf,(.L_x_3874 - _ZN4vllm3moe10topkGatingILi14ELi448ELi4ELi4ELi32El13__nv_bfloat16LNS0_11ScoringFuncE0EEEvPKT5_PKbPfiPT4_PiiiibPKf)
        .other          _ZN4vllm3moe10topkGatingILi14ELi448ELi4ELi4ELi32El13__nv_bfloat16LNS0_11ScoringFuncE0EEEvPKT5_PKbPfiPT4_PiiiibPKf,@"STO_CUDA_ENTRY STV_DEFAULT"
_ZN4vllm3moe10topkGatingILi14ELi448ELi4ELi4ELi32El13__nv_bfloat16LNS0_11ScoringFuncE0EEEvPKT5_PKbPfiPT4_PiiiibPKf:
.text._ZN4vllm3moe10topkGatingILi14ELi448ELi4ELi4ELi32El13__nv_bfloat16LNS0_11ScoringFuncE0EEEvPKT5_PKbPfiPT4_PiiiibPKf:
        /* <DEDUP_REMOVED lines=40> */
[----:B-1----:R-:W-:Y:S01]  /*0280*/  FMNMX3.FTZ R6, R5, R11, R2, !PT ;  /* 0x0000000b05067276 */ /* 0x002fe20007810002 */
        /* <DEDUP_REMOVED lines=26> */
[----:B------:R-:W1:Y:S04]  /*0430*/  LDCU.64 UR4, c[0x0][0x3c0] ;  /* 0x00007800ff0477ac */ /* 0x000e680008000a00 */
[----:B------:R2:W3:Y:S01]  /*0440*/  @P0 LDG.E.U8 R15, desc[UR6][R20.64] ;  /* 0x00000006140f0981 */ /* 0x0004e2000c1e1100 */
[----:B------:R-:W-:Y:S01]  /*0450*/  LOP3.LUT R9, R9, 0x1f, RZ, 0xc0, !PT ;  /* 0x0000001f09097812 */ /* 0x000fe200078ec0ff */
[----:B-1----:R-:W-:Y:S01]  /*0460*/  UISETP.NE.U32.AND UP0, UPT, UR4, URZ, UPT ;  /* 0x000000ff0400728c */ /* 0x002fe2000bf05070 */
[----:B0-----:R-:W-:-:S03]  /*0470*/  FMNMX.FTZ R17, R24, R25, !PT ;  /* 0x0000001918117209 */ /* 0x001fc60007810000 */
[----:B------:R-:W-:Y:S02]  /*0480*/  UISETP.NE.AND.EX UP0, UPT, UR5, URZ, UPT, UP0 ;  /* 0x000000ff0500728c */ /* 0x000fe4000bf05300 */
[--C-:B------:R-:W-:Y:S01]  /*0490*/  FADD.FTZ R19, R19, -R17.reuse ;  /* 0x8000001113137221 */ /* 0x100fe20000010000 */
[--C-:B------:R-:W-:Y:S01]  /*04a0*/  FADD.FTZ R18, R18, -R17.reuse ;  /* 0x8000001112127221 */ /* 0x100fe20000010000 */
[--C-:B------:R-:W-:Y:S01]  /*04b0*/  FADD.FTZ R22, R4, -R17.reuse ;  /* 0x8000001104167221 */ /* 0x100fe20000010000 */
[--C-:B------:R-:W-:Y:S01]  /*04c0*/  FADD.FTZ R23, R11, -R17.reuse ;  /* 0x800000110b177221 */ /* 0x100fe20000010000 */
[----:B------:R-:W-:Y:S01]  /*04d0*/  FMUL.FTZ R19, R19, 1.4426950216293334961 ;  /* 0x3fb8aa3b13137820 */ /* 0x000fe20000410000 */
[----:B------:R-:W-:Y:S01]  /*04e0*/  FMUL.FTZ R18, R18, 1.4426950216293334961 ;  /* 0x3fb8aa3b12127820 */ /* 0x000fe20000410000 */
[----:B------:R-:W-:Y:S01]  /*04f0*/  FMUL.FTZ R22, R22, 1.4426950216293334961 ;  /* 0x3fb8aa3b16167820 */ /* 0x000fe20000410000 */
[----:B------:R-:W-:Y:S01]  /*0500*/  FMUL.FTZ R23, R23, 1.4426950216293334961 ;  /* 0x3fb8aa3b17177820 */ /* 0x000fe20000410000 */
[----:B------:R0:W-:Y:S01]  /*0510*/  MUFU.EX2 R4, R19 ;  /* 0x0000001300047308 */ /* 0x0001e20000000800 */
[--C-:B--2---:R-:W-:Y:S01]  /*0520*/  FADD.FTZ R20, R2, -R17.reuse ;  /* 0x8000001102147221 */ /* 0x104fe20000010000 */
[--C-:B------:R-:W-:Y:S01]  /*0530*/  FADD.FTZ R21, R10, -R17.reuse ;  /* 0x800000110a157221 */ /* 0x100fe20000010000 */
[----:B------:R-:W-:-:S02]  /*0540*/  FADD.FTZ R12, R12, -R17 ;  /* 0x800000110c0c7221 */ /* 0x000fc40000010000 */
[----:B------:R-:W-:Y:S01]  /*0550*/  FMUL.FTZ R20, R20, 1.4426950216293334961 ;  /* 0x3fb8aa3b14147820 */ /* 0x000fe20000410000 */
[----:B------:R-:W-:Y:S02]  /*0560*/  FMUL.FTZ R21, R21, 1.4426950216293334961 ;  /* 0x3fb8aa3b15157820 */ /* 0x000fe40000410000 */
[----:B------:R-:W1:Y:S01]  /*0570*/  MUFU.EX2 R18, R18 ;  /* 0x0000001200127308 */ /* 0x000e620000000800 */
[----:B0-----:R-:W-:-:S04]  /*0580*/  FADD.FTZ R19, R3, -R17 ;  /* 0x8000001103137221 */ /* 0x001fc80000010000 */
[----:B------:R-:W-:Y:S01]  /*0590*/  FMUL.FTZ R24, R19, 1.4426950216293334961 ;  /* 0x3fb8aa3b13187820 */ /* 0x000fe20000410000 */
[--C-:B------:R-:W-:Y:S02]  /*05a0*/  FADD.FTZ R19, R16, -R17.reuse ;  /* 0x8000001110137221 */ /* 0x100fe40000010000 */
[----:B------:R0:W2:Y:S08]  /*05b0*/  MUFU.EX2 R11, R22 ;  /* 0x00000016000b7308 */ /* 0x0000b00000000800 */
[----:B------:R4:W5:Y:S01]  /*05c0*/  MUFU.EX2 R2, R23 ;  /* 0x0000001700027308 */ /* 0x0009620000000800 */
[----:B0-----:R-:W-:Y:S01]  /*05d0*/  FMUL.FTZ R22, R19, 1.4426950216293334961 ;  /* 0x3fb8aa3b13167820 */ /* 0x001fe20000410000 */
[----:B------:R-:W-:-:S06]  /*05e0*/  FADD.FTZ R19, R5, -R17 ;  /* 0x8000001105137221 */ /* 0x000fcc0000010000 */
[----:B------:R0:W5:Y:S01]  /*05f0*/  MUFU.EX2 R10, R20 ;  /* 0x00000014000a7308 */ /* 0x0001620000000800 */
[----:B----4-:R-:W-:Y:S01]  /*0600*/  FMUL.FTZ R23, R19, 1.4426950216293334961 ;  /* 0x3fb8aa3b13177820 */ /* 0x010fe20000410000 */
[----:B------:R-:W-:-:S04]  /*0610*/  FADD.FTZ R19, R13, -R17 ;  /* 0x800000110d137221 */ /* 0x000fc80000010000 */
[----:B------:R-:W-:Y:S01]  /*0620*/  FMUL.FTZ R25, R19, 1.4426950216293334961 ;  /* 0x3fb8aa3b13197820 */ /* 0x000fe20000410000 */
[----:B-1----:R-:W-:Y:S01]  /*0630*/  FADD.FTZ R19, RZ, R18 ;  /* 0x00000012ff137221 */ /* 0x002fe20000010000 */
[----:B------:R1:W4:Y:S03]  /*0640*/  MUFU.EX2 R3, R21 ;  /* 0x0000001500037308 */ /* 0x0003260000000800 */
[----:B0-----:R-:W-:-:S04]  /*0650*/  FADD.FTZ R20, R19, R4 ;  /* 0x0000000413147221 */ /* 0x001fc80000010000 */
[----:B--2---:R-:W-:Y:S01]  /*0660*/  FADD.FTZ R19, R20, R11 ;  /* 0x0000000b14137221 */ /* 0x004fe20000010000 */
[----:B------:R-:W0:Y:S01]  /*0670*/  MUFU.EX2 R16, R24 ;  /* 0x0000001800107308 */ /* 0x000e220000000800 */
[--C-:B------:R-:W-:Y:S01]  /*0680*/  FADD.FTZ R20, R14, -R17.reuse ;  /* 0x800000110e147221 */ /* 0x100fe20000010000 */
[----:B-1----:R-:W-:Y:S01]  /*0690*/  FADD.FTZ R21, R6, -R17 ;  /* 0x8000001106157221 */ /* 0x002fe20000010000 */
[----:B-----5:R-:W-:-:S03]  /*06a0*/  FADD.FTZ R19, R19, R2 ;  /* 0x0000000213137221 */ /* 0x020fc60000010000 */
[----:B------:R-:W-:Y:S02]  /*06b0*/  FMUL.FTZ R21, R21, 1.4426950216293334961 ;  /* 0x3fb8aa3b15157820 */ /* 0x000fe40000410000 */
[----:B------:R1:W2:Y:S08]  /*06c0*/  MUFU.EX2 R5, R22 ;  /* 0x0000001600057308 */ /* 0x0002b00000000800 */
[----:B------:R5:W2:Y:S01]  /*06d0*/  MUFU.EX2 R13, R23 ;  /* 0x00000017000d7308 */ /* 0x000aa20000000800 */
[----:B-1----:R-:W-:Y:S01]  /*06e0*/  FMUL.FTZ R22, R20, 1.4426950216293334961 ;  /* 0x3fb8aa3b14167820 */ /* 0x002fe20000410000 */
[----:B------:R-:W-:-:S04]  /*06f0*/  FADD.FTZ R20, R19, R10 ;  /* 0x0000000a13147221 */ /* 0x000fc80000010000 */
[----:B----4-:R-:W-:Y:S02]  /*0700*/  FADD.FTZ R19, R20, R3 ;  /* 0x0000000314137221 */ /* 0x010fe40000010000 */
[----:B------:R-:W1:Y:S01]  /*0710*/  MUFU.EX2 R6, R25 ;  /* 0x0000001900067308 */ /* 0x000e620000000800 */
[----:B-----5:R-:W-:Y:S01]  /*0720*/  FADD.FTZ R23, R7, -R17 ;  /* 0x8000001107177221 */ /* 0x020fe20000010000 */
[----:B0-----:R-:W-:Y:S01]  /*0730*/  FADD.FTZ R20, R19, R16 ;  /* 0x0000001013147221 */ /* 0x001fe20000010000 */
[----:B------:R-:W-:Y:S02]  /*0740*/  FMUL.FTZ R19, R12, 1.4426950216293334961 ;  /* 0x3fb8aa3b0c137820 */ /* 0x000fe40000410000 */
[----:B------:R-:W-:Y:S01]  /*0750*/  FMUL.FTZ R23, R23, 1.4426950216293334961 ;  /* 0x3fb8aa3b17177820 */ /* 0x000fe20000410000 */
[----:B--2---:R-:W-:Y:S02]  /*0760*/  FADD.FTZ R20, R20, R5 ;  /* 0x0000000514147221 */ /* 0x004fe40000010000 */
[----:B------:R-:W0:Y:S02]  /*0770*/  MUFU.EX2 R14, R21 ;  /* 0x00000015000e7308 */ /* 0x000e240000000800 */
[----:B------:R-:W-:-:S06]  /*0780*/  FADD.FTZ R17, R20, R13 ;  /* 0x0000000d14117221 */ /* 0x000fcc0000010000 */
[----:B------:R-:W2:Y:S01]  /*0790*/  MUFU.EX2 R7, R22 ;  /* 0x0000001600077308 */ /* 0x000ea20000000800 */
[----:B-1----:R-:W-:-:S07]  /*07a0*/  FADD.FTZ R17, R17, R6 ;  /* 0x0000000611117221 */ /* 0x002fce0000010000 */
[----:B------:R-:W1:Y:S01]  /*07b0*/  MUFU.EX2 R23, R23 ;  /* 0x0000001700177308 */ /* 0x000e620000000800 */
[----:B0-----:R-:W-:-:S07]  /*07c0*/  FADD.FTZ R12, R17, R14 ;  /* 0x0000000e110c7221 */ /* 0x001fce0000010000 */
[----:B------:R-:W0:Y:S01]  /*07d0*/  MUFU.EX2 R19, R19 ;  /* 0x0000001300137308 */ /* 0x000e220000000800 */
[----:B--2---:R-:W-:-:S04]  /*07e0*/  FADD.FTZ R12, R12, R7 ;  /* 0x000000070c0c7221 */ /* 0x004fc80000010000 */
[----:B-1----:R-:W-:-:S04]  /*07f0*/  FADD.FTZ R12, R12, R23 ;  /* 0x000000170c0c7221 */ /* 0x002fc80000010000 */
        /* <DEDUP_REMOVED lines=10> */
[----:B0-----:R-:W-:Y:S01]  /*08a0*/  FADD.FTZ R25, R22, R25 ;  /* 0x0000001916197221 */ /* 0x001fe20000010000 */
[----:B---3--:R-:W-:-:S05]  /*08b0*/  ISETP.EQ.OR P0, PT, R15, RZ, !P0 ;  /* 0x000000ff0f00720c */ /* 0x008fca0004702670 */
[----:B------:R-:W0:Y:S01]  /*08c0*/  MUFU.RCP R25, R25 ;  /* 0x0000001900197308 */ /* 0x000e220000001000 */
[----:B------:R-:W-:Y:S01]  /*08d0*/  P2R R42, PR, RZ, 0x1 ;  /* 0x00000001ff2a7803 */ /* 0x000fe20000000000 */
[-C--:B0-----:R-:W-:Y:S01]  /*08e0*/  FMUL.FTZ R18, R18, R25.reuse ;  /* 0x0000001912127220 */ /* 0x081fe20000410000 */
[-C--:B------:R-:W-:Y:S01]  /*08f0*/  FMUL.FTZ R4, R4, R25.reuse ;  /* 0x0000001904047220 */ /* 0x080fe20000410000 */
        /* <DEDUP_REMOVED lines=12> */
[----:B------:R-:W-:Y:S01]  /*09c0*/  FSETP.NE.FTZ.AND P0, PT, |R17|, +INF , PT ;  /* 0x7f8000001100780b */ /* 0x000fe20003f15200 */
[-C--:B------:R-:W-:Y:S01]  /*09d0*/  FMUL.FTZ R6, R6, R25.reuse ;  /* 0x0000001906067220 */ /* 0x080fe20000410000 */
[----:B------:R-:W-:Y:S01]  /*09e0*/  FSEL R10, R18, RZ, P2 ;  /* 0x000000ff120a7208 */ /* 0x000fe20001000000 */
[-C--:B------:R-:W-:Y:S01]  /*09f0*/  FMUL.FTZ R7, R7, R25.reuse ;  /* 0x0000001907077220 */ /* 0x080fe20000410000 */
[----:B------:R-:W-:Y:S01]  /*0a00*/  FSEL R11, R4, RZ, P3 ;  /* 0x000000ff040b7208 */ /* 0x000fe20001800000 */
[----:B------:R-:W-:Y:S01]  /*0a10*/  FMUL.FTZ R23, R19, R25 ;  /* 0x0000001913177220 */ /* 0x000fe20000410000 */
[----:B------:R-:W-:-:S02]  /*0a20*/  FSETP.NE.FTZ.AND P5, PT, |R2|, +INF , PT ;  /* 0x7f8000000200780b */ /* 0x000fc40003fb5200 */
[----:B------:R-:W-:Y:S02]  /*0a30*/  FSETP.NE.FTZ.AND P1, PT, |R3|, +INF , PT ;  /* 0x7f8000000300780b */ /* 0x000fe40003f35200 */
[----:B------:R-:W-:Y:S02]  /*0a40*/  FSETP.NE.FTZ.AND P2, PT, |R16|, +INF , PT ;  /* 0x7f8000001000780b */ /* 0x000fe40003f55200 */
[----:B------:R-:W-:Y:S02]  /*0a50*/  FSETP.NE.FTZ.AND P3, PT, |R5|, +INF , PT ;  /* 0x7f8000000500780b */ /* 0x000fe40003f75200 */
[----:B------:R-:W-:Y:S02]  /*0a60*/  FSEL R12, R12, RZ, P4 ;  /* 0x000000ff0c0c7208 */ /* 0x000fe40002000000 */
[----:B------:R-:W-:Y:S02]  /*0a70*/  FSETP.NE.FTZ.AND P4, PT, |R20|, +INF , PT ;  /* 0x7f8000001400780b */ /* 0x000fe40003f95200 */
[----:B------:R-:W-:-:S02]  /*0a80*/  FSEL R14, R17, RZ, P0 ;  /* 0x000000ff110e7208 */ /* 0x000fc40000000000 */
[----:B------:R-:W-:Y:S02]  /*0a90*/  FSEL R13, R2, RZ, P5 ;  /* 0x000000ff020d7208 */ /* 0x000fe40002800000 */
[----:B------:R-:W-:Y:S02]  /*0aa0*/  FSETP.NE.FTZ.AND P0, PT, |R21|, +INF , PT ;  /* 0x7f8000001500780b */ /* 0x000fe40003f15200 */
[----:B------:R-:W-:Y:S02]  /*0ab0*/  FSEL R15, R3, RZ, P1 ;  /* 0x000000ff030f7208 */ /* 0x000fe40000800000 */
[----:B------:R-:W-:Y:S02]  /*0ac0*/  FSEL R16, R16, RZ, P2 ;  /* 0x000000ff10107208 */ /* 0x000fe40001000000 */
[----:B------:R-:W-:Y:S02]  /*0ad0*/  FSEL R17, R5, RZ, P3 ;  /* 0x000000ff05117208 */ /* 0x000fe40001800000 */
[----:B------:R-:W-:-:S02]  /*0ae0*/  FSETP.NE.FTZ.AND P5, PT, |R6|, +INF , PT ;  /* 0x7f8000000600780b */ /* 0x000fc40003fb5200 */
[----:B------:R-:W-:Y:S02]  /*0af0*/  FSETP.NE.FTZ.AND P1, PT, |R7|, +INF , PT ;  /* 0x7f8000000700780b */ /* 0x000fe40003f35200 */
[----:B------:R-:W-:Y:S02]  /*0b00*/  FSETP.NE.FTZ.AND P2, PT, |R22|, +INF , PT ;  /* 0x7f8000001600780b */ /* 0x000fe40003f55200 */
[----:B------:R-:W-:Y:S02]  /*0b10*/  FSETP.NE.FTZ.AND P3, PT, |R23|, +INF , PT ;  /* 0x7f8000001700780b */ /* 0x000fe40003f75200 */
[----:B------:R-:W-:Y:S02]  /*0b20*/  FSEL R18, R20, RZ, P4 ;  /* 0x000000ff14127208 */ /* 0x000fe40002000000 */
[----:B------:R-:W-:Y:S02]  /*0b30*/  FSEL R20, R21, RZ, P0 ;  /* 0x000000ff15147208 */ /* 0x000fe40000000000 */
[----:B------:R-:W-:-:S02]  /*0b40*/  FSEL R19, R6, RZ, P5 ;  /* 0x000000ff06137208 */ /* 0x000fc40002800000 */
        /* <DEDUP_REMOVED lines=35> */
.L_x_1766:
        /* <DEDUP_REMOVED lines=14> */
.L_x_1767:
        /* <DEDUP_REMOVED lines=14> */
.L_x_1773:
        /* <DEDUP_REMOVED lines=144> */
.L_x_1770:
[----:B-123--:R-:W-:Y:S05]  /*1840*/  BSYNC.RECONVERGENT B0 ;  /* 0x0000000000007941 */ /* 0x00efea0003800200 */
.L_x_1769:
        /* <DEDUP_REMOVED lines=50> */
.L_x_1772:
[----:B------:R-:W-:Y:S05]  /*1b70*/  BSYNC.RECONVERGENT B0 ;  /* 0x0000000000007941 */ /* 0x000fea0003800200 */
.L_x_1771:
[----:B------:R-:W-:Y:S02]  /*1b80*/  VIADD R41, R41, UR11 ;  /* 0x0000000b29297c36 */ /* 0x000fe40008000000 */
[----:B------:R-:W-:Y:S01]  /*1b90*/  VIADD R39, R39, 0x1 ;  /* 0x0000000127277836 */ /* 0x000fe20000000000 */
[----:B------:R-:W-:Y:S06]  /*1ba0*/  @P0 BRA `(.L_x_1773) ;  /* 0xfffffff000e40947 */ /* 0x000fec000383ffff */
.L_x_1768:
        /* <DEDUP_REMOVED lines=22> */
.L_x_1775:
        /* <DEDUP_REMOVED lines=55> */
.L_x_1774:
        /* <DEDUP_REMOVED lines=34> */
.L_x_1776:
        /* <DEDUP_REMOVED lines=22> */
.L_x_1777:
[----:B------:R-:W-:Y:S05]  /*2400*/  @!P1 EXIT ;  /* 0x000000000000994d */ /* 0x000fea0003800000 */
[----:B01--4-:R-:W0:Y:S01]  /*2410*/  LDC.64 R4, c[0x0][0x390] ;  /* 0x0000e400ff047b82 */ /* 0x013e220000000a00 */
[----:B------:R1:W2:Y:S01]  /*2420*/  MUFU.RCP R11, R38 ;  /* 0x00000026000b7308 */ /* 0x0002a20000001000 */
[----:B------:R-:W-:Y:S02]  /*2430*/  IMAD.IADD R7, R0, 0x1, R7 ;  /* 0x0000000100077824 */ /* 0x000fe400078e0207 */
[----:B------:R-:W-:-:S07]  /*2440*/  IMAD.MOV R6, RZ, RZ, -R6 ;  /* 0x000000ffff067224 */ /* 0x000fce00078e0a06 */
.L_x_1778:
        /* <DEDUP_REMOVED lines=9> */
.L_x_1779:
        /* <DEDUP_REMOVED lines=10> */
.L_x_3874:


//--------------------- .text._ZN4vllm3moe10topkGatingILi12ELi384ELi4ELi4ELi32El13__nv_bfloat16LNS0_11ScoringFuncE0EEEvPKT5_PKbPfiPT4_PiiiibPKf --------------------------
	.section	.text._ZN4vllm3moe10topkGatingILi12ELi384ELi4ELi4ELi32El13__nv_bfloat16LNS0_11ScoringFuncE0EEEvPKT5_PKbPfiPT4_PiiiibPKf,"ax",@progbits
	.align	128
        .global         _ZN4vllm3moe10topkGatingILi12ELi384ELi4ELi4ELi32El13__nv_bfloat16LNS0_11ScoringFuncE0EEEvPKT5_PKbPfiPT4_PiiiibPKf
        .type           _ZN4vllm3moe10topkGatingILi12ELi384ELi4ELi4ELi32El13__nv_bfloat16LNS0_11ScoringFuncE0EEEvPKT5_PKbPfiPT4_PiiiibPKf,@function
        .size           _ZN4vllm3moe10topkGatingILi12ELi384ELi4ELi4ELi32El13__nv_bfloat16LNS0_11ScoringFuncE0EEEvPKT5_PKbPfiPT4_PiiiibPKf,(.L_x_3875 - _ZN4vllm3moe10topkGatingILi12ELi384ELi4ELi4ELi32El13__nv_bfloat16LNS0_11ScoringFuncE0EEEvPKT5_PKbPfiPT4_PiiiibPKf)
        .other          _ZN4vllm3moe10topkGatingILi12ELi384ELi4ELi4ELi32El13__nv_bfloat16LNS0_11ScoringFuncE0EEEvPKT5_PKbPfiPT4_PiiiibPKf,@"STO_CUDA_ENTRY STV_DEFAULT"
_ZN4vllm3moe10topkGatingILi12ELi384ELi4ELi4ELi32El13__nv_bfloat16LNS0_11ScoringFuncE0EEEvPKT5_PKbPfiPT4_PiiiibPKf:
.text._ZN4vllm3moe10topkGatingILi12ELi384ELi4ELi4ELi32El13__nv_bfloat16LNS0_11ScoringFuncE0EEEvPKT5_PKbPfiPT4_PiiiibPKf:
        /* <DEDUP_REMOVED lines=54> */
[----:B0-----:R-:W-:Y:S02]  /*0360*/  FMNMX.FTZ R20, R15, R18, !PT ;  /* 0x000000120f147209 */ /* 0x001fe40007810000 */
[----:B------:R-:W-:-:S03]  /*0370*/  @P0 IADD3 R18, P1, PT, R0, UR4, RZ ;  /* 0x0000000400120c10 */ /* 0x000fc6000ff3e0ff */
[----:B------:R-:W0:Y:S02]  /*0380*/  SHFL.BFLY PT, R19, R20, 0x4, 0x1f ;  /* 0x0c801f0014137f89 */ /* 0x000e2400000e0000 */
[----:B0-----:R-:W-:Y:S02]  /*0390*/  FMNMX.FTZ R21, R20, R19, !PT ;  /* 0x0000001314157209 */ /* 0x001fe40007810000 */
[----:B------:R-:W-:Y:S01]  /*03a0*/  @P0 LEA.HI.X.SX32 R19, R0, UR5, 0x1, P1 ;  /* 0x0000000500130c11 */ /* 0x000fe200088f0eff */
[----:B------:R-:W0:Y:S02]  /*03b0*/  LDCU.64 UR4, c[0x0][0x3c0] ;  /* 0x00007800ff0477ac */ /* 0x000e240008000a00 */
[----:B------:R-:W1:Y:S04]  /*03c0*/  SHFL.BFLY PT, R22, R21, 0x2, 0x1f ;  /* 0x0c401f0015167f89 */ /* 0x000e6800000e0000 */
[----:B------:R2:W3:Y:S01]  /*03d0*/  @P0 LDG.E.U8 R14, desc[UR6][R18.64] ;  /* 0x00000006120e0981 */ /* 0x0004e2000c1e1100 */
[----:B-1----:R-:W-:-:S05]  /*03e0*/  FMNMX.FTZ R22, R21, R22, !PT ;  /* 0x0000001615167209 */ /* 0x002fca0007810000 */
[----:B------:R-:W1:Y:S02]  /*03f0*/  SHFL.BFLY PT, R15, R22, 0x1, 0x1f ;  /* 0x0c201f00160f7f89 */ /* 0x000e6400000e0000 */
[----:B-1----:R-:W-:-:S05]  /*0400*/  FMNMX.FTZ R15, R22, R15, !PT ;  /* 0x0000000f160f7209 */ /* 0x002fca0007810000 */
[--C-:B------:R-:W-:Y:S01]  /*0410*/  FADD.FTZ R16, R16, -R15.reuse ;  /* 0x8000000f10107221 */ /* 0x100fe20000010000 */
[----:B------:R-:W-:-:S03]  /*0420*/  FADD.FTZ R17, R17, -R15 ;  /* 0x8000000f11117221 */ /* 0x000fc60000010000 */
[----:B------:R-:W-:Y:S01]  /*0430*/  FMUL.FTZ R16, R16, 1.4426950216293334961 ;  /* 0x3fb8aa3b10107820 */ /* 0x000fe20000410000 */
[----:B------:R-:W-:Y:S01]  /*0440*/  FMUL.FTZ R17, R17, 1.4426950216293334961 ;  /* 0x3fb8aa3b11117820 */ /* 0x000fe20000410000 */
[----:B------:R-:W-:-:S03]  /*0450*/  FADD.FTZ R20, R4, -R15 ;  /* 0x8000000f04147221 */ /* 0x000fc60000010000 */
[----:B------:R1:W-:Y:S01]  /*0460*/  MUFU.EX2 R4, R17 ;  /* 0x0000001100047308 */ /* 0x0003e20000000800 */
[----:B------:R-:W-:Y:S01]  /*0470*/  FMUL.FTZ R20, R20, 1.4426950216293334961 ;  /* 0x3fb8aa3b14147820 */ /* 0x000fe20000410000 */
[----:B--2---:R-:W-:-:S06]  /*0480*/  FADD.FTZ R18, R10, -R15 ;  /* 0x8000000f0a127221 */ /* 0x004fcc0000010000 */
[----:B------:R-:W2:Y:S01]  /*0490*/  MUFU.EX2 R16, R16 ;  /* 0x0000001000107308 */ /* 0x000ea20000000800 */
[--C-:B-1----:R-:W-:Y:S01]  /*04a0*/  FADD.FTZ R17, R6, -R15.reuse ;  /* 0x8000000f06117221 */ /* 0x102fe20000010000 */
[----:B------:R-:W-:Y:S01]  /*04b0*/  FMUL.FTZ R18, R18, 1.4426950216293334961 ;  /* 0x3fb8aa3b12127820 */ /* 0x000fe20000410000 */
[--C-:B------:R-:W-:Y:S02]  /*04c0*/  FADD.FTZ R19, R5, -R15.reuse ;  /* 0x8000000f05137221 */ /* 0x100fe40000010000 */
[----:B------:R-:W-:Y:S01]  /*04d0*/  FMUL.FTZ R22, R17, 1.4426950216293334961 ;  /* 0x3fb8aa3b11167820 */ /* 0x000fe20000410000 */
[--C-:B------:R-:W-:Y:S02]  /*04e0*/  FADD.FTZ R17, R12, -R15.reuse ;  /* 0x8000000f0c117221 */ /* 0x100fe40000010000 */
[----:B------:R1:W4:Y:S01]  /*04f0*/  MUFU.EX2 R10, R20 ;  /* 0x00000014000a7308 */ /* 0x0003220000000800 */
[----:B------:R-:W-:Y:S01]  /*0500*/  FMUL.FTZ R19, R19, 1.4426950216293334961 ;  /* 0x3fb8aa3b13137820 */ /* 0x000fe20000410000 */
[----:B------:R-:W-:-:S06]  /*0510*/  FADD.FTZ R21, R9, -R15 ;  /* 0x8000000f09157221 */ /* 0x000fcc0000010000 */
[----:B------:R5:W0:Y:S01]  /*0520*/  MUFU.EX2 R5, R18 ;  /* 0x0000001200057308 */ /* 0x000a220000000800 */
[----:B-1----:R-:W-:Y:S01]  /*0530*/  FMUL.FTZ R20, R17, 1.4426950216293334961 ;  /* 0x3fb8aa3b11147820 */ /* 0x002fe20000410000 */
[----:B------:R-:W-:Y:S01]  /*0540*/  FADD.FTZ R17, R7, -R15 ;  /* 0x8000000f07117221 */ /* 0x000fe20000010000 */
[----:B------:R-:W-:-:S03]  /*0550*/  FMUL.FTZ R21, R21, 1.4426950216293334961 ;  /* 0x3fb8aa3b15157820 */ /* 0x000fc60000410000 */
[----:B------:R-:W-:Y:S01]  /*0560*/  FMUL.FTZ R23, R17, 1.4426950216293334961 ;  /* 0x3fb8aa3b11177820 */ /* 0x000fe20000410000 */
[----:B--2---:R-:W-:Y:S01]  /*0570*/  FADD.FTZ R17, RZ, R16 ;  /* 0x00000010ff117221 */ /* 0x004fe20000010000 */
[----:B------:R1:W2:Y:S01]  /*0580*/  MUFU.EX2 R9, R19 ;  /* 0x0000001300097308 */ /* 0x0002a20000000800 */
[----:B-----5:R-:W-:Y:S02]  /*0590*/  FADD.FTZ R18, R11, -R15 ;  /* 0x8000000f0b127221 */ /* 0x020fe40000010000 */
[----:B------:R-:W-:-:S05]  /*05a0*/  FADD.FTZ R17, R17, R4 ;  /* 0x0000000411117221 */ /* 0x000fca0000010000 */
[----:B------:R5:W2:Y:S01]  /*05b0*/  MUFU.EX2 R6, R21 ;  /* 0x0000001500067308 */ /* 0x000aa20000000800 */
[----:B-1----:R-:W-:Y:S01]  /*05c0*/  FMUL.FTZ R19, R18, 1.4426950216293334961 ;  /* 0x3fb8aa3b12137820 */ /* 0x002fe20000410000 */
[----:B----4-:R-:W-:Y:S01]  /*05d0*/  FADD.FTZ R18, R17, R10 ;  /* 0x0000000a11127221 */ /* 0x010fe20000010000 */
[----:B------:R-:W-:-:S05]  /*05e0*/  FADD.FTZ R17, R8, -R15 ;  /* 0x8000000f08117221 */ /* 0x000fca0000010000 */
[----:B------:R-:W1:Y:S01]  /*05f0*/  MUFU.EX2 R12, R22 ;  /* 0x00000016000c7308 */ /* 0x000e620000000800 */
[----:B0-----:R-:W-:Y:S01]  /*0600*/  FADD.FTZ R18, R18, R5 ;  /* 0x0000000512127221 */ /* 0x001fe20000010000 */
[----:B------:R-:W-:-:S06]  /*0610*/  FADD.FTZ R15, R13, -R15 ;  /* 0x8000000f0d0f7221 */ /* 0x000fcc0000010000 */
[----:B------:R0:W4:Y:S01]  /*0620*/  MUFU.EX2 R7, R20 ;  /* 0x0000001400077308 */ /* 0x0001220000000800 */
[----:B-----5:R-:W-:-:S07]  /*0630*/  FMUL.FTZ R21, R15, 1.4426950216293334961 ;  /* 0x3fb8aa3b0f157820 */ /* 0x020fce0000410000 */
[----:B------:R-:W5:Y:S01]  /*0640*/  MUFU.EX2 R11, R23 ;  /* 0x00000017000b7308 */ /* 0x000f620000000800 */
[----:B0-----:R-:W-:Y:S01]  /*0650*/  FMUL.FTZ R20, R17, 1.4426950216293334961 ;  /* 0x3fb8aa3b11147820 */ /* 0x001fe20000410000 */
[----:B--2---:R-:W-:-:S04]  /*0660*/  FADD.FTZ R17, R18, R9 ;  /* 0x0000000912117221 */ /* 0x004fc80000010000 */
[----:B------:R-:W-:Y:S02]  /*0670*/  FADD.FTZ R17, R17, R6 ;  /* 0x0000000611117221 */ /* 0x000fe40000010000 */
[----:B------:R-:W0:Y:S02]  /*0680*/  MUFU.EX2 R8, R19 ;  /* 0x0000001300087308 */ /* 0x000e240000000800 */
[----:B-1----:R-:W-:-:S06]  /*0690*/  FADD.FTZ R18, R17, R12 ;  /* 0x0000000c11127221 */ /* 0x002fcc0000010000 */
[----:B------:R-:W1:Y:S01]  /*06a0*/  MUFU.EX2 R13, R20 ;  /* 0x00000014000d7308 */ /* 0x000e620000000800 */
[----:B----4-:R-:W-:-:S07]  /*06b0*/  FADD.FTZ R18, R18, R7 ;  /* 0x0000000712127221 */ /* 0x010fce0000010000 */
[----:B------:R-:W2:Y:S01]  /*06c0*/  MUFU.EX2 R21, R21 ;  /* 0x0000001500157308 */ /* 0x000ea20000000800 */
[----:B-----5:R-:W-:-:S04]  /*06d0*/  FADD.FTZ R15, R18, R11 ;  /* 0x0000000b120f7221 */ /* 0x020fc80000010000 */
[----:B0-----:R-:W-:-:S04]  /*06e0*/  FADD.FTZ R18, R15, R8 ;  /* 0x000000080f127221 */ /* 0x001fc80000010000 */
[----:B-1----:R-:W-:-:S04]  /*06f0*/  FADD.FTZ R18, R18, R13 ;  /* 0x0000000d12127221 */ /* 0x002fc80000010000 */
[----:B--2---:R-:W-:-:S05]  /*0700*/  FADD.FTZ R18, R18, R21 ;  /* 0x0000001512127221 */ /* 0x004fca0000010000 */
        /* <DEDUP_REMOVED lines=8> */
[----:B------:R-:W0:Y:S01]  /*0790*/  SHFL.BFLY PT, R19, R22, 0x1, 0x1f ;  /* 0x0c201f0016137f89 */ /* 0x000e2200000e0000 */
[----:B------:R-:W-:Y:S01]  /*07a0*/  UISETP.NE.U32.AND UP0, UPT, UR4, URZ, UPT ;  /* 0x000000ff0400728c */ /* 0x000fe2000bf05070 */
[----:B0-----:R-:W-:-:S06]  /*07b0*/  FADD.FTZ R19, R22, R19 ;  /* 0x0000001316137221 */ /* 0x001fcc0000010000 */
[----:B------:R-:W0:Y:S01]  /*07c0*/  MUFU.RCP R19, R19 ;  /* 0x0000001300137308 */ /* 0x000e220000001000 */
[----:B---3--:R-:W-:Y:S01]  /*07d0*/  ISETP.EQ.OR P0, PT, R14, RZ, !P0 ;  /* 0x000000ff0e00720c */ /* 0x008fe20004702670 */
[----:B------:R-:W-:-:S03]  /*07e0*/  UISETP.NE.AND.EX UP0, UPT, UR5, URZ, UPT, UP0 ;  /* 0x000000ff0500728c */ /* 0x000fc6000bf05300 */
        /* <DEDUP_REMOVED lines=13> */
[----:B------:R-:W-:Y:S01]  /*08c0*/  FMUL.FTZ R19, R21, R19 ;  /* 0x0000001315137220 */ /* 0x000fe20000410000 */
[----:B------:R-:W-:-:S02]  /*08d0*/  FSETP.NE.FTZ.AND P1, PT, |R9|, +INF , PT ;  /* 0x7f8000000900780b */ /* 0x000fc40003f35200 */
[----:B------:R-:W-:Y:S02]  /*08e0*/  FSETP.NE.FTZ.AND P4, PT, |R15|, +INF , PT ;  /* 0x7f8000000f00780b */ /* 0x000fe40003f95200 */
[----:B------:R-:W-:Y:S02]  /*08f0*/  FSETP.NE.FTZ.AND P5, PT, |R10|, +INF , PT ;  /* 0x7f8000000a00780b */ /* 0x000fe40003fb5200 */
[----:B------:R-:W-:Y:S02]  /*0900*/  FSETP.NE.FTZ.AND P0, PT, |R18|, +INF , PT ;  /* 0x7f8000001200780b */ /* 0x000fe40003f15200 */
[----:B------:R-:W-:Y:S02]  /*0910*/  FSETP.NE.FTZ.AND P2, PT, |R17|, +INF , PT ;  /* 0x7f8000001100780b */ /* 0x000fe40003f55200 */
[----:B------:R-:W-:Y:S02]  /*0920*/  FSEL R4, R16, RZ, P3 ;  /* 0x000000ff10047208 */ /* 0x000fe40001800000 */
[----:B------:R-:W-:-:S02]  /*0930*/  FSEL R8, R9, RZ, P1 ;  /* 0x000000ff09087208 */ /* 0x000fc40000800000 */
[----:B------:R-:W-:Y:S02]  /*0940*/  FSETP.NE.FTZ.AND P3, PT, |R12|, +INF , PT ;  /* 0x7f8000000c00780b */ /* 0x000fe40003f75200 */
[----:B------:R-:W-:Y:S02]  /*0950*/  FSEL R5, R15, RZ, P4 ;  /* 0x000000ff0f057208 */ /* 0x000fe40002000000 */
[----:B------:R-:W-:Y:S02]  /*0960*/  FSEL R6, R10, RZ, P5 ;  /* 0x000000ff0a067208 */ /* 0x000fe40002800000 */
[----:B------:R-:W-:Y:S02]  /*0970*/  FSEL R7, R18, RZ, P0 ;  /* 0x000000ff12077208 */ /* 0x000fe40000000000 */
[----:B------:R-:W-:Y:S02]  /*0980*/  FSEL R9, R17, RZ, P2 ;  /* 0x000000ff11097208 */ /* 0x000fe40001000000 */
[----:B------:R-:W-:-:S02]  /*0990*/  FSETP.NE.FTZ.AND P4, PT, |R20|, +INF , PT ;  /* 0x7f8000001400780b */ /* 0x000fc40003f95200 */
[----:B------:R-:W-:Y:S02]  /*09a0*/  FSETP.NE.FTZ.AND P5, PT, |R22|, +INF , PT ;  /* 0x7f8000001600780b */ /* 0x000fe40003fb5200 */
[----:B------:R-:W-:Y:S02]  /*09b0*/  FSETP.NE.FTZ.AND P0, PT, |R23|, +INF , PT ;  /* 0x7f8000001700780b */ /* 0x000fe40003f15200 */
[----:B------:R-:W-:Y:S02]  /*09c0*/  FSETP.NE.FTZ.AND P1, PT, |R24|, +INF , PT ;  /* 0x7f8000001800780b */ /* 0x000fe40003f35200 */
[----:B------:R-:W-:Y:S02]  /*09d0*/  FSETP.NE.FTZ.AND P2, PT, |R19|, +INF , PT ;  /* 0x7f8000001300780b */ /* 0x000fe40003f55200 */
[----:B------:R-:W-:Y:S02]  /*09e0*/  FSEL R10, R12, RZ, P3 ;  /* 0x000000ff0c0a7208 */ /* 0x000fe40001800000 */
[----:B------:R-:W-:-:S02]  /*09f0*/  LOP3.LUT R3, R3, 0x1f, RZ, 0xc0, !PT ;  /* 0x0000001f03037812 */ /* 0x000fc400078ec0ff */
        /* <DEDUP_REMOVED lines=33> */
.L_x_1780:
        /* <DEDUP_REMOVED lines=12> */
.L_x_1781:
        /* <DEDUP_REMOVED lines=14> */
.L_x_1787:
        /* <DEDUP_REMOVED lines=133> */
.L_x_1784:
[----:B-123--:R-:W-:Y:S05]  /*1600*/  BSYNC.RECONVERGENT B0 ;  /* 0x0000000000007941 */ /* 0x00efea0003800200 */
.L_x_1783:
        /* <DEDUP_REMOVED lines=46> */
.L_x_1786:
[----:B------:R-:W-:Y:S05]  /*18f0*/  BSYNC.RECONVERGENT B0 ;  /* 0x0000000000007941 */ /* 0x000fea0003800200 */
.L_x_1785:
[----:B------:R-:W-:Y:S02]  /*1900*/  VIADD R37, R37, UR11 ;  /* 0x0000000b25257c36 */ /* 0x000fe40008000000 */
[----:B------:R-:W-:Y:S01]  /*1910*/  VIADD R35, R35, 0x1 ;  /* 0x0000000123237836 */ /* 0x000fe20000000000 */
[----:B------:R-:W-:Y:S06]  /*1920*/  @P0 BRA `(.L_x_1787) ;  /* 0xfffffff400200947 */ /* 0x000fec000383ffff */
.L_x_1782:
        /* <DEDUP_REMOVED lines=22> */
.L_x_1789:
        /* <DEDUP_REMOVED lines=55> */
.L_x_1788:
        /* <DEDUP_REMOVED lines=34> */
.L_x_1790:
        /* <DEDUP_REMOVED lines=22> */
.L_x_1791:
[----:B------:R-:W-:Y:S05]  /*2180*/  @!P1 EXIT ;  /* 0x000000000000994d */ /* 0x000fea0003800000 */
[----:B01----:R-:W0:Y:S01]  /*2190*/  LDC.64 R6, c[0x0][0x390] ;  /* 0x0000e400ff067b82 */ /* 0x003e220000000a00 */
[----:B----4-:R1:W2:Y:S01]  /*21a0*/  MUFU.RCP R11, R34 ;  /* 0x00000022000b7308 */ /* 0x0102a20000001000 */
[----:B------:R-:W-:Y:S02]  /*21b0*/  IMAD.IADD R5, R0, 0x1, R5 ;  /* 0x0000000100057824 */ /* 0x000fe400078e0205 */
[----:B------:R-:W-:-:S07]  /*21c0*/  IMAD.MOV R21, RZ, RZ, -R21 ;  /* 0x000000ffff157224 */ /* 0x000fce00078e0a15 */
.L_x_1792:
        /* <DEDUP_REMOVED lines=9> */
.L_x_1793:
        /* <DEDUP_REMOVED lines=10> */
.L_x_3875:


//--------------------- .text._ZN4vllm3moe10topkGatingILi10ELi320ELi4ELi4ELi32El13__nv_bfloat16LNS0_11ScoringFuncE0EEEvPKT5_PKbPfiPT4_PiiiibPKf --------------------------
	.section	.text._ZN4vllm3moe10topkGatingILi10ELi320ELi4ELi4ELi32El13__nv_bfloat16LNS0_11ScoringFuncE0EEEvPKT5_PKbPfiPT4_PiiiibPKf,"ax",@progbits
	.align	128
        .global         _ZN4vllm3moe10topkGatingILi10ELi320ELi4ELi4ELi32El13__nv_bfloat16LNS0_11ScoringFuncE0EEEvPKT5_PKbPfiPT4_PiiiibPKf
        .type           _ZN4vllm3moe10topkGatingILi10ELi320ELi4ELi4ELi32El13__nv_bfloat16LNS0_11ScoringFuncE0EEEvPKT5_PKbPfiPT4_PiiiibPKf,@function
        .size           _ZN4vllm3moe10topkGatingILi10ELi320ELi4ELi4ELi32El13__nv_bfloat16LNS0_11ScoringFuncE0EEEvPKT5_PKbPfiPT4_PiiiibPKf,(.L_x_3876 - _ZN4vllm3moe10topkGatingILi10ELi320ELi4ELi4ELi32El13__nv_bfloat16LNS0_11ScoringFuncE0EEEvPKT5_PKbPfiPT4_PiiiibPKf)
        .other          _ZN4vllm3moe10topkGatingILi10ELi320ELi4ELi4ELi32El13__nv_bfloat16LNS0_11ScoringFuncE0EEEvPKT5_PKbPfiPT4_PiiiibPKf,@"STO_CUDA_ENTRY STV_DEFAULT"
_ZN4vllm3moe10topkGatingILi10ELi320ELi4ELi4ELi32El13__nv_bfloat16LNS0_11ScoringFuncE0EEEvPKT5_PKbPfiPT4_PiiiibPKf:
.text._ZN4vllm3moe10topkGatingILi10ELi320ELi4ELi4ELi32El13__nv_bfloat16LNS0_11ScoringFuncE0EEEvPKT5_PKbPfiPT4_PiiiibPKf:
        /* <DEDUP_REMOVED lines=42> */
[----:B------:R-:W-:-:S02]  /*02a0*/  FMNMX3.FTZ R10, R10, R6, R3, !PT ;  /* 0x000000060a0a7276 */ /* 0x000fc40007810003 */
[----:B------:R-:W-:Y:S01]  /*02b0*/  @P0 IADD3 R14, P1, PT, R0, UR4, RZ ;  /* 0x00000004000e0c10 */ /* 0x000fe2000ff3e0ff */
        /* <DEDUP_REMOVED lines=8> */
[----:B0-----:R-:W-:Y:S02]  /*0340*/  FMNMX.FTZ R19, R18, R15, !PT ;  /* 0x0000000f12137209 */ /* 0x001fe40007810000 */
[----:B------:R-:W-:Y:S01]  /*0350*/  @P0 LEA.HI.X.SX32 R15, R0, UR5, 0x1, P1 ;  /* 0x00000005000f0c11 */ /* 0x000fe200088f0eff */
[----:B------:R-:W0:Y:S02]  /*0360*/  LDCU.64 UR4, c[0x0][0x3c0] ;  /* 0x00007800ff0477ac */ /* 0x000e240008000a00 */
[----:B------:R-:W1:Y:S04]  /*0370*/  SHFL.BFLY PT, R20, R19, 0x2, 0x1f ;  /* 0x0c401f0013147f89 */ /* 0x000e6800000e0000 */
[----:B------:R2:W3:Y:S01]  /*0380*/  @P0 LDG.E.U8 R10, desc[UR6][R14.64] ;  /* 0x000000060e0a0981 */ /* 0x0004e2000c1e1100 */
[----:B------:R-:W-:Y:S01]  /*0390*/  LOP3.LUT R9, R9, 0x1f, RZ, 0xc0, !PT ;  /* 0x0000001f09097812 */ /* 0x000fe200078ec0ff */
[----:B0-----:R-:W-:-:S04]  /*03a0*/  UISETP.NE.U32.AND UP0, UPT, UR4, URZ, UPT ;  /* 0x000000ff0400728c */ /* 0x001fc8000bf05070 */
[----:B------:R-:W-:Y:S01]  /*03b0*/  UISETP.NE.AND.EX UP0, UPT, UR5, URZ, UPT, UP0 ;  /* 0x000000ff0500728c */ /* 0x000fe2000bf05300 */
[----:B-1----:R-:W-:-:S05]  /*03c0*/  FMNMX.FTZ R20, R19, R20, !PT ;  /* 0x0000001413147209 */ /* 0x002fca0007810000 */
[----:B------:R-:W0:Y:S02]  /*03d0*/  SHFL.BFLY PT, R21, R20, 0x1, 0x1f ;  /* 0x0c201f0014157f89 */ /* 0x000e2400000e0000 */
[----:B0-----:R-:W-:-:S05]  /*03e0*/  FMNMX.FTZ R16, R20, R21, !PT ;  /* 0x0000001514107209 */ /* 0x001fca0007810000 */
[--C-:B------:R-:W-:Y:S01]  /*03f0*/  FADD.FTZ R11, R11, -R16.reuse ;  /* 0x800000100b0b7221 */ /* 0x100fe20000010000 */
[--C-:B------:R-:W-:Y:S01]  /*0400*/  FADD.FTZ R12, R12, -R16.reuse ;  /* 0x800000100c0c7221 */ /* 0x100fe20000010000 */
[--C-:B------:R-:W-:Y:S01]  /*0410*/  FADD.FTZ R13, R13, -R16.reuse ;  /* 0x800000100d0d7221 */ /* 0x100fe20000010000 */
[--C-:B--2---:R-:W-:Y:S01]  /*0420*/  FADD.FTZ R15, R6, -R16.reuse ;  /* 0x80000010060f7221 */ /* 0x104fe20000010000 */
[----:B------:R-:W-:Y:S01]  /*0430*/  FMUL.FTZ R11, R11, 1.4426950216293334961 ;  /* 0x3fb8aa3b0b0b7820 */ /* 0x000fe20000410000 */
[----:B------:R-:W-:Y:S01]  /*0440*/  FMUL.FTZ R12, R12, 1.4426950216293334961 ;  /* 0x3fb8aa3b0c0c7820 */ /* 0x000fe20000410000 */
[----:B------:R-:W-:Y:S01]  /*0450*/  FMUL.FTZ R13, R13, 1.4426950216293334961 ;  /* 0x3fb8aa3b0d0d7820 */ /* 0x000fe20000410000 */
[--C-:B------:R-:W-:Y:S01]  /*0460*/  FADD.FTZ R17, R17, -R16.reuse ;  /* 0x8000001011117221 */ /* 0x100fe20000010000 */
[----:B------:R-:W-:Y:S01]  /*0470*/  FMUL.FTZ R18, R15, 1.4426950216293334961 ;  /* 0x3fb8aa3b0f127820 */ /* 0x000fe20000410000 */
[--C-:B------:R-:W-:Y:S01]  /*0480*/  FADD.FTZ R15, R3, -R16.reuse ;  /* 0x80000010030f7221 */ /* 0x100fe20000010000 */
[----:B------:R-:W0:Y:S01]  /*0490*/  MUFU.EX2 R11, R11 ;  /* 0x0000000b000b7308 */ /* 0x000e220000000800 */
[----:B------:R-:W-:Y:S01]  /*04a0*/  FMUL.FTZ R17, R17, 1.4426950216293334961 ;  /* 0x3fb8aa3b11117820 */ /* 0x000fe20000410000 */
[--C-:B------:R-:W-:Y:S01]  /*04b0*/  FADD.FTZ R14, R2, -R16.reuse ;  /* 0x80000010020e7221 */ /* 0x100fe20000010000 */
[----:B------:R-:W-:Y:S01]  /*04c0*/  FMUL.FTZ R19, R15, 1.4426950216293334961 ;  /* 0x3fb8aa3b0f137820 */ /* 0x000fe20000410000 */
[--C-:B------:R-:W-:Y:S01]  /*04d0*/  FADD.FTZ R15, R7, -R16.reuse ;  /* 0x80000010070f7221 */ /* 0x100fe20000010000 */
[----:B------:R-:W-:Y:S01]  /*04e0*/  FADD.FTZ R5, R5, -R16 ;  /* 0x8000001005057221 */ /* 0x000fe20000010000 */
[----:B------:R-:W-:-:S02]  /*04f0*/  FMUL.FTZ R14, R14, 1.4426950216293334961 ;  /* 0x3fb8aa3b0e0e7820 */ /* 0x000fc40000410000 */
[----:B------:R-:W1:Y:S01]  /*0500*/  MUFU.EX2 R12, R12 ;  /* 0x0000000c000c7308 */ /* 0x000e620000000800 */
[----:B------:R-:W-:-:S07]  /*0510*/  FMUL.FTZ R20, R15, 1.4426950216293334961 ;  /* 0x3fb8aa3b0f147820 */ /* 0x000fce0000410000 */
[----:B------:R-:W2:Y:S01]  /*0520*/  MUFU.EX2 R13, R13 ;  /* 0x0000000d000d7308 */ /* 0x000ea20000000800 */
[----:B0-----:R-:W-:-:S07]  /*0530*/  FADD.FTZ R15, RZ, R11 ;  /* 0x0000000bff0f7221 */ /* 0x001fce0000010000 */
[----:B------:R0:W4:Y:S08]  /*0540*/  MUFU.EX2 R2, R17 ;  /* 0x0000001100027308 */ /* 0x0001300000000800 */
[----:B------:R1:W5:Y:S01]  /*0550*/  MUFU.EX2 R6, R14 ;  /* 0x0000000e00067308 */ /* 0x0003620000000800 */
[----:B0-----:R-:W-:-:S04]  /*0560*/  FADD.FTZ R17, R4, -R16 ;  /* 0x8000001004117221 */ /* 0x001fc80000010000 */
[----:B------:R-:W-:-:S03]  /*0570*/  FMUL.FTZ R17, R17, 1.4426950216293334961 ;  /* 0x3fb8aa3b11117820 */ /* 0x000fc60000410000 */
[----:B------:R0:W5:Y:S01]  /*0580*/  MUFU.EX2 R3, R18 ;  /* 0x0000001200037308 */ /* 0x0001620000000800 */
[----:B-1----:R-:W-:-:S04]  /*0590*/  FADD.FTZ R14, R15, R12 ;  /* 0x0000000c0f0e7221 */ /* 0x002fc80000010000 */
[----:B--2---:R-:W-:-:S03]  /*05a0*/  FADD.FTZ R15, R14, R13 ;  /* 0x0000000d0e0f7221 */ /* 0x004fc60000010000 */
[----:B------:R-:W1:Y:S01]  /*05b0*/  MUFU.EX2 R7, R19 ;  /* 0x0000001300077308 */ /* 0x000e620000000800 */
[----:B----4-:R-:W-:Y:S01]  /*05c0*/  FADD.FTZ R15, R15, R2 ;  /* 0x000000020f0f7221 */ /* 0x010fe20000010000 */
[----:B0-----:R-:W-:-:S03]  /*05d0*/  FMUL.FTZ R18, R5, 1.4426950216293334961 ;  /* 0x3fb8aa3b05127820 */ /* 0x001fc60000410000 */
[----:B-----5:R-:W-:-:S03]  /*05e0*/  FADD.FTZ R14, R15, R6 ;  /* 0x000000060f0e7221 */ /* 0x020fc60000010000 */
[----:B------:R-:W0:Y:S01]  /*05f0*/  MUFU.EX2 R4, R20 ;  /* 0x0000001400047308 */ /* 0x000e220000000800 */
[----:B------:R-:W-:-:S07]  /*0600*/  FADD.FTZ R14, R14, R3 ;  /* 0x000000030e0e7221 */ /* 0x000fce0000010000 */
[----:B------:R-:W2:Y:S01]  /*0610*/  MUFU.EX2 R16, R17 ;  /* 0x0000001100107308 */ /* 0x000ea20000000800 */
[----:B-1----:R-:W-:-:S07]  /*0620*/  FADD.FTZ R5, R14, R7 ;  /* 0x000000070e057221 */ /* 0x002fce0000010000 */
[----:B------:R-:W1:Y:S01]  /*0630*/  MUFU.EX2 R18, R18 ;  /* 0x0000001200127308 */ /* 0x000e620000000800 */
[----:B0-----:R-:W-:-:S04]  /*0640*/  FADD.FTZ R5, R5, R4 ;  /* 0x0000000405057221 */ /* 0x001fc80000010000 */
[----:B--2---:R-:W-:-:S04]  /*0650*/  FADD.FTZ R5, R5, R16 ;  /* 0x0000001005057221 */ /* 0x004fc80000010000 */
[----:B-1----:R-:W-:-:S05]  /*0660*/  FADD.FTZ R5, R5, R18 ;  /* 0x0000001205057221 */ /* 0x002fca0000010000 */
        /* <DEDUP_REMOVED lines=10> */
[----:B---3--:R-:W-:-:S03]  /*0710*/  ISETP.EQ.OR P0, PT, R10, RZ, !P0 ;  /* 0x000000ff0a00720c */ /* 0x008fc60004702670 */
[----:B------:R-:W0:Y:S01]  /*0720*/  MUFU.RCP R5, R22 ;  /* 0x0000001600057308 */ /* 0x000e220000001000 */
[----:B------:R-:W-:Y:S01]  /*0730*/  P2R R34, PR, RZ, 0x1 ;  /* 0x00000001ff227803 */ /* 0x000fe20000000000 */
[-C--:B0-----:R-:W-:Y:S01]  /*0740*/  FMUL.FTZ R11, R11, R5.reuse ;  /* 0x000000050b0b7220 */ /* 0x081fe20000410000 */
        /* <DEDUP_REMOVED lines=8> */
[-C--:B------:R-:W-:Y:S01]  /*07d0*/  FMUL.FTZ R4, R4, R5.reuse ;  /* 0x0000000504047220 */ /* 0x080fe20000410000 */
[-C--:B------:R-:W-:Y:S01]  /*07e0*/  FMUL.FTZ R19, R16, R5.reuse ;  /* 0x0000000510137220 */ /* 0x080fe20000410000 */
[----:B------:R-:W-:Y:S01]  /*07f0*/  FSETP.NE.FTZ.AND P0, PT, |R13|, +INF , PT ;  /* 0x7f8000000d00780b */ /* 0x000fe20003f15200 */
[----:B------:R-:W-:Y:S01]  /*0800*/  FMUL.FTZ R5, R18, R5 ;  /* 0x0000000512057220 */ /* 0x000fe20000410000 */
[----:B------:R-:W-:-:S02]  /*0810*/  FSETP.NE.FTZ.AND P1, PT, |R2|, +INF , PT ;  /* 0x7f8000000200780b */ /* 0x000fc40003f35200 */
[----:B------:R-:W-:Y:S02]  /*0820*/  FSEL R10, R11, RZ, P4 ;  /* 0x000000ff0b0a7208 */ /* 0x000fe40002000000 */
[----:B------:R-:W-:Y:S02]  /*0830*/  FSEL R11, R12, RZ, P5 ;  /* 0x000000ff0c0b7208 */ /* 0x000fe40002800000 */
[----:B------:R-:W-:Y:S02]  /*0840*/  FSEL R12, R13, RZ, P0 ;  /* 0x000000ff0d0c7208 */ /* 0x000fe40000000000 */
[----:B------:R-:W-:Y:S02]  /*0850*/  FSETP.NE.FTZ.AND P0, PT, |R19|, +INF , PT ;  /* 0x7f8000001300780b */ /* 0x000fe40003f15200 */
[----:B------:R-:W-:Y:S02]  /*0860*/  FSEL R13, R2, RZ, P1 ;  /* 0x000000ff020d7208 */ /* 0x000fe40000800000 */
[----:B------:R-:W-:-:S02]  /*0870*/  FSETP.NE.FTZ.AND P2, PT, |R6|, +INF , PT ;  /* 0x7f8000000600780b */ /* 0x000fc40003f55200 */
[----:B------:R-:W-:Y:S02]  /*0880*/  FSETP.NE.FTZ.AND P3, PT, |R3|, +INF , PT ;  /* 0x7f8000000300780b */ /* 0x000fe40003f75200 */
[----:B------:R-:W-:Y:S02]  /*0890*/  FSETP.NE.FTZ.AND P4, PT, |R7|, +INF , PT ;  /* 0x7f8000000700780b */ /* 0x000fe40003f95200 */
[----:B------:R-:W-:Y:S02]  /*08a0*/  FSETP.NE.FTZ.AND P5, PT, |R4|, +INF , PT ;  /* 0x7f8000000400780b */ /* 0x000fe40003fb5200 */
[----:B------:R-:W-:Y:S02]  /*08b0*/  FSETP.NE.FTZ.AND P1, PT, |R5|, +INF , PT ;  /* 0x7f8000000500780b */ /* 0x000fe40003f35200 */
[----:B------:R-:W-:Y:S02]  /*08c0*/  FSEL R18, R19, RZ, P0 ;  /* 0x000000ff13127208 */ /* 0x000fe40000000000 */
[----:B------:R-:W-:-:S02]  /*08d0*/  FSEL R14, R6, RZ, P2 ;  /* 0x000000ff060e7208 */ /* 0x000fc40001000000 */
        /* <DEDUP_REMOVED lines=28> */
.L_x_1794:
        /* <DEDUP_REMOVED lines=10> */
.L_x_1795:
        /* <DEDUP_REMOVED lines=14> */
.L_x_1801:
        /* <DEDUP_REMOVED lines=124> */
.L_x_1798:
[----:B-123--:R-:W-:Y:S05]  /*13e0*/  BSYNC.RECONVERGENT B0 ;  /* 0x0000000000007941 */ /* 0x00efea0003800200 */
.L_x_1797:
        /* <DEDUP_REMOVED lines=42> */
.L_x_1800:
[----:B------:R-:W-:Y:S05]  /*1690*/  BSYNC.RECONVERGENT B0 ;  /* 0x0000000000007941 */ /* 0x000fea0003800200 */
.L_x_1799:
[----:B------:R-:W-:Y:S02]  /*16a0*/  VIADD R21, R21, UR11 ;  /* 0x0000000b15157c36 */ /* 0x000fe40008000000 */
[----:B------:R-:W-:Y:S01]  /*16b0*/  VIADD R23, R23, 0x1 ;  /* 0x0000000117177836 */ /* 0x000fe20000000000 */
[----:B------:R-:W-:Y:S06]  /*16c0*/  @P0 BRA `(.L_x_1801) ;  /* 0xfffffff400540947 */ /* 0x000fec000383ffff */
.L_x_1796:
        /* <DEDUP_REMOVED lines=22> */
.L_x_1803:
        /* <DEDUP_REMOVED lines=55> */
.L_x_1802:
        /* <DEDUP_REMOVED lines=34> */
.L_x_1804:
        /* <DEDUP_REMOVED lines=22> */
.L_x_1805:
[----:B------:R-:W-:Y:S05]  /*1f20*/  @!P1 EXIT ;  /* 0x000000000000994d */ /* 0x000fea0003800000 */
[----:B01--4-:R-:W0:Y:S01]  /*1f30*/  LDC.64 R4, c[0x0][0x390] ;  /* 0x0000e400ff047b82 */ /* 0x013e220000000a00 */
[----:B------:R1:W2:Y:S01]  /*1f40*/  MUFU.RCP R11, R22 ;  /* 0x00000016000b7308 */ /* 0x0002a20000001000 */
[----:B------:R-:W-:Y:S02]  /*1f50*/  IMAD.IADD R7, R0, 0x1, R7 ;  /* 0x0000000100077824 */ /* 0x000fe400078e0207 */
[----:B------:R-:W-:-:S07]  /*1f60*/  IMAD.MOV R6, RZ, RZ, -R6 ;  /* 0x000000ffff067224 */ /* 0x000fce00078e0a06 */
.L_x_1806:
        /* <DEDUP_REMOVED lines=9> */
.L_x_1807:
        /* <DEDUP_REMOVED lines=16> */
.L_x_3876:


//--------------------- .text._ZN4vllm3moe10topkGatingILi6ELi192ELi4ELi4ELi32El13__nv_bfloat16LNS0_11ScoringFuncE0EEEvPKT5_PKbPfiPT4_PiiiibPKf --------------------------
	.section	.text._ZN4vllm3moe10topkGatingILi6ELi192ELi4ELi4ELi32El13__nv_bfloat16LNS0_11ScoringFuncE0EEEvPKT5_PKbPfiPT4_PiiiibPKf,"ax",@progbits
	.align	128
        .global         _ZN4vllm3moe10topkGatingILi6ELi192ELi4ELi4ELi32El13__nv_bfloat16LNS0_11ScoringFuncE0EEEvPKT5_PKbPfiPT4_PiiiibPKf
        .type           _ZN4vllm3moe10topkGatingILi6ELi192ELi4ELi4ELi32El13__nv_bfloat16LNS0_11ScoringFuncE0EEEvPKT5_PKbPfiPT4_PiiiibPKf,@function
        .size           _ZN4vllm3moe10topkGatingILi6ELi192ELi4ELi4ELi32El13__nv_bfloat16LNS0_11ScoringFuncE0EEEvPKT5_PKbPfiPT4_PiiiibPKf,(.L_x_3877 - _ZN4vllm3moe10topkGatingILi6ELi192ELi4ELi4ELi32El13__nv_bfloat16LNS0_11ScoringFuncE0EEEvPKT5_PKbPfiPT4_PiiiibPKf)
        .other          _ZN4vllm3moe10topkGatingILi6ELi192ELi4ELi4ELi32El13__nv_bfloat16LNS0_11ScoringFuncE0EEEvPKT5_PKbPfiPT4_PiiiibPKf,@"STO_CUDA_ENTRY STV_DEFAULT"
_ZN4vllm3moe10topkGatingILi6ELi192ELi4ELi4ELi32El13__nv_bfloat16LNS0_11ScoringFuncE0EEEvPKT5_PKbPfiPT4_PiiiibPKf:
.text._ZN4vllm3moe10topkGatingILi6ELi192ELi4ELi4ELi32El13__nv_bfloat16LNS0_11ScoringFuncE0EEEvPKT5_PKbPfiPT4_PiiiibPKf:
        /* <DEDUP_REMOVED lines=22> */
[----:B------:R-:W5:Y:S01]  /*0160*/  LDG.E R7, desc[UR6][R4.64+0x100] ;  /* 0x0001000604077981 */ /* 0x000f62000c1e1900 */
        /* <DEDUP_REMOVED lines=8> */
[C---:B---3--:R-:W-:Y:S01]  /*01f0*/  PRMT R11, R9.reuse, 0x7632, R11 ;  /* 0x00007632090b7816 */ /* 0x048fe2000000000b */
[----:B------:R-:W-:Y:S01]  /*0200*/  IMAD.U32 R9, R9, 0x10000, RZ ;  /* 0x0001000009097824 */ /* 0x000fe200078e00ff */
[C---:B----4-:R-:W-:Y:S01]  /*0210*/  PRMT R10, R6.reuse, 0x7632, R10 ;  /* 0x00007632060a7816 */ /* 0x050fe2000000000a */
[----:B------:R-:W-:Y:S02]  /*0220*/  IMAD.U32 R6, R6, 0x10000, RZ ;  /* 0x0001000006067824 */ /* 0x000fe400078e00ff */
[----:B------:R-:W-:Y:S01]  /*0230*/  IMAD.U32 R11, R11, 0x10000, RZ ;  /* 0x000100000b0b7824 */ /* 0x000fe200078e00ff */
[C---:B-----5:R-:W-:Y:S01]  /*0240*/  PRMT R8, R7.reuse, 0x7632, R8 ;  /* 0x0000763207087816 */ /* 0x060fe20000000008 */
[----:B------:R-:W-:Y:S02]  /*0250*/  IMAD.U32 R7, R7, 0x10000, RZ ;  /* 0x0001000007077824 */ /* 0x000fe400078e00ff */
[----:B------:R-:W-:Y:S01]  /*0260*/  IMAD.U32 R10, R10, 0x10000, RZ ;  /* 0x000100000a0a7824 */ /* 0x000fe200078e00ff */
[----:B------:R-:W-:Y:S01]  /*0270*/  FMNMX3.FTZ R12, R9, R11, R6, !PT ;  /* 0x0000000b090c7276 */ /* 0x000fe20007810006 */
[----:B------:R-:W-:-:S03]  /*0280*/  IMAD.U32 R8, R8, 0x10000, RZ ;  /* 0x0001000008087824 */ /* 0x000fc600078e00ff */
[----:B------:R-:W-:-:S04]  /*0290*/  FMNMX3.FTZ R5, R12, R10, R7, !PT ;  /* 0x0000000a0c057276 */ /* 0x000fc80007810007 */
[----:B------:R-:W-:-:S05]  /*02a0*/  FMNMX.FTZ R5, R8, R5, !PT ;  /* 0x0000000508057209 */ /* 0x000fca0007810000 */
[----:B------:R-:W3:Y:S02]  /*02b0*/  SHFL.BFLY PT, R4, R5, 0x10, 0x1f ;  /* 0x0e001f0005047f89 */ /* 0x000ee400000e0000 */
[----:B---3--:R-:W-:-:S05]  /*02c0*/  FMNMX.FTZ R4, R5, R4, !PT ;  /* 0x0000000405047209 */ /* 0x008fca0007810000 */
[----:B------:R-:W3:Y:S02]  /*02d0*/  SHFL.BFLY PT, R13, R4, 0x8, 0x1f ;  /* 0x0d001f00040d7f89 */ /* 0x000ee400000e0000 */
[----:B---3--:R-:W-:-:S05]  /*02e0*/  FMNMX.FTZ R14, R4, R13, !PT ;  /* 0x0000000d040e7209 */ /* 0x008fca0007810000 */
[----:B------:R-:W3:Y:S01]  /*02f0*/  SHFL.BFLY PT, R13, R14, 0x4, 0x1f ;  /* 0x0c801f000e0d7f89 */ /* 0x000ee200000e0000 */
[----:B------:R-:W-:-:S05]  /*0300*/  @P0 LEA R4, P2, R2, UR8, 0x2 ;  /* 0x0000000802040c11 */ /* 0x000fca000f8410ff */
[----:B------:R-:W-:-:S05]  /*0310*/  @P0 IMAD.X R5, RZ, RZ, UR9, P2 ;  /* 0x00000009ff050e24 */ /* 0x000fca00090e06ff */
[----:B------:R-:W4:Y:S04]  /*0320*/  @P0 LDG.E R12, desc[UR6][R4.64] ;  /* 0x00000006040c0981 */ /* 0x000f28000c1e1900 */
[----:B------:R-:W5:Y:S04]  /*0330*/  @P0 LDG.E R16, desc[UR6][R4.64+0x100] ;  /* 0x0001000604100981 */ /* 0x000f68000c1e1900 */
[----:B------:R-:W5:Y:S04]  /*0340*/  @P0 LDG.E R17, desc[UR6][R4.64+0x104] ;  /* 0x0001040604110981 */ /* 0x000f68000c1e1900 */
[----:B------:R-:W5:Y:S01]  /*0350*/  @P0 LDG.E R21, desc[UR6][R4.64+0x204] ;  /* 0x0002040604150981 */ /* 0x000f62000c1e1900 */
[----:B---3--:R-:W-:-:S03]  /*0360*/  FMNMX.FTZ R20, R14, R13, !PT ;  /* 0x0000000d0e147209 */ /* 0x008fc60007810000 */
[----:B------:R-:W3:Y:S04]  /*0370*/  @P0 LDG.E R13, desc[UR6][R4.64+0x4] ;  /* 0x00000406040d0981 */ /* 0x000ee8000c1e1900 */
[----:B------:R0:W5:Y:S04]  /*0380*/  @P0 LDG.E R14, desc[UR6][R4.64+0x200] ;  /* 0x00020006040e0981 */ /* 0x000168000c1e1900 */
[----:B------:R-:W1:Y:S02]  /*0390*/  SHFL.BFLY PT, R15, R20, 0x2, 0x1f ;  /* 0x0c401f00140f7f89 */ /* 0x000e6400000e0000 */
[----:B-1----:R-:W-:-:S05]  /*03a0*/  FMNMX.FTZ R19, R20, R15, !PT ;  /* 0x0000000f14137209 */ /* 0x002fca0007810000 */
[----:B------:R-:W1:Y:S02]  /*03b0*/  SHFL.BFLY PT, R22, R19, 0x1, 0x1f ;  /* 0x0c201f0013167f89 */ /* 0x000e6400000e0000 */
[----:B-1----:R-:W-:-:S05]  /*03c0*/  FMNMX.FTZ R15, R19, R22, !PT ;  /* 0x00000016130f7209 */ /* 0x002fca0007810000 */
[--C-:B------:R-:W-:Y:S01]  /*03d0*/  FADD.FTZ R9, R9, -R15.reuse ;  /* 0x8000000f09097221 */ /* 0x100fe20000010000 */
[----:B------:R-:W-:-:S03]  /*03e0*/  FADD.FTZ R11, R11, -R15 ;  /* 0x8000000f0b0b7221 */ /* 0x000fc60000010000 */
[----:B------:R-:W-:Y:S01]  /*03f0*/  FMUL.FTZ R9, R9, 1.4426950216293334961 ;  /* 0x3fb8aa3b09097820 */ /* 0x000fe20000410000 */
[--C-:B------:R-:W-:Y:S01]  /*0400*/  FADD.FTZ R20, R6, -R15.reuse ;  /* 0x8000000f06147221 */ /* 0x100fe20000010000 */
[----:B------:R-:W-:Y:S01]  /*0410*/  FMUL.FTZ R11, R11, 1.4426950216293334961 ;  /* 0x3fb8aa3b0b0b7820 */ /* 0x000fe20000410000 */
[----:B------:R-:W-:-:S03]  /*0420*/  FADD.FTZ R10, R10, -R15 ;  /* 0x8000000f0a0a7221 */ /* 0x000fc60000010000 */
[----:B------:R-:W1:Y:S01]  /*0430*/  MUFU.EX2 R9, R9 ;  /* 0x0000000900097308 */ /* 0x000e620000000800 */
[----:B0-----:R-:W-:Y:S01]  /*0440*/  FMUL.FTZ R4, R20, 1.4426950216293334961 ;  /* 0x3fb8aa3b14047820 */ /* 0x001fe20000410000 */
[----:B------:R-:W-:Y:S01]  /*0450*/  FMUL.FTZ R5, R10, 1.4426950216293334961 ;  /* 0x3fb8aa3b0a057820 */ /* 0x000fe20000410000 */
[----:B------:R-:W-:-:S05]  /*0460*/  FADD.FTZ R7, R7, -R15 ;  /* 0x8000000f07077221 */ /* 0x000fca0000010000 */
[----:B------:R1:W0:Y:S01]  /*0470*/  MUFU.EX2 R6, R11 ;  /* 0x0000000b00067308 */ /* 0x0002220000000800 */
[----:B------:R-:W-:Y:S01]  /*0480*/  FMUL.FTZ R7, R7, 1.4426950216293334961 ;  /* 0x3fb8aa3b07077820 */ /* 0x000fe20000410000 */
[----:B------:R-:W-:-:S06]  /*0490*/  FADD.FTZ R8, R8, -R15 ;  /* 0x8000000f08087221 */ /* 0x000fcc0000010000 */
[----:B------:R-:W2:Y:S01]  /*04a0*/  MUFU.EX2 R4, R4 ;  /* 0x0000000400047308 */ /* 0x000ea20000000800 */
[----:B------:R-:W-:Y:S01]  /*04b0*/  FMUL.FTZ R8, R8, 1.4426950216293334961 ;  /* 0x3fb8aa3b08087820 */ /* 0x000fe20000410000 */
[----:B-1----:R-:W-:-:S06]  /*04c0*/  FADD.FTZ R11, RZ, R9 ;  /* 0x00000009ff0b7221 */ /* 0x002fcc0000010000 */
[----:B------:R-:W1:Y:S01]  /*04d0*/  MUFU.EX2 R5, R5 ;  /* 0x0000000500057308 */ /* 0x000e620000000800 */
[----:B0-----:R-:W-:-:S07]  /*04e0*/  FADD.FTZ R11, R11, R6 ;  /* 0x000000060b0b7221 */ /* 0x001fce0000010000 */
[----:B------:R-:W0:Y:S01]  /*04f0*/  MUFU.EX2 R7, R7 ;  /* 0x0000000700077308 */ /* 0x000e220000000800 */
[----:B--2---:R-:W-:-:S07]  /*0500*/  FADD.FTZ R10, R11, R4 ;  /* 0x000000040b0a7221 */ /* 0x004fce0000010000 */
[----:B------:R-:W2:Y:S01]  /*0510*/  MUFU.EX2 R8, R8 ;  /* 0x0000000800087308 */ /* 0x000ea20000000800 */
[----:B-1----:R-:W-:-:S04]  /*0520*/  FADD.FTZ R10, R10, R5 ;  /* 0x000000050a0a7221 */ /* 0x002fc80000010000 */
[----:B0-----:R-:W-:-:S04]  /*0530*/  FADD.FTZ R11, R10, R7 ;  /* 0x000000070a0b7221 */ /* 0x001fc80000010000 */
        /* <DEDUP_REMOVED lines=10> */
[----:B------:R-:W-:Y:S02]  /*05e0*/  IMAD.U32 R15, RZ, RZ, UR4 ;  /* 0x00000004ff0f7e24 */ /* 0x000fe4000f8e00ff */
[----:B0-----:R-:W-:-:S06]  /*05f0*/  FADD.FTZ R22, R19, R22 ;  /* 0x0000001613167221 */ /* 0x001fcc0000010000 */
[----:B------:R-:W0:Y:S01]  /*0600*/  MUFU.RCP R22, R22 ;  /* 0x0000001600167308 */ /* 0x000e220000001000 */
[----:B------:R-:W-:-:S04]  /*0610*/  ISETP.EQ.OR P1, PT, R18, RZ, !P1 ;  /* 0x000000ff1200720c */ /* 0x000fc80004f22670 */
[----:B------:R-:W-:Y:S02]  /*0620*/  P2R R25, PR, RZ, 0x2 ;  /* 0x00000002ff197803 */ /* 0x000fe40000000000 */
[----:B------:R-:W-:Y:S01]  /*0630*/  ISETP.GE.AND P1, PT, R15, 0x1, PT ;  /* 0x000000010f00780c */ /* 0x000fe20003f26270 */
[-C--:B0-----:R-:W-:Y:S01]  /*0640*/  FMUL.FTZ R9, R9, R22.reuse ;  /* 0x0000001609097220 */ /* 0x081fe20000410000 */
[-C--:B------:R-:W-:Y:S01]  /*0650*/  FMUL.FTZ R6, R6, R22.reuse ;  /* 0x0000001606067220 */ /* 0x080fe20000410000 */
[-C--:B------:R-:W-:Y:S01]  /*0660*/  FMUL.FTZ R10, R4, R22.reuse ;  /* 0x00000016040a7220 */ /* 0x080fe20000410000 */
[-C--:B------:R-:W-:Y:S01]  /*0670*/  FMUL.FTZ R11, R5, R22.reuse ;  /* 0x00000016050b7220 */ /* 0x080fe20000410000 */
[-C--:B------:R-:W-:Y:S01]  /*0680*/  FMUL.FTZ R23, R7, R22.reuse ;  /* 0x0000001607177220 */ /* 0x080fe20000410000 */
[----:B------:R-:W-:Y:S01]  /*0690*/  FMUL.FTZ R20, R8, R22 ;  /* 0x0000001608147220 */ /* 0x000fe20000410000 */
[----:B------:R-:W-:Y:S02]  /*06a0*/  FSETP.NE.FTZ.AND P5, PT, |R9|, +INF , PT ;  /* 0x7f8000000900780b */ /* 0x000fe40003fb5200 */
[----:B------:R-:W-:-:S02]  /*06b0*/  FSETP.NE.FTZ.AND P2, PT, |R6|, +INF , PT ;  /* 0x7f8000000600780b */ /* 0x000fc40003f55200 */
[----:B------:R-:W-:Y:S02]  /*06c0*/  FSETP.NE.FTZ.AND P3, PT, |R10|, +INF , PT ;  /* 0x7f8000000a00780b */ /* 0x000fe40003f75200 */
        /* <DEDUP_REMOVED lines=9> */
[----:B----4-:R-:W-:Y:S01]  /*0760*/  @P0 FADD.FTZ R11, R5, R12 ;  /* 0x0000000c050b0221 */ /* 0x010fe20000010000 */
[----:B---3--:R-:W-:Y:S01]  /*0770*/  @P0 FADD.FTZ R12, R6, R13 ;  /* 0x0000000d060c0221 */ /* 0x008fe20000010000 */
[----:B-----5:R-:W-:Y:S01]  /*0780*/  @P0 FADD.FTZ R13, R7, R16 ;  /* 0x00000010070d0221 */ /* 0x020fe20000010000 */
[----:B------:R-:W-:Y:S01]  /*0790*/  @P0 FADD.FTZ R18, R8, R17 ;  /* 0x0000001108120221 */ /* 0x000fe20000010000 */
[----:B------:R-:W-:Y:S01]  /*07a0*/  @P0 FADD.FTZ R19, R9, R14 ;  /* 0x0000000e09130221 */ /* 0x000fe20000010000 */
[----:B------:R-:W-:Y:S01]  /*07b0*/  @P0 FADD.FTZ R20, R10, R21 ;  /* 0x000000150a140221 */ /* 0x000fe20000010000 */
[----:B------:R-:W-:Y:S01]  /*07c0*/  LOP3.LUT R3, R3, 0x1f, RZ, 0xc0, !PT ;  /* 0x0000001f03037812 */ /* 0x000fe200078ec0ff */
[----:B------:R-:W-:-:S02]  /*07d0*/  IMAD.MOV.U32 R4, RZ, RZ, RZ ;  /* 0x000000ffff047224 */ /* 0x000fc400078e00ff */
        /* <DEDUP_REMOVED lines=16> */
.L_x_1813:
        /* <DEDUP_REMOVED lines=98> */
.L_x_1810:
[----:B-123--:R-:W-:Y:S05]  /*0f00*/  BSYNC.RECONVERGENT B0 ;  /* 0x0000000000007941 */ /* 0x00efea0003800200 */
.L_x_1809:
        /* <DEDUP_REMOVED lines=34> */
.L_x_1812:
[----:B------:R-:W-:Y:S05]  /*1130*/  BSYNC.RECONVERGENT B0 ;  /* 0x0000000000007941 */ /* 0x000fea0003800200 */
.L_x_1811:
[----:B------:R-:W-:Y:S02]  /*1140*/  VIADD R23, R23, UR11 ;  /* 0x0000000b17177c36 */ /* 0x000fe40008000000 */
[----:B------:R-:W-:Y:S01]  /*1150*/  VIADD R21, R21, 0x1 ;  /* 0x0000000115157836 */ /* 0x000fe20000000000 */
[----:B------:R-:W-:Y:S06]  /*1160*/  @P0 BRA `(.L_x_1813) ;  /* 0xfffffff400dc0947 */ /* 0x000fec000383ffff */
.L_x_1808:
        /* <DEDUP_REMOVED lines=22> */
.L_x_1815:
        /* <DEDUP_REMOVED lines=55> */
.L_x_1814:
        /* <DEDUP_REMOVED lines=34> */
.L_x_1816:
        /* <DEDUP_REMOVED lines=22> */
.L_x_1817:
[----:B------:R-:W-:Y:S05]  /*19c0*/  @!P1 EXIT ;  /* 0x000000000000994d */ /* 0x000fea0003800000 */
[----:B01----:R-:W0:Y:S01]  /*19d0*/  LDC.64 R6, c[0x0][0x390] ;  /* 0x0000e400ff067b82 */ /* 0x003e220000000a00 */
[----:B------:R1:W2:Y:S01]  /*19e0*/  MUFU.RCP R11, R4 ;  /* 0x00000004000b7308 */ /* 0x0002a20000001000 */
[----:B------:R-:W-:Y:S02]  /*19f0*/  IMAD.IADD R5, R0, 0x1, R5 ;  /* 0x0000000100057824 */ /* 0x000fe400078e0205 */
[----:B------:R-:W-:-:S07]  /*1a00*/  IMAD.MOV R15, RZ, RZ, -R15 ;  /* 0x000000ffff0f7224 */ /* 0x000fce00078e0a0f */
.L_x_1818:
        /* <DEDUP_REMOVED lines=9> */
.L_x_1819:
        /* <DEDUP_REMOVED lines=14> */
.L_x_3877:


//--------------------- .text._ZN4vllm3moe10topkGatingILi16ELi512ELi4ELi16ELi32El13__nv_bfloat16LNS0_11ScoringFuncE0EEEvPKT5_PKbPfiPT4_PiiiibPKf --------------------------
	.section	.text._ZN4vllm3moe10topkGatingILi16ELi512ELi4ELi16ELi32El13__nv_bfloat16LNS0_11ScoringFuncE0EEEvPKT5_PKbPfiPT4_PiiiibPKf,"ax",@progbits
	.align	128
        .global         _ZN4vllm3moe10topkGatingILi16ELi512ELi4ELi16ELi32El13__nv_bfloat16LNS0_11ScoringFuncE0EEEvPKT5_PKbPfiPT4_PiiiibPKf
        .type           _ZN4vllm3moe10topkGatingILi16ELi512ELi4ELi16ELi32El13__nv_bfloat16LNS0_11ScoringFuncE0EEEvPKT5_PKbPfiPT4_PiiiibPKf,@function
        .size           _ZN4vllm3moe10topkGatingILi16ELi512ELi4ELi16ELi32El13__nv_bfloat16LNS0_11ScoringFuncE0EEEvPKT5_PKbPfiPT4_PiiiibPKf,(.L_x_3878 - _ZN4vllm3moe10topkGatingILi16ELi512ELi4ELi16ELi32El13__nv_bfloat16LNS0_11ScoringFuncE0EEEvPKT5_PKbPfiPT4_PiiiibPKf)
        .other          _ZN4vllm3moe10topkGatingILi16ELi512ELi4ELi16ELi32El13__nv_bfloat16LNS0_11ScoringFuncE0EEEvPKT5_PKbPfiPT4_PiiiibPKf,@"STO_CUDA_ENTRY STV_DEFAULT"
_ZN4vllm3moe10topkGatingILi16ELi512ELi4ELi16ELi32El13__nv_bfloat16LNS0_11ScoringFuncE0EEEvPKT5_PKbPfiPT4_PiiiibPKf:
.text._ZN4vllm3moe10topkGatingILi16ELi512ELi4ELi16ELi32El13__nv_bfloat16LNS0_11ScoringFuncE0EEEvPKT5_PKbPfiPT4_PiiiibPKf:
        /* <DEDUP_REMOVED lines=23> */
[----:B------:R-:W-:Y:S02]  /*0170*/  @P0 IADD3 R22, P1, PT, R0, UR4, RZ ;  /* 0x0000000400160c10 */ /* 0x000fe4000ff3e0ff */
[C---:B--2---:R-:W-:Y:S01]  /*0180*/  PRMT R15, R8.reuse, 0x7632, R15 ;  /* 0x00007632080f7816 */ /* 0x044fe2000000000f */
[C---:B------:R-:W-:Y:S01]  /*0190*/  IMAD.U32 R21, R9.reuse, 0x10000, RZ ;  /* 0x0001000009157824 */ /* 0x040fe200078e00ff */
[----:B------:R-:W-:Y:S01]  /*01a0*/  PRMT R14, R9, 0x7632, R14 ;  /* 0x00007632090e7816 */ /* 0x000fe2000000000e */
[----:B------:R-:W-:Y:S01]  /*01b0*/  IMAD.U32 R19, R8, 0x10000, RZ ;  /* 0x0001000008137824 */ /* 0x000fe200078e00ff */
[C---:B------:R-:W-:Y:S01]  /*01c0*/  PRMT R8, R10.reuse, 0x7632, R8 ;  /* 0x000076320a087816 */ /* 0x040fe20000000008 */
[----:B------:R-:W-:Y:S01]  /*01d0*/  IMAD.U32 R18, R15, 0x10000, RZ ;  /* 0x000100000f127824 */ /* 0x000fe200078e00ff */
[----:B------:R-:W-:Y:S01]  /*01e0*/  PRMT R9, R11, 0x7632, R9 ;  /* 0x000076320b097816 */ /* 0x000fe20000000009 */
[----:B------:R-:W-:Y:S01]  /*01f0*/  IMAD.U32 R10, R10, 0x10000, RZ ;  /* 0x000100000a0a7824 */ /* 0x000fe200078e00ff */
[----:B---3--:R-:W-:Y:S01]  /*0200*/  PRMT R15, R5, 0x7632, R15 ;  /* 0x00007632050f7816 */ /* 0x008fe2000000000f */
[----:B------:R-:W-:Y:S01]  /*0210*/  IMAD.U32 R25, R14, 0x10000, RZ ;  /* 0x000100000e197824 */ /* 0x000fe200078e00ff */
[----:B------:R-:W-:Y:S01]  /*0220*/  FMNMX3.FTZ R14, R19, R18, R21, !PT ;  /* 0x00000012130e7276 */ /* 0x000fe20007810015 */
[----:B------:R-:W-:-:S02]  /*0230*/  IMAD.U32 R11, R11, 0x10000, RZ ;  /* 0x000100000b0b7824 */ /* 0x000fc400078e00ff */
[----:B------:R-:W-:Y:S01]  /*0240*/  IMAD.U32 R8, R8, 0x10000, RZ ;  /* 0x0001000008087824 */ /* 0x000fe200078e00ff */
[----:B------:R-:W-:Y:S01]  /*0250*/  FMNMX3.FTZ R12, R14, R25, R10, !PT ;  /* 0x000000190e0c7276 */ /* 0x000fe2000781000a */
[----:B------:R-:W-:Y:S01]  /*0260*/  IMAD.U32 R9, R9, 0x10000, RZ ;  /* 0x0001000009097824 */ /* 0x000fe200078e00ff */
[C---:B------:R-:W-:Y:S01]  /*0270*/  PRMT R14, R4.reuse, 0x7632, R14 ;  /* 0x00007632040e7816 */ /* 0x040fe2000000000e */
[----:B------:R-:W-:Y:S01]  /*0280*/  IMAD.U32 R4, R4, 0x10000, RZ ;  /* 0x0001000004047824 */ /* 0x000fe200078e00ff */
[----:B------:R-:W-:Y:S01]  /*0290*/  FMNMX3.FTZ R12, R12, R8, R11, !PT ;  /* 0x000000080c0c7276 */ /* 0x000fe2000781000b */
[----:B------:R-:W-:Y:S02]  /*02a0*/  IMAD.U32 R5, R5, 0x10000, RZ ;  /* 0x0001000005057824 */ /* 0x000fe400078e00ff */
[----:B------:R-:W-:Y:S01]  /*02b0*/  IMAD.U32 R14, R14, 0x10000, RZ ;  /* 0x000100000e0e7824 */ /* 0x000fe200078e00ff */
[----:B------:R-:W-:Y:S01]  /*02c0*/  FMNMX3.FTZ R13, R12, R9, R4, !PT ;  /* 0x000000090c0d7276 */ /* 0x000fe20007810004 */
[----:B------:R-:W-:Y:S01]  /*02d0*/  IMAD.U32 R15, R15, 0x10000, RZ ;  /* 0x000100000f0f7824 */ /* 0x000fe200078e00ff */
[C---:B------:R-:W-:Y:S01]  /*02e0*/  PRMT R12, R6.reuse, 0x7632, R12 ;  /* 0x00007632060c7816 */ /* 0x040fe2000000000c */
[----:B------:R-:W-:Y:S01]  /*02f0*/  IMAD.U32 R6, R6, 0x10000, RZ ;  /* 0x0001000006067824 */ /* 0x000fe200078e00ff */
[----:B------:R-:W-:-:S02]  /*0300*/  FMNMX3.FTZ R16, R13, R14, R5, !PT ;  /* 0x0000000e0d107276 */ /* 0x000fc40007810005 */
[C---:B------:R-:W-:Y:S01]  /*0310*/  PRMT R13, R7.reuse, 0x7632, R13 ;  /* 0x00007632070d7816 */ /* 0x040fe2000000000d */
[----:B------:R-:W-:Y:S01]  /*0320*/  IMAD.U32 R7, R7, 0x10000, RZ ;  /* 0x0001000007077824 */ /* 0x000fe200078e00ff */
[----:B------:R-:W-:Y:S01]  /*0330*/  FMNMX3.FTZ R16, R16, R15, R6, !PT ;  /* 0x0000000f10107276 */ /* 0x000fe20007810006 */
[----:B------:R-:W-:Y:S02]  /*0340*/  IMAD.U32 R12, R12, 0x10000, RZ ;  /* 0x000100000c0c7824 */ /* 0x000fe400078e00ff */
[----:B------:R-:W-:-:S03]  /*0350*/  IMAD.U32 R13, R13, 0x10000, RZ ;  /* 0x000100000d0d7824 */ /* 0x000fc600078e00ff */
        /* <DEDUP_REMOVED lines=14> */
[----:B-1----:R-:W-:-:S05]  /*0440*/  FMNMX.FTZ R16, R26, R27, !PT ;  /* 0x0000001b1a107209 */ /* 0x002fca0007810000 */
[----:B------:R-:W-:-:S04]  /*0450*/  FADD.FTZ R19, R19, -R16 ;  /* 0x8000001013137221 */ /* 0x000fc80000010000 */
[----:B------:R-:W-:Y:S01]  /*0460*/  FMUL.FTZ R24, R19, 1.4426950216293334961 ;  /* 0x3fb8aa3b13187820 */ /* 0x000fe20000410000 */
[--C-:B------:R-:W-:Y:S01]  /*0470*/  FADD.FTZ R19, R18, -R16.reuse ;  /* 0x8000001012137221 */ /* 0x100fe20000010000 */
[----:B------:R-:W-:-:S03]  /*0480*/  FADD.FTZ R21, R21, -R16 ;  /* 0x8000001015157221 */ /* 0x000fc60000010000 */
[----:B------:R-:W-:Y:S01]  /*0490*/  FMUL.FTZ R19, R19, 1.4426950216293334961 ;  /* 0x3fb8aa3b13137820 */ /* 0x000fe20000410000 */
[----:B------:R-:W1:Y:S01]  /*04a0*/  MUFU.EX2 R18, R24 ;  /* 0x0000001800127308 */ /* 0x000e620000000800 */
[----:B------:R-:W-:Y:S01]  /*04b0*/  FMUL.FTZ R20, R21, 1.4426950216293334961 ;  /* 0x3fb8aa3b15147820 */ /* 0x000fe20000410000 */
[--C-:B------:R-:W-:Y:S01]  /*04c0*/  FADD.FTZ R21, R10, -R16.reuse ;  /* 0x800000100a157221 */ /* 0x100fe20000010000 */
[--C-:B------:R-:W-:Y:S01]  /*04d0*/  FADD.FTZ R25, R25, -R16.reuse ;  /* 0x8000001019197221 */ /* 0x100fe20000010000 */
[----:B--2---:R-:W-:Y:S02]  /*04e0*/  FADD.FTZ R22, R8, -R16 ;  /* 0x8000001008167221 */ /* 0x004fe40000010000 */
[----:B------:R-:W-:Y:S02]  /*04f0*/  FMUL.FTZ R21, R21, 1.4426950216293334961 ;  /* 0x3fb8aa3b15157820 */ /* 0x000fe40000410000 */
[----:B------:R-:W2:Y:S01]  /*0500*/  MUFU.EX2 R19, R19 ;  /* 0x0000001300137308 */ /* 0x000ea20000000800 */
[----:B------:R-:W-:Y:S01]  /*0510*/  FMUL.FTZ R25, R25, 1.4426950216293334961 ;  /* 0x3fb8aa3b19197820 */ /* 0x000fe20000410000 */
[----:B------:R-:W-:-:S06]  /*0520*/  FMUL.FTZ R22, R22, 1.4426950216293334961 ;  /* 0x3fb8aa3b16167820 */ /* 0x000fcc0000410000 */
[----:B------:R-:W4:Y:S01]  /*0530*/  MUFU.EX2 R20, R20 ;  /* 0x0000001400147308 */ /* 0x000f220000000800 */
[----:B------:R-:W-:-:S07]  /*0540*/  FADD.FTZ R23, R11, -R16 ;  /* 0x800000100b177221 */ /* 0x000fce0000010000 */
[----:B------:R5:W-:Y:S08]  /*0550*/  MUFU.EX2 R8, R21 ;  /* 0x0000001500087308 */ /* 0x000bf00000000800 */
[----:B------:R-:W0:Y:S01]  /*0560*/  MUFU.EX2 R10, R25 ;  /* 0x00000019000a7308 */ /* 0x000e220000000800 */
[----:B-----5:R-:W-:-:S04]  /*0570*/  FADD.FTZ R21, R14, -R16 ;  /* 0x800000100e157221 */ /* 0x020fc80000010000 */
[----:B------:R-:W-:Y:S01]  /*0580*/  FMUL.FTZ R26, R21, 1.4426950216293334961 ;  /* 0x3fb8aa3b151a7820 */ /* 0x000fe20000410000 */
[--C-:B------:R-:W-:Y:S02]  /*0590*/  FADD.FTZ R21, R5, -R16.reuse ;  /* 0x8000001005157221 */ /* 0x100fe40000010000 */
[----:B------:R1:W5:Y:S01]  /*05a0*/  MUFU.EX2 R11, R22 ;  /* 0x00000016000b7308 */ /* 0x0003620000000800 */
[----:B------:R-:W-:Y:S01]  /*05b0*/  FMUL.FTZ R23, R23, 1.4426950216293334961 ;  /* 0x3fb8aa3b17177820 */ /* 0x000fe20000410000 */
[----:B------:R-:W-:Y:S01]  /*05c0*/  FADD.FTZ R24, R9, -R16 ;  /* 0x8000001009187221 */ /* 0x000fe20000010000 */
[----:B------:R-:W-:Y:S01]  /*05d0*/  FMUL.FTZ R27, R21, 1.4426950216293334961 ;  /* 0x3fb8aa3b151b7820 */ /* 0x000fe20000410000 */
[----:B-1----:R-:W-:-:S04]  /*05e0*/  FADD.FTZ R22, RZ, R18 ;  /* 0x00000012ff167221 */ /* 0x002fc80000010000 */
[----:B------:R1:W5:Y:S01]  /*05f0*/  MUFU.EX2 R9, R23 ;  /* 0x0000001700097308 */ /* 0x0003620000000800 */
[----:B--2---:R-:W-:Y:S01]  /*0600*/  FADD.FTZ R21, R22, R19 ;  /* 0x0000001316157221 */ /* 0x004fe20000010000 */
[----:B------:R-:W-:Y:S01]  /*0610*/  FMUL.FTZ R24, R24, 1.4426950216293334961 ;  /* 0x3fb8aa3b18187820 */ /* 0x000fe20000410000 */
[----:B------:R-:W-:Y:S02]  /*0620*/  FADD.FTZ R25, R4, -R16 ;  /* 0x8000001004197221 */ /* 0x000fe40000010000 */
[----:B----4-:R-:W-:-:S03]  /*0630*/  FADD.FTZ R21, R21, R20 ;  /* 0x0000001415157221 */ /* 0x010fc60000010000 */
[----:B------:R2:W4:Y:S01]  /*0640*/  MUFU.EX2 R4, R24 ;  /* 0x0000001800047308 */ /* 0x0005220000000800 */
[----:B------:R-:W-:Y:S01]  /*0650*/  FMUL.FTZ R25, R25, 1.4426950216293334961 ;  /* 0x3fb8aa3b19197820 */ /* 0x000fe20000410000 */
[----:B------:R-:W-:Y:S01]  /*0660*/  FADD.FTZ R22, R6, -R16 ;  /* 0x8000001006167221 */ /* 0x000fe20000010000 */
[----:B0-----:R-:W-:Y:S01]  /*0670*/  FADD.FTZ R21, R21, R10 ;  /* 0x0000000a15157221 */ /* 0x001fe20000010000 */
[----:B-1----:R-:W-:-:S04]  /*0680*/  FADD.FTZ R23, R15, -R16 ;  /* 0x800000100f177221 */ /* 0x002fc80000010000 */
[----:B------:R0:W1:Y:S01]  /*0690*/  MUFU.EX2 R14, R25 ;  /* 0x00000019000e7308 */ /* 0x0000620000000800 */
[----:B--2---:R-:W-:Y:S01]  /*06a0*/  FMUL.FTZ R24, R22, 1.4426950216293334961 ;  /* 0x3fb8aa3b16187820 */ /* 0x004fe20000410000 */
[----:B------:R-:W-:Y:S01]  /*06b0*/  FADD.FTZ R22, R21, R8 ;  /* 0x0000000815167221 */ /* 0x000fe20000010000 */
[----:B------:R-:W-:-:S03]  /*06c0*/  FADD.FTZ R21, R12, -R16 ;  /* 0x800000100c157221 */ /* 0x000fc60000010000 */
[----:B-----5:R-:W-:Y:S02]  /*06d0*/  FADD.FTZ R22, R22, R11 ;  /* 0x0000000b16167221 */ /* 0x020fe40000010000 */
[----:B------:R-:W2:Y:S01]  /*06e0*/  MUFU.EX2 R5, R26 ;  /* 0x0000001a00057308 */ /* 0x000ea20000000800 */
[----:B------:R-:W-:Y:S01]  /*06f0*/  FMUL.FTZ R23, R23, 1.4426950216293334961 ;  /* 0x3fb8aa3b17177820 */ /* 0x000fe20000410000 */
[----:B0-----:R-:W-:Y:S01]  /*0700*/  FMUL.FTZ R25, R21, 1.4426950216293334961 ;  /* 0x3fb8aa3b15197820 */ /* 0x001fe20000410000 */
[----:B------:R-:W-:-:S05]  /*0710*/  FADD.FTZ R21, R22, R9 ;  /* 0x0000000916157221 */ /* 0x000fca0000010000 */
[----:B------:R-:W0:Y:S01]  /*0720*/  MUFU.EX2 R15, R27 ;  /* 0x0000001b000f7308 */ /* 0x000e220000000800 */
[----:B----4-:R-:W-:Y:S01]  /*0730*/  FADD.FTZ R21, R21, R4 ;  /* 0x0000000415157221 */ /* 0x010fe20000010000 */
[----:B------:R-:W-:-:S06]  /*0740*/  FADD.FTZ R7, R7, -R16 ;  /* 0x8000001007077221 */ /* 0x000fcc0000010000 */
[----:B------:R4:W5:Y:S01]  /*0750*/  MUFU.EX2 R6, R23 ;  /* 0x0000001700067308 */ /* 0x0009620000000800 */
[----:B-1----:R-:W-:Y:S01]  /*0760*/  FADD.FTZ R22, R21, R14 ;  /* 0x0000000e15167221 */ /* 0x002fe20000010000 */
[----:B------:R-:W-:-:S06]  /*0770*/  FADD.FTZ R13, R13, -R16 ;  /* 0x800000100d0d7221 */ /* 0x000fcc0000010000 */
[----:B------:R-:W1:Y:S01]  /*0780*/  MUFU.EX2 R12, R24 ;  /* 0x00000018000c7308 */ /* 0x000e620000000800 */
[----:B----4-:R-:W-:Y:S01]  /*0790*/  FMUL.FTZ R23, R7, 1.4426950216293334961 ;  /* 0x3fb8aa3b07177820 */ /* 0x010fe20000410000 */
[----:B--2---:R-:W-:Y:S01]  /*07a0*/  FADD.FTZ R22, R22, R5 ;  /* 0x0000000516167221 */ /* 0x004fe20000010000 */
[----:B------:R-:W-:-:S05]  /*07b0*/  FMUL.FTZ R13, R13, 1.4426950216293334961 ;  /* 0x3fb8aa3b0d0d7820 */ /* 0x000fca0000410000 */
[----:B------:R-:W2:Y:S01]  /*07c0*/  MUFU.EX2 R26, R25 ;  /* 0x00000019001a7308 */ /* 0x000ea20000000800 */
[----:B0-----:R-:W-:-:S07]  /*07d0*/  FADD.FTZ R7, R22, R15 ;  /* 0x0000000f16077221 */ /* 0x001fce0000010000 */
[----:B------:R-:W0:Y:S01]  /*07e0*/  MUFU.EX2 R16, R23 ;  /* 0x0000001700107308 */ /* 0x000e220000000800 */
[----:B-----5:R-:W-:-:S07]  /*07f0*/  FADD.FTZ R7, R7, R6 ;  /* 0x0000000607077221 */ /* 0x020fce0000010000 */
[----:B------:R-:W4:Y:S01]  /*0800*/  MUFU.EX2 R22, R13 ;  /* 0x0000000d00167308 */ /* 0x000f220000000800 */
[----:B-1----:R-:W-:-:S04]  /*0810*/  FADD.FTZ R7, R7, R12 ;  /* 0x0000000c07077221 */ /* 0x002fc80000010000 */
[----:B--2---:R-:W-:-:S04]  /*0820*/  FADD.FTZ R7, R7, R26 ;  /* 0x0000001a07077221 */ /* 0x004fc80000010000 */
[----:B0-----:R-:W-:-:S04]  /*0830*/  FADD.FTZ R7, R7, R16 ;  /* 0x0000001007077221 */ /* 0x001fc80000010000 */
        /* <DEDUP_REMOVED lines=12> */
[----:B------:R-:W-:Y:S01]  /*0900*/  UISETP.NE.U32.AND UP0, UPT, UR4, URZ, UPT ;  /* 0x000000ff0400728c */ /* 0x000fe2000bf05070 */
[----:B---3--:R-:W-:-:S03]  /*0910*/  ISETP.EQ.OR P0, PT, R17, RZ, !P0 ;  /* 0x000000ff1100720c */ /* 0x008fc60004702670 */
[----:B------:R-:W-:Y:S01]  /*0920*/  UISETP.NE.AND.EX UP0, UPT, UR5, URZ, UPT, UP0 ;  /* 0x000000ff0500728c */ /* 0x000fe2000bf05300 */
[----:B------:R-:W-:Y:S01]  /*0930*/  P2R R46, PR, RZ, 0x1 ;  /* 0x00000001ff2e7803 */ /* 0x000fe20000000000 */
[-C--:B0-----:R-:W-:Y:S01]  /*0940*/  FMUL.FTZ R19, R19, R7.reuse ;  /* 0x0000000713137220 */ /* 0x081fe20000410000 */
[-C--:B------:R-:W-:Y:S01]  /*0950*/  FMUL.FTZ R18, R18, R7.reuse ;  /* 0x0000000712127220 */ /* 0x080fe20000410000 */
[-C--:B------:R-:W-:Y:S01]  /*0960*/  FMUL.FTZ R20, R20, R7.reuse ;  /* 0x0000000714147220 */ /* 0x080fe20000410000 */
[-C--:B------:R-:W-:Y:S01]  /*0970*/  FMUL.FTZ R21, R10, R7.reuse ;  /* 0x000000070a157220 */ /* 0x080fe20000410000 */
[-C--:B------:R-:W-:Y:S01]  /*0980*/  FMUL.FTZ R8, R8, R7.reuse ;  /* 0x0000000708087220 */ /* 0x080fe20000410000 */
[-C--:B------:R-:W-:Y:S01]  /*0990*/  FMUL.FTZ R4, R4, R7.reuse ;  /* 0x0000000704047220 */ /* 0x080fe20000410000 */
[----:B------:R-:W-:Y:S01]  /*09a0*/  FSETP.NE.FTZ.AND P2, PT, |R19|, +INF , PT ;  /* 0x7f8000001300780b */ /* 0x000fe20003f55200 */
[-C--:B------:R-:W-:Y:S01]  /*09b0*/  FMUL.FTZ R23, R11, R7.reuse ;  /* 0x000000070b177220 */ /* 0x080fe20000410000 */
[-C--:B------:R-:W-:Y:S01]  /*09c0*/  FMUL.FTZ R9, R9, R7.reuse ;  /* 0x0000000709097220 */ /* 0x080fe20000410000 */
[-C--:B------:R-:W-:Y:S01]  /*09d0*/  FMUL.FTZ R24, R14, R7.reuse ;  /* 0x000000070e187220 */ /* 0x080fe20000410000 */
[----:B------:R-:W-:Y:S01]  /*09e0*/  FMUL.FTZ R5, R5, R7 ;  /* 0x0000000705057220 */ /* 0x000fe20000410000 */
[----:B------:R-:W-:-:S02]  /*09f0*/  FSETP.NE.FTZ.AND P1, PT, |R18|, +INF , PT ;  /* 0x7f8000001200780b */ /* 0x000fc40003f35200 */
[----:B------:R-:W-:Y:S02]  /*0a00*/  FSETP.NE.FTZ.AND P3, PT, |R20|, +INF , PT ;  /* 0x7f8000001400780b */ /* 0x000fe40003f75200 */
[----:B------:R-:W-:Y:S01]  /*0a10*/  FSETP.NE.FTZ.AND P4, PT, |R21|, +INF , PT ;  /* 0x7f8000001500780b */ /* 0x000fe20003f95200 */
[-C--:B------:R-:W-:Y:S01]  /*0a20*/  FMUL.FTZ R27, R12, R7.reuse ;  /* 0x000000070c1b7220 */ /* 0x080fe20000410000 */
[----:B------:R-:W-:Y:S01]  /*0a30*/  FSEL R12, R19, RZ, P2 ;  /* 0x000000ff130c7208 */ /* 0x000fe20001000000 */
[-C--:B------:R-:W-:Y:S01]  /*0a40*/  FMUL.FTZ R25, R15, R7.reuse ;  /* 0x000000070f197220 */ /* 0x080fe20000410000 */
[-C--:B------:R-:W-:Y:S01]  /*0a50*/  FMUL.FTZ R6, R6, R7.reuse ;  /* 0x0000000706067220 */ /* 0x080fe20000410000 */
[-C--:B------:R-:W-:Y:S01]  /*0a60*/  FMUL.FTZ R26, R26, R7.reuse ;  /* 0x000000071a1a7220 */ /* 0x080fe20000410000 */
[-C--:B------:R-:W-:Y:S01]  /*0a70*/  FMUL.FTZ R28, R16, R7.reuse ;  /* 0x00000007101c7220 */ /* 0x080fe20000410000 */
[----:B------:R-:W-:Y:S01]  /*0a80*/  FSETP.NE.FTZ.AND P5, PT, |R8|, +INF , PT ;  /* 0x7f8000000800780b */ /* 0x000fe20003fb5200 */
[----:B------:R-:W-:Y:S01]  /*0a90*/  FMUL.FTZ R7, R22, R7 ;  /* 0x0000000716077220 */ /* 0x000fe20000410000 */
[----:B------:R-:W-:-:S02]  /*0aa0*/  FSEL R11, R18, RZ, P1 ;  /* 0x000000ff120b7208 */ /* 0x000fc40000800000 */
[----:B------:R-:W-:Y:S02]  /*0ab0*/  FSETP.NE.FTZ.AND P2, PT, |R4|, +INF , PT ;  /* 0x7f8000000400780b */ /* 0x000fe40003f55200 */
[----:B------:R-:W-:Y:S02]  /*0ac0*/  FSEL R13, R20, RZ, P3 ;  /* 0x000000ff140d7208 */ /* 0x000fe40001800000 */
[----:B------:R-:W-:Y:S02]  /*0ad0*/  FSEL R14, R21, RZ, P4 ;  /* 0x000000ff150e7208 */ /* 0x000fe40002000000 */
[----:B------:R-:W-:Y:S02]  /*0ae0*/  FSETP.NE.FTZ.AND P0, PT, |R23|, +INF , PT ;  /* 0x7f8000001700780b */ /* 0x000fe40003f15200 */
[----:B------:R-:W-:Y:S02]  /*0af0*/  FSETP.NE.FTZ.AND P1, PT, |R9|, +INF , PT ;  /* 0x7f8000000900780b */ /* 0x000fe40003f35200 */
[----:B------:R-:W-:-:S02]  /*0b00*/  FSETP.NE.FTZ.AND P3, PT, |R24|, +INF , PT ;  /* 0x7f8000001800780b */ /* 0x000fc40003f75200 */
[----:B------:R-:W-:Y:S02]  /*0b10*/  FSETP.NE.FTZ.AND P4, PT, |R5|, +INF , PT ;  /* 0x7f8000000500780b */ /* 0x000fe40003f95200 */
[----:B------:R-:W-:Y:S02]  /*0b20*/  FSEL R15, R8, RZ, P5 ;  /* 0x000000ff080f7208 */ /* 0x000fe40002800000 */
[----:B------:R-:W-:Y:S02]  /*0b30*/  FSEL R18, R4, RZ, P2 ;  /* 0x000000ff04127208 */ /* 0x000fe40001000000 */
[----:B------:R-:W-:Y:S02]  /*0b40*/  FSETP.NE.FTZ.AND P5, PT, |R25|, +INF , PT ;  /* 0x7f8000001900780b */ /* 0x000fe40003fb5200 */
[----:B------:R-:W-:Y:S02]  /*0b50*/  FSEL R16, R23, RZ, P0 ;  /* 0x000000ff17107208 */ /* 0x000fe40000000000 */
        /* <DEDUP_REMOVED lines=10> */
[----:B------:R-:W-:Y:S02]  /*0c00*/  LOP3.LUT R10, R3, 0x1f, RZ, 0xc0, !PT ;  /* 0x0000001f030a7812 */ /* 0x000fe400078ec0ff */
        /* <DEDUP_REMOVED lines=40> */
.L_x_1820:
        /* <DEDUP_REMOVED lines=16> */
.L_x_1821:
        /* <DEDUP_REMOVED lines=14> */
.L_x_1827:
        /* <DEDUP_REMOVED lines=153> */
.L_x_1824:
[----:B-123--:R-:W-:Y:S05]  /*1a00*/  BSYNC.RECONVERGENT B0 ;  /* 0x0000000000007941 */ /* 0x00efea0003800200 */
.L_x_1823:
        /* <DEDUP_REMOVED lines=54> */
.L_x_1826:
[----:B------:R-:W-:Y:S05]  /*1d70*/  BSYNC.RECONVERGENT B0 ;  /* 0x0000000000007941 */ /* 0x000fea0003800200 */
.L_x_1825:
[----:B------:R-:W-:Y:S02]  /*1d80*/  VIADD R47, R47, UR11 ;  /* 0x0000000b2f2f7c36 */ /* 0x000fe40008000000 */
[----:B------:R-:W-:Y:S01]  /*1d90*/  VIADD R45, R45, 0x1 ;  /* 0x000000012d2d7836 */ /* 0x000fe20000000000 */
[----:B------:R-:W-:Y:S06]  /*1da0*/  @P0 BRA `(.L_x_1827) ;  /* 0xfffffff000b00947 */ /* 0x000fec000383ffff */
.L_x_1822:
        /* <DEDUP_REMOVED lines=22> */
.L_x_1829:
        /* <DEDUP_REMOVED lines=55> */
.L_x_1828:
        /* <DEDUP_REMOVED lines=34> */
.L_x_1830:
        /* <DEDUP_REMOVED lines=22> */
.L_x_1831:
[----:B------:R-:W-:Y:S05]  /*2600*/  @!P1 EXIT ;  /* 0x000000000000994d */ /* 0x000fea0003800000 */
[----:B01--4-:R-:W0:Y:S01]  /*2610*/  LDC.64 R4, c[0x0][0x390] ;  /* 0x0000e400ff047b82 */ /* 0x013e220000000a00 */
[----:B------:R-:W1:Y:S01]  /*2620*/  MUFU.RCP R43, R43 ;  /* 0x0000002b002b7308 */ /* 0x000e620000001000 */
[----:B------:R-:W-:Y:S02]  /*2630*/  IMAD.IADD R7, R0, 0x1, R7 ;  /* 0x0000000100077824 */ /* 0x000fe400078e0207 */
[----:B------:R-:W-:-:S07]  /*2640*/  IMAD.MOV R6, RZ, RZ, -R6 ;  /* 0x000000ffff067224 */ /* 0x000fce00078e0a06 */
.L_x_1832:
        /* <DEDUP_REMOVED lines=9> */
.L_x_1833:
        /* <DEDUP_REMOVED lines=10> */
.L_x_3878:


//--------------------- .text._ZN4vllm3moe10topkGatingILi8ELi256ELi4ELi16ELi32El13__nv_bfloat16LNS0_11ScoringFuncE0EEEvPKT5_PKbPfiPT4_PiiiibPKf --------------------------
	.section	.text._ZN4vllm3moe10topkGatingILi8ELi256ELi4ELi16ELi32El13__nv_bfloat16LNS0_11ScoringFuncE0EEEvPKT5_PKbPfiPT4_PiiiibPKf,"ax",@progbits
	.align	128
        .global         _ZN4vllm3moe10topkGatingILi8ELi256ELi4ELi16ELi32El13__nv_bfloat16LNS0_11ScoringFuncE0EEEvPKT5_PKbPfiPT4_PiiiibPKf
        .type           _ZN4vllm3moe10topkGatingILi8ELi256ELi4ELi16ELi32El13__nv_bfloat16LNS0_11ScoringFuncE0EEEvPKT5_PKbPfiPT4_PiiiibPKf,@function
        .size           _ZN4vllm3moe10topkGatingILi8ELi256ELi4ELi16ELi32El13__nv_bfloat16LNS0_11ScoringFuncE0EEEvPKT5_PKbPfiPT4_PiiiibPKf,(.L_x_3879 - _ZN4vllm3moe10topkGatingILi8ELi256ELi4ELi16ELi32El13__nv_bfloat16LNS0_11ScoringFuncE0EEEvPKT5_PKbPfiPT4_PiiiibPKf)
        .other          _ZN4vllm3moe10topkGatingILi8ELi256ELi4ELi16ELi32El13__nv_bfloat16LNS0_11ScoringFuncE0EEEvPKT5_PKbPfiPT4_PiiiibPKf,@"STO_CUDA_ENTRY STV_DEFAULT"
_ZN4vllm3moe10topkGatingILi8ELi256ELi4ELi16ELi32El13__nv_bfloat16LNS0_11ScoringFuncE0EEEvPKT5_PKbPfiPT4_PiiiibPKf:
.text._ZN4vllm3moe10topkGatingILi8ELi256ELi4ELi16ELi32El13__nv_bfloat16LNS0_11ScoringFuncE0EEEvPKT5_PKbPfiPT4_PiiiibPKf:
        /* <DEDUP_REMOVED lines=28> */
[C---:B---3--:R-:W-:Y:S01]  /*01c0*/  PRMT R15, R4.reuse, 0x7632, R15 ;  /* 0x00007632040f7816 */ /* 0x048fe2000000000f */
[C---:B------:R-:W-:Y:S01]  /*01d0*/  IMAD.U32 R9, R5.reuse, 0x10000, RZ ;  /* 0x0001000005097824 */ /* 0x040fe200078e00ff */
[----:B------:R-:W-:Y:S01]  /*01e0*/  PRMT R11, R5, 0x7632, R11 ;  /* 0x00007632050b7816 */ /* 0x000fe2000000000b */
[----:B------:R-:W-:Y:S01]  /*01f0*/  IMAD.U32 R12, R4, 0x10000, RZ ;  /* 0x00010000040c7824 */ /* 0x000fe200078e00ff */
[C---:B------:R-:W-:Y:S01]  /*0200*/  PRMT R10, R6.reuse, 0x7632, R10 ;  /* 0x00007632060a7816 */ /* 0x040fe2000000000a */
[----:B------:R-:W-:Y:S01]  /*0210*/  IMAD.U32 R15, R15, 0x10000, RZ ;  /* 0x000100000f0f7824 */ /* 0x000fe200078e00ff */
[----:B------:R-:W-:Y:S01]  /*0220*/  PRMT R2, R7, 0x7632, R2 ;  /* 0x0000763207027816 */ /* 0x000fe20000000002 */
[----:B------:R-:W-:-:S02]  /*0230*/  IMAD.U32 R6, R6, 0x10000, RZ ;  /* 0x0001000006067824 */ /* 0x000fc400078e00ff */
[----:B------:R-:W-:Y:S01]  /*0240*/  IMAD.U32 R11, R11, 0x10000, RZ ;  /* 0x000100000b0b7824 */ /* 0x000fe200078e00ff */
[----:B------:R-:W-:Y:S01]  /*0250*/  FMNMX3.FTZ R13, R12, R15, R9, !PT ;  /* 0x0000000f0c0d7276 */ /* 0x000fe20007810009 */
[----:B------:R-:W-:Y:S02]  /*0260*/  IMAD.U32 R7, R7, 0x10000, RZ ;  /* 0x0001000007077824 */ /* 0x000fe400078e00ff */
[----:B------:R-:W-:Y:S01]  /*0270*/  IMAD.U32 R10, R10, 0x10000, RZ ;  /* 0x000100000a0a7824 */ /* 0x000fe200078e00ff */
[----:B------:R-:W-:Y:S01]  /*0280*/  FMNMX3.FTZ R13, R13, R11, R6, !PT ;  /* 0x0000000b0d0d7276 */ /* 0x000fe20007810006 */
[----:B------:R-:W-:-:S03]  /*0290*/  IMAD.U32 R4, R2, 0x10000, RZ ;  /* 0x0001000002047824 */ /* 0x000fc600078e00ff */
[----:B------:R-:W-:-:S04]  /*02a0*/  FMNMX3.FTZ R13, R13, R10, R7, !PT ;  /* 0x0000000a0d0d7276 */ /* 0x000fc80007810007 */
[----:B------:R-:W-:-:S05]  /*02b0*/  FMNMX.FTZ R13, R4, R13, !PT ;  /* 0x0000000d040d7209 */ /* 0x000fca0007810000 */
[----:B------:R-:W1:Y:S02]  /*02c0*/  SHFL.BFLY PT, R2, R13, 0x10, 0x1f ;  /* 0x0e001f000d027f89 */ /* 0x000e6400000e0000 */
[----:B-1----:R-:W-:-:S05]  /*02d0*/  FMNMX.FTZ R2, R13, R2, !PT ;  /* 0x000000020d027209 */ /* 0x002fca0007810000 */
[----:B------:R-:W1:Y:S02]  /*02e0*/  SHFL.BFLY PT, R5, R2, 0x8, 0x1f ;  /* 0x0d001f0002057f89 */ /* 0x000e6400000e0000 */
[----:B-1----:R-:W-:-:S05]  /*02f0*/  FMNMX.FTZ R14, R2, R5, !PT ;  /* 0x00000005020e7209 */ /* 0x002fca0007810000 */
[----:B------:R-:W1:Y:S01]  /*0300*/  SHFL.BFLY PT, R5, R14, 0x4, 0x1f ;  /* 0x0c801f000e057f89 */ /* 0x000e6200000e0000 */
[----:B------:R-:W-:-:S05]  /*0310*/  @P0 LEA R2, P2, R3, UR8, 0x2 ;  /* 0x0000000803020c11 */ /* 0x000fca000f8410ff */
[----:B------:R-:W-:-:S05]  /*0320*/  @P0 IMAD.X R3, RZ, RZ, UR9, P2 ;  /* 0x00000009ff030e24 */ /* 0x000fca00090e06ff */
[----:B------:R-:W2:Y:S04]  /*0330*/  @P0 LDG.E R13, desc[UR6][R2.64] ;  /* 0x00000006020d0981 */ /* 0x000ea8000c1e1900 */
[----:B------:R-:W3:Y:S04]  /*0340*/  @P0 LDG.E R18, desc[UR6][R2.64+0x4] ;  /* 0x0000040602120981 */ /* 0x000ee8000c1e1900 */
[----:B------:R-:W4:Y:S04]  /*0350*/  @P0 LDG.E R19, desc[UR6][R2.64+0x8] ;  /* 0x0000080602130981 */ /* 0x000f28000c1e1900 */
[----:B------:R-:W5:Y:S01]  /*0360*/  @P0 LDG.E R20, desc[UR6][R2.64+0xc] ;  /* 0x00000c0602140981 */ /* 0x000f62000c1e1900 */
[----:B-1----:R-:W-:-:S03]  /*0370*/  FMNMX.FTZ R24, R14, R5, !PT ;  /* 0x000000050e187209 */ /* 0x002fc60007810000 */
[----:B------:R1:W2:Y:S04]  /*0380*/  @P1 LDG.E.U8 R5, desc[UR6][R22.64] ;  /* 0x0000000616051981 */ /* 0x0002a8000c1e1100 */
[----:B------:R-:W0:Y:S04]  /*0390*/  SHFL.BFLY PT, R25, R24, 0x2, 0x1f ;  /* 0x0c401f0018197f89 */ /* 0x000e2800000e0000 */
[----:B------:R-:W5:Y:S04]  /*03a0*/  @P0 LDG.E R21, desc[UR6][R2.64+0x10] ;  /* 0x0000100602150981 */ /* 0x000f68000c1e1900 */
[----:B------:R-:W5:Y:S04]  /*03b0*/  @P0 LDG.E R14, desc[UR6][R2.64+0x14] ;  /* 0x00001406020e0981 */ /* 0x000f68000c1e1900 */
[----:B------:R-:W5:Y:S04]  /*03c0*/  @P0 LDG.E R17, desc[UR6][R2.64+0x18] ;  /* 0x0000180602110981 */ /* 0x000f68000c1e1900 */
[----:B------:R1:W5:Y:S01]  /*03d0*/  @P0 LDG.E R16, desc[UR6][R2.64+0x1c] ;  /* 0x00001c0602100981 */ /* 0x000362000c1e1900 */
[----:B0-----:R-:W-:-:S05]  /*03e0*/  FMNMX.FTZ R25, R24, R25, !PT ;  /* 0x0000001918197209 */ /* 0x001fca0007810000 */
[----:B-1----:R-:W0:Y:S02]  /*03f0*/  SHFL.BFLY PT, R22, R25, 0x1, 0x1f ;  /* 0x0c201f0019167f89 */ /* 0x002e2400000e0000 */
[----:B0-----:R-:W-:-:S05]  /*0400*/  FMNMX.FTZ R22, R25, R22, !PT ;  /* 0x0000001619167209 */ /* 0x001fca0007810000 */
[--C-:B------:R-:W-:Y:S01]  /*0410*/  FADD.FTZ R12, R12, -R22.reuse ;  /* 0x800000160c0c7221 */ /* 0x100fe20000010000 */
[----:B------:R-:W-:-:S03]  /*0420*/  FADD.FTZ R15, R15, -R22 ;  /* 0x800000160f0f7221 */ /* 0x000fc60000010000 */
[----:B------:R-:W-:Y:S01]  /*0430*/  FMUL.FTZ R12, R12, 1.4426950216293334961 ;  /* 0x3fb8aa3b0c0c7820 */ /* 0x000fe20000410000 */
[--C-:B------:R-:W-:Y:S01]  /*0440*/  FADD.FTZ R23, R9, -R22.reuse ;  /* 0x8000001609177221 */ /* 0x100fe20000010000 */
[----:B------:R-:W-:Y:S01]  /*0450*/  FMUL.FTZ R15, R15, 1.4426950216293334961 ;  /* 0x3fb8aa3b0f0f7820 */ /* 0x000fe20000410000 */
[----:B------:R-:W-:-:S03]  /*0460*/  FADD.FTZ R11, R11, -R22 ;  /* 0x800000160b0b7221 */ /* 0x000fc60000010000 */
[----:B------:R-:W0:Y:S01]  /*0470*/  MUFU.EX2 R12, R12 ;  /* 0x0000000c000c7308 */ /* 0x000e220000000800 */
[----:B------:R-:W-:Y:S01]  /*0480*/  FMUL.FTZ R2, R23, 1.4426950216293334961 ;  /* 0x3fb8aa3b17027820 */ /* 0x000fe20000410000 */
[----:B------:R-:W-:Y:S01]  /*0490*/  FMUL.FTZ R3, R11, 1.4426950216293334961 ;  /* 0x3fb8aa3b0b037820 */ /* 0x000fe20000410000 */
[--C-:B------:R-:W-:Y:S01]  /*04a0*/  FADD.FTZ R6, R6, -R22.reuse ;  /* 0x8000001606067221 */ /* 0x100fe20000010000 */
[----:B------:R-:W-:-:S04]  /*04b0*/  FADD.FTZ R10, R10, -R22 ;  /* 0x800000160a0a7221 */ /* 0x000fc80000010000 */
[----:B------:R1:W0:Y:S01]  /*04c0*/  MUFU.EX2 R9, R15 ;  /* 0x0000000f00097308 */ /* 0x0002220000000800 */
[----:B------:R-:W-:Y:S01]  /*04d0*/  FMUL.FTZ R6, R6, 1.4426950216293334961 ;  /* 0x3fb8aa3b06067820 */ /* 0x000fe20000410000 */
[----:B------:R-:W-:Y:S01]  /*04e0*/  FMUL.FTZ R23, R10, 1.4426950216293334961 ;  /* 0x3fb8aa3b0a177820 */ /* 0x000fe20000410000 */
[----:B------:R-:W-:-:S05]  /*04f0*/  FADD.FTZ R10, R7, -R22 ;  /* 0x80000016070a7221 */ /* 0x000fca0000010000 */
[----:B------:R-:W0:Y:S01]  /*0500*/  MUFU.EX2 R2, R2 ;  /* 0x0000000200027308 */ /* 0x000e220000000800 */
[----:B-1----:R-:W-:Y:S01]  /*0510*/  FMUL.FTZ R15, R10, 1.4426950216293334961 ;  /* 0x3fb8aa3b0a0f7820 */ /* 0x002fe20000410000 */
[----:B0-----:R-:W-:-:S06]  /*0520*/  FADD.FTZ R10, RZ, R12 ;  /* 0x0000000cff0a7221 */ /* 0x001fcc0000010000 */
[----:B------:R-:W0:Y:S01]  /*0530*/  MUFU.EX2 R3, R3 ;  /* 0x0000000300037308 */ /* 0x000e220000000800 */
[----:B------:R-:W-:Y:S01]  /*0540*/  FADD.FTZ R22, R4, -R22 ;  /* 0x8000001604167221 */ /* 0x000fe20000010000 */
[----:B------:R-:W-:-:S06]  /*0550*/  FADD.FTZ R11, R10, R9 ;  /* 0x000000090a0b7221 */ /* 0x000fcc0000010000 */
[----:B------:R-:W1:Y:S01]  /*0560*/  MUFU.EX2 R6, R6 ;  /* 0x0000000600067308 */ /* 0x000e620000000800 */
[----:B------:R-:W-:Y:S01]  /*0570*/  FMUL.FTZ R10, R22, 1.4426950216293334961 ;  /* 0x3fb8aa3b160a7820 */ /* 0x000fe20000410000 */
[----:B------:R-:W-:-:S06]  /*0580*/  FADD.FTZ R22, R11, R2 ;  /* 0x000000020b167221 */ /* 0x000fcc0000010000 */
[----:B------:R-:W1:Y:S01]  /*0590*/  MUFU.EX2 R7, R23 ;  /* 0x0000001700077308 */ /* 0x000e620000000800 */
[----:B0-----:R-:W-:-:S07]  /*05a0*/  FADD.FTZ R11, R22, R3 ;  /* 0x00000003160b7221 */ /* 0x001fce0000010000 */
[----:B------:R-:W0:Y:S01]  /*05b0*/  MUFU.EX2 R4, R15 ;  /* 0x0000000f00047308 */ /* 0x000e220000000800 */
[----:B-1----:R-:W-:-:S07]  /*05c0*/  FADD.FTZ R22, R11, R6 ;  /* 0x000000060b167221 */ /* 0x002fce0000010000 */
[----:B------:R-:W1:Y:S01]  /*05d0*/  MUFU.EX2 R10, R10 ;  /* 0x0000000a000a7308 */ /* 0x000e620000000800 */
[----:B------:R-:W-:-:S04]  /*05e0*/  FADD.FTZ R11, R22, R7 ;  /* 0x00000007160b7221 */ /* 0x000fc80000010000 */
[----:B0-----:R-:W-:-:S04]  /*05f0*/  FADD.FTZ R11, R11, R4 ;  /* 0x000000040b0b7221 */ /* 0x001fc80000010000 */
        /* <DEDUP_REMOVED lines=10> */
[----:B0-----:R-:W-:-:S06]  /*06a0*/  FADD.FTZ R27, R26, R23 ;  /* 0x000000171a1b7221 */ /* 0x001fcc0000010000 */
[----:B------:R-:W0:Y:S01]  /*06b0*/  MUFU.RCP R27, R27 ;  /* 0x0000001b001b7308 */ /* 0x000e220000001000 */
[----:B------:R-:W-:-:S05]  /*06c0*/  IMAD.U32 R15, RZ, RZ, UR4 ;  /* 0x00000004ff0f7e24 */ /* 0x000fca000f8e00ff */
[----:B------:R-:W-:Y:S02]  /*06d0*/  ISETP.GE.AND P2, PT, R15, 0x1, PT ;  /* 0x000000010f00780c */ /* 0x000fe40003f46270 */
[----:B--2---:R-:W-:Y:S01]  /*06e0*/  ISETP.EQ.OR P1, PT, R5, RZ, !P1 ;  /* 0x000000ff0500720c */ /* 0x004fe20004f22670 */
[-C--:B0-----:R-:W-:Y:S01]  /*06f0*/  FMUL.FTZ R12, R12, R27.reuse ;  /* 0x0000001b0c0c7220 */ /* 0x081fe20000410000 */
[-C--:B------:R-:W-:Y:S01]  /*0700*/  FMUL.FTZ R9, R9, R27.reuse ;  /* 0x0000001b09097220 */ /* 0x080fe20000410000 */
[-C--:B------:R-:W-:Y:S01]  /*0710*/  FMUL.FTZ R11, R2, R27.reuse ;  /* 0x0000001b020b7220 */ /* 0x080fe20000410000 */
[-C--:B------:R-:W-:Y:S01]  /*0720*/  FMUL.FTZ R22, R3, R27.reuse ;  /* 0x0000001b03167220 */ /* 0x080fe20000410000 */
[-C--:B------:R-:W-:Y:S01]  /*0730*/  FMUL.FTZ R23, R6, R27.reuse ;  /* 0x0000001b06177220 */ /* 0x080fe20000410000 */
[----:B------:R-:W-:Y:S01]  /*0740*/  FSETP.NE.FTZ.AND P5, PT, |R12|, +INF , PT ;  /* 0x7f8000000c00780b */ /* 0x000fe20003fb5200 */
[-C--:B------:R-:W-:Y:S01]  /*0750*/  FMUL.FTZ R24, R7, R27.reuse ;  /* 0x0000001b07187220 */ /* 0x080fe20000410000 */
[-C--:B------:R-:W-:Y:S01]  /*0760*/  FMUL.FTZ R25, R4, R27.reuse ;  /* 0x0000001b04197220 */ /* 0x080fe20000410000 */
[----:B------:R-:W-:Y:S01]  /*0770*/  FMUL.FTZ R26, R10, R27 ;  /* 0x0000001b0a1a7220 */ /* 0x000fe20000410000 */
[----:B------:R-:W-:-:S02]  /*0780*/  FSETP.NE.FTZ.AND P6, PT, |R9|, +INF , PT ;  /* 0x7f8000000900780b */ /* 0x000fc40003fd5200 */
[----:B------:R-:W-:Y:S02]  /*0790*/  FSETP.NE.FTZ.AND P3, PT, |R11|, +INF , PT ;  /* 0x7f8000000b00780b */ /* 0x000fe40003f75200 */
[----:B------:R-:W-:Y:S02]  /*07a0*/  FSETP.NE.FTZ.AND P4, PT, |R22|, +INF , PT ;  /* 0x7f8000001600780b */ /* 0x000fe40003f95200 */
[----:B------:R-:W-:Y:S02]  /*07b0*/  FSEL R4, R12, RZ, P5 ;  /* 0x000000ff0c047208 */ /* 0x000fe40002800000 */
[----:B------:R-:W-:Y:S02]  /*07c0*/  FSETP.NE.FTZ.AND P5, PT, |R23|, +INF , PT ;  /* 0x7f8000001700780b */ /* 0x000fe40003fb5200 */
[----:B------:R-:W-:Y:S02]  /*07d0*/  FSEL R5, R9, RZ, P6 ;  /* 0x000000ff09057208 */ /* 0x000fe40003000000 */
[----:B------:R-:W-:-:S02]  /*07e0*/  FSEL R6, R11, RZ, P3 ;  /* 0x000000ff0b067208 */ /* 0x000fc40001800000 */
[----:B------:R-:W-:Y:S02]  /*07f0*/  FSEL R7, R22, RZ, P4 ;  /* 0x000000ff16077208 */ /* 0x000fe40002000000 */
[----:B------:R-:W-:Y:S02]  /*0800*/  FSETP.NE.FTZ.AND P6, PT, |R24|, +INF , PT ;  /* 0x7f8000001800780b */ /* 0x000fe40003fd5200 */
[----:B------:R-:W-:Y:S02]  /*0810*/  FSETP.NE.FTZ.AND P3, PT, |R25|, +INF , PT ;  /* 0x7f8000001900780b */ /* 0x000fe40003f75200 */
[----:B------:R-:W-:Y:S02]  /*0820*/  FSETP.NE.FTZ.AND P4, PT, |R26|, +INF , PT ;  /* 0x7f8000001a00780b */ /* 0x000fe40003f95200 */
[----:B------:R-:W-:Y:S01]  /*0830*/  LOP3.LUT R2, R8, 0x1f, RZ, 0xc0, !PT ;  /* 0x0000001f08027812 */ /* 0x000fe200078ec0ff */
[----:B------:R-:W-:Y:S01]  /*0840*/  @P0 FADD.FTZ R12, R4, R13 ;  /* 0x0000000d040c0221 */ /* 0x000fe20000010000 */
[----:B------:R-:W-:Y:S01]  /*0850*/  FSEL R8, R23, RZ, P5 ;  /* 0x000000ff17087208 */ /* 0x000fe20002800000 */
[----:B---3--:R-:W-:Y:S01]  /*0860*/  @P0 FADD.FTZ R13, R5, R18 ;  /* 0x00000012050d0221 */ /* 0x008fe20000010000 */
[----:B------:R-:W-:-:S02]  /*0870*/  FSEL R9, R24, RZ, P6 ;  /* 0x000000ff18097208 */ /* 0x000fc40003000000 */
[----:B------:R-:W-:Y:S02]  /*0880*/  FSEL R10, R25, RZ, P3 ;  /* 0x000000ff190a7208 */ /* 0x000fe40001800000 */
[----:B------:R-:W-:Y:S01]  /*0890*/  FSEL R11, R26, RZ, P4 ;  /* 0x000000ff1a0b7208 */ /* 0x000fe20002000000 */
[----:B----4-:R-:W-:Y:S01]  /*08a0*/  @P0 FADD.FTZ R18, R6, R19 ;  /* 0x0000001306120221 */ /* 0x010fe20000010000 */
[----:B-----5:R-:W-:Y:S01]  /*08b0*/  @P0 FADD.FTZ R19, R7, R20 ;  /* 0x0000001407130221 */ /* 0x020fe20000010000 */
        /* <DEDUP_REMOVED lines=23> */
.L_x_1839:
        /* <DEDUP_REMOVED lines=103> */
.L_x_1836:
[----:B-123--:R-:W-:Y:S05]  /*10a0*/  BSYNC.RECONVERGENT B0 ;  /* 0x0000000000007941 */ /* 0x00efea0003800200 */
.L_x_1835:
        /* <DEDUP_REMOVED lines=38> */
.L_x_1838:
[----:B------:R-:W-:Y:S05]  /*1310*/  BSYNC.RECONVERGENT B0 ;  /* 0x0000000000007941 */ /* 0x000fea0003800200 */
.L_x_1837:
[----:B------:R-:W-:Y:S02]  /*1320*/  VIADD R26, R26, UR11 ;  /* 0x0000000b1a1a7c36 */ /* 0x000fe40008000000 */
[----:B------:R-:W-:Y:S01]  /*1330*/  VIADD R25, R25, 0x1 ;  /* 0x0000000119197836 */ /* 0x000fe20000000000 */
[----:B------:R-:W-:Y:S06]  /*1340*/  @P0 BRA `(.L_x_1839) ;  /* 0xfffffff400b80947 */ /* 0x000fec000383ffff */
.L_x_1834:
        /* <DEDUP_REMOVED lines=22> */
.L_x_1841:
        /* <DEDUP_REMOVED lines=55> */
.L_x_1840:
        /* <DEDUP_REMOVED lines=34> */
.L_x_1842:
        /* <DEDUP_REMOVED lines=22> */
.L_x_1843:
[----:B------:R-:W-:Y:S05]  /*1ba0*/  @!P1 EXIT ;  /* 0x000000000000994d */ /* 0x000fea0003800000 */
[----:B01----:R-:W0:Y:S01]  /*1bb0*/  LDC.64 R6, c[0x0][0x390] ;  /* 0x0000e400ff067b82 */ /* 0x003e220000000a00 */
[----:B------:R1:W2:Y:S01]  /*1bc0*/  MUFU.RCP R11, R4 ;  /* 0x00000004000b7308 */ /* 0x0002a20000001000 */
[----:B------:R-:W-:Y:S02]  /*1bd0*/  IMAD.IADD R5, R0, 0x1, R5 ;  /* 0x0000000100057824 */ /* 0x000fe400078e0205 */
[----:B------:R-:W-:-:S07]  /*1be0*/  IMAD.MOV R15, RZ, RZ, -R15 ;  /* 0x000000ffff0f7224 */ /* 0x000fce00078e0a0f */
.L_x_1844:
        /* <DEDUP_REMOVED lines=9> */
.L_x_1845:
        /* <DEDUP_REMOVED lines=16> */
.L_x_3879:


//--------------------- .text._ZN4vllm3moe10topkGatingILi8ELi128ELi4ELi16ELi32El13__nv_bfloat16LNS0_11ScoringFuncE0EEEvPKT5_PKbPfiPT4_PiiiibPKf --------------------------
	.section	.text._ZN4vllm3moe10topkGatingILi8ELi128ELi4ELi16ELi32El13__nv_bfloat16LNS0_11ScoringFuncE0EEEvPKT5_PKbPfiPT4_PiiiibPKf,"ax",@progbits
	.align	128
        .global         _ZN4vllm3moe10topkGatingILi8ELi128ELi4ELi16ELi32El13__nv_bfloat16LNS0_11ScoringFuncE0EEEvPKT5_PKbPfiPT4_PiiiibPKf
        .type           _ZN4vllm3moe10topkGatingILi8ELi128ELi4ELi16ELi32El13__nv_bfloat16LNS0_11ScoringFuncE0EEEvPKT5_PKbPfiPT4_PiiiibPKf,@function
        .size           _ZN4vllm3moe10topkGatingILi8ELi128ELi4ELi16ELi32El13__nv_bfloat16LNS0_11ScoringFuncE0EEEvPKT5_PKbPfiPT4_PiiiibPKf,(.L_x_3880 - _ZN4vllm3moe10topkGatingILi8ELi128ELi4ELi16ELi32El13__nv_bfloat16LNS0_11ScoringFuncE0EEEvPKT5_PKbPfiPT4_PiiiibPKf)
        .other          _ZN4vllm3moe10topkGatingILi8ELi128ELi4ELi16ELi32El13__nv_bfloat16LNS0_11ScoringFuncE0EEEvPKT5_PKbPfiPT4_PiiiibPKf,@"STO_CUDA_ENTRY STV_DEFAULT"
_ZN4vllm3moe10topkGatingILi8ELi128ELi4ELi16ELi32El13__nv_bfloat16LNS0_11ScoringFuncE0EEEvPKT5_PKbPfiPT4_PiiiibPKf:
.text._ZN4vllm3moe10topkGatingILi8ELi128ELi4ELi16ELi32El13__nv_bfloat16LNS0_11ScoringFuncE0EEEvPKT5_PKbPfiPT4_PiiiibPKf:
        /* <DEDUP_REMOVED lines=29> */
[----:B------:R-:W-:Y:S02]  /*01d0*/  @P0 LEA R2, P2, R2, UR8, 0x2 ;  /* 0x0000000802020c11 */ /* 0x000fe4000f8410ff */
[C---:B---3--:R-:W-:Y:S01]  /*01e0*/  PRMT R15, R4.reuse, 0x7632, R15 ;  /* 0x00007632040f7816 */ /* 0x048fe2000000000f */
[C---:B------:R-:W-:Y:S01]  /*01f0*/  IMAD.U32 R9, R5.reuse, 0x10000, RZ ;  /* 0x0001000005097824 */ /* 0x040fe200078e00ff */
[----:B------:R-:W-:Y:S01]  /*0200*/  PRMT R11, R5, 0x7632, R11 ;  /* 0x00007632050b7816 */ /* 0x000fe2000000000b */
[----:B------:R-:W-:Y:S01]  /*0210*/  IMAD.U32 R12, R4, 0x10000, RZ ;  /* 0x00010000040c7824 */ /* 0x000fe200078e00ff */
[C---:B------:R-:W-:Y:S01]  /*0220*/  PRMT R10, R6.reuse, 0x7632, R10 ;  /* 0x00007632060a7816 */ /* 0x040fe2000000000a */
[----:B------:R-:W-:Y:S01]  /*0230*/  IMAD.U32 R15, R15, 0x10000, RZ ;  /* 0x000100000f0f7824 */ /* 0x000fe200078e00ff */
[----:B------:R-:W-:Y:S01]  /*0240*/  PRMT R4, R7, 0x7632, R4 ;  /* 0x0000763207047816 */ /* 0x000fe20000000004 */
[----:B------:R-:W-:Y:S01]  /*0250*/  IMAD.U32 R6, R6, 0x10000, RZ ;  /* 0x0001000006067824 */ /* 0x000fe200078e00ff */
[----:B------:R1:W2:Y:S01]  /*0260*/  @P1 LDG.E.U8 R5, desc[UR6][R22.64] ;  /* 0x0000000616051981 */ /* 0x0002a2000c1e1100 */
[----:B------:R-:W-:Y:S01]  /*0270*/  IMAD.U32 R11, R11, 0x10000, RZ ;  /* 0x000100000b0b7824 */ /* 0x000fe200078e00ff */
[----:B------:R-:W-:Y:S01]  /*0280*/  FMNMX3.FTZ R3, R12, R15, R9, !PT ;  /* 0x0000000f0c037276 */ /* 0x000fe20007810009 */
[----:B------:R-:W-:-:S02]  /*0290*/  IMAD.U32 R7, R7, 0x10000, RZ ;  /* 0x0001000007077824 */ /* 0x000fc400078e00ff */
[----:B------:R-:W-:Y:S01]  /*02a0*/  IMAD.U32 R10, R10, 0x10000, RZ ;  /* 0x000100000a0a7824 */ /* 0x000fe200078e00ff */
[----:B------:R-:W-:Y:S01]  /*02b0*/  FMNMX3.FTZ R3, R3, R11, R6, !PT ;  /* 0x0000000b03037276 */ /* 0x000fe20007810006 */
[----:B------:R-:W-:-:S03]  /*02c0*/  IMAD.U32 R4, R4, 0x10000, RZ ;  /* 0x0001000004047824 */ /* 0x000fc600078e00ff */
[----:B------:R-:W-:-:S04]  /*02d0*/  FMNMX3.FTZ R3, R3, R10, R7, !PT ;  /* 0x0000000a03037276 */ /* 0x000fc80007810007 */
[----:B------:R-:W-:-:S05]  /*02e0*/  FMNMX.FTZ R13, R4, R3, !PT ;  /* 0x00000003040d7209 */ /* 0x000fca0007810000 */
[----:B------:R-:W3:Y:S01]  /*02f0*/  SHFL.BFLY PT, R14, R13, 0x8, 0x101f ;  /* 0x0d101f000d0e7f89 */ /* 0x000ee200000e0000 */
[----:B------:R-:W-:-:S05]  /*0300*/  @P0 IMAD.X R3, RZ, RZ, UR9, P2 ;  /* 0x00000009ff030e24 */ /* 0x000fca00090e06ff */
[----:B------:R-:W4:Y:S04]  /*0310*/  @P0 LDG.E R18, desc[UR6][R2.64+0x4] ;  /* 0x0000040602120981 */ /* 0x000f28000c1e1900 */
[----:B------:R-:W5:Y:S04]  /*0320*/  @P0 LDG.E R19, desc[UR6][R2.64+0x8] ;  /* 0x0000080602130981 */ /* 0x000f68000c1e1900 */
[----:B------:R-:W5:Y:S04]  /*0330*/  @P0 LDG.E R20, desc[UR6][R2.64+0xc] ;  /* 0x00000c0602140981 */ /* 0x000f68000c1e1900 */
[----:B------:R-:W5:Y:S04]  /*0340*/  @P0 LDG.E R21, desc[UR6][R2.64+0x10] ;  /* 0x0000100602150981 */ /* 0x000f68000c1e1900 */
[----:B------:R-:W5:Y:S01]  /*0350*/  @P0 LDG.E R17, desc[UR6][R2.64+0x18] ;  /* 0x0000180602110981 */ /* 0x000f62000c1e1900 */
[----:B---3--:R-:W-:-:S03]  /*0360*/  FMNMX.FTZ R24, R13, R14, !PT ;  /* 0x0000000e0d187209 */ /* 0x008fc60007810000 */
[----:B------:R-:W3:Y:S04]  /*0370*/  @P0 LDG.E R13, desc[UR6][R2.64] ;  /* 0x00000006020d0981 */ /* 0x000ee8000c1e1900 */
[----:B------:R-:W0:Y:S04]  /*0380*/  SHFL.BFLY PT, R25, R24, 0x4, 0x101f ;  /* 0x0c901f0018197f89 */ /* 0x000e2800000e0000 */
[----:B------:R-:W5:Y:S04]  /*0390*/  @P0 LDG.E R14, desc[UR6][R2.64+0x14] ;  /* 0x00001406020e0981 */ /* 0x000f68000c1e1900 */
[----:B------:R1:W5:Y:S01]  /*03a0*/  @P0 LDG.E R16, desc[UR6][R2.64+0x1c] ;  /* 0x00001c0602100981 */ /* 0x000362000c1e1900 */
[----:B0-----:R-:W-:-:S05]  /*03b0*/  FMNMX.FTZ R25, R24, R25, !PT ;  /* 0x0000001918197209 */ /* 0x001fca0007810000 */
[----:B-1----:R-:W0:Y:S02]  /*03c0*/  SHFL.BFLY PT, R22, R25, 0x2, 0x101f ;  /* 0x0c501f0019167f89 */ /* 0x002e2400000e0000 */
[----:B0-----:R-:W-:-:S05]  /*03d0*/  FMNMX.FTZ R23, R25, R22, !PT ;  /* 0x0000001619177209 */ /* 0x001fca0007810000 */
[----:B------:R-:W0:Y:S02]  /*03e0*/  SHFL.BFLY PT, R22, R23, 0x1, 0x101f ;  /* 0x0c301f0017167f89 */ /* 0x000e2400000e0000 */
[----:B0-----:R-:W-:-:S05]  /*03f0*/  FMNMX.FTZ R22, R23, R22, !PT ;  /* 0x0000001617167209 */ /* 0x001fca0007810000 */
[--C-:B------:R-:W-:Y:S01]  /*0400*/  FADD.FTZ R12, R12, -R22.reuse ;  /* 0x800000160c0c7221 */ /* 0x100fe20000010000 */
[----:B------:R-:W-:-:S03]  /*0410*/  FADD.FTZ R15, R15, -R22 ;  /* 0x800000160f0f7221 */ /* 0x000fc60000010000 */
[----:B------:R-:W-:Y:S01]  /*0420*/  FMUL.FTZ R12, R12, 1.4426950216293334961 ;  /* 0x3fb8aa3b0c0c7820 */ /* 0x000fe20000410000 */
[----:B------:R-:W-:Y:S01]  /*0430*/  FADD.FTZ R9, R9, -R22 ;  /* 0x8000001609097221 */ /* 0x000fe20000010000 */
[----:B------:R-:W-:-:S04]  /*0440*/  FMUL.FTZ R15, R15, 1.4426950216293334961 ;  /* 0x3fb8aa3b0f0f7820 */ /* 0x000fc80000410000 */
[----:B------:R-:W0:Y:S01]  /*0450*/  MUFU.EX2 R12, R12 ;  /* 0x0000000c000c7308 */ /* 0x000e220000000800 */
[----:B------:R-:W-:Y:S01]  /*0460*/  FMUL.FTZ R3, R9, 1.4426950216293334961 ;  /* 0x3fb8aa3b09037820 */ /* 0x000fe20000410000 */
[--C-:B------:R-:W-:Y:S01]  /*0470*/  FADD.FTZ R11, R11, -R22.reuse ;  /* 0x800000160b0b7221 */ /* 0x100fe20000010000 */
[----:B------:R-:W-:-:S05]  /*0480*/  FADD.FTZ R9, R6, -R22 ;  /* 0x8000001606097221 */ /* 0x000fca0000010000 */
[----:B------:R1:W1:Y:S01]  /*0490*/  MUFU.EX2 R2, R15 ;  /* 0x0000000f00027308 */ /* 0x0002620000000800 */
[----:B------:R-:W-:Y:S01]  /*04a0*/  FMUL.FTZ R23, R11, 1.4426950216293334961 ;  /* 0x3fb8aa3b0b177820 */ /* 0x000fe20000410000 */
[----:B------:R-:W-:Y:S01]  /*04b0*/  FMUL.FTZ R9, R9, 1.4426950216293334961 ;  /* 0x3fb8aa3b09097820 */ /* 0x000fe20000410000 */
[----:B------:R-:W-:-:S05]  /*04c0*/  FADD.FTZ R10, R10, -R22 ;  /* 0x800000160a0a7221 */ /* 0x000fca0000010000 */
[----:B------:R-:W1:Y:S01]  /*04d0*/  MUFU.EX2 R3, R3 ;  /* 0x0000000300037308 */ /* 0x000e620000000800 */
[----:B------:R-:W-:Y:S01]  /*04e0*/  FMUL.FTZ R24, R10, 1.4426950216293334961 ;  /* 0x3fb8aa3b0a187820 */ /* 0x000fe20000410000 */
[----:B------:R-:W-:Y:S01]  /*04f0*/  FADD.FTZ R10, R7, -R22 ;  /* 0x80000016070a7221 */ /* 0x000fe20000010000 */
[----:B0-----:R-:W-:-:S05]  /*0500*/  FADD.FTZ R11, RZ, R12 ;  /* 0x0000000cff0b7221 */ /* 0x001fca0000010000 */
[----:B------:R0:W0:Y:S01]  /*0510*/  MUFU.EX2 R6, R23 ;  /* 0x0000001700067308 */ /* 0x0000220000000800 */
[----:B-1----:R-:W-:Y:S01]  /*0520*/  FMUL.FTZ R15, R10, 1.4426950216293334961 ;  /* 0x3fb8aa3b0a0f7820 */ /* 0x002fe20000410000 */
[----:B------:R-:W-:Y:S01]  /*0530*/  FADD.FTZ R22, R4, -R22 ;  /* 0x8000001604167221 */ /* 0x000fe20000010000 */
[----:B------:R-:W-:-:S05]  /*0540*/  FADD.FTZ R10, R11, R2 ;  /* 0x000000020b0a7221 */ /* 0x000fca0000010000 */
[----:B------:R-:W1:Y:S01]  /*0550*/  MUFU.EX2 R9, R9 ;  /* 0x0000000900097308 */ /* 0x000e620000000800 */
[----:B0-----:R-:W-:Y:S01]  /*0560*/  FMUL.FTZ R23, R22, 1.4426950216293334961 ;  /* 0x3fb8aa3b16177820 */ /* 0x001fe20000410000 */
[----:B------:R-:W-:-:S06]  /*0570*/  FADD.FTZ R11, R10, R3 ;  /* 0x000000030a0b7221 */ /* 0x000fcc0000010000 */
[----:B------:R-:W0:Y:S01]  /*0580*/  MUFU.EX2 R7, R24 ;  /* 0x0000001800077308 */ /* 0x000e220000000800 */
[----:B------:R-:W-:-:S07]  /*0590*/  FADD.FTZ R22, R11, R6 ;  /* 0x000000060b167221 */ /* 0x000fce0000010000 */
[----:B------:R-:W0:Y:S01]  /*05a0*/  MUFU.EX2 R4, R15 ;  /* 0x0000000f00047308 */ /* 0x000e220000000800 */
[----:B-1----:R-:W-:-:S07]  /*05b0*/  FADD.FTZ R22, R22, R9 ;  /* 0x0000000916167221 */ /* 0x002fce0000010000 */
[----:B------:R-:W1:Y:S01]  /*05c0*/  MUFU.EX2 R10, R23 ;  /* 0x00000017000a7308 */ /* 0x000e620000000800 */
[----:B0-----:R-:W-:-:S04]  /*05d0*/  FADD.FTZ R11, R22, R7 ;  /* 0x00000007160b7221 */ /* 0x001fc80000010000 */
[----:B------:R-:W-:-:S04]  /*05e0*/  FADD.FTZ R11, R11, R4 ;  /* 0x000000040b0b7221 */ /* 0x000fc80000010000 */
        /* <DEDUP_REMOVED lines=10> */
[----:B------:R-:W-:Y:S01]  /*0690*/  IMAD.U32 R15, RZ, RZ, UR4 ;  /* 0x00000004ff0f7e24 */ /* 0x000fe2000f8e00ff */
[----:B--2---:R-:W-:-:S04]  /*06a0*/  ISETP.EQ.OR P1, PT, R5, RZ, !P1 ;  /* 0x000000ff0500720c */ /* 0x004fc80004f22670 */
[----:B------:R-:W-:Y:S01]  /*06b0*/  ISETP.GE.AND P2, PT, R15, 0x1, PT ;  /* 0x000000010f00780c */ /* 0x000fe20003f46270 */
        /* <DEDUP_REMOVED lines=21> */
[----:B---3--:R-:W-:Y:S01]  /*0810*/  @P0 FADD.FTZ R12, R4, R13 ;  /* 0x0000000d040c0221 */ /* 0x008fe20000010000 */
[----:B------:R-:W-:Y:S01]  /*0820*/  FSEL R8, R9, RZ, P5 ;  /* 0x000000ff09087208 */ /* 0x000fe20002800000 */
[----:B----4-:R-:W-:Y:S01]  /*0830*/  @P0 FADD.FTZ R13, R5, R18 ;  /* 0x00000012050d0221 */ /* 0x010fe20000010000 */
[----:B------:R-:W-:-:S02]  /*0840*/  FSEL R9, R24, RZ, P6 ;  /* 0x000000ff18097208 */ /* 0x000fc40003000000 */
[----:B------:R-:W-:Y:S02]  /*0850*/  FSEL R10, R25, RZ, P3 ;  /* 0x000000ff190a7208 */ /* 0x000fe40001800000 */
[----:B------:R-:W-:Y:S01]  /*0860*/  FSEL R11, R26, RZ, P4 ;  /* 0x000000ff1a0b7208 */ /* 0x000fe20002000000 */
[----:B-----5:R-:W-:Y:S01]  /*0870*/  @P0 FADD.FTZ R18, R6, R19 ;  /* 0x0000001306120221 */ /* 0x020fe20000010000 */
        /* <DEDUP_REMOVED lines=24> */
.L_x_1851:
        /* <DEDUP_REMOVED lines=93> */
.L_x_1848:
[----:B-123--:R-:W-:Y:S05]  /*0fd0*/  BSYNC.RECONVERGENT B0 ;  /* 0x0000000000007941 */ /* 0x00efea0003800200 */
.L_x_1847:
        /* <DEDUP_REMOVED lines=37> */
.L_x_1850:
[----:B------:R-:W-:Y:S05]  /*1230*/  BSYNC.RECONVERGENT B0 ;  /* 0x0000000000007941 */ /* 0x000fea0003800200 */
.L_x_1849:
[----:B------:R-:W-:Y:S02]  /*1240*/  VIADD R26, R26, UR11 ;  /* 0x0000000b1a1a7c36 */ /* 0x000fe40008000000 */
[----:B------:R-:W-:Y:S01]  /*1250*/  VIADD R25, R25, 0x1 ;  /* 0x0000000119197836 */ /* 0x000fe20000000000 */
[----:B------:R-:W-:Y:S06]  /*1260*/  @P0 BRA `(.L_x_1851) ;  /* 0xfffffff400e40947 */ /* 0x000fec000383ffff */
.L_x_1846:
        /* <DEDUP_REMOVED lines=22> */
.L_x_1853:
        /* <DEDUP_REMOVED lines=55> */
.L_x_1852:
        /* <DEDUP_REMOVED lines=34> */
.L_x_1854:
        /* <DEDUP_REMOVED lines=22> */
.L_x_1855:
[----:B------:R-:W-:Y:S05]  /*1ac0*/  @!P1 EXIT ;  /* 0x000000000000994d */ /* 0x000fea0003800000 */
[----:B01----:R-:W0:Y:S01]  /*1ad0*/  LDC.64 R6, c[0x0][0x390] ;  /* 0x0000e400ff067b82 */ /* 0x003e220000000a00 */
[----:B------:R1:W2:Y:S01]  /*1ae0*/  MUFU.RCP R11, R4 ;  /* 0x00000004000b7308 */ /* 0x0002a20000001000 */
[----:B------:R-:W-:Y:S02]  /*1af0*/  IMAD.IADD R5, R0, 0x1, R5 ;  /* 0x0000000100057824 */ /* 0x000fe400078e0205 */
[----:B------:R-:W-:-:S07]  /*1b00*/  IMAD.MOV R15, RZ, RZ, -R15 ;  /* 0x000000ffff0f7224 */ /* 0x000fce00078e0a0f */
.L_x_1856:
        /* <DEDUP_REMOVED lines=9> */
.L_x_1857:
        /* <DEDUP_REMOVED lines=14> */
.L_x_3880:


//--------------------- .text._ZN4vllm3moe10topkGatingILi8ELi64ELi4ELi16ELi32El13__nv_bfloat16LNS0_11ScoringFuncE0EEEvPKT5_PKbPfiPT4_PiiiibPKf --------------------------
	.section	.text._ZN4vllm3moe10topkGatingILi8ELi64ELi4ELi16ELi32El13__nv_bfloat16LNS0_11ScoringFuncE0EEEvPKT5_PKbPfiPT4_PiiiibPKf,"ax",@progbits
	.align	128
        .global         _ZN4vllm3moe10topkGatingILi8ELi64ELi4ELi16ELi32El13__nv_bfloat16LNS0_11ScoringFuncE0EEEvPKT5_PKbPfiPT4_PiiiibPKf
        .type           _ZN4vllm3moe10topkGatingILi8ELi64ELi4ELi16ELi32El13__nv_bfloat16LNS0_11ScoringFuncE0EEEvPKT5_PKbPfiPT4_PiiiibPKf,@function
        .size           _ZN4vllm3moe10topkGatingILi8ELi64ELi4ELi16ELi32El13__nv_bfloat16LNS0_11ScoringFuncE0EEEvPKT5_PKbPfiPT4_PiiiibPKf,(.L_x_3881 - _ZN4vllm3moe10topkGatingILi8ELi64ELi4ELi16ELi32El13__nv_bfloat16LNS0_11ScoringFuncE0EEEvPKT5_PKbPfiPT4_PiiiibPKf)
        .other          _ZN4vllm3moe10topkGatingILi8ELi64ELi4ELi16ELi32El13__nv_bfloat16LNS0_11ScoringFuncE0EEEvPKT5_PKbPfiPT4_PiiiibPKf,@"STO_CUDA_ENTRY STV_DEFAULT"
_ZN4vllm3moe10topkGatingILi8ELi64ELi4ELi16ELi32El13__nv_bfloat16LNS0_11ScoringFuncE0EEEvPKT5_PKbPfiPT4_PiiiibPKf:
.text._ZN4vllm3moe10topkGatingILi8ELi64ELi4ELi16ELi32El13__nv_bfloat16LNS0_11ScoringFuncE0EEEvPKT5_PKbPfiPT4_PiiiibPKf:
        /* <DEDUP_REMOVED lines=36> */
[----:B------:R-:W5:Y:S01]  /*0240*/  @P0 LDG.E R21, desc[UR6][R2.64+0x10] ;  /* 0x0000100602150981 */ /* 0x000f62000c1e1900 */
[C---:B---3--:R-:W-:Y:S01]  /*0250*/  PRMT R15, R4.reuse, 0x7632, R15 ;  /* 0x00007632040f7816 */ /* 0x048fe2000000000f */
[----:B------:R-:W-:Y:S01]  /*0260*/  IMAD.U32 R12, R4, 0x10000, RZ ;  /* 0x00010000040c7824 */ /* 0x000fe200078e00ff */
[C---:B------:R-:W-:Y:S01]  /*0270*/  PRMT R17, R5.reuse, 0x7632, R17 ;  /* 0x0000763205117816 */ /* 0x040fe20000000011 */
[----:B------:R-:W-:Y:S01]  /*0280*/  IMAD.U32 R5, R5, 0x10000, RZ ;  /* 0x0001000005057824 */ /* 0x000fe200078e00ff */
[C---:B------:R-:W-:Y:S01]  /*0290*/  PRMT R16, R6.reuse, 0x7632, R16 ;  /* 0x0000763206107816 */ /* 0x040fe20000000010 */
[----:B------:R-:W-:Y:S01]  /*02a0*/  IMAD.U32 R15, R15, 0x10000, RZ ;  /* 0x000100000f0f7824 */ /* 0x000fe200078e00ff */
[----:B------:R-:W-:Y:S01]  /*02b0*/  PRMT R14, R7, 0x7632, R14 ;  /* 0x00007632070e7816 */ /* 0x000fe2000000000e */
[----:B------:R-:W-:-:S02]  /*02c0*/  IMAD.U32 R6, R6, 0x10000, RZ ;  /* 0x0001000006067824 */ /* 0x000fc400078e00ff */
[----:B-1----:R-:W-:Y:S01]  /*02d0*/  IMAD.U32 R11, R17, 0x10000, RZ ;  /* 0x00010000110b7824 */ /* 0x002fe200078e00ff */
[----:B------:R-:W-:Y:S01]  /*02e0*/  FMNMX3.FTZ R10, R12, R15, R5, !PT ;  /* 0x0000000f0c0a7276 */ /* 0x000fe20007810005 */
[----:B------:R-:W-:Y:S01]  /*02f0*/  IMAD.U32 R4, R16, 0x10000, RZ ;  /* 0x0001000010047824 */ /* 0x000fe200078e00ff */
[----:B------:R-:W3:Y:S01]  /*0300*/  @P0 LDG.E R17, desc[UR6][R2.64+0x18] ;  /* 0x0000180602110981 */ /* 0x000ee2000c1e1900 */
[----:B------:R-:W-:Y:S01]  /*0310*/  IMAD.U32 R7, R7, 0x10000, RZ ;  /* 0x0001000007077824 */ /* 0x000fe200078e00ff */
[----:B------:R-:W-:Y:S01]  /*0320*/  FMNMX3.FTZ R16, R10, R11, R6, !PT ;  /* 0x0000000b0a107276 */ /* 0x000fe20007810006 */
[----:B------:R-:W-:Y:S02]  /*0330*/  IMAD.U32 R10, R14, 0x10000, RZ ;  /* 0x000100000e0a7824 */ /* 0x000fe400078e00ff */
[----:B------:R-:W3:Y:S01]  /*0340*/  @P0 LDG.E R14, desc[UR6][R2.64+0x14] ;  /* 0x00001406020e0981 */ /* 0x000ee2000c1e1900 */
[----:B------:R-:W-:-:S03]  /*0350*/  FMNMX3.FTZ R23, R16, R4, R7, !PT ;  /* 0x0000000410177276 */ /* 0x000fc60007810007 */
[----:B------:R1:W3:Y:S01]  /*0360*/  @P0 LDG.E R16, desc[UR6][R2.64+0x1c] ;  /* 0x00001c0602100981 */ /* 0x0002e2000c1e1900 */
[----:B------:R-:W-:-:S05]  /*0370*/  FMNMX.FTZ R23, R10, R23, !PT ;  /* 0x000000170a177209 */ /* 0x000fca0007810000 */
[----:B------:R-:W0:Y:S02]  /*0380*/  SHFL.BFLY PT, R22, R23, 0x4, 0x181f ;  /* 0x0c981f0017167f89 */ /* 0x000e2400000e0000 */
[----:B0-----:R-:W-:-:S05]  /*0390*/  FMNMX.FTZ R24, R23, R22, !PT ;  /* 0x0000001617187209 */ /* 0x001fca0007810000 */
[----:B------:R-:W0:Y:S02]  /*03a0*/  SHFL.BFLY PT, R25, R24, 0x2, 0x181f ;  /* 0x0c581f0018197f89 */ /* 0x000e2400000e0000 */
[----:B0-----:R-:W-:-:S05]  /*03b0*/  FMNMX.FTZ R25, R24, R25, !PT ;  /* 0x0000001918197209 */ /* 0x001fca0007810000 */
[----:B------:R-:W0:Y:S02]  /*03c0*/  SHFL.BFLY PT, R22, R25, 0x1, 0x181f ;  /* 0x0c381f0019167f89 */ /* 0x000e2400000e0000 */
[----:B0-----:R-:W-:-:S05]  /*03d0*/  FMNMX.FTZ R22, R25, R22, !PT ;  /* 0x0000001619167209 */ /* 0x001fca0007810000 */
[--C-:B------:R-:W-:Y:S01]  /*03e0*/  FADD.FTZ R12, R12, -R22.reuse ;  /* 0x800000160c0c7221 */ /* 0x100fe20000010000 */
[--C-:B------:R-:W-:Y:S01]  /*03f0*/  FADD.FTZ R15, R15, -R22.reuse ;  /* 0x800000160f0f7221 */ /* 0x100fe20000010000 */
[--C-:B------:R-:W-:Y:S02]  /*0400*/  FADD.FTZ R5, R5, -R22.reuse ;  /* 0x8000001605057221 */ /* 0x100fe40000010000 */
[----:B------:R-:W-:Y:S01]  /*0410*/  FMUL.FTZ R12, R12, 1.4426950216293334961 ;  /* 0x3fb8aa3b0c0c7820 */ /* 0x000fe20000410000 */
[----:B-1----:R-:W-:Y:S01]  /*0420*/  FMUL.FTZ R3, R15, 1.4426950216293334961 ;  /* 0x3fb8aa3b0f037820 */ /* 0x002fe20000410000 */
[----:B------:R-:W-:Y:S02]  /*0430*/  FMUL.FTZ R5, R5, 1.4426950216293334961 ;  /* 0x3fb8aa3b05057820 */ /* 0x000fe40000410000 */
[----:B------:R0:W1:Y:S01]  /*0440*/  MUFU.EX2 R2, R12 ;  /* 0x0000000c00027308 */ /* 0x0000620000000800 */
[--C-:B------:R-:W-:Y:S01]  /*0450*/  FADD.FTZ R11, R11, -R22.reuse ;  /* 0x800000160b0b7221 */ /* 0x100fe20000010000 */
[----:B------:R-:W-:-:S06]  /*0460*/  FADD.FTZ R15, R6, -R22 ;  /* 0x80000016060f7221 */ /* 0x000fcc0000010000 */
[----:B------:R-:W2:Y:S01]  /*0470*/  MUFU.EX2 R3, R3 ;  /* 0x0000000300037308 */ /* 0x000ea20000000800 */
[----:B0-----:R-:W-:Y:S01]  /*0480*/  FADD.FTZ R12, R4, -R22 ;  /* 0x80000016040c7221 */ /* 0x001fe20000010000 */
[----:B------:R-:W-:Y:S01]  /*0490*/  FMUL.FTZ R11, R11, 1.4426950216293334961 ;  /* 0x3fb8aa3b0b0b7820 */ /* 0x000fe20000410000 */
[----:B------:R-:W-:Y:S02]  /*04a0*/  FMUL.FTZ R23, R15, 1.4426950216293334961 ;  /* 0x3fb8aa3b0f177820 */ /* 0x000fe40000410000 */
[----:B------:R-:W-:-:S03]  /*04b0*/  FMUL.FTZ R24, R12, 1.4426950216293334961 ;  /* 0x3fb8aa3b0c187820 */ /* 0x000fc60000410000 */
[----:B------:R-:W0:Y:S01]  /*04c0*/  MUFU.EX2 R5, R5 ;  /* 0x0000000500057308 */ /* 0x000e220000000800 */
[--C-:B------:R-:W-:Y:S01]  /*04d0*/  FADD.FTZ R12, R7, -R22.reuse ;  /* 0x80000016070c7221 */ /* 0x100fe20000010000 */
[----:B------:R-:W-:-:S06]  /*04e0*/  FADD.FTZ R22, R10, -R22 ;  /* 0x800000160a167221 */ /* 0x000fcc0000010000 */
[----:B------:R4:W5:Y:S01]  /*04f0*/  MUFU.EX2 R6, R11 ;  /* 0x0000000b00067308 */ /* 0x0009620000000800 */
[----:B------:R-:W-:Y:S01]  /*0500*/  FMUL.FTZ R25, R12, 1.4426950216293334961 ;  /* 0x3fb8aa3b0c197820 */ /* 0x000fe20000410000 */
[----:B-1----:R-:W-:-:S06]  /*0510*/  FADD.FTZ R12, RZ, R2 ;  /* 0x00000002ff0c7221 */ /* 0x002fcc0000010000 */
[----:B------:R-:W1:Y:S01]  /*0520*/  MUFU.EX2 R4, R23 ;  /* 0x0000001700047308 */ /* 0x000e620000000800 */
[----:B--2---:R-:W-:Y:S01]  /*0530*/  FADD.FTZ R12, R12, R3 ;  /* 0x000000030c0c7221 */ /* 0x004fe20000010000 */
[----:B----4-:R-:W-:-:S06]  /*0540*/  FMUL.FTZ R11, R22, 1.4426950216293334961 ;  /* 0x3fb8aa3b160b7820 */ /* 0x010fcc0000410000 */
        /* <DEDUP_REMOVED lines=38> */
[----:B------:R-:W-:Y:S01]  /*07b0*/  ISETP.EQ.OR P1, PT, R8, RZ, !P1 ;  /* 0x000000ff0800720c */ /* 0x000fe20004f22670 */
[----:B------:R-:W-:Y:S01]  /*07c0*/  @P0 FADD.FTZ R12, R4, R13 ;  /* 0x0000000d040c0221 */ /* 0x000fe20000010000 */
[----:B------:R-:W-:-:S02]  /*07d0*/  LOP3.LUT R2, R9, 0x7, RZ, 0xc0, !PT ;  /* 0x0000000709027812 */ /* 0x000fc400078ec0ff */
[----:B------:R-:W-:Y:S01]  /*07e0*/  FSEL R8, R25, RZ, P5 ;  /* 0x000000ff19087208 */ /* 0x000fe20002800000 */
[----:B------:R-:W-:Y:S01]  /*07f0*/  @P0 FADD.FTZ R13, R5, R18 ;  /* 0x00000012050d0221 */ /* 0x000fe20000010000 */
[----:B------:R-:W-:Y:S02]  /*0800*/  FSEL R9, R26, RZ, P6 ;  /* 0x000000ff1a097208 */ /* 0x000fe40003000000 */
[----:B------:R-:W-:Y:S02]  /*0810*/  FSEL R10, R10, RZ, P3 ;  /* 0x000000ff0a0a7208 */ /* 0x000fe40001800000 */
[----:B------:R-:W-:Y:S01]  /*0820*/  FSEL R11, R11, RZ, P4 ;  /* 0x000000ff0b0b7208 */ /* 0x000fe20002000000 */
[----:B------:R-:W-:Y:S01]  /*0830*/  @P0 FADD.FTZ R18, R6, R19 ;  /* 0x0000001306120221 */ /* 0x000fe20000010000 */
[----:B------:R-:W-:Y:S01]  /*0840*/  @P0 FADD.FTZ R19, R7, R20 ;  /* 0x0000001407130221 */ /* 0x000fe20000010000 */
[----:B------:R-:W-:Y:S01]  /*0850*/  @P0 FADD.FTZ R20, R8, R21 ;  /* 0x0000001508140221 */ /* 0x000fe20000010000 */
[----:B---3--:R-:W-:Y:S01]  /*0860*/  @P0 FADD.FTZ R21, R9, R14 ;  /* 0x0000000e09150221 */ /* 0x008fe20000010000 */
        /* <DEDUP_REMOVED lines=21> */
.L_x_1863:
        /* <DEDUP_REMOVED lines=83> */
.L_x_1860:
[----:B-123--:R-:W-:Y:S05]  /*0ef0*/  BSYNC.RECONVERGENT B0 ;  /* 0x0000000000007941 */ /* 0x00efea0003800200 */
.L_x_1859:
        /* <DEDUP_REMOVED lines=37> */
.L_x_1862:
[----:B------:R-:W-:Y:S05]  /*1150*/  BSYNC.RECONVERGENT B0 ;  /* 0x0000000000007941 */ /* 0x000fea0003800200 */
.L_x_1861:
[----:B------:R-:W-:Y:S02]  /*1160*/  VIADD R26, R26, UR11 ;  /* 0x0000000b1a1a7c36 */ /* 0x000fe40008000000 */
[----:B------:R-:W-:Y:S01]  /*1170*/  VIADD R25, R25, 0x1 ;  /* 0x0000000119197836 */ /* 0x000fe20000000000 */
[----:B------:R-:W-:Y:S06]  /*1180*/  @P0 BRA `(.L_x_1863) ;  /* 0xfffffff8000c0947 */ /* 0x000fec000383ffff */
.L_x_1858:
        /* <DEDUP_REMOVED lines=22> */
.L_x_1865:
        /* <DEDUP_REMOVED lines=55> */
.L_x_1864:
        /* <DEDUP_REMOVED lines=34> */
.L_x_1866:
        /* <DEDUP_REMOVED lines=22> */
.L_x_1867:
[----:B------:R-:W-:Y:S05]  /*19e0*/  @!P1 EXIT ;  /* 0x000000000000994d */ /* 0x000fea0003800000 */
[----:B01----:R-:W0:Y:S01]  /*19f0*/  LDC.64 R6, c[0x0][0x390] ;  /* 0x0000e400ff067b82 */ /* 0x003e220000000a00 */
[----:B------:R1:W2:Y:S01]  /*1a00*/  MUFU.RCP R11, R4 ;  /* 0x00000004000b7308 */ /* 0x0002a20000001000 */
[----:B------:R-:W-:Y:S02]  /*1a10*/  IMAD.IADD R5, R0, 0x1, R5 ;  /* 0x0000000100057824 */ /* 0x000fe400078e0205 */
[----:B------:R-:W-:-:S07]  /*1a20*/  IMAD.MOV R15, RZ, RZ, -R15 ;  /* 0x000000ffff0f7224 */ /* 0x000fce00078e0a0f */
.L_x_1868:
        /* <DEDUP_REMOVED lines=9> */
.L_x_1869:
        /* <DEDUP_REMOVED lines=12> */
.L_x_3881:


//--------------------- .text._ZN4vllm3moe10topkGatingILi8ELi32ELi4ELi16ELi32El13__nv_bfloat16LNS0_11ScoringFuncE0EEEvPKT5_PKbPfiPT4_PiiiibPKf --------------------------
	.section	.text._ZN4vllm3moe10topkGatingILi8ELi32ELi4ELi16ELi32El13__nv_bfloat16LNS0_11ScoringFuncE0EEEvPKT5_PKbPfiPT4_PiiiibPKf,"ax",@progbits
	.align	128
        .global         _ZN4vllm3moe10topkGatingILi8ELi32ELi4ELi16ELi32El13__nv_bfloat16LNS0_11ScoringFuncE0EEEvPKT5_PKbPfiPT4_PiiiibPKf
        .type           _ZN4vllm3moe10topkGatingILi8ELi32ELi4ELi16ELi32El13__nv_bfloat16LNS0_11ScoringFuncE0EEEvPKT5_PKbPfiPT4_PiiiibPKf,@function
        .size           _ZN4vllm3moe10topkGatingILi8ELi32ELi4ELi16ELi32El13__nv_bfloat16LNS0_11ScoringFuncE0EEEvPKT5_PKbPfiPT4_PiiiibPKf,(.L_x_3882 - _ZN4vllm3moe10topkGatingILi8ELi32ELi4ELi16ELi32El13__nv_bfloat16LNS0_11ScoringFuncE0EEEvPKT5_PKbPfiPT4_PiiiibPKf)
        .other          _ZN4vllm3moe10topkGatingILi8ELi32ELi4ELi16ELi32El13__nv_bfloat16LNS0_11ScoringFuncE0EEEvPKT5_PKbPfiPT4_PiiiibPKf,@"STO_CUDA_ENTRY STV_DEFAULT"
_ZN4vllm3moe10topkGatingILi8ELi32ELi4ELi16ELi32El13__nv_bfloat16LNS0_11ScoringFuncE0EEEvPKT5_PKbPfiPT4_PiiiibPKf:
.text._ZN4vllm3moe10topkGatingILi8ELi32ELi4ELi16ELi32El13__nv_bfloat16LNS0_11ScoringFuncE0EEEvPKT5_PKbPfiPT4_PiiiibPKf:
        /* <DEDUP_REMOVED lines=40> */
[C---:B---3--:R-:W-:Y:S01]  /*0280*/  PRMT R10, R4.reuse, 0x7632, R10 ;  /* 0x00007632040a7816 */ /* 0x048fe2000000000a */
[----:B------:R-:W-:Y:S01]  /*0290*/  IMAD.U32 R4, R4, 0x10000, RZ ;  /* 0x0001000004047824 */ /* 0x000fe200078e00ff */
[C---:B-1----:R-:W-:Y:S01]  /*02a0*/  PRMT R9, R5.reuse, 0x7632, R9 ;  /* 0x0000763205097816 */ /* 0x042fe20000000009 */
[----:B------:R-:W-:Y:S01]  /*02b0*/  IMAD.U32 R5, R5, 0x10000, RZ ;  /* 0x0001000005057824 */ /* 0x000fe200078e00ff */
[----:B------:R-:W-:Y:S01]  /*02c0*/  PRMT R8, R6, 0x7632, R8 ;  /* 0x0000763206087816 */ /* 0x000fe20000000008 */
[----:B------:R-:W-:Y:S01]  /*02d0*/  IMAD.U32 R10, R10, 0x10000, RZ ;  /* 0x000100000a0a7824 */ /* 0x000fe200078e00ff */
[----:B------:R-:W-:Y:S01]  /*02e0*/  PRMT R11, R7, 0x7632, R11 ;  /* 0x00007632070b7816 */ /* 0x000fe2000000000b */
[----:B------:R-:W-:Y:S01]  /*02f0*/  IMAD.U32 R6, R6, 0x10000, RZ ;  /* 0x0001000006067824 */ /* 0x000fe200078e00ff */
[----:B------:R-:W-:Y:S01]  /*0300*/  SHF.L.U32 R8, R8, 0x10, RZ ;  /* 0x0000001008087819 */ /* 0x000fe200000006ff */
[----:B------:R-:W-:Y:S01]  /*0310*/  IMAD.U32 R9, R9, 0x10000, RZ ;  /* 0x0001000009097824 */ /* 0x000fe200078e00ff */
[----:B------:R-:W-:Y:S01]  /*0320*/  FMNMX3.FTZ R12, R4, R10, R5, !PT ;  /* 0x0000000a040c7276 */ /* 0x000fe20007810005 */
[----:B------:R-:W-:-:S02]  /*0330*/  IMAD.U32 R7, R7, 0x10000, RZ ;  /* 0x0001000007077824 */ /* 0x000fc400078e00ff */
[----:B------:R-:W-:Y:S01]  /*0340*/  IMAD.U32 R11, R11, 0x10000, RZ ;  /* 0x000100000b0b7824 */ /* 0x000fe200078e00ff */
[----:B------:R-:W-:-:S04]  /*0350*/  FMNMX3.FTZ R12, R12, R9, R6, !PT ;  /* 0x000000090c0c7276 */ /* 0x000fc80007810006 */
[----:B------:R-:W-:-:S04]  /*0360*/  FMNMX3.FTZ R12, R12, R8, R7, !PT ;  /* 0x000000080c0c7276 */ /* 0x000fc80007810007 */
[----:B------:R-:W-:-:S05]  /*0370*/  FMNMX.FTZ R15, R11, R12, !PT ;  /* 0x0000000c0b0f7209 */ /* 0x000fca0007810000 */
[----:B------:R-:W0:Y:S01]  /*0380*/  SHFL.BFLY PT, R12, R15, 0x2, 0x1c1f ;  /* 0x0c5c1f000f0c7f89 */ /* 0x000e2200000e0000 */
[----:B--2---:R-:W-:Y:S02]  /*0390*/  ISETP.EQ.OR P1, PT, R2, RZ, !P1 ;  /* 0x000000ff0200720c */ /* 0x004fe40004f22670 */
[----:B------:R-:W-:Y:S01]  /*03a0*/  LOP3.LUT R2, R3, 0x3, RZ, 0xc0, !PT ;  /* 0x0000000303027812 */ /* 0x000fe200078ec0ff */
[----:B------:R-:W-:Y:S01]  /*03b0*/  IMAD.MOV.U32 R3, RZ, RZ, RZ ;  /* 0x000000ffff037224 */ /* 0x000fe200078e00ff */
[----:B0-----:R-:W-:-:S05]  /*03c0*/  FMNMX.FTZ R22, R15, R12, !PT ;  /* 0x0000000c0f167209 */ /* 0x001fca0007810000 */
[----:B------:R-:W0:Y:S02]  /*03d0*/  SHFL.BFLY PT, R23, R22, 0x1, 0x1c1f ;  /* 0x0c3c1f0016177f89 */ /* 0x000e2400000e0000 */
[----:B0-----:R-:W-:-:S05]  /*03e0*/  FMNMX.FTZ R12, R22, R23, !PT ;  /* 0x00000017160c7209 */ /* 0x001fca0007810000 */
[--C-:B------:R-:W-:Y:S01]  /*03f0*/  FADD.FTZ R4, R4, -R12.reuse ;  /* 0x8000000c04047221 */ /* 0x100fe20000010000 */
[--C-:B------:R-:W-:Y:S01]  /*0400*/  FADD.FTZ R10, R10, -R12.reuse ;  /* 0x8000000c0a0a7221 */ /* 0x100fe20000010000 */
[--C-:B------:R-:W-:Y:S01]  /*0410*/  FADD.FTZ R23, R5, -R12.reuse ;  /* 0x8000000c05177221 */ /* 0x100fe20000010000 */
[--C-:B------:R-:W-:Y:S01]  /*0420*/  FADD.FTZ R15, R9, -R12.reuse ;  /* 0x8000000c090f7221 */ /* 0x100fe20000010000 */
[----:B------:R-:W-:Y:S01]  /*0430*/  FMUL.FTZ R4, R4, 1.4426950216293334961 ;  /* 0x3fb8aa3b04047820 */ /* 0x000fe20000410000 */
[----:B------:R-:W-:Y:S01]  /*0440*/  FMUL.FTZ R10, R10, 1.4426950216293334961 ;  /* 0x3fb8aa3b0a0a7820 */ /* 0x000fe20000410000 */
[----:B------:R-:W-:Y:S01]  /*0450*/  FMUL.FTZ R23, R23, 1.4426950216293334961 ;  /* 0x3fb8aa3b17177820 */ /* 0x000fe20000410000 */
[--C-:B------:R-:W-:Y:S01]  /*0460*/  FADD.FTZ R22, R6, -R12.reuse ;  /* 0x8000000c06167221 */ /* 0x100fe20000010000 */
[----:B------:R-:W-:Y:S01]  /*0470*/  FMUL.FTZ R15, R15, 1.4426950216293334961 ;  /* 0x3fb8aa3b0f0f7820 */ /* 0x000fe20000410000 */
[----:B------:R0:W-:Y:S01]  /*0480*/  MUFU.EX2 R5, R10 ;  /* 0x0000000a00057308 */ /* 0x0001e20000000800 */
[--C-:B------:R-:W-:Y:S01]  /*0490*/  FADD.FTZ R11, R11, -R12.reuse ;  /* 0x8000000c0b0b7221 */ /* 0x100fe20000010000 */
[----:B------:R-:W-:Y:S01]  /*04a0*/  FMUL.FTZ R24, R22, 1.4426950216293334961 ;  /* 0x3fb8aa3b16187820 */ /* 0x000fe20000410000 */
[----:B------:R-:W-:-:S02]  /*04b0*/  FADD.FTZ R22, R8, -R12 ;  /* 0x8000000c08167221 */ /* 0x000fc40000010000 */
[----:B------:R-:W-:Y:S02]  /*04c0*/  FMUL.FTZ R11, R11, 1.4426950216293334961 ;  /* 0x3fb8aa3b0b0b7820 */ /* 0x000fe40000410000 */
[----:B------:R-:W-:Y:S01]  /*04d0*/  FMUL.FTZ R25, R22, 1.4426950216293334961 ;  /* 0x3fb8aa3b16197820 */ /* 0x000fe20000410000 */
[----:B------:R-:W1:Y:S01]  /*04e0*/  MUFU.EX2 R4, R4 ;  /* 0x0000000400047308 */ /* 0x000e620000000800 */
[----:B0-----:R-:W-:-:S04]  /*04f0*/  FADD.FTZ R10, R7, -R12 ;  /* 0x8000000c070a7221 */ /* 0x001fc80000010000 */
[----:B------:R-:W-:-:S03]  /*0500*/  FMUL.FTZ R10, R10, 1.4426950216293334961 ;  /* 0x3fb8aa3b0a0a7820 */ /* 0x000fc60000410000 */
[----:B------:R-:W0:Y:S08]  /*0510*/  MUFU.EX2 R9, R23 ;  /* 0x0000001700097308 */ /* 0x000e300000000800 */
[----:B------:R0:W2:Y:S01]  /*0520*/  MUFU.EX2 R6, R15 ;  /* 0x0000000f00067308 */ /* 0x0000a20000000800 */
[----:B-1----:R-:W-:-:S04]  /*0530*/  FADD.FTZ R22, RZ, R4 ;  /* 0x00000004ff167221 */ /* 0x002fc80000010000 */
[----:B------:R-:W-:-:S03]  /*0540*/  FADD.FTZ R22, R22, R5 ;  /* 0x0000000516167221 */ /* 0x000fc60000010000 */
[----:B------:R-:W1:Y:S01]  /*0550*/  MUFU.EX2 R8, R24 ;  /* 0x0000001800087308 */ /* 0x000e620000000800 */
[----:B0-----:R-:W-:-:S07]  /*0560*/  FADD.FTZ R15, R22, R9 ;  /* 0x00000009160f7221 */ /* 0x001fce0000010000 */
[----:B------:R-:W0:Y:S01]  /*0570*/  MUFU.EX2 R7, R25 ;  /* 0x0000001900077308 */ /* 0x000e220000000800 */
[----:B--2---:R-:W-:-:S07]  /*0580*/  FADD.FTZ R15, R15, R6 ;  /* 0x000000060f0f7221 */ /* 0x004fce0000010000 */
[----:B------:R-:W2:Y:S01]  /*0590*/  MUFU.EX2 R10, R10 ;  /* 0x0000000a000a7308 */ /* 0x000ea20000000800 */
[----:B-1----:R-:W-:-:S07]  /*05a0*/  FADD.FTZ R12, R15, R8 ;  /* 0x000000080f0c7221 */ /* 0x002fce0000010000 */
[----:B------:R-:W1:Y:S01]  /*05b0*/  MUFU.EX2 R11, R11 ;  /* 0x0000000b000b7308 */ /* 0x000e620000000800 */
[----:B0-----:R-:W-:-:S04]  /*05c0*/  FADD.FTZ R15, R12, R7 ;  /* 0x000000070c0f7221 */ /* 0x001fc80000010000 */
[----:B--2---:R-:W-:-:S04]  /*05d0*/  FADD.FTZ R12, R15, R10 ;  /* 0x0000000a0f0c7221 */ /* 0x004fc80000010000 */
[----:B-1----:R-:W-:-:S05]  /*05e0*/  FADD.FTZ R15, R12, R11 ;  /* 0x0000000b0c0f7221 */ /* 0x002fca0000010000 */
[----:B------:R-:W0:Y:S02]  /*05f0*/  SHFL.BFLY PT, R12, R15, 0x2, 0x1c1f ;  /* 0x0c5c1f000f0c7f89 */ /* 0x000e2400000e0000 */
[----:B0-----:R-:W-:Y:S01]  /*0600*/  FADD.FTZ R23, R15, R12 ;  /* 0x0000000c0f177221 */ /* 0x001fe20000010000 */
[----:B------:R-:W-:-:S04]  /*0610*/  IMAD.U32 R15, RZ, RZ, UR4 ;  /* 0x00000004ff0f7e24 */ /* 0x000fc8000f8e00ff */
[----:B------:R-:W0:Y:S01]  /*0620*/  SHFL.BFLY PT, R12, R23, 0x1, 0x1c1f ;  /* 0x0c3c1f00170c7f89 */ /* 0x000e2200000e0000 */
[----:B------:R-:W-:Y:S01]  /*0630*/  ISETP.GE.AND P2, PT, R15, 0x1, PT ;  /* 0x000000010f00780c */ /* 0x000fe20003f46270 */
[----:B0-----:R-:W-:-:S06]  /*0640*/  FADD.FTZ R24, R23, R12 ;  /* 0x0000000c17187221 */ /* 0x001fcc0000010000 */
[----:B------:R-:W0:Y:S02]  /*0650*/  MUFU.RCP R24, R24 ;  /* 0x0000001800187308 */ /* 0x000e240000001000 */
        /* <DEDUP_REMOVED lines=16> */
[----:B------:R-:W-:Y:S01]  /*0760*/  FSEL R7, R12, RZ, P4 ;  /* 0x000000ff0c077208 */ /* 0x000fe20002000000 */
[----:B----4-:R-:W-:Y:S01]  /*0770*/  @P0 FADD.FTZ R12, R4, R13 ;  /* 0x0000000d040c0221 */ /* 0x010fe20000010000 */
[----:B------:R-:W-:Y:S01]  /*0780*/  FSETP.NE.FTZ.AND P6, PT, |R22|, +INF , PT ;  /* 0x7f8000001600780b */ /* 0x000fe20003fd5200 */
[----:B-----5:R-:W-:Y:S01]  /*0790*/  @P0 FADD.FTZ R13, R5, R18 ;  /* 0x00000012050d0221 */ /* 0x020fe20000010000 */
[----:B------:R-:W-:Y:S01]  /*07a0*/  FSETP.NE.FTZ.AND P3, PT, |R10|, +INF , PT ;  /* 0x7f8000000a00780b */ /* 0x000fe20003f75200 */
[----:B------:R-:W-:Y:S01]  /*07b0*/  @P0 FADD.FTZ R18, R6, R19 ;  /* 0x0000001306120221 */ /* 0x000fe20000010000 */
[----:B------:R-:W-:Y:S01]  /*07c0*/  FSETP.NE.FTZ.AND P4, PT, |R11|, +INF , PT ;  /* 0x7f8000000b00780b */ /* 0x000fe20003f95200 */
[----:B------:R-:W-:Y:S01]  /*07d0*/  @P0 FADD.FTZ R19, R7, R20 ;  /* 0x0000001407130221 */ /* 0x000fe20000010000 */
[----:B------:R-:W-:Y:S01]  /*07e0*/  FSEL R8, R8, RZ, P5 ;  /* 0x000000ff08087208 */ /* 0x000fe20002800000 */
[----:B------:R-:W-:Y:S01]  /*07f0*/  @!P0 IMAD.MOV.U32 R12, RZ, RZ, R4 ;  /* 0x000000ffff0c8224 */ /* 0x000fe200078e0004 */
[----:B------:R-:W-:Y:S01]  /*0800*/  FSEL R9, R22, RZ, P6 ;  /* 0x000000ff16097208 */ /* 0x000fe20003000000 */
[----:B------:R-:W-:Y:S01]  /*0810*/  @!P0 IMAD.MOV.U32 R13, RZ, RZ, R5 ;  /* 0x000000ffff0d8224 */ /* 0x000fe200078e0005 */
        /* <DEDUP_REMOVED lines=8> */
[----:B------:R-:W-:Y:S01]  /*08a0*/  @!P0 IMAD.MOV.U32 R20, RZ, RZ, R8 ;  /* 0x000000ffff148224 */ /* 0x000fe200078e0008 */
[----:B------:R-:W-:Y:S01]  /*08b0*/  @!P0 MOV R22, R10 ;  /* 0x0000000a00168202 */ /* 0x000fe20000000f00 */
        /* <DEDUP_REMOVED lines=12> */
.L_x_1875:
        /* <DEDUP_REMOVED lines=73> */
.L_x_1872:
[----:B0123--:R-:W-:Y:S05]  /*0e10*/  BSYNC.RECONVERGENT B0 ;  /* 0x0000000000007941 */ /* 0x00ffea0003800200 */
.L_x_1871:
        /* <DEDUP_REMOVED lines=37> */
.L_x_1874:
[----:B------:R-:W-:Y:S05]  /*1070*/  BSYNC.RECONVERGENT B0 ;  /* 0x0000000000007941 */ /* 0x000fea0003800200 */
.L_x_1873:
[----:B------:R-:W-:Y:S01]  /*1080*/  IADD3 R26, PT, PT, R26, UR11, RZ ;  /* 0x0000000b1a1a7c10 */ /* 0x000fe2000fffe0ff */
[----:B------:R-:W-:Y:S01]  /*1090*/  VIADD R25, R25, 0x1 ;  /* 0x0000000119197836 */ /* 0x000fe20000000000 */
[----:B------:R-:W-:Y:S06]  /*10a0*/  @P0 BRA `(.L_x_1875) ;  /* 0xfffffff800340947 */ /* 0x000fec000383ffff */
.L_x_1870:
        /* <DEDUP_REMOVED lines=22> */
.L_x_1877:
        /* <DEDUP_REMOVED lines=55> */
.L_x_1876:
        /* <DEDUP_REMOVED lines=34> */
.L_x_1878:
        /* <DEDUP_REMOVED lines=22> */
.L_x_1879:
[----:B------:R-:W-:Y:S05]  /*1900*/  @!P1 EXIT ;  /* 0x000000000000994d */ /* 0x000fea0003800000 */
[----:B01----:R-:W0:Y:S01]  /*1910*/  LDC.64 R6, c[0x0][0x390] ;  /* 0x0000e400ff067b82 */ /* 0x003e220000000a00 */
[----:B------:R1:W2:Y:S01]  /*1920*/  MUFU.RCP R11, R4 ;  /* 0x00000004000b7308 */ /* 0x0002a20000001000 */
[----:B------:R-:W-:Y:S02]  /*1930*/  IMAD.IADD R5, R0, 0x1, R5 ;  /* 0x0000000100057824 */ /* 0x000fe400078e0205 */
[----:B------:R-:W-:-:S07]  /*1940*/  IMAD.MOV R15, RZ, RZ, -R15 ;  /* 0x000000ffff0f7224 */ /* 0x000fce00078e0a0f */
.L_x_1880:
        /* <DEDUP_REMOVED lines=9> */
.L_x_1881:
        /* <DEDUP_REMOVED lines=10> */
.L_x_3882:


//--------------------- .text._ZN4vllm3moe10topkGatingILi8ELi16ELi4ELi16ELi32El13__nv_bfloat16LNS0_11ScoringFuncE0EEEvPKT5_PKbPfiPT4_PiiiibPKf --------------------------
	.section	.text._ZN4vllm3moe10topkGatingILi8ELi16ELi4ELi16ELi32El13__nv_bfloat16LNS0_11ScoringFuncE0EEEvPKT5_PKbPfiPT4_PiiiibPKf,"ax",@progbits
	.align	128
        .global         _ZN4vllm3moe10topkGatingILi8ELi16ELi4ELi16ELi32El13__nv_bfloat16LNS0_11ScoringFuncE0EEEvPKT5_PKbPfiPT4_PiiiibPKf
        .type           _ZN4vllm3moe10topkGatingILi8ELi16ELi4ELi16ELi32El13__nv_bfloat16LNS0_11ScoringFuncE0EEEvPKT5_PKbPfiPT4_PiiiibPKf,@function
        .size           _ZN4vllm3moe10topkGatingILi8ELi16ELi4ELi16ELi32El13__nv_bfloat16LNS0_11ScoringFuncE0EEEvPKT5_PKbPfiPT4_PiiiibPKf,(.L_x_3883 - _ZN4vllm3moe10topkGatingILi8ELi16ELi4ELi16ELi32El13__nv_bfloat16LNS0_11ScoringFuncE0EEEvPKT5_PKbPfiPT4_PiiiibPKf)
        .other          _ZN4vllm3moe10topkGatingILi8ELi16ELi4ELi16ELi32El13__nv_bfloat16LNS0_11ScoringFuncE0EEEvPKT5_PKbPfiPT4_PiiiibPKf,@"STO_CUDA_ENTRY STV_DEFAULT"
_ZN4vllm3moe10topkGatingILi8ELi16ELi4ELi16ELi32El13__nv_bfloat16LNS0_11ScoringFuncE0EEEvPKT5_PKbPfiPT4_PiiiibPKf:
.text._ZN4vllm3moe10topkGatingILi8ELi16ELi4ELi16ELi32El13__nv_bfloat16LNS0_11ScoringFuncE0EEEvPKT5_PKbPfiPT4_PiiiibPKf:
        /* <DEDUP_REMOVED lines=22> */
[----:B0-----:R-:W-:-:S04]  /*0160*/  ISETP.NE.U32.AND P1, PT, RZ, UR4, PT ;  /* 0x00000004ff007c0c */ /* 0x001fc8000bf25070 */
[----:B------:R-:W-:-:S13]  /*0170*/  ISETP.NE.AND.EX P1, PT, RZ, UR5, PT, P1 ;  /* 0x00000005ff007c0c */ /* 0x000fda000bf25310 */
[C---:B------:R-:W-:Y:S01]  /*0180*/  @P1 IADD3 R8, P0, PT, R0.reuse, UR4, RZ ;  /* 0x0000000400081c10 */ /* 0x040fe2000ff1e0ff */
[----:B------:R-:W0:Y:S03]  /*0190*/  LDCU UR4, c[0x0][0x3b0] ;  /* 0x00007600ff0477ac */ /* 0x000e260008000800 */
[----:B------:R-:W-:Y:S02]  /*01a0*/  @P1 LEA.HI.X.SX32 R9, R0, UR5, 0x1, P0 ;  /* 0x0000000500091c11 */ /* 0x000fe400080f0eff */
[----:B--2---:R-:W-:-:S03]  /*01b0*/  ISETP.NE.U32.AND P0, PT, RZ, UR8, PT ;  /* 0x00000008ff007c0c */ /* 0x004fc6000bf05070 */
[----:B------:R3:W2:Y:S01]  /*01c0*/  @P1 LDG.E.U8 R3, desc[UR6][R8.64] ;  /* 0x0000000608031981 */ /* 0x0006a2000c1e1100 */
[----:B------:R-:W-:-:S13]  /*01d0*/  ISETP.NE.AND.EX P0, PT, RZ, UR9, PT, P0 ;  /* 0x00000009ff007c0c */ /* 0x000fda000bf05300 */
[----:B------:R-:W-:-:S05]  /*01e0*/  @P0 LEA R10, P2, R10, UR8, 0x2 ;  /* 0x000000080a0a0c11 */ /* 0x000fca000f8410ff */
        /* <DEDUP_REMOVED lines=9> */
[----:B------:R-:W-:-:S02]  /*0280*/  LOP3.LUT R2, R2, 0x1, RZ, 0xc0, !PT ;  /* 0x0000000102027812 */ /* 0x000fc400078ec0ff */
[C---:B---3--:R-:W-:Y:S02]  /*0290*/  PRMT R8, R4.reuse, 0x7632, R8 ;  /* 0x0000763204087816 */ /* 0x048fe40000000008 */
[C---:B------:R-:W-:Y:S01]  /*02a0*/  PRMT R9, R5.reuse, 0x7632, R9 ;  /* 0x0000763205097816 */ /* 0x040fe20000000009 */
[----:B------:R-:W-:Y:S01]  /*02b0*/  IMAD.U32 R5, R5, 0x10000, RZ ;  /* 0x0001000005057824 */ /* 0x000fe200078e00ff */
[----:B------:R-:W-:Y:S01]  /*02c0*/  SHF.L.U32 R4, R4, 0x10, RZ ;  /* 0x0000001004047819 */ /* 0x000fe200000006ff */
[----:B------:R-:W-:Y:S01]  /*02d0*/  IMAD.U32 R8, R8, 0x10000, RZ ;  /* 0x0001000008087824 */ /* 0x000fe200078e00ff */
[C---:B------:R-:W-:Y:S01]  /*02e0*/  PRMT R15, R6.reuse, 0x7632, R15 ;  /* 0x00007632060f7816 */ /* 0x040fe2000000000f */
[----:B------:R-:W-:Y:S01]  /*02f0*/  IMAD.U32 R6, R6, 0x10000, RZ ;  /* 0x0001000006067824 */ /* 0x000fe200078e00ff */
[----:B------:R-:W-:Y:S01]  /*0300*/  PRMT R12, R7, 0x7632, R12 ;  /* 0x00007632070c7816 */ /* 0x000fe2000000000c */
[----:B------:R-:W-:Y:S01]  /*0310*/  IMAD.U32 R9, R9, 0x10000, RZ ;  /* 0x0001000009097824 */ /* 0x000fe200078e00ff */
[----:B------:R-:W-:Y:S01]  /*0320*/  FMNMX3.FTZ R22, R4, R8, R5, !PT ;  /* 0x0000000804167276 */ /* 0x000fe20007810005 */
[----:B------:R-:W-:Y:S01]  /*0330*/  IMAD.U32 R7, R7, 0x10000, RZ ;  /* 0x0001000007077824 */ /* 0x000fe200078e00ff */
[----:B-1----:R-:W-:Y:S01]  /*0340*/  SHF.L.U32 R11, R12, 0x10, RZ ;  /* 0x000000100c0b7819 */ /* 0x002fe200000006ff */
[----:B------:R-:W-:Y:S01]  /*0350*/  IMAD.U32 R10, R15, 0x10000, RZ ;  /* 0x000100000f0a7824 */ /* 0x000fe200078e00ff */
[----:B------:R-:W-:-:S04]  /*0360*/  FMNMX3.FTZ R22, R22, R9, R6, !PT ;  /* 0x0000000916167276 */ /* 0x000fc80007810006 */
[----:B------:R-:W-:-:S04]  /*0370*/  FMNMX3.FTZ R22, R22, R10, R7, !PT ;  /* 0x0000000a16167276 */ /* 0x000fc80007810007 */
[----:B------:R-:W-:-:S05]  /*0380*/  FMNMX.FTZ R22, R11, R22, !PT ;  /* 0x000000160b167209 */ /* 0x000fca0007810000 */
[----:B------:R-:W1:Y:S01]  /*0390*/  SHFL.BFLY PT, R15, R22, 0x1, 0x1e1f ;  /* 0x0c3e1f00160f7f89 */ /* 0x000e6200000e0000 */
[----:B--2---:R-:W-:Y:S01]  /*03a0*/  ISETP.EQ.OR P1, PT, R3, RZ, !P1 ;  /* 0x000000ff0300720c */ /* 0x004fe20004f22670 */
[----:B------:R-:W-:Y:S01]  /*03b0*/  IMAD.MOV.U32 R3, RZ, RZ, RZ ;  /* 0x000000ffff037224 */ /* 0x000fe200078e00ff */
[----:B-1----:R-:W-:-:S05]  /*03c0*/  FMNMX.FTZ R12, R22, R15, !PT ;  /* 0x0000000f160c7209 */ /* 0x002fca0007810000 */
[--C-:B------:R-:W-:Y:S01]  /*03d0*/  FADD.FTZ R4, R4, -R12.reuse ;  /* 0x8000000c04047221 */ /* 0x100fe20000010000 */
[--C-:B------:R-:W-:Y:S01]  /*03e0*/  FADD.FTZ R8, R8, -R12.reuse ;  /* 0x8000000c08087221 */ /* 0x100fe20000010000 */
[--C-:B------:R-:W-:Y:S01]  /*03f0*/  FADD.FTZ R9, R9, -R12.reuse ;  /* 0x8000000c09097221 */ /* 0x100fe20000010000 */
[--C-:B------:R-:W-:Y:S01]  /*0400*/  FADD.FTZ R10, R10, -R12.reuse ;  /* 0x8000000c0a0a7221 */ /* 0x100fe20000010000 */
[----:B------:R-:W-:Y:S01]  /*0410*/  FMUL.FTZ R4, R4, 1.4426950216293334961 ;  /* 0x3fb8aa3b04047820 */ /* 0x000fe20000410000 */
[----:B------:R-:W-:Y:S01]  /*0420*/  FMUL.FTZ R15, R8, 1.4426950216293334961 ;  /* 0x3fb8aa3b080f7820 */ /* 0x000fe20000410000 */
[--C-:B------:R-:W-:Y:S01]  /*0430*/  FADD.FTZ R8, R5, -R12.reuse ;  /* 0x8000000c05087221 */ /* 0x100fe20000010000 */
[----:B------:R-:W-:Y:S01]  /*0440*/  FMUL.FTZ R23, R9, 1.4426950216293334961 ;  /* 0x3fb8aa3b09177820 */ /* 0x000fe20000410000 */
[--C-:B------:R-:W-:Y:S01]  /*0450*/  FADD.FTZ R9, R6, -R12.reuse ;  /* 0x8000000c06097221 */ /* 0x100fe20000010000 */
[----:B------:R-:W-:Y:S01]  /*0460*/  MUFU.EX2 R5, R15 ;  /* 0x0000000f00057308 */ /* 0x000fe20000000800 */
[----:B------:R-:W-:Y:S01]  /*0470*/  FMUL.FTZ R8, R8, 1.4426950216293334961 ;  /* 0x3fb8aa3b08087820 */ /* 0x000fe20000410000 */
[----:B------:R-:W-:Y:S01]  /*0480*/  FMUL.FTZ R24, R10, 1.4426950216293334961 ;  /* 0x3fb8aa3b0a187820 */ /* 0x000fe20000410000 */
[----:B------:R-:W-:Y:S01]  /*0490*/  FMUL.FTZ R9, R9, 1.4426950216293334961 ;  /* 0x3fb8aa3b09097820 */ /* 0x000fe20000410000 */
[--C-:B------:R-:W-:Y:S01]  /*04a0*/  FADD.FTZ R10, R7, -R12.reuse ;  /* 0x8000000c070a7221 */ /* 0x100fe20000010000 */
[----:B------:R-:W-:-:S03]  /*04b0*/  FADD.FTZ R12, R11, -R12 ;  /* 0x8000000c0b0c7221 */ /* 0x000fc60000010000 */
[----:B------:R-:W1:Y:S01]  /*04c0*/  MUFU.EX2 R4, R4 ;  /* 0x0000000400047308 */ /* 0x000e620000000800 */
[----:B------:R-:W-:-:S07]  /*04d0*/  FMUL.FTZ R10, R10, 1.4426950216293334961 ;  /* 0x3fb8aa3b0a0a7820 */ /* 0x000fce0000410000 */
[----:B------:R-:W2:Y:S08]  /*04e0*/  MUFU.EX2 R8, R8 ;  /* 0x0000000800087308 */ /* 0x000eb00000000800 */
[----:B------:R-:W3:Y:S01]  /*04f0*/  MUFU.EX2 R6, R23 ;  /* 0x0000001700067308 */ /* 0x000ee20000000800 */
[----:B-1----:R-:W-:-:S04]  /*0500*/  FADD.FTZ R22, RZ, R4 ;  /* 0x00000004ff167221 */ /* 0x002fc80000010000 */
[----:B------:R-:W-:Y:S01]  /*0510*/  FADD.FTZ R11, R22, R5 ;  /* 0x00000005160b7221 */ /* 0x000fe20000010000 */
[----:B------:R-:W-:Y:S02]  /*0520*/  FMUL.FTZ R22, R12, 1.4426950216293334961 ;  /* 0x3fb8aa3b0c167820 */ /* 0x000fe40000410000 */
[----:B------:R-:W1:Y:S01]  /*0530*/  MUFU.EX2 R9, R9 ;  /* 0x0000000900097308 */ /* 0x000e620000000800 */
[----:B--2---:R-:W-:-:S07]  /*0540*/  FADD.FTZ R15, R11, R8 ;  /* 0x000000080b0f7221 */ /* 0x004fce0000010000 */
[----:B------:R-:W2:Y:S01]  /*0550*/  MUFU.EX2 R7, R24 ;  /* 0x0000001800077308 */ /* 0x000ea20000000800 */
[----:B---3--:R-:W-:-:S07]  /*0560*/  FADD.FTZ R12, R15, R6 ;  /* 0x000000060f0c7221 */ /* 0x008fce0000010000 */
[----:B------:R-:W3:Y:S01]  /*0570*/  MUFU.EX2 R10, R10 ;  /* 0x0000000a000a7308 */ /* 0x000ee20000000800 */
[----:B-1----:R-:W-:-:S07]  /*0580*/  FADD.FTZ R12, R12, R9 ;  /* 0x000000090c0c7221 */ /* 0x002fce0000010000 */
[----:B------:R-:W1:Y:S01]  /*0590*/  MUFU.EX2 R11, R22 ;  /* 0x00000016000b7308 */ /* 0x000e620000000800 */
[----:B--2---:R-:W-:-:S04]  /*05a0*/  FADD.FTZ R15, R12, R7 ;  /* 0x000000070c0f7221 */ /* 0x004fc80000010000 */
[----:B---3--:R-:W-:-:S04]  /*05b0*/  FADD.FTZ R12, R15, R10 ;  /* 0x0000000a0f0c7221 */ /* 0x008fc80000010000 */
[----:B-1----:R-:W-:-:S05]  /*05c0*/  FADD.FTZ R12, R12, R11 ;  /* 0x0000000b0c0c7221 */ /* 0x002fca0000010000 */
[----:B------:R-:W1:Y:S02]  /*05d0*/  SHFL.BFLY PT, R15, R12, 0x1, 0x1e1f ;  /* 0x0c3e1f000c0f7f89 */ /* 0x000e6400000e0000 */
[----:B-1----:R-:W-:Y:S01]  /*05e0*/  FADD.FTZ R23, R12, R15 ;  /* 0x0000000f0c177221 */ /* 0x002fe20000010000 */
[----:B0-----:R-:W-:-:S05]  /*05f0*/  IMAD.U32 R15, RZ, RZ, UR4 ;  /* 0x00000004ff0f7e24 */ /* 0x001fca000f8e00ff */
[----:B------:R-:W0:Y:S01]  /*0600*/  MUFU.RCP R23, R23 ;  /* 0x0000001700177308 */ /* 0x000e220000001000 */
        /* <DEDUP_REMOVED lines=10> */
[----:B------:R-:W-:Y:S01]  /*06b0*/  FMUL.FTZ R11, R11, R23 ;  /* 0x000000170b0b7220 */ /* 0x000fe20000410000 */
[----:B------:R-:W-:-:S02]  /*06c0*/  FSETP.NE.FTZ.AND P3, PT, |R8|, +INF , PT ;  /* 0x7f8000000800780b */ /* 0x000fc40003f75200 */
[----:B------:R-:W-:Y:S02]  /*06d0*/  FSETP.NE.FTZ.AND P4, PT, |R22|, +INF , PT ;  /* 0x7f8000001600780b */ /* 0x000fe40003f95200 */
[----:B------:R-:W-:Y:S02]  /*06e0*/  FSEL R4, R4, RZ, P5 ;  /* 0x000000ff04047208 */ /* 0x000fe40002800000 */
[----:B------:R-:W-:Y:S02]  /*06f0*/  FSETP.NE.FTZ.AND P5, PT, |R9|, +INF , PT ;  /* 0x7f8000000900780b */ /* 0x000fe40003fb5200 */
[----:B------:R-:W-:Y:S02]  /*0700*/  FSEL R5, R5, RZ, P6 ;  /* 0x000000ff05057208 */ /* 0x000fe40003000000 */
[----:B------:R-:W-:Y:S02]  /*0710*/  FSETP.NE.FTZ.AND P6, PT, |R12|, +INF , PT ;  /* 0x7f8000000c00780b */ /* 0x000fe40003fd5200 */
[----:B------:R-:W-:-:S02]  /*0720*/  FSEL R6, R8, RZ, P3 ;  /* 0x000000ff08067208 */ /* 0x000fc40001800000 */
[----:B------:R-:W-:Y:S02]  /*0730*/  FSEL R7, R22, RZ, P4 ;  /* 0x000000ff16077208 */ /* 0x000fe40002000000 */
[----:B------:R-:W-:Y:S02]  /*0740*/  FSETP.NE.FTZ.AND P3, PT, |R10|, +INF , PT ;  /* 0x7f8000000a00780b */ /* 0x000fe40003f75200 */
[----:B------:R-:W-:Y:S02]  /*0750*/  FSETP.NE.FTZ.AND P4, PT, |R11|, +INF , PT ;  /* 0x7f8000000b00780b */ /* 0x000fe40003f95200 */
[----:B------:R-:W-:Y:S02]  /*0760*/  FSEL R8, R9, RZ, P5 ;  /* 0x000000ff09087208 */ /* 0x000fe40002800000 */
[----:B------:R-:W-:Y:S01]  /*0770*/  FSEL R9, R12, RZ, P6 ;  /* 0x000000ff0c097208 */ /* 0x000fe20003000000 */
[----:B----4-:R-:W-:Y:S01]  /*0780*/  @P0 FADD.FTZ R12, R4, R13 ;  /* 0x0000000d040c0221 */ /* 0x010fe20000010000 */
[----:B------:R-:W-:Y:S01]  /*0790*/  FSEL R10, R10, RZ, P3 ;  /* 0x000000ff0a0a7208 */ /* 0x000fe20001800000 */
[----:B-----5:R-:W-:Y:S01]  /*07a0*/  @P0 FADD.FTZ R13, R5, R18 ;  /* 0x00000012050d0221 */ /* 0x020fe20000010000 */
[----:B------:R-:W-:Y:S01]  /*07b0*/  FSEL R11, R11, RZ, P4 ;  /* 0x000000ff0b0b7208 */ /* 0x000fe20002000000 */
[----:B------:R-:W-:Y:S01]  /*07c0*/  @P0 FADD.FTZ R18, R6, R19 ;  /* 0x0000001306120221 */ /* 0x000fe20000010000 */
[----:B------:R-:W-:Y:S01]  /*07d0*/  @P0 FADD.FTZ R19, R7, R20 ;  /* 0x0000001407130221 */ /* 0x000fe20000010000 */
[----:B------:R-:W-:Y:S01]  /*07e0*/  @P0 FADD.FTZ R20, R8, R21 ;  /* 0x0000001508140221 */ /* 0x000fe20000010000 */
[----:B------:R-:W-:Y:S01]  /*07f0*/  @P0 FADD.FTZ R21, R9, R16 ;  /* 0x0000001009150221 */ /* 0x000fe20000010000 */
[----:B------:R-:W-:Y:S01]  /*0800*/  @P0 FADD.FTZ R22, R10, R17 ;  /* 0x000000110a160221 */ /* 0x000fe20000010000 */
[----:B------:R-:W-:Y:S01]  /*0810*/  @P0 FADD.FTZ R23, R11, R14 ;  /* 0x0000000e0b170221 */ /* 0x000fe20000010000 */
[----:B------:R-:W-:Y:S01]  /*0820*/  @!P0 IMAD.MOV.U32 R12, RZ, RZ, R4 ;  /* 0x000000ffff0c8224 */ /* 0x000fe200078e0004 */
[----:B------:R-:W-:Y:S01]  /*0830*/  @!P0 MOV R19, R7 ;  /* 0x0000000700138202 */ /* 0x000fe20000000f00 */
[----:B------:R-:W-:-:S02]  /*0840*/  @!P0 IMAD.MOV.U32 R13, RZ, RZ, R5 ;  /* 0x000000ffff0d8224 */ /* 0x000fc400078e0005 */
[----:B------:R-:W-:Y:S02]  /*0850*/  @!P0 IMAD.MOV.U32 R18, RZ, RZ, R6 ;  /* 0x000000ffff128224 */ /* 0x000fe400078e0006 */
[----:B------:R-:W-:Y:S02]  /*0860*/  @!P0 IMAD.MOV.U32 R20, RZ, RZ, R8 ;  /* 0x000000ffff148224 */ /* 0x000fe400078e0008 */
[----:B------:R-:W-:Y:S02]  /*0870*/  @!P0 IMAD.MOV.U32 R21, RZ, RZ, R9 ;  /* 0x000000ffff158224 */ /* 0x000fe400078e0009 */
[----:B------:R-:W-:Y:S02]  /*0880*/  @!P0 IMAD.MOV.U32 R22, RZ, RZ, R10 ;  /* 0x000000ffff168224 */ /* 0x000fe400078e000a */
        /* <DEDUP_REMOVED lines=11> */
.L_x_1887:
        /* <DEDUP_REMOVED lines=63> */
.L_x_1884:
[----:B0123--:R-:W-:Y:S05]  /*0d30*/  BSYNC.RECONVERGENT B0 ;  /* 0x0000000000007941 */ /* 0x00ffea0003800200 */
.L_x_1883:
        /* <DEDUP_REMOVED lines=16> */
[----:B------:R-:W-:Y:S02]  /*0e40*/  LEA.HI R14, R14, R27, RZ, 0x4 ;  /* 0x0000001b0e0e7211 */ /* 0x000fe400078f20ff */
[----:B------:R-:W-:Y:S02]  /*0e50*/  IADD3 R27, PT, PT, R27, -R16, RZ ;  /* 0x800000101b1b7210 */ /* 0x000fe40007ffe0ff */
        /* <DEDUP_REMOVED lines=19> */
.L_x_1886:
[----:B------:R-:W-:Y:S05]  /*0f90*/  BSYNC.RECONVERGENT B0 ;  /* 0x0000000000007941 */ /* 0x000fea0003800200 */
.L_x_1885:
[----:B------:R-:W-:Y:S01]  /*0fa0*/  VIADD R26, R26, UR11 ;  /* 0x0000000b1a1a7c36 */ /* 0x000fe20008000000 */
[----:B------:R-:W-:Y:S01]  /*0fb0*/  IADD3 R25, PT, PT, R25, 0x1, RZ ;  /* 0x0000000119197810 */ /* 0x000fe20007ffe0ff */
[----:B------:R-:W-:Y:S06]  /*0fc0*/  @P0 BRA `(.L_x_1887) ;  /* 0xfffffff8005c0947 */ /* 0x000fec000383ffff */
.L_x_1882:
        /* <DEDUP_REMOVED lines=22> */
.L_x_1889:
        /* <DEDUP_REMOVED lines=55> */
.L_x_1888:
        /* <DEDUP_REMOVED lines=34> */
.L_x_1890:
        /* <DEDUP_REMOVED lines=22> */
.L_x_1891:
[----:B------:R-:W-:Y:S05]  /*1820*/  @!P1 EXIT ;  /* 0x000000000000994d */ /* 0x000fea0003800000 */
[----:B01----:R-:W0:Y:S01]  /*1830*/  LDC.64 R6, c[0x0][0x390] ;  /* 0x0000e400ff067b82 */ /* 0x003e220000000a00 */
[----:B------:R1:W2:Y:S01]  /*1840*/  MUFU.RCP R11, R4 ;  /* 0x00000004000b7308 */ /* 0x0002a20000001000 */
[----:B------:R-:W-:Y:S01]  /*1850*/  IADD3 R5, PT, PT, R0, R5, RZ ;  /* 0x0000000500057210 */ /* 0x000fe20007ffe0ff */
[----:B------:R-:W-:-:S07]  /*1860*/  IMAD.MOV R15, RZ, RZ, -R15 ;  /* 0x000000ffff0f7224 */ /* 0x000fce00078e0a0f */
.L_x_1892:
        /* <DEDUP_REMOVED lines=9> */
.L_x_1893:
        /* <DEDUP_REMOVED lines=16> */
.L_x_3883:


//--------------------- .text._ZN4vllm3moe10topkGatingILi8ELi8ELi4ELi16ELi32El13__nv_bfloat16LNS0_11ScoringFuncE0EEEvPKT5_PKbPfiPT4_PiiiibPKf --------------------------
	.section	.text._ZN4vllm3moe10topkGatingILi8ELi8ELi4ELi16ELi32El13__nv_bfloat16LNS0_11ScoringFuncE0EEEvPKT5_PKbPfiPT4_PiiiibPKf,"ax",@progbits
	.align	128
        .global         _ZN4vllm3moe10topkGatingILi8ELi8ELi4ELi16ELi32El13__nv_bfloat16LNS0_11ScoringFuncE0EEEvPKT5_PKbPfiPT4_PiiiibPKf
        .type           _ZN4vllm3moe10topkGatingILi8ELi8ELi4ELi16ELi32El13__nv_bfloat16LNS0_11ScoringFuncE0EEEvPKT5_PKbPfiPT4_PiiiibPKf,@function
        .size           _ZN4vllm3moe10topkGatingILi8ELi8ELi4ELi16ELi32El13__nv_bfloat16LNS0_11ScoringFuncE0EEEvPKT5_PKbPfiPT4_PiiiibPKf,(.L_x_3884 - _ZN4vllm3moe10topkGatingILi8ELi8ELi4ELi16ELi32El13__nv_bfloat16LNS0_11ScoringFuncE0EEEvPKT5_PKbPfiPT4_PiiiibPKf)
        .other          _ZN4vllm3moe10topkGatingILi8ELi8ELi4ELi16ELi32El13__nv_bfloat16LNS0_11ScoringFuncE0EEEvPKT5_PKbPfiPT4_PiiiibPKf,@"STO_CUDA_ENTRY STV_DEFAULT"
_ZN4vllm3moe10topkGatingILi8ELi8ELi4ELi16ELi32El13__nv_bfloat16LNS0_11ScoringFuncE0EEEvPKT5_PKbPfiPT4_PiiiibPKf:
.text._ZN4vllm3moe10topkGatingILi8ELi8ELi4ELi16ELi32El13__nv_bfloat16LNS0_11ScoringFuncE0EEEvPKT5_PKbPfiPT4_PiiiibPKf:
        /* <DEDUP_REMOVED lines=34> */
[C---:B----4-:R-:W-:Y:S01]  /*0220*/  PRMT R16, R4.reuse, 0x7632, R16 ;  /* 0x0000763204107816 */ /* 0x050fe20000000010 */
[----:B------:R-:W-:Y:S01]  /*0230*/  IMAD.U32 R22, R4, 0x10000, RZ ;  /* 0x0001000004167824 */ /* 0x000fe200078e00ff */
[C---:B--2---:R-:W-:Y:S01]  /*0240*/  PRMT R15, R5.reuse, 0x7632, R15 ;  /* 0x00007632050f7816 */ /* 0x044fe2000000000f */
[----:B------:R-:W-:Y:S01]  /*0250*/  IMAD.U32 R5, R5, 0x10000, RZ ;  /* 0x0001000005057824 */ /* 0x000fe200078e00ff */
[----:B------:R-:W-:Y:S01]  /*0260*/  PRMT R14, R6, 0x7632, R14 ;  /* 0x00007632060e7816 */ /* 0x000fe2000000000e */
[----:B------:R-:W-:Y:S01]  /*0270*/  IMAD.U32 R16, R16, 0x10000, RZ ;  /* 0x0001000010107824 */ /* 0x000fe200078e00ff */
[----:B------:R-:W-:Y:S01]  /*0280*/  PRMT R4, R7, 0x7632, R4 ;  /* 0x0000763207047816 */ /* 0x000fe20000000004 */
[----:B------:R-:W-:-:S02]  /*0290*/  IMAD.U32 R6, R6, 0x10000, RZ ;  /* 0x0001000006067824 */ /* 0x000fc400078e00ff */
[----:B------:R-:W-:Y:S01]  /*02a0*/  IMAD.U32 R23, R15, 0x10000, RZ ;  /* 0x000100000f177824 */ /* 0x000fe200078e00ff */
[----:B------:R-:W-:Y:S01]  /*02b0*/  FMNMX3.FTZ R15, R22, R16, R5, !PT ;  /* 0x00000010160f7276 */ /* 0x000fe20007810005 */
[----:B------:R-:W-:Y:S02]  /*02c0*/  IMAD.U32 R7, R7, 0x10000, RZ ;  /* 0x0001000007077824 */ /* 0x000fe400078e00ff */
[----:B0-----:R-:W-:Y:S01]  /*02d0*/  IMAD.U32 R12, R14, 0x10000, RZ ;  /* 0x000100000e0c7824 */ /* 0x001fe200078e00ff */
[----:B------:R-:W-:Y:S01]  /*02e0*/  FMNMX3.FTZ R15, R15, R23, R6, !PT ;  /* 0x000000170f0f7276 */ /* 0x000fe20007810006 */
[----:B------:R-:W-:-:S03]  /*02f0*/  IMAD.U32 R4, R4, 0x10000, RZ ;  /* 0x0001000004047824 */ /* 0x000fc600078e00ff */
[----:B------:R-:W-:-:S04]  /*0300*/  FMNMX3.FTZ R15, R15, R12, R7, !PT ;  /* 0x0000000c0f0f7276 */ /* 0x000fc80007810007 */
[----:B------:R-:W-:-:S05]  /*0310*/  FMNMX.FTZ R15, R4, R15, !PT ;  /* 0x0000000f040f7209 */ /* 0x000fca0007810000 */
        /* <DEDUP_REMOVED lines=8> */
[--C-:B------:R-:W-:Y:S01]  /*03a0*/  FADD.FTZ R22, R6, -R15.reuse ;  /* 0x8000000f06167221 */ /* 0x100fe20000010000 */
[----:B------:R0:W-:Y:S01]  /*03b0*/  MUFU.EX2 R5, R16 ;  /* 0x0000001000057308 */ /* 0x0001e20000000800 */
[--C-:B------:R-:W-:Y:S01]  /*03c0*/  FADD.FTZ R24, R12, -R15.reuse ;  /* 0x8000000f0c187221 */ /* 0x100fe20000010000 */
[----:B------:R-:W-:Y:S01]  /*03d0*/  FADD.FTZ R26, R4, -R15 ;  /* 0x8000000f041a7221 */ /* 0x000fe20000010000 */
[----:B------:R-:W-:Y:S01]  /*03e0*/  FMUL.FTZ R22, R22, 1.4426950216293334961 ;  /* 0x3fb8aa3b16167820 */ /* 0x000fe20000410000 */
[----:B---3--:R-:W-:Y:S01]  /*03f0*/  ISETP.EQ.OR P0, PT, R11, RZ, !P0 ;  /* 0x000000ff0b00720c */ /* 0x008fe20004702670 */
[----:B------:R-:W-:Y:S01]  /*0400*/  FMUL.FTZ R24, R24, 1.4426950216293334961 ;  /* 0x3fb8aa3b18187820 */ /* 0x000fe20000410000 */
[----:B------:R-:W-:-:S02]  /*0410*/  FMUL.FTZ R26, R26, 1.4426950216293334961 ;  /* 0x3fb8aa3b1a1a7820 */ /* 0x000fc40000410000 */
[----:B------:R-:W2:Y:S01]  /*0420*/  MUFU.EX2 R13, R13 ;  /* 0x0000000d000d7308 */ /* 0x000ea20000000800 */
[----:B0-----:R-:W-:-:S04]  /*0430*/  FADD.FTZ R16, R7, -R15 ;  /* 0x8000000f07107221 */ /* 0x001fc80000010000 */
[----:B------:R-:W-:-:S03]  /*0440*/  FMUL.FTZ R25, R16, 1.4426950216293334961 ;  /* 0x3fb8aa3b10197820 */ /* 0x000fc60000410000 */
[----:B------:R-:W0:Y:S08]  /*0450*/  MUFU.EX2 R14, R14 ;  /* 0x0000000e000e7308 */ /* 0x000e300000000800 */
[----:B------:R-:W3:Y:S01]  /*0460*/  MUFU.EX2 R6, R23 ;  /* 0x0000001700067308 */ /* 0x000ee20000000800 */
[----:B--2---:R-:W-:-:S04]  /*0470*/  FADD.FTZ R16, RZ, R13 ;  /* 0x0000000dff107221 */ /* 0x004fc80000010000 */
[----:B------:R-:W-:-:S03]  /*0480*/  FADD.FTZ R15, R16, R5 ;  /* 0x00000005100f7221 */ /* 0x000fc60000010000 */
[----:B------:R-:W2:Y:S01]  /*0490*/  MUFU.EX2 R12, R22 ;  /* 0x00000016000c7308 */ /* 0x000ea20000000800 */
[----:B0-----:R-:W-:-:S07]  /*04a0*/  FADD.FTZ R15, R15, R14 ;  /* 0x0000000e0f0f7221 */ /* 0x001fce0000010000 */
[----:B------:R-:W0:Y:S01]  /*04b0*/  MUFU.EX2 R7, R24 ;  /* 0x0000001800077308 */ /* 0x000e220000000800 */
[----:B---3--:R-:W-:-:S07]  /*04c0*/  FADD.FTZ R15, R15, R6 ;  /* 0x000000060f0f7221 */ /* 0x008fce0000010000 */
[----:B------:R-:W3:Y:S01]  /*04d0*/  MUFU.EX2 R4, R25 ;  /* 0x0000001900047308 */ /* 0x000ee20000000800 */
[----:B--2---:R-:W-:-:S07]  /*04e0*/  FADD.FTZ R16, R15, R12 ;  /* 0x0000000c0f107221 */ /* 0x004fce0000010000 */
[----:B------:R-:W2:Y:S01]  /*04f0*/  MUFU.EX2 R26, R26 ;  /* 0x0000001a001a7308 */ /* 0x000ea20000000800 */
[----:B0-----:R-:W-:Y:S01]  /*0500*/  FADD.FTZ R15, R16, R7 ;  /* 0x00000007100f7221 */ /* 0x001fe20000010000 */
[----:B-1----:R-:W-:-:S05]  /*0510*/  IMAD.U32 R16, RZ, RZ, UR4 ;  /* 0x00000004ff107e24 */ /* 0x002fca000f8e00ff */
[----:B------:R-:W-:Y:S01]  /*0520*/  ISETP.GE.AND P2, PT, R16, 0x1, PT ;  /* 0x000000011000780c */ /* 0x000fe20003f46270 */
[----:B---3--:R-:W-:-:S04]  /*0530*/  FADD.FTZ R15, R15, R4 ;  /* 0x000000040f0f7221 */ /* 0x008fc80000010000 */
[----:B--2---:R-:W-:-:S06]  /*0540*/  FADD.FTZ R15, R15, R26 ;  /* 0x0000001a0f0f7221 */ /* 0x004fcc0000010000 */
        /* <DEDUP_REMOVED lines=10> */
[----:B------:R-:W-:Y:S01]  /*05f0*/  FSETP.NE.FTZ.AND P6, PT, |R5|, +INF , PT ;  /* 0x7f8000000500780b */ /* 0x000fe20003fd5200 */
[----:B------:R-:W-:Y:S01]  /*0600*/  IMAD.MOV.U32 R26, RZ, RZ, RZ ;  /* 0x000000ffff1a7224 */ /* 0x000fe200078e00ff */
[----:B------:R-:W-:-:S02]  /*0610*/  FSETP.NE.FTZ.AND P3, PT, |R14|, +INF , PT ;  /* 0x7f8000000e00780b */ /* 0x000fc40003f75200 */
[----:B------:R-:W-:Y:S02]  /*0620*/  FSETP.NE.FTZ.AND P4, PT, |R6|, +INF , PT ;  /* 0x7f8000000600780b */ /* 0x000fe40003f95200 */
[----:B------:R-:W-:Y:S02]  /*0630*/  FSEL R25, R13, RZ, P5 ;  /* 0x000000ff0d197208 */ /* 0x000fe40002800000 */
[----:B------:R-:W-:Y:S02]  /*0640*/  FSETP.NE.FTZ.AND P5, PT, |R12|, +INF , PT ;  /* 0x7f8000000c00780b */ /* 0x000fe40003fb5200 */
[----:B------:R-:W-:Y:S02]  /*0650*/  FSEL R24, R5, RZ, P6 ;  /* 0x000000ff05187208 */ /* 0x000fe40003000000 */
[----:B------:R-:W-:Y:S02]  /*0660*/  FSEL R23, R14, RZ, P3 ;  /* 0x000000ff0e177208 */ /* 0x000fe40001800000 */
[----:B------:R-:W-:-:S02]  /*0670*/  FSEL R22, R6, RZ, P4 ;  /* 0x000000ff06167208 */ /* 0x000fc40002000000 */
[----:B------:R-:W-:Y:S02]  /*0680*/  FSETP.NE.FTZ.AND P6, PT, |R7|, +INF , PT ;  /* 0x7f8000000700780b */ /* 0x000fe40003fd5200 */
[----:B------:R-:W-:Y:S02]  /*0690*/  FSETP.NE.FTZ.AND P3, PT, |R4|, +INF , PT ;  /* 0x7f8000000400780b */ /* 0x000fe40003f75200 */
[----:B------:R-:W-:Y:S02]  /*06a0*/  FSETP.NE.FTZ.AND P4, PT, |R11|, +INF , PT ;  /* 0x7f8000000b00780b */ /* 0x000fe40003f95200 */
[----:B------:R-:W-:Y:S02]  /*06b0*/  FSEL R15, R12, RZ, P5 ;  /* 0x000000ff0c0f7208 */ /* 0x000fe40002800000 */
[----:B------:R-:W-:Y:S02]  /*06c0*/  FSEL R14, R7, RZ, P6 ;  /* 0x000000ff070e7208 */ /* 0x000fe40003000000 */
        /* <DEDUP_REMOVED lines=34> */
.L_x_1898:
        /* <DEDUP_REMOVED lines=42> */
.L_x_1896:
        /* <DEDUP_REMOVED lines=86> */
.L_x_1897:
        /* <DEDUP_REMOVED lines=9> */
.L_x_1895:
        /* <DEDUP_REMOVED lines=55> */
.L_x_1894:
        /* <DEDUP_REMOVED lines=21> */
.L_x_1900:
        /* <DEDUP_REMOVED lines=55> */
.L_x_1899:
        /* <DEDUP_REMOVED lines=34> */
.L_x_1901:
        /* <DEDUP_REMOVED lines=22> */
.L_x_1902:
[----:B------:R-:W-:Y:S05]  /*1d30*/  @!P1 EXIT ;  /* 0x000000000000994d */ /* 0x000fea0003800000 */
[----:B0-2---:R-:W0:Y:S01]  /*1d40*/  LDC.64 R4, c[0x0][0x390] ;  /* 0x0000e400ff047b82 */ /* 0x005e220000000a00 */
[----:B-1----:R1:W2:Y:S01]  /*1d50*/  MUFU.RCP R9, R26 ;  /* 0x0000001a00097308 */ /* 0x0022a20000001000 */
[----:B------:R-:W-:Y:S02]  /*1d60*/  IMAD.IADD R27, R27, 0x1, R0 ;  /* 0x000000011b1b7824 */ /* 0x000fe400078e0200 */
[----:B------:R-:W-:-:S07]  /*1d70*/  IMAD.MOV R16, RZ, RZ, -R16 ;  /* 0x000000ffff107224 */ /* 0x000fce00078e0a10 */
.L_x_1903:
        /* <DEDUP_REMOVED lines=9> */
.L_x_1904:
        /* <DEDUP_REMOVED lines=15> */
.L_x_3884:


//--------------------- .text._ZN4vllm3moe10topkGatingILi4ELi4ELi4ELi8ELi32El13__nv_bfloat16LNS0_11ScoringFuncE0EEEvPKT5_PKbPfiPT4_PiiiibPKf --------------------------
	.section	.text._ZN4vllm3moe10topkGatingILi4ELi4ELi4ELi8ELi32El13__nv_bfloat16LNS0_11ScoringFuncE0EEEvPKT5_PKbPfiPT4_PiiiibPKf,"ax",@progbits
	.align	128
        .global         _ZN4vllm3moe10topkGatingILi4ELi4ELi4ELi8ELi32El13__nv_bfloat16LNS0_11ScoringFuncE0EEEvPKT5_PKbPfiPT4_PiiiibPKf
        .type           _ZN4vllm3moe10topkGatingILi4ELi4ELi4ELi8ELi32El13__nv_bfloat16LNS0_11ScoringFuncE0EEEvPKT5_PKbPfiPT4_PiiiibPKf,@function
        .size           _ZN4vllm3moe10topkGatingILi4ELi4ELi4ELi8ELi32El13__nv_bfloat16LNS0_11ScoringFuncE0EEEvPKT5_PKbPfiPT4_PiiiibPKf,(.L_x_3885 - _ZN4vllm3moe10topkGatingILi4ELi4ELi4ELi8ELi32El13__nv_bfloat16LNS0_11ScoringFuncE0EEEvPKT5_PKbPfiPT4_PiiiibPKf)
        .other          _ZN4vllm3moe10topkGatingILi4ELi4ELi4ELi8ELi32El13__nv_bfloat16LNS0_11ScoringFuncE0EEEvPKT5_PKbPfiPT4_PiiiibPKf,@"STO_CUDA_ENTRY STV_DEFAULT"
_ZN4vllm3moe10topkGatingILi4ELi4ELi4ELi8ELi32El13__nv_bfloat16LNS0_11ScoringFuncE0EEEvPKT5_PKbPfiPT4_PiiiibPKf:
.text._ZN4vllm3moe10topkGatingILi4ELi4ELi4ELi8ELi32El13__nv_bfloat16LNS0_11ScoringFuncE0EEEvPKT5_PKbPfiPT4_PiiiibPKf:
        /* <DEDUP_REMOVED lines=15> */
[----:B0-----:R-:W-:-:S05]  /*00f0*/  IMAD.WIDE R2, R7, 0x2, R2 ;  /* 0x0000000207027825 */ /* 0x001fca00078e0202 */
        /* <DEDUP_REMOVED lines=13> */
[C---:B-----5:R-:W-:Y:S01]  /*01d0*/  PRMT R2, R16.reuse, 0x7632, R2 ;  /* 0x0000763210027816 */ /* 0x060fe20000000002 */
[C---:B------:R-:W-:Y:S01]  /*01e0*/  IMAD.U32 R8, R17.reuse, 0x10000, RZ ;  /* 0x0001000011087824 */ /* 0x040fe200078e00ff */
[----:B------:R-:W-:Y:S01]  /*01f0*/  PRMT R3, R17, 0x7632, R3 ;  /* 0x0000763211037816 */ /* 0x000fe20000000003 */
[----:B------:R-:W-:-:S02]  /*0200*/  IMAD.U32 R4, R16, 0x10000, RZ ;  /* 0x0001000010047824 */ /* 0x000fc400078e00ff */
[----:B------:R-:W-:Y:S02]  /*0210*/  IMAD.U32 R17, R2, 0x10000, RZ ;  /* 0x0001000002117824 */ /* 0x000fe400078e00ff */
[----:B------:R-:W-:Y:S02]  /*0220*/  IMAD.U32 R3, R3, 0x10000, RZ ;  /* 0x0001000003037824 */ /* 0x000fe400078e00ff */
[----:B----4-:R-:W-:Y:S01]  /*0230*/  IMAD.U32 R16, RZ, RZ, UR4 ;  /* 0x00000004ff107e24 */ /* 0x010fe2000f8e00ff */
[----:B------:R-:W-:-:S04]  /*0240*/  FMNMX3.FTZ R2, R4, R17, R8, !PT ;  /* 0x0000001104027276 */ /* 0x000fc80007810008 */
[----:B------:R-:W-:-:S05]  /*0250*/  FMNMX.FTZ R2, R3, R2, !PT ;  /* 0x0000000203027209 */ /* 0x000fca0007810000 */
[--C-:B------:R-:W-:Y:S01]  /*0260*/  FADD.FTZ R4, R4, -R2.reuse ;  /* 0x8000000204047221 */ /* 0x100fe20000010000 */
[--C-:B------:R-:W-:Y:S01]  /*0270*/  FADD.FTZ R17, R17, -R2.reuse ;  /* 0x8000000211117221 */ /* 0x100fe20000010000 */
[--C-:B------:R-:W-:Y:S01]  /*0280*/  FADD.FTZ R8, R8, -R2.reuse ;  /* 0x8000000208087221 */ /* 0x100fe20000010000 */
[----:B------:R-:W-:Y:S01]  /*0290*/  FADD.FTZ R2, R3, -R2 ;  /* 0x8000000203027221 */ /* 0x000fe20000010000 */
[----:B------:R-:W-:Y:S01]  /*02a0*/  FMUL.FTZ R4, R4, 1.4426950216293334961 ;  /* 0x3fb8aa3b04047820 */ /* 0x000fe20000410000 */
[----:B------:R-:W-:Y:S01]  /*02b0*/  FMUL.FTZ R17, R17, 1.4426950216293334961 ;  /* 0x3fb8aa3b11117820 */ /* 0x000fe20000410000 */
[----:B------:R-:W-:Y:S01]  /*02c0*/  FMUL.FTZ R8, R8, 1.4426950216293334961 ;  /* 0x3fb8aa3b08087820 */ /* 0x000fe20000410000 */
[----:B------:R-:W-:Y:S01]  /*02d0*/  FMUL.FTZ R10, R2, 1.4426950216293334961 ;  /* 0x3fb8aa3b020a7820 */ /* 0x000fe20000410000 */
[----:B--2---:R-:W-:Y:S02]  /*02e0*/  ISETP.EQ.OR P0, PT, R0, RZ, !P0 ;  /* 0x000000ff0000720c */ /* 0x004fe40004702670 */
[----:B------:R-:W1:Y:S08]  /*02f0*/  MUFU.EX2 R4, R4 ;  /* 0x0000000400047308 */ /* 0x000e700000000800 */
[----:B------:R-:W2:Y:S08]  /*0300*/  MUFU.EX2 R17, R17 ;  /* 0x0000001100117308 */ /* 0x000eb00000000800 */
[----:B------:R4:W5:Y:S01]  /*0310*/  MUFU.EX2 R3, R8 ;  /* 0x0000000800037308 */ /* 0x0009620000000800 */
[----:B-1----:R-:W-:-:S07]  /*0320*/  FADD.FTZ R2, RZ, R4 ;  /* 0x00000004ff027221 */ /* 0x002fce0000010000 */
[----:B0-----:R-:W0:Y:S01]  /*0330*/  MUFU.EX2 R13, R10 ;  /* 0x0000000a000d7308 */ /* 0x001e220000000800 */
[----:B--2---:R-:W-:Y:S01]  /*0340*/  FADD.FTZ R2, R2, R17 ;  /* 0x0000001102027221 */ /* 0x004fe20000010000 */
[----:B----4-:R-:W-:-:S03]  /*0350*/  IMAD.MOV.U32 R8, RZ, RZ, RZ ;  /* 0x000000ffff087224 */ /* 0x010fc600078e00ff */
[----:B-----5:R-:W-:-:S04]  /*0360*/  FADD.FTZ R2, R2, R3 ;  /* 0x0000000302027221 */ /* 0x020fc80000010000 */
[----:B0-----:R-:W-:-:S06]  /*0370*/  FADD.FTZ R2, R2, R13 ;  /* 0x0000000d02027221 */ /* 0x001fcc0000010000 */
[----:B------:R-:W0:Y:S02]  /*0380*/  MUFU.RCP R2, R2 ;  /* 0x0000000200027308 */ /* 0x000e240000001000 */
[-C--:B0-----:R-:W-:Y:S01]  /*0390*/  FMUL.FTZ R4, R4, R2.reuse ;  /* 0x0000000204047220 */ /* 0x081fe20000410000 */
[-C--:B------:R-:W-:Y:S01]  /*03a0*/  FMUL.FTZ R0, R3, R2.reuse ;  /* 0x0000000203007220 */ /* 0x080fe20000410000 */
[-C--:B------:R-:W-:Y:S01]  /*03b0*/  FMUL.FTZ R17, R17, R2.reuse ;  /* 0x0000000211117220 */ /* 0x080fe20000410000 */
[----:B------:R-:W-:Y:S02]  /*03c0*/  FMUL.FTZ R13, R13, R2 ;  /* 0x000000020d0d7220 */ /* 0x000fe40000410000 */
[----:B------:R-:W-:Y:S02]  /*03d0*/  FSETP.NE.FTZ.AND P2, PT, |R4|, +INF , PT ;  /* 0x7f8000000400780b */ /* 0x000fe40003f55200 */
[----:B------:R-:W-:Y:S02]  /*03e0*/  FSETP.NE.FTZ.AND P4, PT, |R0|, +INF , PT ;  /* 0x7f8000000000780b */ /* 0x000fe40003f95200 */
[----:B------:R-:W-:-:S02]  /*03f0*/  FSEL R4, R4, RZ, P2 ;  /* 0x000000ff04047208 */ /* 0x000fc40001000000 */
[----:B------:R-:W-:Y:S02]  /*0400*/  ISETP.GE.AND P2, PT, R16, 0x1, PT ;  /* 0x000000011000780c */ /* 0x000fe40003f46270 */
[----:B------:R-:W-:Y:S01]  /*0410*/  FSETP.NE.FTZ.AND P3, PT, |R17|, +INF , PT ;  /* 0x7f8000001100780b */ /* 0x000fe20003f75200 */
[----:B---3--:R-:W-:Y:S01]  /*0420*/  @P1 FADD.FTZ R25, R4, R7 ;  /* 0x0000000704191221 */ /* 0x008fe20000010000 */
[----:B------:R-:W-:Y:S01]  /*0430*/  FSETP.NE.FTZ.AND P5, PT, |R13|, +INF , PT ;  /* 0x7f8000000d00780b */ /* 0x000fe20003fb5200 */
[----:B------:R-:W-:Y:S01]  /*0440*/  @!P1 IMAD.MOV.U32 R25, RZ, RZ, R4 ;  /* 0x000000ffff199224 */ /* 0x000fe200078e0004 */
[----:B------:R-:W-:Y:S02]  /*0450*/  FSEL R2, R0, RZ, P4 ;  /* 0x000000ff00027208 */ /* 0x000fe40002000000 */
[----:B------:R-:W-:Y:S02]  /*0460*/  FSEL R3, R17, RZ, P3 ;  /* 0x000000ff11037208 */ /* 0x000fe40001800000 */
[----:B------:R-:W-:Y:S01]  /*0470*/  FSEL R0, R13, RZ, P5 ;  /* 0x000000ff0d007208 */ /* 0x000fe20002800000 */
[----:B------:R-:W-:Y:S01]  /*0480*/  @P1 FADD.FTZ R23, R2, R9 ;  /* 0x0000000902171221 */ /* 0x000fe20000010000 */
[----:B------:R-:W-:-:S02]  /*0490*/  @!P1 IMAD.MOV.U32 R23, RZ, RZ, R2 ;  /* 0x000000ffff179224 */ /* 0x000fc400078e0002 */
[----:B------:R-:W-:Y:S01]  /*04a0*/  @P1 FADD.FTZ R24, R3, R6 ;  /* 0x0000000603181221 */ /* 0x000fe20000010000 */
[----:B------:R-:W-:Y:S02]  /*04b0*/  @!P1 IMAD.MOV.U32 R24, RZ, RZ, R3 ;  /* 0x000000ffff189224 */ /* 0x000fe400078e0003 */
        /* <DEDUP_REMOVED lines=13> */
.L_x_1911:
        /* <DEDUP_REMOVED lines=41> */
.L_x_1907:
        /* <DEDUP_REMOVED lines=37> */
.L_x_1908:
        /* <DEDUP_REMOVED lines=36> */
.L_x_1909:
        /* <DEDUP_REMOVED lines=40> */
.L_x_1910:
[----:B------:R-:W-:-:S13]  /*0f30*/  ISETP.NE.AND P1, PT, R7, R6, PT ;  /* 0x000000060700720c */ /* 0x000fda0003f25270 */
[----:B------:R-:W-:Y:S05]  /*0f40*/  @P1 BRA `(.L_x_1911) ;  /* 0xfffffff400901947 */ /* 0x000fea000383ffff */
[----:B0-----:R-:W-:-:S07]  /*0f50*/  IMAD.MOV.U32 R18, RZ, RZ, R6 ;  /* 0x000000ffff127224 */ /* 0x001fce00078e0006 */
.L_x_1906:
        /* <DEDUP_REMOVED lines=32> */
.L_x_1913:
        /* <DEDUP_REMOVED lines=56> */
.L_x_1912:
        /* <DEDUP_REMOVED lines=39> */
.L_x_1905:
        /* <DEDUP_REMOVED lines=21> */
.L_x_1915:
        /* <DEDUP_REMOVED lines=55> */
.L_x_1914:
        /* <DEDUP_REMOVED lines=34> */
.L_x_1916:
        /* <DEDUP_REMOVED lines=22> */
.L_x_1917:
[----:B------:R-:W-:Y:S05]  /*1f90*/  @!P1 EXIT ;  /* 0x000000000000994d */ /* 0x000fea0003800000 */
[----:B012---:R-:W0:Y:S01]  /*1fa0*/  LDC.64 R6, c[0x0][0x390] ;  /* 0x0000e400ff067b82 */ /* 0x007e220000000a00 */
[----:B------:R1:W2:Y:S01]  /*1fb0*/  MUFU.RCP R11, R8 ;  /* 0x00000008000b7308 */ /* 0x0002a20000001000 */
[----:B------:R-:W-:Y:S02]  /*1fc0*/  IMAD.IADD R5, R5, 0x1, R0 ;  /* 0x0000000105057824 */ /* 0x000fe400078e0200 */
[----:B------:R-:W-:-:S07]  /*1fd0*/  IMAD.MOV R16, RZ, RZ, -R16 ;  /* 0x000000ffff107224 */ /* 0x000fce00078e0a10 */
.L_x_1918:
        /* <DEDUP_REMOVED lines=9> */
.L_x_1919:
        /* <DEDUP_REMOVED lines=9> */
.L_x_3885:


//--------------------- .text._ZN4vllm3moe10topkGatingILi2ELi2ELi4ELi4ELi32El13__nv_bfloat16LNS0_11ScoringFuncE0EEEvPKT5_PKbPfiPT4_PiiiibPKf --------------------------
	.section	.text._ZN4vllm3moe10topkGatingILi2ELi2ELi4ELi4ELi32El13__nv_bfloat16LNS0_11ScoringFuncE0EEEvPKT5_PKbPfiPT4_PiiiibPKf,"ax",@progbits
	.align	128
        .global         _ZN4vllm3moe10topkGatingILi2ELi2ELi4ELi4ELi32El13__nv_bfloat16LNS0_11ScoringFuncE0EEEvPKT5_PKbPfiPT4_PiiiibPKf
        .type           _ZN4vllm3moe10topkGatingILi2ELi2ELi4ELi4ELi32El13__nv_bfloat16LNS0_11ScoringFuncE0EEEvPKT5_PKbPfiPT4_PiiiibPKf,@function
        .size           _ZN4vllm3moe10topkGatingILi2ELi2ELi4ELi4ELi32El13__nv_bfloat16LNS0_11ScoringFuncE0EEEvPKT5_PKbPfiPT4_PiiiibPKf,(.L_x_3886 - _ZN4vllm3moe10topkGatingILi2ELi2ELi4ELi4ELi32El13__nv_bfloat16LNS0_11ScoringFuncE0EEEvPKT5_PKbPfiPT4_PiiiibPKf)
        .other          _ZN4vllm3moe10topkGatingILi2ELi2ELi4ELi4ELi32El13__nv_bfloat16LNS0_11ScoringFuncE0EEEvPKT5_PKbPfiPT4_PiiiibPKf,@"STO_CUDA_ENTRY STV_DEFAULT"
_ZN4vllm3moe10topkGatingILi2ELi2ELi4ELi4ELi32El13__nv_bfloat16LNS0_11ScoringFuncE0EEEvPKT5_PKbPfiPT4_PiiiibPKf:
.text._ZN4vllm3moe10topkGatingILi2ELi2ELi4ELi4ELi32El13__nv_bfloat16LNS0_11ScoringFuncE0EEEvPKT5_PKbPfiPT4_PiiiibPKf:
        /* <DEDUP_REMOVED lines=31> */
[----:B------:R-:W-:-:S05]  /*01f0*/  IMAD.U32 R3, R0, 0x10000, RZ ;  /* 0x0001000000037824 */ /* 0x000fca00078e00ff */
[----:B------:R-:W-:-:S05]  /*0200*/  FMNMX.FTZ R0, R2, R3, !PT ;  /* 0x0000000302007209 */ /* 0x000fca0007810000 */
[--C-:B------:R-:W-:Y:S01]  /*0210*/  FADD.FTZ R2, R2, -R0.reuse ;  /* 0x8000000002027221 */ /* 0x100fe20000010000 */
[----:B------:R-:W-:-:S03]  /*0220*/  FADD.FTZ R0, R3, -R0 ;  /* 0x8000000003007221 */ /* 0x000fc60000010000 */
[----:B------:R-:W-:Y:S01]  /*0230*/  FMUL.FTZ R2, R2, 1.4426950216293334961 ;  /* 0x3fb8aa3b02027820 */ /* 0x000fe20000410000 */
[----:B------:R-:W-:-:S05]  /*0240*/  FMUL.FTZ R3, R0, 1.4426950216293334961 ;  /* 0x3fb8aa3b00037820 */ /* 0x000fca0000410000 */
[----:B------:R-:W0:Y:S01]  /*0250*/  MUFU.EX2 R2, R2 ;  /* 0x0000000200027308 */ /* 0x000e220000000800 */
[----:B--2---:R-:W-:-:S07]  /*0260*/  ISETP.EQ.OR P0, PT, R6, RZ, !P0 ;  /* 0x000000ff0600720c */ /* 0x004fce0004702670 */
[----:B------:R-:W1:Y:S01]  /*0270*/  MUFU.EX2 R3, R3 ;  /* 0x0000000300037308 */ /* 0x000e620000000800 */
[----:B0-----:R-:W-:-:S04]  /*0280*/  FADD.FTZ R0, RZ, R2 ;  /* 0x00000002ff007221 */ /* 0x001fc80000010000 */
[----:B-1----:R-:W-:-:S06]  /*0290*/  FADD.FTZ R0, R0, R3 ;  /* 0x0000000300007221 */ /* 0x002fcc0000010000 */
[----:B------:R-:W0:Y:S02]  /*02a0*/  MUFU.RCP R0, R0 ;  /* 0x0000000000007308 */ /* 0x000e240000001000 */
[-C--:B0-----:R-:W-:Y:S01]  /*02b0*/  FMUL.FTZ R16, R2, R0.reuse ;  /* 0x0000000002107220 */ /* 0x081fe20000410000 */
[----:B------:R-:W-:-:S04]  /*02c0*/  FMUL.FTZ R21, R3, R0 ;  /* 0x0000000003157220 */ /* 0x000fc80000410000 */
[C---:B------:R-:W-:Y:S02]  /*02d0*/  FSETP.NE.FTZ.AND P2, PT, |R16|.reuse, +INF , PT ;  /* 0x7f8000001000780b */ /* 0x040fe40003f55200 */
[C---:B------:R-:W-:Y:S02]  /*02e0*/  FSETP.NE.FTZ.AND P3, PT, |R21|.reuse, +INF , PT ;  /* 0x7f8000001500780b */ /* 0x040fe40003f75200 */
[----:B------:R-:W-:Y:S02]  /*02f0*/  FSEL R16, R16, RZ, P2 ;  /* 0x000000ff10107208 */ /* 0x000fe40001000000 */
[----:B------:R-:W-:Y:S02]  /*0300*/  ISETP.GE.AND P2, PT, R4, 0x1, PT ;  /* 0x000000010400780c */ /* 0x000fe40003f46270 */
[----:B------:R-:W-:Y:S01]  /*0310*/  FSEL R21, R21, RZ, P3 ;  /* 0x000000ff15157208 */ /* 0x000fe20001800000 */
[----:B---3--:R-:W-:Y:S01]  /*0320*/  @P1 FADD.FTZ R17, R16, R9 ;  /* 0x0000000910111221 */ /* 0x008fe20000010000 */
[----:B------:R-:W-:-:S03]  /*0330*/  @!P1 IMAD.MOV.U32 R17, RZ, RZ, R16 ;  /* 0x000000ffff119224 */ /* 0x000fc600078e0010 */
[----:B------:R-:W-:Y:S01]  /*0340*/  @P1 FADD.FTZ R14, R21, R8 ;  /* 0x00000008150e1221 */ /* 0x000fe20000010000 */
[----:B------:R-:W-:-:S05]  /*0350*/  @!P1 IMAD.MOV.U32 R14, RZ, RZ, R21 ;  /* 0x000000ffff0e9224 */ /* 0x000fca00078e0015 */
[----:B------:R-:W-:Y:S05]  /*0360*/  @!P2 BRA `(.L_x_1920) ;  /* 0x0000000c0094a947 */ /* 0x000fea0003800000 */
        /* <DEDUP_REMOVED lines=11> */
.L_x_1923:
        /* <DEDUP_REMOVED lines=19> */
.L_x_1922:
        /* <DEDUP_REMOVED lines=101> */
.L_x_1921:
        /* <DEDUP_REMOVED lines=23> */
.L_x_1925:
        /* <DEDUP_REMOVED lines=44> */
.L_x_1924:
        /* <DEDUP_REMOVED lines=31> */
.L_x_1920:
        /* <DEDUP_REMOVED lines=21> */
.L_x_1927:
        /* <DEDUP_REMOVED lines=55> */
.L_x_1926:
        /* <DEDUP_REMOVED lines=34> */
.L_x_1928:
        /* <DEDUP_REMOVED lines=22> */
.L_x_1929:
[----:B------:R-:W-:Y:S05]  /*1a00*/  @!P1 EXIT ;  /* 0x000000000000994d */ /* 0x000fea0003800000 */
[----:B0-2---:R-:W0:Y:S01]  /*1a10*/  LDC.64 R4, c[0x0][0x390] ;  /* 0x0000e400ff047b82 */ /* 0x005e220000000a00 */
[----:B---3--:R1:W2:Y:S01]  /*1a20*/  MUFU.RCP R9, R20 ;  /* 0x0000001400097308 */ /* 0x0082a20000001000 */
[----:B------:R-:W-:Y:S02]  /*1a30*/  IMAD.IADD R19, R19, 0x1, R0 ;  /* 0x0000000113137824 */ /* 0x000fe400078e0200 */
[----:B------:R-:W-:-:S07]  /*1a40*/  IMAD.MOV R6, RZ, RZ, -R6 ;  /* 0x000000ffff067224 */ /* 0x000fce00078e0a06 */
.L_x_1930:
        /* <DEDUP_REMOVED lines=9> */
.L_x_1931:
        /* <DEDUP_REMOVED lines=10> */
.L_x_3886:


//--------------------- .text._ZN4vllm3moe10topkGatingILi1ELi1ELi4ELi2ELi32El13__nv_bfloat16LNS0_11ScoringFuncE0EEEvPKT5_PKbPfiPT4_PiiiibPKf --------------------------
	.section	.text._ZN4vllm3moe10topkGatingILi1ELi1ELi4ELi2ELi32El13__nv_bfloat16LNS0_11ScoringFuncE0EEEvPKT5_PKbPfiPT4_PiiiibPKf,"ax",@progbits
	.align	128
        .global         _ZN4vllm3moe10topkGatingILi1ELi1ELi4ELi2ELi32El13__nv_bfloat16LNS0_11ScoringFuncE0EEEvPKT5_PKbPfiPT4_PiiiibPKf
        .type           _ZN4vllm3moe10topkGatingILi1ELi1ELi4ELi2ELi32El13__nv_bfloat16LNS0_11ScoringFuncE0EEEvPKT5_PKbPfiPT4_PiiiibPKf,@function
        .size           _ZN4vllm3moe10topkGatingILi1ELi1ELi4ELi2ELi32El13__nv_bfloat16LNS0_11ScoringFuncE0EEEvPKT5_PKbPfiPT4_PiiiibPKf,(.L_x_3887 - _ZN4vllm3moe10topkGatingILi1ELi1ELi4ELi2ELi32El13__nv_bfloat16LNS0_11ScoringFuncE0EEEvPKT5_PKbPfiPT4_PiiiibPKf)
        .other          _ZN4vllm3moe10topkGatingILi1ELi1ELi4ELi2ELi32El13__nv_bfloat16LNS0_11ScoringFuncE0EEEvPKT5_PKbPfiPT4_PiiiibPKf,@"STO_CUDA_ENTRY STV_DEFAULT"
_ZN4vllm3moe10topkGatingILi1ELi1ELi4ELi2ELi32El13__nv_bfloat16LNS0_11ScoringFuncE0EEEvPKT5_PKbPfiPT4_PiiiibPKf:
.text._ZN4vllm3moe10topkGatingILi1ELi1ELi4ELi2ELi32El13__nv_bfloat16LNS0_11ScoringFuncE0EEEvPKT5_PKbPfiPT4_PiiiibPKf:
        /* <DEDUP_REMOVED lines=21> */
[----:B------:R-:W-:-:S04]  /*0150*/  FADD.FTZ R0, R0, -R0 ;  /* 0x8000000000007221 */ /* 0x000fc80000010000 */
[----:B------:R-:W-:Y:S02]  /*0160*/  FMUL.FTZ R7, R0, 1.4426950216293334961 ;  /* 0x3fb8aa3b00077820 */ /* 0x000fe40000410000 */
[----:B------:R-:W0:Y:S04]  /*0170*/  LDC R0, c[0x0][0x3b0] ;  /* 0x0000ec00ff007b82 */ /* 0x000e280000000800 */
[----:B------:R-:W1:Y:S01]  /*0180*/  MUFU.EX2 R7, R7 ;  /* 0x0000000700077308 */ /* 0x000e620000000800 */
[----:B--2---:R-:W-:Y:S01]  /*0190*/  ISETP.EQ.OR P0, PT, R8, RZ, !P0 ;  /* 0x000000ff0800720c */ /* 0x004fe20004702670 */
[----:B-1----:R-:W-:Y:S01]  /*01a0*/  FADD.FTZ R2, RZ, R7 ;  /* 0x00000007ff027221 */ /* 0x002fe20000010000 */
[----:B0-----:R-:W-:-:S05]  /*01b0*/  ISETP.GE.AND P1, PT, R0, 0x1, PT ;  /* 0x000000010000780c */ /* 0x001fca0003f26270 */
[----:B------:R-:W0:Y:S02]  /*01c0*/  MUFU.RCP R2, R2 ;  /* 0x0000000200027308 */ /* 0x000e240000001000 */
[----:B0-----:R-:W-:-:S05]  /*01d0*/  FMUL.FTZ R13, R7, R2 ;  /* 0x00000002070d7220 */ /* 0x001fca0000410000 */
[----:B------:R-:W-:-:S04]  /*01e0*/  FSETP.NE.FTZ.AND P2, PT, |R13|, +INF , PT ;  /* 0x7f8000000d00780b */ /* 0x000fc80003f55200 */
[----:B------:R-:W-:Y:S01]  /*01f0*/  FSEL R13, R13, RZ, P2 ;  /* 0x000000ff0d0d7208 */ /* 0x000fe20001000000 */
[----:B------:R-:W-:Y:S08]  /*0200*/  @!P1 BRA `(.L_x_1932) ;  /* 0x0000000400a09947 */ /* 0x000ff00003800000 */
[----:B------:R-:W0:Y:S01]  /*0210*/  LDC R7, c[0x0][0x3b4] ;  /* 0x0000ed00ff077b82 */ /* 0x000e220000000800 */
[----:B------:R-:W-:Y:S01]  /*0220*/  LOP3.LUT R18, R0, 0x3, RZ, 0xc0, !PT ;  /* 0x0000000300127812 */ /* 0x000fe200078ec0ff */
[----:B------:R-:W-:Y:S01]  /*0230*/  IMAD R14, R11, R0, RZ ;  /* 0x000000000b0e7224 */ /* 0x000fe200078e02ff */
[----:B------:R-:W-:Y:S01]  /*0240*/  MOV R15, RZ ;  /* 0x000000ff000f7202 */ /* 0x000fe20000000f00 */
[----:B------:R-:W-:-:S04]  /*0250*/  IMAD.MOV.U32 R12, RZ, RZ, RZ ;  /* 0x000000ffff0c7224 */ /* 0x000fc800078e00ff */
[----:B------:R-:W1:Y:S01]  /*0260*/  LDC R2, c[0x0][0x3b8] ;  /* 0x0000ee00ff027b82 */ /* 0x000e620000000800 */
[C---:B0-----:R-:W-:Y:S02]  /*0270*/  IADD3 R3, PT, PT, -R7.reuse, RZ, RZ ;  /* 0x000000ff07037210 */ /* 0x041fe40007ffe1ff */
        /* <DEDUP_REMOVED lines=25> */
.L_x_1934:
        /* <DEDUP_REMOVED lines=19> */
[----:B0-----:R-:W-:-:S03]  /*0540*/  IMAD R17, R10, 0x4, R17 ;  /* 0x000000040a117824 */ /* 0x001fc600078e0211 */
[----:B------:R-:W-:Y:S04]  /*0550*/  STG.E desc[UR6][R6.64+0x8], R13 ;  /* 0x0000080d06007986 */ /* 0x000fe8000c101906 */
[----:B------:R-:W-:Y:S04]  /*0560*/  STG.E.64 desc[UR6][R8.64+0x10], R2 ;  /* 0x0000100208007986 */ /* 0x000fe8000c101b06 */
[----:B------:R0:W-:Y:S01]  /*0570*/  STG.E desc[UR6][R4.64+0x8], R19 ;  /* 0x0000081304007986 */ /* 0x0001e2000c101906 */
[----:B-1----:R-:W-:-:S03]  /*0580*/  LEA R25, R10, R25, 0x2 ;  /* 0x000000190a197211 */ /* 0x002fc600078e10ff */
[----:B------:R-:W-:Y:S04]  /*0590*/  STG.E desc[UR6][R6.64+0xc], R13 ;  /* 0x00000c0d06007986 */ /* 0x000fe8000c101906 */
[----:B------:R-:W-:Y:S04]  /*05a0*/  STG.E.64 desc[UR6][R8.64+0x18], R2 ;  /* 0x0000180208007986 */ /* 0x000fe8000c101b06 */
[----:B------:R1:W-:Y:S01]  /*05b0*/  STG.E desc[UR6][R4.64+0xc], R21 ;  /* 0x00000c1504007986 */ /* 0x0003e2000c101906 */
[C---:B0-----:R-:W-:Y:S01]  /*05c0*/  LEA R19, R10.reuse, R19, 0x2 ;  /* 0x000000130a137211 */ /* 0x041fe200078e10ff */
[----:B-1----:R-:W-:Y:S01]  /*05d0*/  IMAD R21, R10, 0x4, R21 ;  /* 0x000000040a157824 */ /* 0x002fe200078e0215 */
[----:B------:R-:W-:Y:S06]  /*05e0*/  @P3 BRA `(.L_x_1934) ;  /* 0xfffffffc00883947 */ /* 0x000fec000383ffff */
.L_x_1933:
        /* <DEDUP_REMOVED lines=10> */
[----:B------:R-:W-:Y:S02]  /*0690*/  VIADD R15, R15, 0x2 ;  /* 0x000000020f0f7836 */ /* 0x000fe40000000000 */
        /* <DEDUP_REMOVED lines=15> */
.L_x_1935:
        /* <DEDUP_REMOVED lines=16> */
.L_x_1932:
        /* <DEDUP_REMOVED lines=16> */
[----:B------:R-:W-:-:S03]  /*0990*/  IMAD.MOV.U32 R6, RZ, RZ, R11 ;  /* 0x000000ffff067224 */ /* 0x000fc600078e000b */
[----:B------:R-:W-:Y:S01]  /*09a0*/  IADD3 R7, PT, PT, -R4, RZ, RZ ;  /* 0x000000ff04077210 */ /* 0x000fe20007ffe1ff */
[----:B0-----:R-:W-:-:S04]  /*09b0*/  UIADD3 UR4, UP0, UPT, UR4, 0x20, URZ ;  /* 0x0000002004047890 */ /* 0x001fc8000ff1e0ff */
[----:B-12---:R-:W-:-:S12]  /*09c0*/  UIADD3.X UR5, UPT, UPT, URZ, UR5, URZ, UP0, !UPT ;  /* 0x00000005ff057290 */ /* 0x006fd800087fe4ff */
.L_x_1937:
        /* <DEDUP_REMOVED lines=55> */
.L_x_1936:
        /* <DEDUP_REMOVED lines=34> */
.L_x_1938:
        /* <DEDUP_REMOVED lines=22> */
.L_x_1939:
[----:B------:R-:W-:Y:S05]  /*10c0*/  @!P1 EXIT ;  /* 0x000000000000994d */ /* 0x000fea0003800000 */
[----:B-12---:R-:W1:Y:S01]  /*10d0*/  LDC.64 R6, c[0x0][0x390] ;  /* 0x0000e400ff067b82 */ /* 0x006e620000000a00 */
[----:B0-----:R0:W2:Y:S01]  /*10e0*/  MUFU.RCP R9, R12 ;  /* 0x0000000c00097308 */ /* 0x0010a20000001000 */
[----:B------:R-:W-:Y:S01]  /*10f0*/  IMAD.IADD R11, R11, 0x1, R4 ;  /* 0x000000010b0b7824 */ /* 0x000fe200078e0204 */
[----:B------:R-:W-:-:S07]  /*1100*/  IADD3 R0, PT, PT, -R14, RZ, RZ ;  /* 0x000000ff0e007210 */ /* 0x000fce0007ffe1ff */
.L_x_1940:
        /* <DEDUP_REMOVED lines=9> */
.L_x_1941:
        /* <DEDUP_REMOVED lines=14> */
.L_x_3887:


//--------------------- .text._ZN4vllm3moe10topkGatingILi18ELi576ELi4ELi4ELi32Ej13__nv_bfloat16LNS0_11ScoringFuncE0EEEvPKT5_PKbPfiPT4_PiiiibPKf --------------------------
	.section	.text._ZN4vllm3moe10topkGatingILi18ELi576ELi4ELi4ELi32Ej13__nv_bfloat16LNS0_11ScoringFuncE0EEEvPKT5_PKbPfiPT4_PiiiibPKf,"ax",@progbits
	.align	128
        .global         _ZN4vllm3moe10topkGatingILi18ELi576ELi4ELi4ELi32Ej13__nv_bfloat16LNS0_11ScoringFuncE0EEEvPKT5_PKbPfiPT4_PiiiibPKf
        .type           _ZN4vllm3moe10topkGatingILi18ELi576ELi4ELi4ELi32Ej13__nv_bfloat16LNS0_11ScoringFuncE0EEEvPKT5_PKbPfiPT4_PiiiibPKf,@function
        .size           _ZN4vllm3moe10topkGatingILi18ELi576ELi4ELi4ELi32Ej13__nv_bfloat16LNS0_11ScoringFuncE0EEEvPKT5_PKbPfiPT4_PiiiibPKf,(.L_x_3888 - _ZN4vllm3moe10topkGatingILi18ELi576ELi4ELi4ELi32Ej13__nv_bfloat16LNS0_11ScoringFuncE0EEEvPKT5_PKbPfiPT4_PiiiibPKf)
        .other          _ZN4vllm3moe10topkGatingILi18ELi576ELi4ELi4ELi32Ej13__nv_bfloat16LNS0_11ScoringFuncE0EEEvPKT5_PKbPfiPT4_PiiiibPKf,@"STO_CUDA_ENTRY STV_DEFAULT"
_ZN4vllm3moe10topkGatingILi18ELi576ELi4ELi4ELi32Ej13__nv_bfloat16LNS0_11ScoringFuncE0EEEvPKT5_PKbPfiPT4_PiiiibPKf:
.text._ZN4vllm3moe10topkGatingILi18ELi576ELi4ELi4ELi32Ej13__nv_bfloat16LNS0_11ScoringFuncE0EEEvPKT5_PKbPfiPT4_PiiiibPKf:
        /* <DEDUP_REMOVED lines=163> */
[----:B--2---:R-:W-:Y:S01]  /*0a30*/  ISETP.EQ.OR P0, PT, R19, RZ, !P0 ;  /* 0x000000ff1300720c */ /* 0x004fe20004702670 */
[----:B------:R-:W-:-:S03]  /*0a40*/  UISETP.NE.U32.AND UP0, UPT, UR4, URZ, UPT ;  /* 0x000000ff0400728c */ /* 0x000fc6000bf05070 */
[----:B------:R-:W-:Y:S01]  /*0a50*/  P2R R54, PR, RZ, 0x1 ;  /* 0x00000001ff367803 */ /* 0x000fe20000000000 */
[----:B------:R-:W-:Y:S01]  /*0a60*/  UISETP.NE.AND.EX UP0, UPT, UR5, URZ, UPT, UP0 ;  /* 0x000000ff0500728c */ /* 0x000fe2000bf05300 */
        /* <DEDUP_REMOVED lines=17> */
[----:B------:R-:W-:Y:S01]  /*0b80*/  FSETP.NE.FTZ.AND P5, PT, |R2|, +INF , PT ;  /* 0x7f8000000200780b */ /* 0x000fe20003fb5200 */
[-C--:B------:R-:W-:Y:S01]  /*0b90*/  FMUL.FTZ R26, R12, R10.reuse ;  /* 0x0000000a0c1a7220 */ /* 0x080fe20000410000 */
[-C--:B------:R-:W-:Y:S01]  /*0ba0*/  FMUL.FTZ R3, R3, R10.reuse ;  /* 0x0000000a03037220 */ /* 0x080fe20000410000 */
[-C--:B------:R-:W-:Y:S01]  /*0bb0*/  FMUL.FTZ R27, R27, R10.reuse ;  /* 0x0000000a1b1b7220 */ /* 0x080fe20000410000 */
[-C--:B------:R-:W-:Y:S01]  /*0bc0*/  FMUL.FTZ R25, R25, R10.reuse ;  /* 0x0000000a19197220 */ /* 0x080fe20000410000 */
[-C--:B------:R-:W-:Y:S01]  /*0bd0*/  FMUL.FTZ R28, R13, R10.reuse ;  /* 0x0000000a0d1c7220 */ /* 0x080fe20000410000 */
[----:B------:R-:W-:Y:S01]  /*0be0*/  FMUL.FTZ R5, R5, R10 ;  /* 0x0000000a05057220 */ /* 0x000fe20000410000 */
[----:B------:R-:W-:-:S02]  /*0bf0*/  FSEL R10, R17, RZ, P0 ;  /* 0x000000ff110a7208 */ /* 0x000fc40000000000 */
[----:B------:R-:W-:Y:S02]  /*0c00*/  FSEL R12, R20, RZ, P2 ;  /* 0x000000ff140c7208 */ /* 0x000fe40001000000 */
        /* <DEDUP_REMOVED lines=9> */
[----:B------:R-:W-:Y:S02]  /*0ca0*/  FSETP.NE.FTZ.AND P5, PT, |R7|, +INF , PT ;  /* 0x7f8000000700780b */ /* 0x000fe40003fb5200 */
        /* <DEDUP_REMOVED lines=14> */
[----:B------:R-:W-:Y:S02]  /*0d90*/  LOP3.LUT R9, R9, 0x1f, RZ, 0xc0, !PT ;  /* 0x0000001f09097812 */ /* 0x000fe400078ec0ff */
        /* <DEDUP_REMOVED lines=44> */
.L_x_1942:
        /* <DEDUP_REMOVED lines=18> */
.L_x_1943:
        /* <DEDUP_REMOVED lines=14> */
.L_x_1949:
        /* <DEDUP_REMOVED lines=164> */
.L_x_1946:
[----:B--234-:R-:W-:Y:S05]  /*1ca0*/  BSYNC.RECONVERGENT B0 ;  /* 0x0000000000007941 */ /* 0x01cfea0003800200 */
.L_x_1945:
        /* <DEDUP_REMOVED lines=54> */
.L_x_1948:
[----:B------:R-:W-:Y:S05]  /*2010*/  BSYNC.RECONVERGENT B0 ;  /* 0x0000000000007941 */ /* 0x000fea0003800200 */
.L_x_1947:
[----:B0-----:R-:W-:Y:S02]  /*2020*/  VIADD R49, R49, UR14 ;  /* 0x0000000e31317c36 */ /* 0x001fe40008000000 */
[----:B------:R-:W-:Y:S01]  /*2030*/  VIADD R47, R47, 0x1 ;  /* 0x000000012f2f7836 */ /* 0x000fe20000000000 */
[----:B------:R-:W-:Y:S06]  /*2040*/  BRA.U UP1, `(.L_x_1949) ;  /* 0xfffffff101847547 */ /* 0x000fec000b83ffff */
.L_x_1944:
        /* <DEDUP_REMOVED lines=22> */
.L_x_1951:
        /* <DEDUP_REMOVED lines=55> */
.L_x_1950:
        /* <DEDUP_REMOVED lines=34> */
.L_x_1952:
        /* <DEDUP_REMOVED lines=22> */
.L_x_1953:
[----:B------:R-:W-:-:S13]  /*28a0*/  ISETP.NE.AND P0, PT, RZ, UR5, PT ;  /* 0x00000005ff007c0c */ /* 0x000fda000bf05270 */
[----:B------:R-:W-:Y:S05]  /*28b0*/  @!P0 EXIT ;  /* 0x000000000000894d */ /* 0x000fea0003800000 */
[----:B01----:R-:W0:Y:S01]  /*28c0*/  LDC.64 R4, c[0x0][0x390] ;  /* 0x0000e400ff047b82 */ /* 0x003e220000000a00 */
[----:B----4-:R1:W2:Y:S01]  /*28d0*/  MUFU.RCP R11, R46 ;  /* 0x0000002e000b7308 */ /* 0x0102a20000001000 */
[----:B------:R-:W-:Y:S01]  /*28e0*/  VIADD R7, R0, UR4 ;  /* 0x0000000400077c36 */ /* 0x000fe20008000000 */
[----:B------:R-:W-:-:S12]  /*28f0*/  UIADD3 UR5, UPT, UPT, -UR5, URZ, URZ ;  /* 0x000000ff05057290 */ /* 0x000fd8000fffe1ff */
.L_x_1954:
        /* <DEDUP_REMOVED lines=9> */
.L_x_1955:
        /* <DEDUP_REMOVED lines=15> */
.L_x_3888:


//--------------------- .text._ZN4vllm3moe10topkGatingILi14ELi448ELi4ELi4ELi32Ej13__nv_bfloat16LNS0_11ScoringFuncE0EEEvPKT5_PKbPfiPT4_PiiiibPKf --------------------------
	.section	.text._ZN4vllm3moe10topkGatingILi14ELi448ELi4ELi4ELi32Ej13__nv_bfloat16LNS0_11ScoringFuncE0EEEvPKT5_PKbPfiPT4_PiiiibPKf,"ax",@progbits
	.align	128
        .global         _ZN4vllm3moe10topkGatingILi14ELi448ELi4ELi4ELi32Ej13__nv_bfloat16LNS0_11ScoringFuncE0EEEvPKT5_PKbPfiPT4_PiiiibPKf
        .type           _ZN4vllm3moe10topkGatingILi14ELi448ELi4ELi4ELi32Ej13__nv_bfloat16LNS0_11ScoringFuncE0EEEvPKT5_PKbPfiPT4_PiiiibPKf,@function
        .size           _ZN4vllm3moe10topkGatingILi14ELi448ELi4ELi4ELi32Ej13__nv_bfloat16LNS0_11ScoringFuncE0EEEvPKT5_PKbPfiPT4_PiiiibPKf,(.L_x_3889 - _ZN4vllm3moe10topkGatingILi14ELi448ELi4ELi4ELi32Ej13__nv_bfloat16LNS0_11ScoringFuncE0EEEvPKT5_PKbPfiPT4_PiiiibPKf)
        .other          _ZN4vllm3moe10topkGatingILi14ELi448ELi4ELi4ELi32Ej13__nv_bfloat16LNS0_11ScoringFuncE0EEEvPKT5_PKbPfiPT4_PiiiibPKf,@"STO_CUDA_ENTRY STV_DEFAULT"
_ZN4vllm3moe10topkGatingILi14ELi448ELi4ELi4ELi32Ej13__nv_bfloat16LNS0_11ScoringFuncE0EEEvPKT5_PKbPfiPT4_PiiiibPKf:
.text._ZN4vllm3moe10topkGatingILi14ELi448ELi4ELi4ELi32Ej13__nv_bfloat16LNS0_11ScoringFuncE0EEEvPKT5_PKbPfiPT4_PiiiibPKf:
        /* <DEDUP_REMOVED lines=216> */
.L_x_1956:
        /* <DEDUP_REMOVED lines=14> */
.L_x_1957:
        /* <DEDUP_REMOVED lines=14> */
.L_x_1963:
        /* <DEDUP_REMOVED lines=140> */
.L_x_1960:
[----:B-123--:R-:W-:Y:S05]  /*1800*/  BSYNC.RECONVERGENT B0 ;  /* 0x0000000000007941 */ /* 0x00efea0003800200 */
.L_x_1959:
        /* <DEDUP_REMOVED lines=50> */
.L_x_1962:
[----:B------:R-:W-:Y:S05]  /*1b30*/  BSYNC.RECONVERGENT B0 ;  /* 0x0000000000007941 */ /* 0x000fea0003800200 */
.L_x_1961:
[----:B------:R-:W-:Y:S02]  /*1b40*/  VIADD R41, R41, UR11 ;  /* 0x0000000b29297c36 */ /* 0x000fe40008000000 */
[----:B------:R-:W-:Y:S01]  /*1b50*/  VIADD R39, R39, 0x1 ;  /* 0x0000000127277836 */ /* 0x000fe20000000000 */
[----:B------:R-:W-:Y:S06]  /*1b60*/  @P0 BRA `(.L_x_1963) ;  /* 0xfffffff000f40947 */ /* 0x000fec000383ffff */
.L_x_1958:
        /* <DEDUP_REMOVED lines=22> */
.L_x_1965:
        /* <DEDUP_REMOVED lines=55> */
.L_x_1964:
        /* <DEDUP_REMOVED lines=34> */
.L_x_1966:
        /* <DEDUP_REMOVED lines=22> */
.L_x_1967:
[----:B------:R-:W-:Y:S05]  /*23c0*/  @!P1 EXIT ;  /* 0x000000000000994d */ /* 0x000fea0003800000 */
[----:B01--4-:R-:W0:Y:S01]  /*23d0*/  LDC.64 R4, c[0x0][0x390] ;  /* 0x0000e400ff047b82 */ /* 0x013e220000000a00 */
[----:B------:R1:W2:Y:S01]  /*23e0*/  MUFU.RCP R11, R38 ;  /* 0x00000026000b7308 */ /* 0x0002a20000001000 */
[----:B------:R-:W-:Y:S02]  /*23f0*/  IMAD.IADD R7, R0, 0x1, R7 ;  /* 0x0000000100077824 */ /* 0x000fe400078e0207 */
[----:B------:R-:W-:-:S07]  /*2400*/  IMAD.MOV R6, RZ, RZ, -R6 ;  /* 0x000000ffff067224 */ /* 0x000fce00078e0a06 */
.L_x_1968:
        /* <DEDUP_REMOVED lines=9> */
.L_x_1969:
        /* <DEDUP_REMOVED lines=14> */
.L_x_3889:


//--------------------- .text._ZN4vllm3moe10topkGatingILi12ELi384ELi4ELi4ELi32Ej13__nv_bfloat16LNS0_11ScoringFuncE0EEEvPKT5_PKbPfiPT4_PiiiibPKf --------------------------
	.section	.text._ZN4vllm3moe10topkGatingILi12ELi384ELi4ELi4ELi32Ej13__nv_bfloat16LNS0_11ScoringFuncE0EEEvPKT5_PKbPfiPT4_PiiiibPKf,"ax",@progbits
	.align	128
        .global         _ZN4vllm3moe10topkGatingILi12ELi384ELi4ELi4ELi32Ej13__nv_bfloat16LNS0_11ScoringFuncE0EEEvPKT5_PKbPfiPT4_PiiiibPKf
        .type           _ZN4vllm3moe10topkGatingILi12ELi384ELi4ELi4ELi32Ej13__nv_bfloat16LNS0_11ScoringFuncE0EEEvPKT5_PKbPfiPT4_PiiiibPKf,@function
        .size           _ZN4vllm3moe10topkGatingILi12ELi384ELi4ELi4ELi32Ej13__nv_bfloat16LNS0_11ScoringFuncE0EEEvPKT5_PKbPfiPT4_PiiiibPKf,(.L_x_3890 - _ZN4vllm3moe10topkGatingILi12ELi384ELi4ELi4ELi32Ej13__nv_bfloat16LNS0_11ScoringFuncE0EEEvPKT5_PKbPfiPT4_PiiiibPKf)
        .other          _ZN4vllm3moe10topkGatingILi12ELi384ELi4ELi4ELi32Ej13__nv_bfloat16LNS0_11ScoringFuncE0EEEvPKT5_PKbPfiPT4_PiiiibPKf,@"STO_CUDA_ENTRY STV_DEFAULT"
_ZN4vllm3moe10topkGatingILi12ELi384ELi4ELi4ELi32Ej13__nv_bfloat16LNS0_11ScoringFuncE0EEEvPKT5_PKbPfiPT4_PiiiibPKf:
.text._ZN4vllm3moe10topkGatingILi12ELi384ELi4ELi4ELi32Ej13__nv_bfloat16LNS0_11ScoringFuncE0EEEvPKT5_PKbPfiPT4_PiiiibPKf:
        /* <DEDUP_REMOVED lines=193> */
.L_x_1970:
        /* <DEDUP_REMOVED lines=12> */
.L_x_1971:
        /* <DEDUP_REMOVED lines=14> */
.L_x_1977:
        /* <DEDUP_REMOVED lines=129> */
.L_x_1974:
[----:B-123--:R-:W-:Y:S05]  /*15c0*/  BSYNC.RECONVERGENT B0 ;  /* 0x0000000000007941 */ /* 0x00efea0003800200 */
.L_x_1973:
        /* <DEDUP_REMOVED lines=46> */
.L_x_1976:
[----:B------:R-:W-:Y:S05]  /*18b0*/  BSYNC.RECONVERGENT B0 ;  /* 0x0000000000007941 */ /* 0x000fea0003800200 */
.L_x_1975:
[----:B------:R-:W-:Y:S02]  /*18c0*/  VIADD R37, R37, UR11 ;  /* 0x0000000b25257c36 */ /* 0x000fe40008000000 */
[----:B------:R-:W-:Y:S01]  /*18d0*/  VIADD R35, R35, 0x1 ;  /* 0x0000000123237836 */ /* 0x000fe20000000000 */
[----:B------:R-:W-:Y:S06]  /*18e0*/  @P0 BRA `(.L_x_1977) ;  /* 0xfffffff400300947 */ /* 0x000fec000383ffff */
.L_x_1972:
        /* <DEDUP_REMOVED lines=22> */
.L_x_1979:
        /* <DEDUP_REMOVED lines=55> */
.L_x_1978:
        /* <DEDUP_REMOVED lines=34> */
.L_x_1980:
        /* <DEDUP_REMOVED lines=22> */
.L_x_1981:
[----:B------:R-:W-:Y:S05]  /*2140*/  @!P1 EXIT ;  /* 0x000000000000994d */ /* 0x000fea0003800000 */
[----:B01----:R-:W0:Y:S01]  /*2150*/  LDC.64 R6, c[0x0][0x390] ;  /* 0x0000e400ff067b82 */ /* 0x003e220000000a00 */
[----:B----4-:R1:W2:Y:S01]  /*2160*/  MUFU.RCP R11, R34 ;  /* 0x00000022000b7308 */ /* 0x0102a20000001000 */
[----:B------:R-:W-:Y:S02]  /*2170*/  IMAD.IADD R5, R0, 0x1, R5 ;  /* 0x0000000100057824 */ /* 0x000fe400078e0205 */
[----:B------:R-:W-:-:S07]  /*2180*/  IMAD.MOV R21, RZ, RZ, -R21 ;  /* 0x000000ffff157224 */ /* 0x000fce00078e0a15 */
.L_x_1982:
        /* <DEDUP_REMOVED lines=9> */
.L_x_1983:
        /* <DEDUP_REMOVED lines=14> */
.L_x_3890:


//--------------------- .text._ZN4vllm3moe10topkGatingILi10ELi320ELi4ELi4ELi32Ej13__nv_bfloat16LNS0_11ScoringFuncE0EEEvPKT5_PKbPfiPT4_PiiiibPKf --------------------------
	.section	.text._ZN4vllm3moe10topkGatingILi10ELi320ELi4ELi4ELi32Ej13__nv_bfloat16LNS0_11ScoringFuncE0EEEvPKT5_PKbPfiPT4_PiiiibPKf,"ax",@progbits
	.align	128
        .global         _ZN4vllm3moe10topkGatingILi10ELi320ELi4ELi4ELi32Ej13__nv_bfloat16LNS0_11ScoringFuncE0EEEvPKT5_PKbPfiPT4_PiiiibPKf
        .type           _ZN4vllm3moe10topkGatingILi10ELi320ELi4ELi4ELi32Ej13__nv_bfloat16LNS0_11ScoringFuncE0EEEvPKT5_PKbPfiPT4_PiiiibPKf,@function
        .size           _ZN4vllm3moe10topkGatingILi10ELi320ELi4ELi4ELi32Ej13__nv_bfloat16LNS0_11ScoringFuncE0EEEvPKT5_PKbPfiPT4_PiiiibPKf,(.L_x_3891 - _ZN4vllm3moe10topkGatingILi10ELi320ELi4ELi4ELi32Ej13__nv_bfloat16LNS0_11ScoringFuncE0EEEvPKT5_PKbPfiPT4_PiiiibPKf)
        .other          _ZN4vllm3moe10topkGatingILi10ELi320ELi4ELi4ELi32Ej13__nv_bfloat16LNS0_11ScoringFuncE0EEEvPKT5_PKbPfiPT4_PiiiibPKf,@"STO_CUDA_ENTRY STV_DEFAULT"
_ZN4vllm3moe10topkGatingILi10ELi320ELi4ELi4ELi32Ej13__nv_bfloat16LNS0_11ScoringFuncE0EEEvPKT5_PKbPfiPT4_PiiiibPKf:
.text._ZN4vllm3moe10topkGatingILi10ELi320ELi4ELi4ELi32Ej13__nv_bfloat16LNS0_11ScoringFuncE0EEEvPKT5_PKbPfiPT4_PiiiibPKf:
        /* <DEDUP_REMOVED lines=69> */
[----:B--2---:R-:W-:Y:S01]  /*0450*/  FMUL.FTZ R12, R14, 1.4426950216293334961 ;  /* 0x3fb8aa3b0e0c7820 */ /* 0x004fe20000410000 */
[--C-:B------:R-:W-:Y:S01]  /*0460*/  FADD.FTZ R14, R6, -R16.reuse ;  /* 0x80000010060e7221 */ /* 0x100fe20000010000 */
[----:B------:R-:W-:Y:S01]  /*0470*/  FMUL.FTZ R15, R15, 1.4426950216293334961 ;  /* 0x3fb8aa3b0f0f7820 */ /* 0x000fe20000410000 */
[--C-:B------:R-:W-:Y:S01]  /*0480*/  FADD.FTZ R13, R2, -R16.reuse ;  /* 0x80000010020d7221 */ /* 0x100fe20000010000 */
[----:B------:R-:W0:Y:S01]  /*0490*/  MUFU.EX2 R10, R10 ;  /* 0x0000000a000a7308 */ /* 0x000e220000000800 */
[----:B------:R-:W-:Y:S01]  /*04a0*/  FMUL.FTZ R17, R14, 1.4426950216293334961 ;  /* 0x3fb8aa3b0e117820 */ /* 0x000fe20000410000 */
[--C-:B------:R-:W-:Y:S01]  /*04b0*/  FADD.FTZ R14, R3, -R16.reuse ;  /* 0x80000010030e7221 */ /* 0x100fe20000010000 */
[----:B------:R-:W-:Y:S01]  /*04c0*/  FMUL.FTZ R13, R13, 1.4426950216293334961 ;  /* 0x3fb8aa3b0d0d7820 */ /* 0x000fe20000410000 */
[----:B------:R-:W-:-:S02]  /*04d0*/  FADD.FTZ R5, R5, -R16 ;  /* 0x8000001005057221 */ /* 0x000fc40000010000 */
[----:B------:R-:W-:Y:S01]  /*04e0*/  FMUL.FTZ R18, R14, 1.4426950216293334961 ;  /* 0x3fb8aa3b0e127820 */ /* 0x000fe20000410000 */
[----:B------:R-:W-:Y:S01]  /*04f0*/  FADD.FTZ R14, R7, -R16 ;  /* 0x80000010070e7221 */ /* 0x000fe20000010000 */
[----:B------:R-:W1:Y:S03]  /*0500*/  MUFU.EX2 R11, R11 ;  /* 0x0000000b000b7308 */ /* 0x000e660000000800 */
[----:B------:R-:W-:-:S05]  /*0510*/  FMUL.FTZ R20, R14, 1.4426950216293334961 ;  /* 0x3fb8aa3b0e147820 */ /* 0x000fca0000410000 */
        /* <DEDUP_REMOVED lines=32> */
[----:B---3--:R-:W-:-:S04]  /*0720*/  ISETP.EQ.OR P0, PT, R9, RZ, !P0 ;  /* 0x000000ff0900720c */ /* 0x008fc80004702670 */
        /* <DEDUP_REMOVED lines=10> */
[----:B------:R-:W-:Y:S01]  /*07d0*/  FMUL.FTZ R5, R18, R5 ;  /* 0x0000000512057220 */ /* 0x000fe20000410000 */
[----:B------:R-:W-:-:S02]  /*07e0*/  FSETP.NE.FTZ.AND P4, PT, |R10|, +INF , PT ;  /* 0x7f8000000a00780b */ /* 0x000fc40003f95200 */
[C---:B------:R-:W-:Y:S02]  /*07f0*/  FSETP.NE.FTZ.AND P5, PT, |R11|.reuse, +INF , PT ;  /* 0x7f8000000b00780b */ /* 0x040fe40003fb5200 */
[----:B------:R-:W-:Y:S02]  /*0800*/  FSETP.NE.FTZ.AND P0, PT, |R12|, +INF , PT ;  /* 0x7f8000000c00780b */ /* 0x000fe40003f15200 */
        /* <DEDUP_REMOVED lines=41> */
.L_x_1984:
        /* <DEDUP_REMOVED lines=10> */
.L_x_1985:
        /* <DEDUP_REMOVED lines=14> */
.L_x_1991:
        /* <DEDUP_REMOVED lines=120> */
.L_x_1988:
[----:B-123--:R-:W-:Y:S05]  /*13a0*/  BSYNC.RECONVERGENT B0 ;  /* 0x0000000000007941 */ /* 0x00efea0003800200 */
.L_x_1987:
        /* <DEDUP_REMOVED lines=42> */
.L_x_1990:
[----:B------:R-:W-:Y:S05]  /*1650*/  BSYNC.RECONVERGENT B0 ;  /* 0x0000000000007941 */ /* 0x000fea0003800200 */
.L_x_1989:
[----:B------:R-:W-:Y:S02]  /*1660*/  VIADD R33, R33, UR11 ;  /* 0x0000000b21217c36 */ /* 0x000fe40008000000 */
[----:B------:R-:W-:Y:S01]  /*1670*/  VIADD R31, R31, 0x1 ;  /* 0x000000011f1f7836 */ /* 0x000fe20000000000 */
[----:B------:R-:W-:Y:S06]  /*1680*/  @P0 BRA `(.L_x_1991) ;  /* 0xfffffff400640947 */ /* 0x000fec000383ffff */
.L_x_1986:
        /* <DEDUP_REMOVED lines=22> */
.L_x_1993:
        /* <DEDUP_REMOVED lines=55> */
.L_x_1992:
        /* <DEDUP_REMOVED lines=34> */
.L_x_1994:
        /* <DEDUP_REMOVED lines=22> */
.L_x_1995:
[----:B------:R-:W-:Y:S05]  /*1ee0*/  @!P1 EXIT ;  /* 0x000000000000994d */ /* 0x000fea0003800000 */
[----:B01--4-:R-:W0:Y:S01]  /*1ef0*/  LDC.64 R4, c[0x0][0x390] ;  /* 0x0000e400ff047b82 */ /* 0x013e220000000a00 */
[----:B------:R1:W2:Y:S01]  /*1f00*/  MUFU.RCP R11, R30 ;  /* 0x0000001e000b7308 */ /* 0x0002a20000001000 */
[----:B------:R-:W-:Y:S02]  /*1f10*/  IMAD.IADD R7, R0, 0x1, R7 ;  /* 0x0000000100077824 */ /* 0x000fe400078e0207 */
[----:B------:R-:W-:-:S07]  /*1f20*/  IMAD.MOV R6, RZ, RZ, -R6 ;  /* 0x000000ffff067224 */ /* 0x000fce00078e0a06 */
.L_x_1996:
        /* <DEDUP_REMOVED lines=9> */
.L_x_1997:
        /* <DEDUP_REMOVED lines=12> */
.L_x_3891:


//--------------------- .text._ZN4vllm3moe10topkGatingILi6ELi192ELi4ELi4ELi32Ej13__nv_bfloat16LNS0_11ScoringFuncE0EEEvPKT5_PKbPfiPT4_PiiiibPKf --------------------------
	.section	.text._ZN4vllm3moe10topkGatingILi6ELi192ELi4ELi4ELi32Ej13__nv_bfloat16LNS0_11ScoringFuncE0EEEvPKT5_PKbPfiPT4_PiiiibPKf,"ax",@progbits
	.align	128
        .global         _ZN4vllm3moe10topkGatingILi6ELi192ELi4ELi4ELi32Ej13__nv_bfloat16LNS0_11ScoringFuncE0EEEvPKT5_PKbPfiPT4_PiiiibPKf
        .type           _ZN4vllm3moe10topkGatingILi6ELi192ELi4ELi4ELi32Ej13__nv_bfloat16LNS0_11ScoringFuncE0EEEvPKT5_PKbPfiPT4_PiiiibPKf,@function
        .size           _ZN4vllm3moe10topkGatingILi6ELi192ELi4ELi4ELi32Ej13__nv_bfloat16LNS0_11ScoringFuncE0EEEvPKT5_PKbPfiPT4_PiiiibPKf,(.L_x_3892 - _ZN4vllm3moe10topkGatingILi6ELi192ELi4ELi4ELi32Ej13__nv_bfloat16LNS0_11ScoringFuncE0EEEvPKT5_PKbPfiPT4_PiiiibPKf)
        .other          _ZN4vllm3moe10topkGatingILi6ELi192ELi4ELi4ELi32Ej13__nv_bfloat16LNS0_11ScoringFuncE0EEEvPKT5_PKbPfiPT4_PiiiibPKf,@"STO_CUDA_ENTRY STV_DEFAULT"
_ZN4vllm3moe10topkGatingILi6ELi192ELi4ELi4ELi32Ej13__nv_bfloat16LNS0_11ScoringFuncE0EEEvPKT5_PKbPfiPT4_PiiiibPKf:
.text._ZN4vllm3moe10topkGatingILi6ELi192ELi4ELi4ELi32Ej13__nv_bfloat16LNS0_11ScoringFuncE0EEEvPKT5_PKbPfiPT4_PiiiibPKf:
        /* <DEDUP_REMOVED lines=142> */
.L_x_2003:
        /* <DEDUP_REMOVED lines=94> */
.L_x_2000:
[----:B-123--:R-:W-:Y:S05]  /*0ec0*/  BSYNC.RECONVERGENT B0 ;  /* 0x0000000000007941 */ /* 0x00efea0003800200 */
.L_x_1999:
        /* <DEDUP_REMOVED lines=34> */
.L_x_2002:
[----:B------:R-:W-:Y:S05]  /*10f0*/  BSYNC.RECONVERGENT B0 ;  /* 0x0000000000007941 */ /* 0x000fea0003800200 */
.L_x_2001:
[----:B------:R-:W-:Y:S02]  /*1100*/  VIADD R23, R23, UR11 ;  /* 0x0000000b17177c36 */ /* 0x000fe40008000000 */
[----:B------:R-:W-:Y:S01]  /*1110*/  VIADD R21, R21, 0x1 ;  /* 0x0000000115157836 */ /* 0x000fe20000000000 */
[----:B------:R-:W-:Y:S06]  /*1120*/  @P0 BRA `(.L_x_2003) ;  /* 0xfffffff400ec0947 */ /* 0x000fec000383ffff */
.L_x_1998:
        /* <DEDUP_REMOVED lines=22> */
.L_x_2005:
        /* <DEDUP_REMOVED lines=55> */
.L_x_2004:
        /* <DEDUP_REMOVED lines=34> */
.L_x_2006:
        /* <DEDUP_REMOVED lines=22> */
.L_x_2007:
[----:B------:R-:W-:Y:S05]  /*1980*/  @!P1 EXIT ;  /* 0x000000000000994d */ /* 0x000fea0003800000 */
[----:B01----:R-:W0:Y:S01]  /*1990*/  LDC.64 R6, c[0x0][0x390] ;  /* 0x0000e400ff067b82 */ /* 0x003e220000000a00 */
[----:B------:R1:W2:Y:S01]  /*19a0*/  MUFU.RCP R11, R4 ;  /* 0x00000004000b7308 */ /* 0x0002a20000001000 */
[----:B------:R-:W-:Y:S02]  /*19b0*/  IMAD.IADD R5, R0, 0x1, R5 ;  /* 0x0000000100057824 */ /* 0x000fe400078e0205 */
[----:B------:R-:W-:-:S07]  /*19c0*/  IMAD.MOV R15, RZ, RZ, -R15 ;  /* 0x000000ffff0f7224 */ /* 0x000fce00078e0a0f */
.L_x_2008:
        /* <DEDUP_REMOVED lines=9> */
.L_x_2009:
        /* <DEDUP_REMOVED lines=10> */
.L_x_3892:


//--------------------- .text._ZN4vllm3moe10topkGatingILi16ELi512ELi4ELi16ELi32Ej13__nv_bfloat16LNS0_11ScoringFuncE0EEEvPKT5_PKbPfiPT4_PiiiibPKf --------------------------
	.section	.text._ZN4vllm3moe10topkGatingILi16ELi512ELi4ELi16ELi32Ej13__nv_bfloat16LNS0_11ScoringFuncE0EEEvPKT5_PKbPfiPT4_PiiiibPKf,"ax",@progbits
	.align	128
        .global         _ZN4vllm3moe10topkGatingILi16ELi512ELi4ELi16ELi32Ej13__nv_bfloat16LNS0_11ScoringFuncE0EEEvPKT5_PKbPfiPT4_PiiiibPKf
        .type           _ZN4vllm3moe10topkGatingILi16ELi512ELi4ELi16ELi32Ej13__nv_bfloat16LNS0_11ScoringFuncE0EEEvPKT5_PKbPfiPT4_PiiiibPKf,@function
        .size           _ZN4vllm3moe10topkGatingILi16ELi512ELi4ELi16ELi32Ej13__nv_bfloat16LNS0_11ScoringFuncE0EEEvPKT5_PKbPfiPT4_PiiiibPKf,(.L_x_3893 - _ZN4vllm3moe10topkGatingILi16ELi512ELi4ELi16ELi32Ej13__nv_bfloat16LNS0_11ScoringFuncE0EEEvPKT5_PKbPfiPT4_PiiiibPKf)
        .other          _ZN4vllm3moe10topkGatingILi16ELi512ELi4ELi16ELi32Ej13__nv_bfloat16LNS0_11ScoringFuncE0EEEvPKT5_PKbPfiPT4_PiiiibPKf,@"STO_CUDA_ENTRY STV_DEFAULT"
_ZN4vllm3moe10topkGatingILi16ELi512ELi4ELi16ELi32Ej13__nv_bfloat16LNS0_11ScoringFuncE0EEEvPKT5_PKbPfiPT4_PiiiibPKf:
.text._ZN4vllm3moe10topkGatingILi16ELi512ELi4ELi16ELi32Ej13__nv_bfloat16LNS0_11ScoringFuncE0EEEvPKT5_PKbPfiPT4_PiiiibPKf:
        /* <DEDUP_REMOVED lines=28> */
[----:B---3--:R-:W-:Y:S01]  /*01c0*/  PRMT R13, R5, 0x7632, R13 ;  /* 0x00007632050d7816 */ /* 0x008fe2000000000d */
[----:B------:R-:W-:Y:S01]  /*01d0*/  IMAD.U32 R18, R11, 0x10000, RZ ;  /* 0x000100000b127824 */ /* 0x000fe200078e00ff */
[C---:B------:R-:W-:Y:S01]  /*01e0*/  PRMT R11, R14.reuse, 0x7632, R11 ;  /* 0x000076320e0b7816 */ /* 0x040fe2000000000b */
[----:B------:R-:W-:Y:S02]  /*01f0*/  IMAD.U32 R14, R14, 0x10000, RZ ;  /* 0x000100000e0e7824 */ /* 0x000fe400078e00ff */
[----:B------:R-:W-:Y:S01]  /*0200*/  IMAD.U32 R25, R10, 0x10000, RZ ;  /* 0x000100000a197824 */ /* 0x000fe200078e00ff */
[----:B------:R-:W-:Y:S01]  /*0210*/  FMNMX3.FTZ R12, R19, R18, R21, !PT ;  /* 0x00000012130c7276 */ /* 0x000fe20007810015 */
[----:B------:R-:W-:Y:S01]  /*0220*/  IMAD.U32 R2, R11, 0x10000, RZ ;  /* 0x000100000b027824 */ /* 0x000fe200078e00ff */
[C---:B------:R-:W-:Y:S01]  /*0230*/  PRMT R10, R15.reuse, 0x7632, R10 ;  /* 0x000076320f0a7816 */ /* 0x040fe2000000000a */
[----:B------:R-:W-:Y:S01]  /*0240*/  IMAD.U32 R15, R15, 0x10000, RZ ;  /* 0x000100000f0f7824 */ /* 0x000fe200078e00ff */
[----:B------:R-:W-:Y:S01]  /*0250*/  FMNMX3.FTZ R11, R12, R25, R14, !PT ;  /* 0x000000190c0b7276 */ /* 0x000fe2000781000e */
[----:B------:R-:W-:Y:S01]  /*0260*/  IMAD.U32 R5, R5, 0x10000, RZ ;  /* 0x0001000005057824 */ /* 0x000fe200078e00ff */
[C---:B------:R-:W-:Y:S01]  /*0270*/  PRMT R12, R4.reuse, 0x7632, R12 ;  /* 0x00007632040c7816 */ /* 0x040fe2000000000c */
[----:B------:R-:W-:Y:S01]  /*0280*/  IMAD.U32 R4, R4, 0x10000, RZ ;  /* 0x0001000004047824 */ /* 0x000fe200078e00ff */
[----:B------:R-:W-:Y:S01]  /*0290*/  FMNMX3.FTZ R11, R11, R2, R15, !PT ;  /* 0x000000020b0b7276 */ /* 0x000fe2000781000f */
[----:B------:R-:W-:Y:S01]  /*02a0*/  IMAD.U32 R3, R10, 0x10000, RZ ;  /* 0x000100000a037824 */ /* 0x000fe200078e00ff */
[----:B------:R-:W-:Y:S01]  /*02b0*/  PRMT R10, R6, 0x7632, R10 ;  /* 0x00007632060a7816 */ /* 0x000fe2000000000a */
[----:B------:R-:W-:-:S02]  /*02c0*/  IMAD.U32 R12, R12, 0x10000, RZ ;  /* 0x000100000c0c7824 */ /* 0x000fc400078e00ff */
[----:B------:R-:W-:Y:S01]  /*02d0*/  IMAD.U32 R6, R6, 0x10000, RZ ;  /* 0x0001000006067824 */ /* 0x000fe200078e00ff */
[----:B------:R-:W-:Y:S01]  /*02e0*/  FMNMX3.FTZ R11, R11, R3, R4, !PT ;  /* 0x000000030b0b7276 */ /* 0x000fe20007810004 */
[----:B------:R-:W-:Y:S02]  /*02f0*/  IMAD.U32 R13, R13, 0x10000, RZ ;  /* 0x000100000d0d7824 */ /* 0x000fe400078e00ff */
[----:B------:R-:W-:Y:S01]  /*0300*/  IMAD.U32 R10, R10, 0x10000, RZ ;  /* 0x000100000a0a7824 */ /* 0x000fe200078e00ff */
[----:B------:R-:W-:Y:S02]  /*0310*/  FMNMX3.FTZ R16, R11, R12, R5, !PT ;  /* 0x0000000c0b107276 */ /* 0x000fe40007810005 */
[C---:B------:R-:W-:Y:S01]  /*0320*/  PRMT R11, R7.reuse, 0x7632, R11 ;  /* 0x00007632070b7816 */ /* 0x040fe2000000000b */
        /* <DEDUP_REMOVED lines=105> */
[----:B------:R-:W-:Y:S01]  /*09c0*/  FSETP.NE.FTZ.AND P3, PT, |R20|, +INF , PT ;  /* 0x7f8000001400780b */ /* 0x000fe20003f75200 */
[-C--:B------:R-:W-:Y:S01]  /*09d0*/  FMUL.FTZ R15, R15, R7.reuse ;  /* 0x000000070f0f7220 */ /* 0x080fe20000410000 */
[-C--:B------:R-:W-:Y:S01]  /*09e0*/  FMUL.FTZ R4, R4, R7.reuse ;  /* 0x0000000704047220 */ /* 0x080fe20000410000 */
[-C--:B------:R-:W-:Y:S01]  /*09f0*/  FMUL.FTZ R5, R5, R7.reuse ;  /* 0x0000000705057220 */ /* 0x080fe20000410000 */
[----:B------:R-:W-:Y:S01]  /*0a00*/  FSETP.NE.FTZ.AND P2, PT, |R19|, +INF , PT ;  /* 0x7f8000001300780b */ /* 0x000fe20003f55200 */
[-C--:B------:R-:W-:Y:S01]  /*0a10*/  FMUL.FTZ R24, R10, R7.reuse ;  /* 0x000000070a187220 */ /* 0x080fe20000410000 */
[----:B------:R-:W-:Y:S01]  /*0a20*/  FSETP.NE.FTZ.AND P4, PT, |R14|, +INF , PT ;  /* 0x7f8000000e00780b */ /* 0x000fe20003f95200 */
[-C--:B------:R-:W-:Y:S01]  /*0a30*/  FMUL.FTZ R23, R13, R7.reuse ;  /* 0x000000070d177220 */ /* 0x080fe20000410000 */
[----:B------:R-:W-:Y:S01]  /*0a40*/  FSEL R10, R18, RZ, P1 ;  /* 0x000000ff120a7208 */ /* 0x000fe20000800000 */
[-C--:B------:R-:W-:Y:S01]  /*0a50*/  FMUL.FTZ R6, R6, R7.reuse ;  /* 0x0000000706067220 */ /* 0x080fe20000410000 */
[----:B------:R-:W-:Y:S01]  /*0a60*/  FSETP.NE.FTZ.AND P1, PT, |R3|, +INF , PT ;  /* 0x7f8000000300780b */ /* 0x000fe20003f35200 */
[-C--:B------:R-:W-:Y:S01]  /*0a70*/  FMUL.FTZ R26, R26, R7.reuse ;  /* 0x000000071a1a7220 */ /* 0x080fe20000410000 */
[----:B------:R-:W-:Y:S01]  /*0a80*/  FSEL R12, R20, RZ, P3 ;  /* 0x000000ff140c7208 */ /* 0x000fe20001800000 */
[-C--:B------:R-:W-:Y:S01]  /*0a90*/  FMUL.FTZ R25, R16, R7.reuse ;  /* 0x0000000710197220 */ /* 0x080fe20000410000 */
[----:B------:R-:W-:Y:S01]  /*0aa0*/  FSETP.NE.FTZ.AND P5, PT, |R2|, +INF , PT ;  /* 0x7f8000000200780b */ /* 0x000fe20003fb5200 */
[----:B------:R-:W-:Y:S01]  /*0ab0*/  FMUL.FTZ R7, R22, R7 ;  /* 0x0000000716077220 */ /* 0x000fe20000410000 */
[----:B------:R-:W-:-:S02]  /*0ac0*/  FSEL R11, R19, RZ, P2 ;  /* 0x000000ff130b7208 */ /* 0x000fc40001000000 */
[----:B------:R-:W-:Y:S02]  /*0ad0*/  FSETP.NE.FTZ.AND P3, PT, |R21|, +INF , PT ;  /* 0x7f8000001500780b */ /* 0x000fe40003f75200 */
[----:B------:R-:W-:Y:S02]  /*0ae0*/  FSEL R13, R14, RZ, P4 ;  /* 0x000000ff0e0d7208 */ /* 0x000fe40002000000 */
        /* <DEDUP_REMOVED lines=17> */
[----:B------:R-:W-:Y:S02]  /*0c00*/  FSEL R24, R25, RZ, P3 ;  /* 0x000000ff19187208 */ /* 0x000fe40001800000 */
[----:B------:R-:W-:Y:S02]  /*0c10*/  LOP3.LUT R9, R9, 0x1f, RZ, 0xc0, !PT ;  /* 0x0000001f09097812 */ /* 0x000fe400078ec0ff */
        /* <DEDUP_REMOVED lines=39> */
.L_x_2010:
        /* <DEDUP_REMOVED lines=16> */
.L_x_2011:
        /* <DEDUP_REMOVED lines=14> */
.L_x_2017:
        /* <DEDUP_REMOVED lines=149> */
.L_x_2014:
[----:B-123--:R-:W-:Y:S05]  /*19c0*/  BSYNC.RECONVERGENT B0 ;  /* 0x0000000000007941 */ /* 0x00efea0003800200 */
.L_x_2013:
        /* <DEDUP_REMOVED lines=54> */
.L_x_2016:
[----:B------:R-:W-:Y:S05]  /*1d30*/  BSYNC.RECONVERGENT B0 ;  /* 0x0000000000007941 */ /* 0x000fea0003800200 */
.L_x_2015:
[----:B------:R-:W-:Y:S02]  /*1d40*/  VIADD R45, R45, UR11 ;  /* 0x0000000b2d2d7c36 */ /* 0x000fe40008000000 */
[----:B------:R-:W-:Y:S01]  /*1d50*/  VIADD R43, R43, 0x1 ;  /* 0x000000012b2b7836 */ /* 0x000fe20000000000 */
[----:B------:R-:W-:Y:S06]  /*1d60*/  @P0 BRA `(.L_x_2017) ;  /* 0xfffffff000c00947 */ /* 0x000fec000383ffff */
.L_x_2012:
        /* <DEDUP_REMOVED lines=22> */
.L_x_2019:
        /* <DEDUP_REMOVED lines=55> */
.L_x_2018:
        /* <DEDUP_REMOVED lines=34> */
.L_x_2020:
        /* <DEDUP_REMOVED lines=22> */
.L_x_2021:
[----:B------:R-:W-:Y:S05]  /*25c0*/  @!P1 EXIT ;  /* 0x000000000000994d */ /* 0x000fea0003800000 */
[----:B01--4-:R-:W0:Y:S01]  /*25d0*/  LDC.64 R4, c[0x0][0x390] ;  /* 0x0000e400ff047b82 */ /* 0x013e220000000a00 */
[----:B------:R1:W2:Y:S01]  /*25e0*/  MUFU.RCP R11, R42 ;  /* 0x0000002a000b7308 */ /* 0x0002a20000001000 */
[----:B------:R-:W-:Y:S02]  /*25f0*/  IMAD.IADD R7, R0, 0x1, R7 ;  /* 0x0000000100077824 */ /* 0x000fe400078e0207 */
[----:B------:R-:W-:-:S07]  /*2600*/  IMAD.MOV R6, RZ, RZ, -R6 ;  /* 0x000000ffff067224 */ /* 0x000fce00078e0a06 */
.L_x_2022:
        /* <DEDUP_REMOVED lines=9> */
.L_x_2023:
        /* <DEDUP_REMOVED lines=14> */
.L_x_3893:


//--------------------- .text._ZN4vllm3moe10topkGatingILi8ELi256ELi4ELi16ELi32Ej13__nv_bfloat16LNS0_11ScoringFuncE0EEEvPKT5_PKbPfiPT4_PiiiibPKf --------------------------
	.section	.text._ZN4vllm3moe10topkGatingILi8ELi256ELi4ELi16ELi32Ej13__nv_bfloat16LNS0_11ScoringFuncE0EEEvPKT5_PKbPfiPT4_PiiiibPKf,"ax",@progbits
	.align	128
        .global         _ZN4vllm3moe10topkGatingILi8ELi256ELi4ELi16ELi32Ej13__nv_bfloat16LNS0_11ScoringFuncE0EEEvPKT5_PKbPfiPT4_PiiiibPKf
        .type           _ZN4vllm3moe10topkGatingILi8ELi256ELi4ELi16ELi32Ej13__nv_bfloat16LNS0_11ScoringFuncE0EEEvPKT5_PKbPfiPT4_PiiiibPKf,@function
        .size           _ZN4vllm3moe10topkGatingILi8ELi256ELi4ELi16ELi32Ej13__nv_bfloat16LNS0_11ScoringFuncE0EEEvPKT5_PKbPfiPT4_PiiiibPKf,(.L_x_3894 - _ZN4vllm3moe10topkGatingILi8ELi256ELi4ELi16ELi32Ej13__nv_bfloat16LNS0_11ScoringFuncE0EEEvPKT5_PKbPfiPT4_PiiiibPKf)
        .other          _ZN4vllm3moe10topkGatingILi8ELi256ELi4ELi16ELi32Ej13__nv_bfloat16LNS0_11ScoringFuncE0EEEvPKT5_PKbPfiPT4_PiiiibPKf,@"STO_CUDA_ENTRY STV_DEFAULT"
_ZN4vllm3moe10topkGatingILi8ELi256ELi4ELi16ELi32Ej13__nv_bfloat16LNS0_11ScoringFuncE0EEEvPKT5_PKbPfiPT4_PiiiibPKf:
.text._ZN4vllm3moe10topkGatingILi8ELi256ELi4ELi16ELi32Ej13__nv_bfloat16LNS0_11ScoringFuncE0EEEvPKT5_PKbPfiPT4_PiiiibPKf:
        /* <DEDUP_REMOVED lines=66> */
[--C-:B------:R-:W-:Y:S01]  /*0420*/  FADD.FTZ R24, R13, -R15.reuse ;  /* 0x8000000f0d187221 */ /* 0x100fe20000010000 */
[--C-:B------:R-:W-:Y:S02]  /*0430*/  FADD.FTZ R25, R9, -R15.reuse ;  /* 0x8000000f09197221 */ /* 0x100fe40000010000 */
[----:B------:R-:W-:Y:S01]  /*0440*/  FMUL.FTZ R22, R22, 1.4426950216293334961 ;  /* 0x3fb8aa3b16167820 */ /* 0x000fe20000410000 */
[----:B------:R-:W-:Y:S01]  /*0450*/  FMUL.FTZ R24, R24, 1.4426950216293334961 ;  /* 0x3fb8aa3b18187820 */ /* 0x000fe20000410000 */
[--C-:B------:R-:W-:Y:S02]  /*0460*/  FADD.FTZ R11, R11, -R15.reuse ;  /* 0x8000000f0b0b7221 */ /* 0x100fe40000010000 */
[----:B------:R-:W0:Y:S01]  /*0470*/  MUFU.EX2 R13, R22 ;  /* 0x00000016000d7308 */ /* 0x000e220000000800 */
[----:B------:R-:W-:Y:S01]  /*0480*/  FMUL.FTZ R4, R25, 1.4426950216293334961 ;  /* 0x3fb8aa3b19047820 */ /* 0x000fe20000410000 */
[----:B------:R-:W-:Y:S01]  /*0490*/  FMUL.FTZ R5, R11, 1.4426950216293334961 ;  /* 0x3fb8aa3b0b057820 */ /* 0x000fe20000410000 */
[----:B------:R-:W-:-:S05]  /*04a0*/  FADD.FTZ R11, R10, -R15 ;  /* 0x8000000f0a0b7221 */ /* 0x000fca0000010000 */
[----:B------:R-:W1:Y:S01]  /*04b0*/  MUFU.EX2 R9, R24 ;  /* 0x0000001800097308 */ /* 0x000e620000000800 */
[----:B------:R-:W-:Y:S01]  /*04c0*/  FMUL.FTZ R11, R11, 1.4426950216293334961 ;  /* 0x3fb8aa3b0b0b7820 */ /* 0x000fe20000410000 */
[----:B------:R-:W-:-:S06]  /*04d0*/  FADD.FTZ R12, R12, -R15 ;  /* 0x8000000f0c0c7221 */ /* 0x000fcc0000010000 */
[----:B------:R-:W1:Y:S01]  /*04e0*/  MUFU.EX2 R4, R4 ;  /* 0x0000000400047308 */ /* 0x000e620000000800 */
[----:B------:R-:W-:Y:S01]  /*04f0*/  FMUL.FTZ R12, R12, 1.4426950216293334961 ;  /* 0x3fb8aa3b0c0c7820 */ /* 0x000fe20000410000 */
[----:B------:R-:W-:Y:S01]  /*0500*/  FADD.FTZ R7, R7, -R15 ;  /* 0x8000000f07077221 */ /* 0x000fe20000010000 */
[----:B0-----:R-:W-:-:S05]  /*0510*/  FADD.FTZ R22, RZ, R13 ;  /* 0x0000000dff167221 */ /* 0x001fca0000010000 */
[----:B------:R1:W0:Y:S01]  /*0520*/  MUFU.EX2 R10, R5 ;  /* 0x00000005000a7308 */ /* 0x0002220000000800 */
[----:B------:R-:W-:Y:S01]  /*0530*/  FADD.FTZ R8, R8, -R15 ;  /* 0x8000000f08087221 */ /* 0x000fe20000010000 */
[----:B------:R-:W-:-:S06]  /*0540*/  FMUL.FTZ R7, R7, 1.4426950216293334961 ;  /* 0x3fb8aa3b07077820 */ /* 0x000fcc0000410000 */
[----:B------:R-:W0:Y:S01]  /*0550*/  MUFU.EX2 R11, R11 ;  /* 0x0000000b000b7308 */ /* 0x000e220000000800 */
[----:B-1----:R-:W-:Y:S01]  /*0560*/  FADD.FTZ R5, R22, R9 ;  /* 0x0000000916057221 */ /* 0x002fe20000010000 */
[----:B------:R-:W-:-:S06]  /*0570*/  FMUL.FTZ R22, R8, 1.4426950216293334961 ;  /* 0x3fb8aa3b08167820 */ /* 0x000fcc0000410000 */
[----:B------:R-:W1:Y:S01]  /*0580*/  MUFU.EX2 R12, R12 ;  /* 0x0000000c000c7308 */ /* 0x000e620000000800 */
[----:B------:R-:W-:-:S07]  /*0590*/  FADD.FTZ R5, R5, R4 ;  /* 0x0000000405057221 */ /* 0x000fce0000010000 */
[----:B------:R-:W1:Y:S01]  /*05a0*/  MUFU.EX2 R15, R7 ;  /* 0x00000007000f7308 */ /* 0x000e620000000800 */
[----:B0-----:R-:W-:-:S07]  /*05b0*/  FADD.FTZ R8, R5, R10 ;  /* 0x0000000a05087221 */ /* 0x001fce0000010000 */
[----:B------:R-:W0:Y:S01]  /*05c0*/  MUFU.EX2 R22, R22 ;  /* 0x0000001600167308 */ /* 0x000e220000000800 */
[----:B------:R-:W-:-:S04]  /*05d0*/  FADD.FTZ R5, R8, R11 ;  /* 0x0000000b08057221 */ /* 0x000fc80000010000 */
[----:B-1----:R-:W-:-:S04]  /*05e0*/  FADD.FTZ R8, R5, R12 ;  /* 0x0000000c05087221 */ /* 0x002fc80000010000 */
[----:B------:R-:W-:-:S04]  /*05f0*/  FADD.FTZ R5, R8, R15 ;  /* 0x0000000f08057221 */ /* 0x000fc80000010000 */
        /* <DEDUP_REMOVED lines=12> */
[----:B--2---:R-:W-:Y:S01]  /*06c0*/  ISETP.EQ.OR P1, PT, R6, RZ, !P1 ;  /* 0x000000ff0600720c */ /* 0x004fe20004f22670 */
[-C--:B0-----:R-:W-:Y:S01]  /*06d0*/  FMUL.FTZ R5, R13, R27.reuse ;  /* 0x0000001b0d057220 */ /* 0x081fe20000410000 */
[-C--:B------:R-:W-:Y:S01]  /*06e0*/  FMUL.FTZ R7, R9, R27.reuse ;  /* 0x0000001b09077220 */ /* 0x080fe20000410000 */
[-C--:B------:R-:W-:Y:S01]  /*06f0*/  FMUL.FTZ R8, R4, R27.reuse ;  /* 0x0000001b04087220 */ /* 0x080fe20000410000 */
[-C--:B------:R-:W-:Y:S01]  /*0700*/  FMUL.FTZ R13, R15, R27.reuse ;  /* 0x0000001b0f0d7220 */ /* 0x080fe20000410000 */
[-C--:B------:R-:W-:Y:S01]  /*0710*/  FMUL.FTZ R9, R10, R27.reuse ;  /* 0x0000001b0a097220 */ /* 0x080fe20000410000 */
[----:B------:R-:W-:Y:S02]  /*0720*/  IMAD.U32 R15, RZ, RZ, UR4 ;  /* 0x00000004ff0f7e24 */ /* 0x000fe4000f8e00ff */
[-C--:B------:R-:W-:Y:S01]  /*0730*/  FMUL.FTZ R10, R11, R27.reuse ;  /* 0x0000001b0b0a7220 */ /* 0x080fe20000410000 */
[----:B------:R-:W-:Y:S01]  /*0740*/  FSETP.NE.FTZ.AND P5, PT, |R5|, +INF , PT ;  /* 0x7f8000000500780b */ /* 0x000fe20003fb5200 */
[----:B------:R-:W-:Y:S01]  /*0750*/  FMUL.FTZ R11, R12, R27 ;  /* 0x0000001b0c0b7220 */ /* 0x000fe20000410000 */
[----:B------:R-:W-:-:S02]  /*0760*/  FSETP.NE.FTZ.AND P6, PT, |R7|, +INF , PT ;  /* 0x7f8000000700780b */ /* 0x000fc40003fd5200 */
[----:B------:R-:W-:Y:S01]  /*0770*/  FSETP.NE.FTZ.AND P3, PT, |R8|, +INF , PT ;  /* 0x7f8000000800780b */ /* 0x000fe20003f75200 */
[----:B------:R-:W-:Y:S01]  /*0780*/  FMUL.FTZ R12, R22, R27 ;  /* 0x0000001b160c7220 */ /* 0x000fe20000410000 */
[----:B------:R-:W-:Y:S02]  /*0790*/  ISETP.GE.AND P2, PT, R15, 0x1, PT ;  /* 0x000000010f00780c */ /* 0x000fe40003f46270 */
[----:B------:R-:W-:Y:S02]  /*07a0*/  FSETP.NE.FTZ.AND P4, PT, |R9|, +INF , PT ;  /* 0x7f8000000900780b */ /* 0x000fe40003f95200 */
[----:B------:R-:W-:Y:S02]  /*07b0*/  FSEL R5, R5, RZ, P5 ;  /* 0x000000ff05057208 */ /* 0x000fe40002800000 */
[----:B------:R-:W-:Y:S02]  /*07c0*/  FSETP.NE.FTZ.AND P5, PT, |R10|, +INF , PT ;  /* 0x7f8000000a00780b */ /* 0x000fe40003fb5200 */
[----:B------:R-:W-:-:S02]  /*07d0*/  FSEL R6, R7, RZ, P6 ;  /* 0x000000ff07067208 */ /* 0x000fc40003000000 */
[----:B------:R-:W-:Y:S02]  /*07e0*/  FSETP.NE.FTZ.AND P6, PT, |R11|, +INF , PT ;  /* 0x7f8000000b00780b */ /* 0x000fe40003fd5200 */
[----:B------:R-:W-:Y:S02]  /*07f0*/  FSEL R7, R8, RZ, P3 ;  /* 0x000000ff08077208 */ /* 0x000fe40001800000 */
[----:B------:R-:W-:Y:S02]  /*0800*/  FSETP.NE.FTZ.AND P3, PT, |R13|, +INF , PT ;  /* 0x7f8000000d00780b */ /* 0x000fe40003f75200 */
[----:B------:R-:W-:Y:S02]  /*0810*/  FSEL R8, R9, RZ, P4 ;  /* 0x000000ff09087208 */ /* 0x000fe40002000000 */
[----:B------:R-:W-:Y:S02]  /*0820*/  FSETP.NE.FTZ.AND P4, PT, |R12|, +INF , PT ;  /* 0x7f8000000c00780b */ /* 0x000fe40003f95200 */
[----:B------:R-:W-:-:S02]  /*0830*/  FSEL R9, R10, RZ, P5 ;  /* 0x000000ff0a097208 */ /* 0x000fc40002800000 */
[----:B------:R-:W-:Y:S02]  /*0840*/  FSEL R10, R11, RZ, P6 ;  /* 0x000000ff0b0a7208 */ /* 0x000fe40003000000 */
[----:B------:R-:W-:Y:S01]  /*0850*/  FSEL R11, R13, RZ, P3 ;  /* 0x000000ff0d0b7208 */ /* 0x000fe20001800000 */
[----:B------:R-:W-:Y:S01]  /*0860*/  @P0 FADD.FTZ R13, R5, R16 ;  /* 0x00000010050d0221 */ /* 0x000fe20000010000 */
[----:B------:R-:W-:Y:S01]  /*0870*/  FSEL R12, R12, RZ, P4 ;  /* 0x000000ff0c0c7208 */ /* 0x000fe20002000000 */
[----:B---3--:R-:W-:Y:S01]  /*0880*/  @P0 FADD.FTZ R16, R6, R17 ;  /* 0x0000001106100221 */ /* 0x008fe20000010000 */
[----:B----4-:R-:W-:Y:S01]  /*0890*/  @P0 FADD.FTZ R17, R7, R18 ;  /* 0x0000001207110221 */ /* 0x010fe20000010000 */
[----:B-----5:R-:W-:Y:S01]  /*08a0*/  @P0 FADD.FTZ R18, R8, R19 ;  /* 0x0000001308120221 */ /* 0x020fe20000010000 */
[----:B------:R-:W-:Y:S01]  /*08b0*/  @P0 FADD.FTZ R19, R9, R20 ;  /* 0x0000001409130221 */ /* 0x000fe20000010000 */
        /* <DEDUP_REMOVED lines=23> */
.L_x_2029:
        /* <DEDUP_REMOVED lines=99> */
.L_x_2026:
[----:B-123--:R-:W-:Y:S05]  /*1060*/  BSYNC.RECONVERGENT B0 ;  /* 0x0000000000007941 */ /* 0x00efea0003800200 */
.L_x_2025:
        /* <DEDUP_REMOVED lines=38> */
.L_x_2028:
[----:B------:R-:W-:Y:S05]  /*12d0*/  BSYNC.RECONVERGENT B0 ;  /* 0x0000000000007941 */ /* 0x000fea0003800200 */
.L_x_2027:
[----:B0-----:R-:W-:Y:S02]  /*12e0*/  VIADD R25, R25, UR11 ;  /* 0x0000000b19197c36 */ /* 0x001fe40008000000 */
[----:B------:R-:W-:Y:S01]  /*12f0*/  VIADD R23, R23, 0x1 ;  /* 0x0000000117177836 */ /* 0x000fe20000000000 */
[----:B------:R-:W-:Y:S06]  /*1300*/  @P0 BRA `(.L_x_2029) ;  /* 0xfffffff400c80947 */ /* 0x000fec000383ffff */
.L_x_2024:
        /* <DEDUP_REMOVED lines=22> */
.L_x_2031:
        /* <DEDUP_REMOVED lines=55> */
.L_x_2030:
        /* <DEDUP_REMOVED lines=34> */
.L_x_2032:
        /* <DEDUP_REMOVED lines=22> */
.L_x_2033:
[----:B------:R-:W-:Y:S05]  /*1b60*/  @!P1 EXIT ;  /* 0x000000000000994d */ /* 0x000fea0003800000 */
[----:B01----:R-:W0:Y:S01]  /*1b70*/  LDC.64 R6, c[0x0][0x390] ;  /* 0x0000e400ff067b82 */ /* 0x003e220000000a00 */
[----:B------:R1:W2:Y:S01]  /*1b80*/  MUFU.RCP R11, R4 ;  /* 0x00000004000b7308 */ /* 0x0002a20000001000 */
[----:B------:R-:W-:Y:S02]  /*1b90*/  IMAD.IADD R5, R0, 0x1, R5 ;  /* 0x0000000100057824 */ /* 0x000fe400078e0205 */
[----:B------:R-:W-:-:S07]  /*1ba0*/  IMAD.MOV R15, RZ, RZ, -R15 ;  /* 0x000000ffff0f7224 */ /* 0x000fce00078e0a0f */
.L_x_2034:
        /* <DEDUP_REMOVED lines=9> */
.L_x_2035:
        /* <DEDUP_REMOVED lines=12> */
.L_x_3894:


//--------------------- .text._ZN4vllm3moe10topkGatingILi8ELi128ELi4ELi16ELi32Ej13__nv_bfloat16LNS0_11ScoringFuncE0EEEvPKT5_PKbPfiPT4_PiiiibPKf --------------------------
	.section	.text._ZN4vllm3moe10topkGatingILi8ELi128ELi4ELi16ELi32Ej13__nv_bfloat16LNS0_11ScoringFuncE0EEEvPKT5_PKbPfiPT4_PiiiibPKf,"ax",@progbits
	.align	128
        .global         _ZN4vllm3moe10topkGatingILi8ELi128ELi4ELi16ELi32Ej13__nv_bfloat16LNS0_11ScoringFuncE0EEEvPKT5_PKbPfiPT4_PiiiibPKf
        .type           _ZN4vllm3moe10topkGatingILi8ELi128ELi4ELi16ELi32Ej13__nv_bfloat16LNS0_11ScoringFuncE0EEEvPKT5_PKbPfiPT4_PiiiibPKf,@function
        .size           _ZN4vllm3moe10topkGatingILi8ELi128ELi4ELi16ELi32Ej13__nv_bfloat16LNS0_11ScoringFuncE0EEEvPKT5_PKbPfiPT4_PiiiibPKf,(.L_x_3895 - _ZN4vllm3moe10topkGatingILi8ELi128ELi4ELi16ELi32Ej13__nv_bfloat16LNS0_11ScoringFuncE0EEEvPKT5_PKbPfiPT4_PiiiibPKf)
        .other          _ZN4vllm3moe10topkGatingILi8ELi128ELi4ELi16ELi32Ej13__nv_bfloat16LNS0_11ScoringFuncE0EEEvPKT5_PKbPfiPT4_PiiiibPKf,@"STO_CUDA_ENTRY STV_DEFAULT"
_ZN4vllm3moe10topkGatingILi8ELi128ELi4ELi16ELi32Ej13__nv_bfloat16LNS0_11ScoringFuncE0EEEvPKT5_PKbPfiPT4_PiiiibPKf:
.text._ZN4vllm3moe10topkGatingILi8ELi128ELi4ELi16ELi32Ej13__nv_bfloat16LNS0_11ScoringFuncE0EEEvPKT5_PKbPfiPT4_PiiiibPKf:
        /* <DEDUP_REMOVED lines=43> */
[----:B------:R-:W-:Y:S02]  /*02b0*/  FMNMX3.FTZ R5, R6, R12, R7, !PT ;  /* 0x0000000c06057276 */ /* 0x000fe40007810007 */
[----:B------:R-:W-:Y:S01]  /*02c0*/  @P0 LEA R4, P2, R2, UR8, 0x2 ;  /* 0x0000000802040c11 */ /* 0x000fe2000f8410ff */
[----:B------:R1:W2:Y:S01]  /*02d0*/  @P1 LDG.E.U8 R6, desc[UR6][R24.64] ;  /* 0x0000000618061981 */ /* 0x0002a2000c1e1100 */
[----:B------:R-:W-:-:S05]  /*02e0*/  FMNMX.FTZ R14, R8, R5, !PT ;  /* 0x00000005080e7209 */ /* 0x000fca0007810000 */
[----:B------:R-:W3:Y:S02]  /*02f0*/  SHFL.BFLY PT, R5, R14, 0x8, 0x101f ;  /* 0x0d101f000e057f89 */ /* 0x000ee400000e0000 */
[----:B---3--:R-:W-:Y:S01]  /*0300*/  FMNMX.FTZ R15, R14, R5, !PT ;  /* 0x000000050e0f7209 */ /* 0x008fe20007810000 */
[----:B------:R-:W-:-:S05]  /*0310*/  @P0 IMAD.X R5, RZ, RZ, UR9, P2 ;  /* 0x00000009ff050e24 */ /* 0x000fca00090e06ff */
[----:B------:R-:W3:Y:S04]  /*0320*/  @P0 LDG.E R16, desc[UR6][R4.64] ;  /* 0x0000000604100981 */ /* 0x000ee8000c1e1900 */
[----:B------:R-:W4:Y:S04]  /*0330*/  @P0 LDG.E R17, desc[UR6][R4.64+0x4] ;  /* 0x0000040604110981 */ /* 0x000f28000c1e1900 */
[----:B------:R-:W5:Y:S04]  /*0340*/  @P0 LDG.E R18, desc[UR6][R4.64+0x8] ;  /* 0x0000080604120981 */ /* 0x000f68000c1e1900 */
[----:B------:R-:W5:Y:S04]  /*0350*/  @P0 LDG.E R19, desc[UR6][R4.64+0xc] ;  /* 0x00000c0604130981 */ /* 0x000f68000c1e1900 */
[----:B------:R-:W0:Y:S04]  /*0360*/  SHFL.BFLY PT, R26, R15, 0x4, 0x101f ;  /* 0x0c901f000f1a7f89 */ /* 0x000e2800000e0000 */
[----:B------:R-:W5:Y:S04]  /*0370*/  @P0 LDG.E R20, desc[UR6][R4.64+0x10] ;  /* 0x0000100604140981 */ /* 0x000f68000c1e1900 */
[----:B------:R-:W5:Y:S04]  /*0380*/  @P0 LDG.E R21, desc[UR6][R4.64+0x14] ;  /* 0x0000140604150981 */ /* 0x000f68000c1e1900 */
[----:B------:R-:W5:Y:S04]  /*0390*/  @P0 LDG.E R14, desc[UR6][R4.64+0x18] ;  /* 0x00001806040e0981 */ /* 0x000f68000c1e1900 */
[----:B------:R1:W5:Y:S01]  /*03a0*/  @P0 LDG.E R23, desc[UR6][R4.64+0x1c] ;  /* 0x00001c0604170981 */ /* 0x000362000c1e1900 */
[----:B0-----:R-:W-:-:S05]  /*03b0*/  FMNMX.FTZ R26, R15, R26, !PT ;  /* 0x0000001a0f1a7209 */ /* 0x001fca0007810000 */
[----:B------:R-:W1:Y:S02]  /*03c0*/  SHFL.BFLY PT, R15, R26, 0x2, 0x101f ;  /* 0x0c501f001a0f7f89 */ /* 0x000e6400000e0000 */
[----:B-1----:R-:W-:-:S05]  /*03d0*/  FMNMX.FTZ R24, R26, R15, !PT ;  /* 0x0000000f1a187209 */ /* 0x002fca0007810000 */
[----:B------:R-:W0:Y:S02]  /*03e0*/  SHFL.BFLY PT, R15, R24, 0x1, 0x101f ;  /* 0x0c301f00180f7f89 */ /* 0x000e2400000e0000 */
[----:B0-----:R-:W-:-:S05]  /*03f0*/  FMNMX.FTZ R15, R24, R15, !PT ;  /* 0x0000000f180f7209 */ /* 0x001fca0007810000 */
[--C-:B------:R-:W-:Y:S01]  /*0400*/  FADD.FTZ R22, R22, -R15.reuse ;  /* 0x8000000f16167221 */ /* 0x100fe20000010000 */
[--C-:B------:R-:W-:Y:S01]  /*0410*/  FADD.FTZ R25, R13, -R15.reuse ;  /* 0x8000000f0d197221 */ /* 0x100fe20000010000 */
[--C-:B------:R-:W-:Y:S02]  /*0420*/  FADD.FTZ R9, R9, -R15.reuse ;  /* 0x8000000f09097221 */ /* 0x100fe40000010000 */
[----:B------:R-:W-:Y:S01]  /*0430*/  FMUL.FTZ R22, R22, 1.4426950216293334961 ;  /* 0x3fb8aa3b16167820 */ /* 0x000fe20000410000 */
[----:B------:R-:W-:Y:S01]  /*0440*/  FMUL.FTZ R25, R25, 1.4426950216293334961 ;  /* 0x3fb8aa3b19197820 */ /* 0x000fe20000410000 */
[----:B------:R-:W-:Y:S02]  /*0450*/  FMUL.FTZ R9, R9, 1.4426950216293334961 ;  /* 0x3fb8aa3b09097820 */ /* 0x000fe40000410000 */
[----:B------:R-:W0:Y:S01]  /*0460*/  MUFU.EX2 R13, R22 ;  /* 0x00000016000d7308 */ /* 0x000e220000000800 */
[--C-:B------:R-:W-:Y:S01]  /*0470*/  FADD.FTZ R11, R11, -R15.reuse ;  /* 0x8000000f0b0b7221 */ /* 0x100fe20000010000 */
[----:B------:R-:W-:-:S06]  /*0480*/  FADD.FTZ R5, R10, -R15 ;  /* 0x8000000f0a057221 */ /* 0x000fcc0000010000 */
[----:B------:R-:W1:Y:S01]  /*0490*/  MUFU.EX2 R4, R25 ;  /* 0x0000001900047308 */ /* 0x000e620000000800 */
[----:B------:R-:W-:Y:S01]  /*04a0*/  FMUL.FTZ R24, R11, 1.4426950216293334961 ;  /* 0x3fb8aa3b0b187820 */ /* 0x000fe20000410000 */
[----:B------:R-:W-:Y:S01]  /*04b0*/  FMUL.FTZ R11, R5, 1.4426950216293334961 ;  /* 0x3fb8aa3b050b7820 */ /* 0x000fe20000410000 */
[----:B------:R-:W-:-:S05]  /*04c0*/  FADD.FTZ R12, R12, -R15 ;  /* 0x8000000f0c0c7221 */ /* 0x000fca0000010000 */
[----:B------:R-:W1:Y:S01]  /*04d0*/  MUFU.EX2 R9, R9 ;  /* 0x0000000900097308 */ /* 0x000e620000000800 */
[----:B------:R-:W-:Y:S01]  /*04e0*/  FMUL.FTZ R12, R12, 1.4426950216293334961 ;  /* 0x3fb8aa3b0c0c7820 */ /* 0x000fe20000410000 */
[----:B------:R-:W-:Y:S01]  /*04f0*/  FADD.FTZ R7, R7, -R15 ;  /* 0x8000000f07077221 */ /* 0x000fe20000010000 */
[----:B0-----:R-:W-:-:S05]  /*0500*/  FADD.FTZ R5, RZ, R13 ;  /* 0x0000000dff057221 */ /* 0x001fca0000010000 */
[----:B------:R-:W0:Y:S01]  /*0510*/  MUFU.EX2 R10, R24 ;  /* 0x00000018000a7308 */ /* 0x000e220000000800 */
[----:B------:R-:W-:Y:S01]  /*0520*/  FADD.FTZ R22, R8, -R15 ;  /* 0x8000000f08167221 */ /* 0x000fe20000010000 */
[----:B------:R-:W-:Y:S01]  /*0530*/  FMUL.FTZ R7, R7, 1.4426950216293334961 ;  /* 0x3fb8aa3b07077820 */ /* 0x000fe20000410000 */
[----:B-1----:R-:W-:-:S05]  /*0540*/  FADD.FTZ R8, R5, R4 ;  /* 0x0000000405087221 */ /* 0x002fca0000010000 */
        /* <DEDUP_REMOVED lines=46> */
[----:B---3--:R-:W-:Y:S01]  /*0830*/  @P0 FADD.FTZ R13, R5, R16 ;  /* 0x00000010050d0221 */ /* 0x008fe20000010000 */
[----:B------:R-:W-:Y:S01]  /*0840*/  FSEL R12, R12, RZ, P4 ;  /* 0x000000ff0c0c7208 */ /* 0x000fe20002000000 */
[----:B----4-:R-:W-:Y:S01]  /*0850*/  @P0 FADD.FTZ R16, R6, R17 ;  /* 0x0000001106100221 */ /* 0x010fe20000010000 */
[----:B-----5:R-:W-:Y:S01]  /*0860*/  @P0 FADD.FTZ R17, R7, R18 ;  /* 0x0000001207110221 */ /* 0x020fe20000010000 */
[----:B------:R-:W-:Y:S01]  /*0870*/  @P0 FADD.FTZ R18, R8, R19 ;  /* 0x0000001308120221 */ /* 0x000fe20000010000 */
        /* <DEDUP_REMOVED lines=24> */
.L_x_2041:
        /* <DEDUP_REMOVED lines=89> */
.L_x_2038:
[----:B-123--:R-:W-:Y:S05]  /*0f90*/  BSYNC.RECONVERGENT B0 ;  /* 0x0000000000007941 */ /* 0x00efea0003800200 */
.L_x_2037:
        /* <DEDUP_REMOVED lines=37> */
.L_x_2040:
[----:B------:R-:W-:Y:S05]  /*11f0*/  BSYNC.RECONVERGENT B0 ;  /* 0x0000000000007941 */ /* 0x000fea0003800200 */
.L_x_2039:
[----:B0-----:R-:W-:Y:S02]  /*1200*/  VIADD R25, R25, UR11 ;  /* 0x0000000b19197c36 */ /* 0x001fe40008000000 */
[----:B------:R-:W-:Y:S01]  /*1210*/  VIADD R23, R23, 0x1 ;  /* 0x0000000117177836 */ /* 0x000fe20000000000 */
[----:B------:R-:W-:Y:S06]  /*1220*/  @P0 BRA `(.L_x_2041) ;  /* 0xfffffff400f40947 */ /* 0x000fec000383ffff */
.L_x_2036:
        /* <DEDUP_REMOVED lines=22> */
.L_x_2043:
        /* <DEDUP_REMOVED lines=55> */
.L_x_2042:
        /* <DEDUP_REMOVED lines=34> */
.L_x_2044:
        /* <DEDUP_REMOVED lines=22> */
.L_x_2045:
[----:B------:R-:W-:Y:S05]  /*1a80*/  @!P1 EXIT ;  /* 0x000000000000994d */ /* 0x000fea0003800000 */
[----:B01----:R-:W0:Y:S01]  /*1a90*/  LDC.64 R6, c[0x0][0x390] ;  /* 0x0000e400ff067b82 */ /* 0x003e220000000a00 */
[----:B------:R1:W2:Y:S01]  /*1aa0*/  MUFU.RCP R11, R4 ;  /* 0x00000004000b7308 */ /* 0x0002a20000001000 */
[----:B------:R-:W-:Y:S02]  /*1ab0*/  IMAD.IADD R5, R0, 0x1, R5 ;  /* 0x0000000100057824 */ /* 0x000fe400078e0205 */
[----:B------:R-:W-:-:S07]  /*1ac0*/  IMAD.MOV R15, RZ, RZ, -R15 ;  /* 0x000000ffff0f7224 */ /* 0x000fce00078e0a0f */
.L_x_2046:
        /* <DEDUP_REMOVED lines=9> */
.L_x_2047:
        /* <DEDUP_REMOVED lines=10> */
.L_x_3895:


//--------------------- .text._ZN4vllm3moe10topkGatingILi8ELi64ELi4ELi16ELi32Ej13__nv_bfloat16LNS0_11ScoringFuncE0EEEvPKT5_PKbPfiPT4_PiiiibPKf --------------------------
	.section	.text._ZN4vllm3moe10topkGatingILi8ELi64ELi4ELi16ELi32Ej13__nv_bfloat16LNS0_11ScoringFuncE0EEEvPKT5_PKbPfiPT4_PiiiibPKf,"ax",@progbits
	.align	128
        .global         _ZN4vllm3moe10topkGatingILi8ELi64ELi4ELi16ELi32Ej13__nv_bfloat16LNS0_11ScoringFuncE0EEEvPKT5_PKbPfiPT4_PiiiibPKf
        .type           _ZN4vllm3moe10topkGatingILi8ELi64ELi4ELi16ELi32Ej13__nv_bfloat16LNS0_11ScoringFuncE0EEEvPKT5_PKbPfiPT4_PiiiibPKf,@function
        .size           _ZN4vllm3moe10topkGatingILi8ELi64ELi4ELi16ELi32Ej13__nv_bfloat16LNS0_11ScoringFuncE0EEEvPKT5_PKbPfiPT4_PiiiibPKf,(.L_x_3896 - _ZN4vllm3moe10topkGatingILi8ELi64ELi4ELi16ELi32Ej13__nv_bfloat16LNS0_11ScoringFuncE0EEEvPKT5_PKbPfiPT4_PiiiibPKf)
        .other          _ZN4vllm3moe10topkGatingILi8ELi64ELi4ELi16ELi32Ej13__nv_bfloat16LNS0_11ScoringFuncE0EEEvPKT5_PKbPfiPT4_PiiiibPKf,@"STO_CUDA_ENTRY STV_DEFAULT"
_ZN4vllm3moe10topkGatingILi8ELi64ELi4ELi16ELi32Ej13__nv_bfloat16LNS0_11ScoringFuncE0EEEvPKT5_PKbPfiPT4_PiiiibPKf:
.text._ZN4vllm3moe10topkGatingILi8ELi64ELi4ELi16ELi32Ej13__nv_bfloat16LNS0_11ScoringFuncE0EEEvPKT5_PKbPfiPT4_PiiiibPKf:
        /* <DEDUP_REMOVED lines=34> */
[----:B------:R-:W4:Y:S04]  /*0220*/  @P0 LDG.E R17, desc[UR6][R4.64+0x4] ;  /* 0x0000040604110981 */ /* 0x000f28000c1e1900 */
[----:B------:R-:W4:Y:S04]  /*0230*/  @P0 LDG.E R20, desc[UR6][R4.64+0x10] ;  /* 0x0000100604140981 */ /* 0x000f28000c1e1900 */
[----:B------:R-:W4:Y:S04]  /*0240*/  @P0 LDG.E R21, desc[UR6][R4.64+0x14] ;  /* 0x0000140604150981 */ /* 0x000f28000c1e1900 */
[----:B------:R-:W4:Y:S01]  /*0250*/  @P0 LDG.E R23, desc[UR6][R4.64+0x1c] ;  /* 0x00001c0604170981 */ /* 0x000f22000c1e1900 */
        /* <DEDUP_REMOVED lines=13> */
[----:B------:R-:W3:Y:S02]  /*0330*/  @P0 LDG.E R19, desc[UR6][R4.64+0xc] ;  /* 0x00000c0604130981 */ /* 0x000ee4000c1e1900 */
[----:B------:R-:W-:Y:S02]  /*0340*/  FMNMX3.FTZ R22, R14, R8, R11, !PT ;  /* 0x000000080e167276 */ /* 0x000fe4000781000b */
[----:B------:R1:W3:Y:S01]  /*0350*/  @P0 LDG.E R14, desc[UR6][R4.64+0x18] ;  /* 0x00001806040e0981 */ /* 0x0002e2000c1e1900 */
[----:B------:R-:W-:-:S05]  /*0360*/  IMAD.U32 R7, R7, 0x10000, RZ ;  /* 0x0001000007077824 */ /* 0x000fca00078e00ff */
        /* <DEDUP_REMOVED lines=13> */
[----:B------:R-:W0:Y:S01]  /*0440*/  MUFU.EX2 R5, R12 ;  /* 0x0000000c00057308 */ /* 0x000e220000000800 */
[--C-:B------:R-:W-:Y:S01]  /*0450*/  FADD.FTZ R13, R13, -R22.reuse ;  /* 0x800000160d0d7221 */ /* 0x100fe20000010000 */
[----:B------:R-:W-:-:S03]  /*0460*/  FADD.FTZ R8, R8, -R22 ;  /* 0x8000001608087221 */ /* 0x000fc60000010000 */
[----:B------:R-:W-:-:S03]  /*0470*/  FMUL.FTZ R24, R13, 1.4426950216293334961 ;  /* 0x3fb8aa3b0d187820 */ /* 0x000fc60000410000 */
[----:B------:R-:W1:Y:S01]  /*0480*/  MUFU.EX2 R4, R4 ;  /* 0x0000000400047308 */ /* 0x000e620000000800 */
[----:B------:R-:W-:Y:S01]  /*0490*/  FADD.FTZ R13, R10, -R22 ;  /* 0x800000160a0d7221 */ /* 0x000fe20000010000 */
[----:B------:R-:W-:-:S06]  /*04a0*/  FMUL.FTZ R26, R8, 1.4426950216293334961 ;  /* 0x3fb8aa3b081a7820 */ /* 0x000fcc0000410000 */
[----:B------:R-:W2:Y:S01]  /*04b0*/  MUFU.EX2 R9, R9 ;  /* 0x0000000900097308 */ /* 0x000ea20000000800 */
[----:B------:R-:W-:Y:S01]  /*04c0*/  FMUL.FTZ R25, R13, 1.4426950216293334961 ;  /* 0x3fb8aa3b0d197820 */ /* 0x000fe20000410000 */
[----:B------:R-:W-:Y:S01]  /*04d0*/  FADD.FTZ R8, R11, -R22 ;  /* 0x800000160b087221 */ /* 0x000fe20000010000 */
[----:B0-----:R-:W-:-:S05]  /*04e0*/  FADD.FTZ R15, RZ, R5 ;  /* 0x00000005ff0f7221 */ /* 0x001fca0000010000 */
[----:B------:R-:W0:Y:S01]  /*04f0*/  MUFU.EX2 R10, R24 ;  /* 0x00000018000a7308 */ /* 0x000e220000000800 */
[----:B------:R-:W-:Y:S01]  /*0500*/  FMUL.FTZ R13, R8, 1.4426950216293334961 ;  /* 0x3fb8aa3b080d7820 */ /* 0x000fe20000410000 */
[----:B------:R-:W-:Y:S01]  /*0510*/  FADD.FTZ R7, R7, -R22 ;  /* 0x8000001607077221 */ /* 0x000fe20000010000 */
[----:B-1----:R-:W-:-:S05]  /*0520*/  FADD.FTZ R8, R15, R4 ;  /* 0x000000040f087221 */ /* 0x002fca0000010000 */
[----:B------:R-:W1:Y:S01]  /*0530*/  MUFU.EX2 R12, R25 ;  /* 0x00000019000c7308 */ /* 0x000e620000000800 */
[----:B------:R-:W-:Y:S01]  /*0540*/  FMUL.FTZ R15, R7, 1.4426950216293334961 ;  /* 0x3fb8aa3b070f7820 */ /* 0x000fe20000410000 */
[----:B--2---:R-:W-:-:S06]  /*0550*/  FADD.FTZ R7, R8, R9 ;  /* 0x0000000908077221 */ /* 0x004fcc0000010000 */
[----:B------:R-:W2:Y:S01]  /*0560*/  MUFU.EX2 R11, R26 ;  /* 0x0000001a000b7308 */ /* 0x000ea20000000800 */
[----:B0-----:R-:W-:-:S07]  /*0570*/  FADD.FTZ R7, R7, R10 ;  /* 0x0000000a07077221 */ /* 0x001fce0000010000 */
[----:B------:R-:W0:Y:S01]  /*0580*/  MUFU.EX2 R13, R13 ;  /* 0x0000000d000d7308 */ /* 0x000e220000000800 */
[----:B-1----:R-:W-:-:S07]  /*0590*/  FADD.FTZ R8, R7, R12 ;  /* 0x0000000c07087221 */ /* 0x002fce0000010000 */
[----:B------:R-:W1:Y:S01]  /*05a0*/  MUFU.EX2 R15, R15 ;  /* 0x0000000f000f7308 */ /* 0x000e620000000800 */
[----:B--2---:R-:W-:-:S04]  /*05b0*/  FADD.FTZ R8, R8, R11 ;  /* 0x0000000b08087221 */ /* 0x004fc80000010000 */
[----:B0-----:R-:W-:-:S04]  /*05c0*/  FADD.FTZ R8, R8, R13 ;  /* 0x0000000d08087221 */ /* 0x001fc80000010000 */
[----:B-1----:R-:W-:-:S05]  /*05d0*/  FADD.FTZ R22, R8, R15 ;  /* 0x0000000f08167221 */ /* 0x002fca0000010000 */
[----:B------:R-:W0:Y:S02]  /*05e0*/  SHFL.BFLY PT, R7, R22, 0x4, 0x181f ;  /* 0x0c981f0016077f89 */ /* 0x000e2400000e0000 */
[----:B0-----:R-:W-:-:S05]  /*05f0*/  FADD.FTZ R24, R22, R7 ;  /* 0x0000000716187221 */ /* 0x001fca0000010000 */
[----:B------:R-:W0:Y:S02]  /*0600*/  SHFL.BFLY PT, R7, R24, 0x2, 0x181f ;  /* 0x0c581f0018077f89 */ /* 0x000e2400000e0000 */
[----:B0-----:R-:W-:-:S05]  /*0610*/  FADD.FTZ R25, R24, R7 ;  /* 0x0000000718197221 */ /* 0x001fca0000010000 */
[----:B------:R-:W0:Y:S02]  /*0620*/  SHFL.BFLY PT, R8, R25, 0x1, 0x181f ;  /* 0x0c381f0019087f89 */ /* 0x000e2400000e0000 */
[----:B0-----:R-:W-:-:S06]  /*0630*/  FADD.FTZ R26, R25, R8 ;  /* 0x00000008191a7221 */ /* 0x001fcc0000010000 */
[----:B------:R-:W0:Y:S01]  /*0640*/  MUFU.RCP R26, R26 ;  /* 0x0000001a001a7308 */ /* 0x000e220000001000 */
[----:B------:R-:W-:Y:S02]  /*0650*/  ISETP.EQ.OR P1, PT, R3, RZ, !P1 ;  /* 0x000000ff0300720c */ /* 0x000fe40004f22670 */
[----:B------:R-:W-:Y:S01]  /*0660*/  LOP3.LUT R3, R6, 0x7, RZ, 0xc0, !PT ;  /* 0x0000000706037812 */ /* 0x000fe200078ec0ff */
[-C--:B0-----:R-:W-:Y:S01]  /*0670*/  FMUL.FTZ R5, R5, R26.reuse ;  /* 0x0000001a05057220 */ /* 0x081fe20000410000 */
[-C--:B------:R-:W-:Y:S01]  /*0680*/  FMUL.FTZ R8, R9, R26.reuse ;  /* 0x0000001a09087220 */ /* 0x080fe20000410000 */
[-C--:B------:R-:W-:Y:S01]  /*0690*/  FMUL.FTZ R7, R4, R26.reuse ;  /* 0x0000001a04077220 */ /* 0x080fe20000410000 */
[-C--:B------:R-:W-:Y:S01]  /*06a0*/  FMUL.FTZ R9, R10, R26.reuse ;  /* 0x0000001a0a097220 */ /* 0x080fe20000410000 */
[-C--:B------:R-:W-:Y:S01]  /*06b0*/  FMUL.FTZ R10, R12, R26.reuse ;  /* 0x0000001a0c0a7220 */ /* 0x080fe20000410000 */
[-C--:B------:R-:W-:Y:S01]  /*06c0*/  FMUL.FTZ R12, R15, R26.reuse ;  /* 0x0000001a0f0c7220 */ /* 0x080fe20000410000 */
[----:B------:R-:W-:Y:S01]  /*06d0*/  IMAD.U32 R15, RZ, RZ, UR4 ;  /* 0x00000004ff0f7e24 */ /* 0x000fe2000f8e00ff */
[----:B------:R-:W-:Y:S01]  /*06e0*/  FSETP.NE.FTZ.AND P5, PT, |R5|, +INF , PT ;  /* 0x7f8000000500780b */ /* 0x000fe20003fb5200 */
[-C--:B------:R-:W-:Y:S01]  /*06f0*/  FMUL.FTZ R11, R11, R26.reuse ;  /* 0x0000001a0b0b7220 */ /* 0x080fe20000410000 */
[----:B------:R-:W-:Y:S01]  /*0700*/  FSETP.NE.FTZ.AND P6, PT, |R7|, +INF , PT ;  /* 0x7f8000000700780b */ /* 0x000fe20003fd5200 */
[----:B------:R-:W-:Y:S01]  /*0710*/  FMUL.FTZ R13, R13, R26 ;  /* 0x0000001a0d0d7220 */ /* 0x000fe20000410000 */
[----:B------:R-:W-:-:S02]  /*0720*/  FSETP.NE.FTZ.AND P3, PT, |R8|, +INF , PT ;  /* 0x7f8000000800780b */ /* 0x000fc40003f75200 */
[----:B------:R-:W-:Y:S02]  /*0730*/  ISETP.GE.AND P2, PT, R15, 0x1, PT ;  /* 0x000000010f00780c */ /* 0x000fe40003f46270 */
[----:B------:R-:W-:Y:S02]  /*0740*/  FSETP.NE.FTZ.AND P4, PT, |R9|, +INF , PT ;  /* 0x7f8000000900780b */ /* 0x000fe40003f95200 */
[----:B------:R-:W-:Y:S02]  /*0750*/  FSEL R5, R5, RZ, P5 ;  /* 0x000000ff05057208 */ /* 0x000fe40002800000 */
[----:B------:R-:W-:Y:S02]  /*0760*/  FSETP.NE.FTZ.AND P5, PT, |R10|, +INF , PT ;  /* 0x7f8000000a00780b */ /* 0x000fe40003fb5200 */
[----:B------:R-:W-:Y:S02]  /*0770*/  FSEL R6, R7, RZ, P6 ;  /* 0x000000ff07067208 */ /* 0x000fe40003000000 */
[----:B------:R-:W-:-:S02]  /*0780*/  FSETP.NE.FTZ.AND P6, PT, |R11|, +INF , PT ;  /* 0x7f8000000b00780b */ /* 0x000fc40003fd5200 */
[----:B------:R-:W-:Y:S02]  /*0790*/  FSEL R7, R8, RZ, P3 ;  /* 0x000000ff08077208 */ /* 0x000fe40001800000 */
[----:B------:R-:W-:Y:S02]  /*07a0*/  FSETP.NE.FTZ.AND P3, PT, |R13|, +INF , PT ;  /* 0x7f8000000d00780b */ /* 0x000fe40003f75200 */
[----:B------:R-:W-:Y:S02]  /*07b0*/  FSEL R8, R9, RZ, P4 ;  /* 0x000000ff09087208 */ /* 0x000fe40002000000 */
[----:B------:R-:W-:Y:S02]  /*07c0*/  FSETP.NE.FTZ.AND P4, PT, |R12|, +INF , PT ;  /* 0x7f8000000c00780b */ /* 0x000fe40003f95200 */
[----:B------:R-:W-:Y:S02]  /*07d0*/  FSEL R9, R10, RZ, P5 ;  /* 0x000000ff0a097208 */ /* 0x000fe40002800000 */
[----:B------:R-:W-:-:S02]  /*07e0*/  FSEL R10, R11, RZ, P6 ;  /* 0x000000ff0b0a7208 */ /* 0x000fc40003000000 */
[----:B------:R-:W-:Y:S01]  /*07f0*/  FSEL R11, R13, RZ, P3 ;  /* 0x000000ff0d0b7208 */ /* 0x000fe20001800000 */
[----:B-----5:R-:W-:Y:S01]  /*0800*/  @P0 FADD.FTZ R13, R5, R16 ;  /* 0x00000010050d0221 */ /* 0x020fe20000010000 */
[----:B------:R-:W-:Y:S01]  /*0810*/  FSEL R12, R12, RZ, P4 ;  /* 0x000000ff0c0c7208 */ /* 0x000fe20002000000 */
[----:B----4-:R-:W-:Y:S01]  /*0820*/  @P0 FADD.FTZ R16, R6, R17 ;  /* 0x0000001106100221 */ /* 0x010fe20000010000 */
[----:B------:R-:W-:Y:S01]  /*0830*/  @P0 FADD.FTZ R17, R7, R18 ;  /* 0x0000001207110221 */ /* 0x000fe20000010000 */
[----:B---3--:R-:W-:Y:S01]  /*0840*/  @P0 FADD.FTZ R18, R8, R19 ;  /* 0x0000001308120221 */ /* 0x008fe20000010000 */
[----:B------:R-:W-:Y:S01]  /*0850*/  @P0 FADD.FTZ R19, R9, R20 ;  /* 0x0000001409130221 */ /* 0x000fe20000010000 */
[----:B------:R-:W-:Y:S02]  /*0860*/  HFMA2 R4, -RZ, RZ, 0, 0 ;  /* 0x00000000ff047431 */ /* 0x000fe400000001ff */
        /* <DEDUP_REMOVED lines=21> */
.L_x_2053:
        /* <DEDUP_REMOVED lines=27> */
[----:B------:R-:W-:Y:S02]  /*0b70*/  IADD3 R14, PT, PT, R2, R15, RZ ;  /* 0x0000000f020e7210 */ /* 0x000fe40007ffe0ff */
[----:B------:R-:W-:-:S03]  /*0b80*/  FSEL R28, R10, R29, P3 ;  /* 0x0000001d0a1c7208 */ /* 0x000fc60001800000 */
        /* <DEDUP_REMOVED lines=50> */
.L_x_2050:
[----:B-123--:R-:W-:Y:S05]  /*0eb0*/  BSYNC.RECONVERGENT B0 ;  /* 0x0000000000007941 */ /* 0x00efea0003800200 */
.L_x_2049:
        /* <DEDUP_REMOVED lines=33> */
[----:B------:R-:W-:-:S06]  /*10d0*/  @P4 MOV R19, 0xc61c4000 ;  /* 0xc61c400000134802 */ /* 0x000fcc0000000f00 */
[----:B------:R-:W-:Y:S02]  /*10e0*/  @P3 IMAD.MOV.U32 R20, RZ, RZ, -0x39e3c000 ;  /* 0xc61c4000ff143424 */ /* 0x000fe400078e00ff */
[----:B------:R-:W-:Y:S02]  /*10f0*/  @P6 IMAD.MOV.U32 R21, RZ, RZ, -0x39e3c000 ;  /* 0xc61c4000ff156424 */ /* 0x000fe400078e00ff */
[----:B------:R-:W-:-:S07]  /*1100*/  @P5 IMAD.MOV.U32 R22, RZ, RZ, -0x39e3c000 ;  /* 0xc61c4000ff165424 */ /* 0x000fce00078e00ff */
.L_x_2052:
[----:B------:R-:W-:Y:S05]  /*1110*/  BSYNC.RECONVERGENT B0 ;  /* 0x0000000000007941 */ /* 0x000fea0003800200 */
.L_x_2051:
[----:B0-----:R-:W-:Y:S02]  /*1120*/  VIADD R25, R25, UR11 ;  /* 0x0000000b19197c36 */ /* 0x001fe40008000000 */
[----:B------:R-:W-:Y:S01]  /*1130*/  VIADD R23, R23, 0x1 ;  /* 0x0000000117177836 */ /* 0x000fe20000000000 */
[----:B------:R-:W-:Y:S06]  /*1140*/  @P0 BRA `(.L_x_2053) ;  /* 0xfffffff8001c0947 */ /* 0x000fec000383ffff */
.L_x_2048:
        /* <DEDUP_REMOVED lines=22> */
.L_x_2055:
        /* <DEDUP_REMOVED lines=55> */
.L_x_2054:
        /* <DEDUP_REMOVED lines=34> */
.L_x_2056:
        /* <DEDUP_REMOVED lines=22> */
.L_x_2057:
[----:B------:R-:W-:Y:S05]  /*19a0*/  @!P1 EXIT ;  /* 0x000000000000994d */ /* 0x000fea0003800000 */
[----:B01----:R-:W0:Y:S01]  /*19b0*/  LDC.64 R6, c[0x0][0x390] ;  /* 0x0000e400ff067b82 */ /* 0x003e220000000a00 */
[----:B------:R1:W2:Y:S01]  /*19c0*/  MUFU.RCP R11, R4 ;  /* 0x00000004000b7308 */ /* 0x0002a20000001000 */
[----:B------:R-:W-:Y:S02]  /*19d0*/  IMAD.IADD R5, R0, 0x1, R5 ;  /* 0x0000000100057824 */ /* 0x000fe400078e0205 */
[----:B------:R-:W-:-:S07]  /*19e0*/  IMAD.MOV R15, RZ, RZ, -R15 ;  /* 0x000000ffff0f7224 */ /* 0x000fce00078e0a0f */
.L_x_2058:
        /* <DEDUP_REMOVED lines=9> */
.L_x_2059:
        /* <DEDUP_REMOVED lines=16> */
.L_x_3896:


//--------------------- .text._ZN4vllm3moe10topkGatingILi8ELi32ELi4ELi16ELi32Ej13__nv_bfloat16LNS0_11ScoringFuncE0EEEvPKT5_PKbPfiPT4_PiiiibPKf --------------------------
	.section	.text._ZN4vllm3moe10topkGatingILi8ELi32ELi4ELi16ELi32Ej13__nv_bfloat16LNS0_11ScoringFuncE0EEEvPKT5_PKbPfiPT4_PiiiibPKf,"ax",@progbits
	.align	128
        .global         _ZN4vllm3moe10topkGatingILi8ELi32ELi4ELi16ELi32Ej13__nv_bfloat16LNS0_11ScoringFuncE0EEEvPKT5_PKbPfiPT4_PiiiibPKf
        .type           _ZN4vllm3moe10topkGatingILi8ELi32ELi4ELi16ELi32Ej13__nv_bfloat16LNS0_11ScoringFuncE0EEEvPKT5_PKbPfiPT4_PiiiibPKf,@function
        .size           _ZN4vllm3moe10topkGatingILi8ELi32ELi4ELi16ELi32Ej13__nv_bfloat16LNS0_11ScoringFuncE0EEEvPKT5_PKbPfiPT4_PiiiibPKf,(.L_x_3897 - _ZN4vllm3moe10topkGatingILi8ELi32ELi4ELi16ELi32Ej13__nv_bfloat16LNS0_11ScoringFuncE0EEEvPKT5_PKbPfiPT4_PiiiibPKf)
        .other          _ZN4vllm3moe10topkGatingILi8ELi32ELi4ELi16ELi32Ej13__nv_bfloat16LNS0_11ScoringFuncE0EEEvPKT5_PKbPfiPT4_PiiiibPKf,@"STO_CUDA_ENTRY STV_DEFAULT"
_ZN4vllm3moe10topkGatingILi8ELi32ELi4ELi16ELi32Ej13__nv_bfloat16LNS0_11ScoringFuncE0EEEvPKT5_PKbPfiPT4_PiiiibPKf:
.text._ZN4vllm3moe10topkGatingILi8ELi32ELi4ELi16ELi32Ej13__nv_bfloat16LNS0_11ScoringFuncE0EEEvPKT5_PKbPfiPT4_PiiiibPKf:
        /* <DEDUP_REMOVED lines=42> */
[C---:B------:R-:W-:Y:S01]  /*02a0*/  PRMT R9, R5.reuse, 0x7632, R9 ;  /* 0x0000763205097816 */ /* 0x040fe20000000009 */
[----:B------:R-:W-:Y:S01]  /*02b0*/  IMAD.U32 R5, R5, 0x10000, RZ ;  /* 0x0001000005057824 */ /* 0x000fe200078e00ff */
[C---:B------:R-:W-:Y:S01]  /*02c0*/  PRMT R10, R6.reuse, 0x7632, R10 ;  /* 0x00007632060a7816 */ /* 0x040fe2000000000a */
[----:B------:R-:W-:Y:S01]  /*02d0*/  IMAD.U32 R11, R11, 0x10000, RZ ;  /* 0x000100000b0b7824 */ /* 0x000fe200078e00ff */
[----:B------:R-:W-:Y:S01]  /*02e0*/  SHF.L.U32 R6, R6, 0x10, RZ ;  /* 0x0000001006067819 */ /* 0x000fe200000006ff */
[----:B------:R-:W-:Y:S01]  /*02f0*/  IMAD.U32 R9, R9, 0x10000, RZ ;  /* 0x0001000009097824 */ /* 0x000fe200078e00ff */
[C---:B------:R-:W-:Y:S01]  /*0300*/  PRMT R15, R7.reuse, 0x7632, R15 ;  /* 0x00007632070f7816 */ /* 0x040fe2000000000f */
[----:B------:R-:W-:Y:S01]  /*0310*/  IMAD.U32 R7, R7, 0x10000, RZ ;  /* 0x0001000007077824 */ /* 0x000fe200078e00ff */
[----:B------:R-:W-:Y:S01]  /*0320*/  FMNMX3.FTZ R22, R4, R11, R5, !PT ;  /* 0x0000000b04167276 */ /* 0x000fe20007810005 */
[----:B------:R-:W-:-:S02]  /*0330*/  IMAD.U32 R10, R10, 0x10000, RZ ;  /* 0x000100000a0a7824 */ /* 0x000fc400078e00ff */
[----:B-1----:R-:W-:Y:S01]  /*0340*/  IMAD.U32 R12, R15, 0x10000, RZ ;  /* 0x000100000f0c7824 */ /* 0x002fe200078e00ff */
[----:B------:R-:W-:-:S04]  /*0350*/  FMNMX3.FTZ R22, R22, R9, R6, !PT ;  /* 0x0000000916167276 */ /* 0x000fc80007810006 */
[----:B------:R-:W-:-:S04]  /*0360*/  FMNMX3.FTZ R13, R22, R10, R7, !PT ;  /* 0x0000000a160d7276 */ /* 0x000fc80007810007 */
[----:B------:R-:W-:-:S05]  /*0370*/  FMNMX.FTZ R15, R12, R13, !PT ;  /* 0x0000000d0c0f7209 */ /* 0x000fca0007810000 */
[----:B------:R-:W1:Y:S01]  /*0380*/  SHFL.BFLY PT, R22, R15, 0x2, 0x1c1f ;  /* 0x0c5c1f000f167f89 */ /* 0x000e6200000e0000 */
[----:B--2---:R-:W-:Y:S02]  /*0390*/  ISETP.EQ.OR P1, PT, R3, RZ, !P1 ;  /* 0x000000ff0300720c */ /* 0x004fe40004f22670 */
[----:B------:R-:W-:Y:S02]  /*03a0*/  LOP3.LUT R3, R8, 0x3, RZ, 0xc0, !PT ;  /* 0x0000000308037812 */ /* 0x000fe400078ec0ff */
[----:B-1----:R-:W-:-:S05]  /*03b0*/  FMNMX.FTZ R22, R15, R22, !PT ;  /* 0x000000160f167209 */ /* 0x002fca0007810000 */
[----:B------:R-:W1:Y:S02]  /*03c0*/  SHFL.BFLY PT, R13, R22, 0x1, 0x1c1f ;  /* 0x0c3c1f00160d7f89 */ /* 0x000e6400000e0000 */
[----:B-1----:R-:W-:-:S05]  /*03d0*/  FMNMX.FTZ R13, R22, R13, !PT ;  /* 0x0000000d160d7209 */ /* 0x002fca0007810000 */
        /* <DEDUP_REMOVED lines=9> */
[--C-:B------:R-:W-:Y:S01]  /*0470*/  FADD.FTZ R7, R7, -R13.reuse ;  /* 0x8000000d07077221 */ /* 0x100fe20000010000 */
[----:B------:R-:W1:Y:S01]  /*0480*/  MUFU.EX2 R4, R4 ;  /* 0x0000000400047308 */ /* 0x000e620000000800 */
[----:B------:R-:W-:Y:S01]  /*0490*/  FMUL.FTZ R24, R6, 1.4426950216293334961 ;  /* 0x3fb8aa3b06187820 */ /* 0x000fe20000410000 */
[--C-:B------:R-:W-:Y:S01]  /*04a0*/  FADD.FTZ R6, R10, -R13.reuse ;  /* 0x8000000d0a067221 */ /* 0x100fe20000010000 */
[----:B------:R-:W-:Y:S01]  /*04b0*/  FADD.FTZ R12, R12, -R13 ;  /* 0x8000000d0c0c7221 */ /* 0x000fe20000010000 */
[----:B------:R-:W-:-:S02]  /*04c0*/  FMUL.FTZ R7, R7, 1.4426950216293334961 ;  /* 0x3fb8aa3b07077820 */ /* 0x000fc40000410000 */
[----:B------:R-:W-:Y:S01]  /*04d0*/  FMUL.FTZ R22, R6, 1.4426950216293334961 ;  /* 0x3fb8aa3b06167820 */ /* 0x000fe20000410000 */
[----:B------:R-:W-:Y:S01]  /*04e0*/  FMUL.FTZ R12, R12, 1.4426950216293334961 ;  /* 0x3fb8aa3b0c0c7820 */ /* 0x000fe20000410000 */
[----:B------:R-:W2:Y:S08]  /*04f0*/  MUFU.EX2 R11, R11 ;  /* 0x0000000b000b7308 */ /* 0x000eb00000000800 */
[----:B------:R-:W3:Y:S01]  /*0500*/  MUFU.EX2 R9, R5 ;  /* 0x0000000500097308 */ /* 0x000ee20000000800 */
[----:B-1----:R-:W-:-:S07]  /*0510*/  FADD.FTZ R6, RZ, R4 ;  /* 0x00000004ff067221 */ /* 0x002fce0000010000 */
[----:B------:R-:W1:Y:S01]  /*0520*/  MUFU.EX2 R15, R15 ;  /* 0x0000000f000f7308 */ /* 0x000e620000000800 */
[----:B--2---:R-:W-:-:S07]  /*0530*/  FADD.FTZ R6, R6, R11 ;  /* 0x0000000b06067221 */ /* 0x004fce0000010000 */
[----:B------:R-:W2:Y:S01]  /*0540*/  MUFU.EX2 R10, R24 ;  /* 0x00000018000a7308 */ /* 0x000ea20000000800 */
[----:B---3--:R-:W-:-:S07]  /*0550*/  FADD.FTZ R6, R6, R9 ;  /* 0x0000000906067221 */ /* 0x008fce0000010000 */
[----:B------:R-:W3:Y:S01]  /*0560*/  MUFU.EX2 R22, R22 ;  /* 0x0000001600167308 */ /* 0x000ee20000000800 */
[----:B-1----:R-:W-:-:S07]  /*0570*/  FADD.FTZ R5, R6, R15 ;  /* 0x0000000f06057221 */ /* 0x002fce0000010000 */
[----:B------:R-:W1:Y:S01]  /*0580*/  MUFU.EX2 R13, R7 ;  /* 0x00000007000d7308 */ /* 0x000e620000000800 */
[----:B--2---:R-:W-:-:S07]  /*0590*/  FADD.FTZ R5, R5, R10 ;  /* 0x0000000a05057221 */ /* 0x004fce0000010000 */
[----:B------:R-:W2:Y:S01]  /*05a0*/  MUFU.EX2 R12, R12 ;  /* 0x0000000c000c7308 */ /* 0x000ea20000000800 */
[----:B---3--:R-:W-:-:S04]  /*05b0*/  FADD.FTZ R6, R5, R22 ;  /* 0x0000001605067221 */ /* 0x008fc80000010000 */
[----:B-1----:R-:W-:-:S04]  /*05c0*/  FADD.FTZ R5, R6, R13 ;  /* 0x0000000d06057221 */ /* 0x002fc80000010000 */
[----:B--2---:R-:W-:-:S05]  /*05d0*/  FADD.FTZ R24, R5, R12 ;  /* 0x0000000c05187221 */ /* 0x004fca0000010000 */
[----:B------:R-:W1:Y:S02]  /*05e0*/  SHFL.BFLY PT, R5, R24, 0x2, 0x1c1f ;  /* 0x0c5c1f0018057f89 */ /* 0x000e6400000e0000 */
[----:B-1----:R-:W-:-:S05]  /*05f0*/  FADD.FTZ R25, R24, R5 ;  /* 0x0000000518197221 */ /* 0x002fca0000010000 */
[----:B------:R-:W1:Y:S02]  /*0600*/  SHFL.BFLY PT, R6, R25, 0x1, 0x1c1f ;  /* 0x0c3c1f0019067f89 */ /* 0x000e6400000e0000 */
[----:B-1----:R-:W-:-:S06]  /*0610*/  FADD.FTZ R26, R25, R6 ;  /* 0x00000006191a7221 */ /* 0x002fcc0000010000 */
[----:B------:R-:W1:Y:S02]  /*0620*/  MUFU.RCP R26, R26 ;  /* 0x0000001a001a7308 */ /* 0x000e640000001000 */
[-C--:B-1----:R-:W-:Y:S01]  /*0630*/  FMUL.FTZ R5, R4, R26.reuse ;  /* 0x0000001a04057220 */ /* 0x082fe20000410000 */
[-C--:B------:R-:W-:Y:S01]  /*0640*/  FMUL.FTZ R6, R11, R26.reuse ;  /* 0x0000001a0b067220 */ /* 0x080fe20000410000 */
[-C--:B------:R-:W-:Y:S01]  /*0650*/  FMUL.FTZ R7, R9, R26.reuse ;  /* 0x0000001a09077220 */ /* 0x080fe20000410000 */
[-C--:B------:R-:W-:Y:S01]  /*0660*/  FMUL.FTZ R9, R15, R26.reuse ;  /* 0x0000001a0f097220 */ /* 0x080fe20000410000 */
[----:B0-----:R-:W-:Y:S02]  /*0670*/  IMAD.U32 R15, RZ, RZ, UR4 ;  /* 0x00000004ff0f7e24 */ /* 0x001fe4000f8e00ff */
[-C--:B------:R-:W-:Y:S01]  /*0680*/  FMUL.FTZ R10, R10, R26.reuse ;  /* 0x0000001a0a0a7220 */ /* 0x080fe20000410000 */
[----:B------:R-:W-:Y:S01]  /*0690*/  FSETP.NE.FTZ.AND P5, PT, |R5|, +INF , PT ;  /* 0x7f8000000500780b */ /* 0x000fe20003fb5200 */
[-C--:B------:R-:W-:Y:S01]  /*06a0*/  FMUL.FTZ R11, R22, R26.reuse ;  /* 0x0000001a160b7220 */ /* 0x080fe20000410000 */
[----:B------:R-:W-:Y:S01]  /*06b0*/  FSETP.NE.FTZ.AND P6, PT, |R6|, +INF , PT ;  /* 0x7f8000000600780b */ /* 0x000fe20003fd5200 */
[-C--:B------:R-:W-:Y:S01]  /*06c0*/  FMUL.FTZ R13, R13, R26.reuse ;  /* 0x0000001a0d0d7220 */ /* 0x080fe20000410000 */
[----:B------:R-:W-:Y:S01]  /*06d0*/  FSETP.NE.FTZ.AND P3, PT, |R7|, +INF , PT ;  /* 0x7f8000000700780b */ /* 0x000fe20003f75200 */
[----:B------:R-:W-:Y:S01]  /*06e0*/  FMUL.FTZ R12, R12, R26 ;  /* 0x0000001a0c0c7220 */ /* 0x000fe20000410000 */
[----:B------:R-:W-:Y:S01]  /*06f0*/  ISETP.GE.AND P2, PT, R15, 0x1, PT ;  /* 0x000000010f00780c */ /* 0x000fe20003f46270 */
[----:B------:R-:W-:Y:S01]  /*0700*/  IMAD.MOV.U32 R4, RZ, RZ, RZ ;  /* 0x000000ffff047224 */ /* 0x000fe200078e00ff */
        /* <DEDUP_REMOVED lines=10> */
[----:B------:R-:W-:Y:S02]  /*07b0*/  FSEL R10, R11, RZ, P6 ;  /* 0x000000ff0b0a7208 */ /* 0x000fe40003000000 */
[----:B------:R-:W-:Y:S01]  /*07c0*/  FSEL R11, R13, RZ, P3 ;  /* 0x000000ff0d0b7208 */ /* 0x000fe20001800000 */
[----:B----4-:R-:W-:Y:S01]  /*07d0*/  @P0 FADD.FTZ R13, R5, R16 ;  /* 0x00000010050d0221 */ /* 0x010fe20000010000 */
[----:B------:R-:W-:Y:S01]  /*07e0*/  FSEL R12, R12, RZ, P4 ;  /* 0x000000ff0c0c7208 */ /* 0x000fe20002000000 */
[----:B-----5:R-:W-:Y:S01]  /*07f0*/  @P0 FADD.FTZ R16, R6, R17 ;  /* 0x0000001106100221 */ /* 0x020fe20000010000 */
        /* <DEDUP_REMOVED lines=24> */
.L_x_2065:
        /* <DEDUP_REMOVED lines=69> */
.L_x_2062:
[----:B0123--:R-:W-:Y:S05]  /*0dd0*/  BSYNC.RECONVERGENT B0 ;  /* 0x0000000000007941 */ /* 0x00ffea0003800200 */
.L_x_2061:
        /* <DEDUP_REMOVED lines=34> */
[----:B------:R-:W-:Y:S02]  /*1000*/  @P3 MOV R20, 0xc61c4000 ;  /* 0xc61c400000143802 */ /* 0x000fe40000000f00 */
[----:B------:R-:W-:Y:S02]  /*1010*/  @P6 IMAD.MOV.U32 R21, RZ, RZ, -0x39e3c000 ;  /* 0xc61c4000ff156424 */ /* 0x000fe400078e00ff */
[----:B------:R-:W-:-:S07]  /*1020*/  @P5 IMAD.MOV.U32 R22, RZ, RZ, -0x39e3c000 ;  /* 0xc61c4000ff165424 */ /* 0x000fce00078e00ff */
.L_x_2064:
[----:B------:R-:W-:Y:S05]  /*1030*/  BSYNC.RECONVERGENT B0 ;  /* 0x0000000000007941 */ /* 0x000fea0003800200 */
.L_x_2063:
[----:B----4-:R-:W-:Y:S02]  /*1040*/  VIADD R25, R25, UR11 ;  /* 0x0000000b19197c36 */ /* 0x010fe40008000000 */
[----:B------:R-:W-:Y:S01]  /*1050*/  VIADD R23, R23, 0x1 ;  /* 0x0000000117177836 */ /* 0x000fe20000000000 */
[----:B------:R-:W-:Y:S06]  /*1060*/  @P0 BRA `(.L_x_2065) ;  /* 0xfffffff800440947 */ /* 0x000fec000383ffff */
.L_x_2060:
        /* <DEDUP_REMOVED lines=22> */
.L_x_2067:
        /* <DEDUP_REMOVED lines=55> */
.L_x_2066:
        /* <DEDUP_REMOVED lines=34> */
.L_x_2068:
        /* <DEDUP_REMOVED lines=22> */
.L_x_2069:
[----:B------:R-:W-:Y:S05]  /*18c0*/  @!P1 EXIT ;  /* 0x000000000000994d */ /* 0x000fea0003800000 */
[----:B01----:R-:W0:Y:S01]  /*18d0*/  LDC.64 R6, c[0x0][0x390] ;  /* 0x0000e400ff067b82 */ /* 0x003e220000000a00 */
[----:B------:R1:W2:Y:S01]  /*18e0*/  MUFU.RCP R11, R4 ;  /* 0x00000004000b7308 */ /* 0x0002a20000001000 */
[----:B------:R-:W-:Y:S02]  /*18f0*/  IMAD.IADD R5, R0, 0x1, R5 ;  /* 0x0000000100057824 */ /* 0x000fe400078e0205 */
[----:B------:R-:W-:-:S07]  /*1900*/  IMAD.MOV R15, RZ, RZ, -R15 ;  /* 0x000000ffff0f7224 */ /* 0x000fce00078e0a0f */
.L_x_2070:
        /* <DEDUP_REMOVED lines=9> */
.L_x_2071:
        /* <DEDUP_REMOVED lines=14> */
.L_x_3897:


//--------------------- .text._ZN4vllm3moe10topkGatingILi8ELi16ELi4ELi16ELi32Ej13__nv_bfloat16LNS0_11ScoringFuncE0EEEvPKT5_PKbPfiPT4_PiiiibPKf --------------------------
	.section	.text._ZN4vllm3moe10topkGatingILi8ELi16ELi4ELi16ELi32Ej13__nv_bfloat16LNS0_11ScoringFuncE0EEEvPKT5_PKbPfiPT4_PiiiibPKf,"ax",@progbits
	.align	128
        .global         _ZN4vllm3moe10topkGatingILi8ELi16ELi4ELi16ELi32Ej13__nv_bfloat16LNS0_11ScoringFuncE0EEEvPKT5_PKbPfiPT4_PiiiibPKf
        .type           _ZN4vllm3moe10topkGatingILi8ELi16ELi4ELi16ELi32Ej13__nv_bfloat16LNS0_11ScoringFuncE0EEEvPKT5_PKbPfiPT4_PiiiibPKf,@function
        .size           _ZN4vllm3moe10topkGatingILi8ELi16ELi4ELi16ELi32Ej13__nv_bfloat16LNS0_11ScoringFuncE0EEEvPKT5_PKbPfiPT4_PiiiibPKf,(.L_x_3898 - _ZN4vllm3moe10topkGatingILi8ELi16ELi4ELi16ELi32Ej13__nv_bfloat16LNS0_11ScoringFuncE0EEEvPKT5_PKbPfiPT4_PiiiibPKf)
        .other          _ZN4vllm3moe10topkGatingILi8ELi16ELi4ELi16ELi32Ej13__nv_bfloat16LNS0_11ScoringFuncE0EEEvPKT5_PKbPfiPT4_PiiiibPKf,@"STO_CUDA_ENTRY STV_DEFAULT"
_ZN4vllm3moe10topkGatingILi8ELi16ELi4ELi16ELi32Ej13__nv_bfloat16LNS0_11ScoringFuncE0EEEvPKT5_PKbPfiPT4_PiiiibPKf:
.text._ZN4vllm3moe10topkGatingILi8ELi16ELi4ELi16ELi32Ej13__nv_bfloat16LNS0_11ScoringFuncE0EEEvPKT5_PKbPfiPT4_PiiiibPKf:
        /* <DEDUP_REMOVED lines=41> */
[C---:B---3--:R-:W-:Y:S01]  /*0290*/  PRMT R9, R4.reuse, 0x7632, R9 ;  /* 0x0000763204097816 */ /* 0x048fe20000000009 */
[----:B------:R-:W-:Y:S01]  /*02a0*/  IMAD.U32 R4, R4, 0x10000, RZ ;  /* 0x0001000004047824 */ /* 0x000fe200078e00ff */
[C---:B------:R-:W-:Y:S02]  /*02b0*/  PRMT R11, R5.reuse, 0x7632, R11 ;  /* 0x00007632050b7816 */ /* 0x040fe4000000000b */
        /* <DEDUP_REMOVED lines=8> */
[----:B------:R-:W-:Y:S01]  /*0340*/  SHF.L.U32 R7, R7, 0x10, RZ ;  /* 0x0000001007077819 */ /* 0x000fe200000006ff */
[----:B-1----:R-:W-:Y:S01]  /*0350*/  IMAD.U32 R12, R15, 0x10000, RZ ;  /* 0x000100000f0c7824 */ /* 0x002fe200078e00ff */
[----:B------:R-:W-:-:S04]  /*0360*/  FMNMX3.FTZ R22, R22, R11, R6, !PT ;  /* 0x0000000b16167276 */ /* 0x000fc80007810006 */
[----:B------:R-:W-:-:S04]  /*0370*/  FMNMX3.FTZ R13, R22, R10, R7, !PT ;  /* 0x0000000a160d7276 */ /* 0x000fc80007810007 */
[----:B------:R-:W-:-:S05]  /*0380*/  FMNMX.FTZ R15, R12, R13, !PT ;  /* 0x0000000d0c0f7209 */ /* 0x000fca0007810000 */
[----:B------:R-:W1:Y:S01]  /*0390*/  SHFL.BFLY PT, R22, R15, 0x1, 0x1e1f ;  /* 0x0c3e1f000f167f89 */ /* 0x000e6200000e0000 */
[----:B--2---:R-:W-:Y:S02]  /*03a0*/  ISETP.EQ.OR P1, PT, R8, RZ, !P1 ;  /* 0x000000ff0800720c */ /* 0x004fe40004f22670 */
        /* <DEDUP_REMOVED lines=14> */
[----:B------:R-:W-:-:S04]  /*0490*/  FADD.FTZ R11, R10, -R13 ;  /* 0x8000000d0a0b7221 */ /* 0x000fc80000010000 */
[----:B------:R-:W1:Y:S01]  /*04a0*/  MUFU.EX2 R4, R4 ;  /* 0x0000000400047308 */ /* 0x000e620000000800 */
[----:B------:R-:W-:Y:S01]  /*04b0*/  FMUL.FTZ R25, R11, 1.4426950216293334961 ;  /* 0x3fb8aa3b0b197820 */ /* 0x000fe20000410000 */
[----:B------:R-:W-:-:S04]  /*04c0*/  FADD.FTZ R11, R7, -R13 ;  /* 0x8000000d070b7221 */ /* 0x000fc80000010000 */
[----:B------:R-:W-:Y:S02]  /*04d0*/  FMUL.FTZ R11, R11, 1.4426950216293334961 ;  /* 0x3fb8aa3b0b0b7820 */ /* 0x000fe40000410000 */
[----:B------:R-:W2:Y:S08]  /*04e0*/  MUFU.EX2 R9, R9 ;  /* 0x0000000900097308 */ /* 0x000eb00000000800 */
[----:B------:R0:W3:Y:S01]  /*04f0*/  MUFU.EX2 R6, R15 ;  /* 0x0000000f00067308 */ /* 0x0000e20000000800 */
[----:B-1----:R-:W-:-:S04]  /*0500*/  FADD.FTZ R22, RZ, R4 ;  /* 0x00000004ff167221 */ /* 0x002fc80000010000 */
[----:B------:R-:W-:-:S03]  /*0510*/  FADD.FTZ R22, R22, R5 ;  /* 0x0000000516167221 */ /* 0x000fc60000010000 */
[----:B------:R-:W1:Y:S01]  /*0520*/  MUFU.EX2 R10, R24 ;  /* 0x00000018000a7308 */ /* 0x000e620000000800 */
[----:B--2---:R-:W-:Y:S01]  /*0530*/  FADD.FTZ R13, R22, R9 ;  /* 0x00000009160d7221 */ /* 0x004fe20000010000 */
[----:B0-----:R-:W-:-:S05]  /*0540*/  IMAD.U32 R15, RZ, RZ, UR4 ;  /* 0x00000004ff0f7e24 */ /* 0x001fca000f8e00ff */
[----:B------:R-:W-:Y:S01]  /*0550*/  ISETP.GE.AND P2, PT, R15, 0x1, PT ;  /* 0x000000010f00780c */ /* 0x000fe20003f46270 */
[----:B------:R-:W0:Y:S01]  /*0560*/  MUFU.EX2 R7, R25 ;  /* 0x0000001900077308 */ /* 0x000e220000000800 */
[----:B---3--:R-:W-:-:S07]  /*0570*/  FADD.FTZ R13, R13, R6 ;  /* 0x000000060d0d7221 */ /* 0x008fce0000010000 */
[----:B------:R-:W2:Y:S01]  /*0580*/  MUFU.EX2 R11, R11 ;  /* 0x0000000b000b7308 */ /* 0x000ea20000000800 */
[----:B-1----:R-:W-:-:S07]  /*0590*/  FADD.FTZ R22, R13, R10 ;  /* 0x0000000a0d167221 */ /* 0x002fce0000010000 */
[----:B------:R-:W1:Y:S01]  /*05a0*/  MUFU.EX2 R12, R12 ;  /* 0x0000000c000c7308 */ /* 0x000e620000000800 */
[----:B0-----:R-:W-:-:S04]  /*05b0*/  FADD.FTZ R22, R22, R7 ;  /* 0x0000000716167221 */ /* 0x001fc80000010000 */
[----:B--2---:R-:W-:-:S04]  /*05c0*/  FADD.FTZ R13, R22, R11 ;  /* 0x0000000b160d7221 */ /* 0x004fc80000010000 */
[----:B-1----:R-:W-:-:S05]  /*05d0*/  FADD.FTZ R24, R13, R12 ;  /* 0x0000000c0d187221 */ /* 0x002fca0000010000 */
[----:B------:R-:W0:Y:S02]  /*05e0*/  SHFL.BFLY PT, R13, R24, 0x1, 0x1e1f ;  /* 0x0c3e1f00180d7f89 */ /* 0x000e2400000e0000 */
        /* <DEDUP_REMOVED lines=12> */
[----:B------:R-:W-:Y:S01]  /*06b0*/  FSETP.NE.FTZ.AND P3, PT, |R9|, +INF , PT ;  /* 0x7f8000000900780b */ /* 0x000fe20003f75200 */
[----:B------:R-:W-:Y:S01]  /*06c0*/  IMAD.MOV.U32 R4, RZ, RZ, RZ ;  /* 0x000000ffff047224 */ /* 0x000fe200078e00ff */
[----:B------:R-:W-:-:S02]  /*06d0*/  FSETP.NE.FTZ.AND P4, PT, |R22|, +INF , PT ;  /* 0x7f8000001600780b */ /* 0x000fc40003f95200 */
[----:B------:R-:W-:Y:S02]  /*06e0*/  FSEL R5, R8, RZ, P5 ;  /* 0x000000ff08057208 */ /* 0x000fe40002800000 */
[----:B------:R-:W-:Y:S02]  /*06f0*/  FSETP.NE.FTZ.AND P5, PT, |R10|, +INF , PT ;  /* 0x7f8000000a00780b */ /* 0x000fe40003fb5200 */
[----:B------:R-:W-:Y:S01]  /*0700*/  FSEL R6, R13, RZ, P6 ;  /* 0x000000ff0d067208 */ /* 0x000fe20003000000 */
[----:B----4-:R-:W-:Y:S01]  /*0710*/  @P0 FADD.FTZ R13, R5, R16 ;  /* 0x00000010050d0221 */ /* 0x010fe20000010000 */
[----:B------:R-:W-:Y:S02]  /*0720*/  FSETP.NE.FTZ.AND P6, PT, |R24|, +INF , PT ;  /* 0x7f8000001800780b */ /* 0x000fe40003fd5200 */
[----:B------:R-:W-:Y:S01]  /*0730*/  FSEL R7, R9, RZ, P3 ;  /* 0x000000ff09077208 */ /* 0x000fe20001800000 */
[----:B-----5:R-:W-:Y:S01]  /*0740*/  @P0 FADD.FTZ R16, R6, R17 ;  /* 0x0000001106100221 */ /* 0x020fe20000010000 */
[----:B------:R-:W-:Y:S01]  /*0750*/  FSEL R8, R22, RZ, P4 ;  /* 0x000000ff16087208 */ /* 0x000fe20002000000 */
[----:B------:R-:W-:Y:S01]  /*0760*/  @!P0 IMAD.MOV.U32 R16, RZ, RZ, R6 ;  /* 0x000000ffff108224 */ /* 0x000fe200078e0006 */
        /* <DEDUP_REMOVED lines=12> */
[----:B------:R-:W-:Y:S01]  /*0830*/  @!P0 MOV R13, R5 ;  /* 0x00000005000d8202 */ /* 0x000fe20000000f00 */
[----:B------:R-:W-:Y:S01]  /*0840*/  @P0 FADD.FTZ R21, R11, R14 ;  /* 0x0000000e0b150221 */ /* 0x000fe20000010000 */
[----:B------:R-:W-:-:S02]  /*0850*/  @!P0 IMAD.MOV.U32 R19, RZ, RZ, R9 ;  /* 0x000000ffff138224 */ /* 0x000fc400078e0009 */
[----:B------:R-:W-:Y:S01]  /*0860*/  @P0 FADD.FTZ R22, R12, R23 ;  /* 0x000000170c160221 */ /* 0x000fe20000010000 */
[----:B------:R-:W-:Y:S01]  /*0870*/  @!P0 MOV R20, R10 ;  /* 0x0000000a00148202 */ /* 0x000fe20000000f00 */
[----:B------:R-:W-:Y:S02]  /*0880*/  @!P0 IMAD.MOV.U32 R21, RZ, RZ, R11 ;  /* 0x000000ffff158224 */ /* 0x000fe400078e000b */
[----:B------:R-:W-:Y:S01]  /*0890*/  @!P0 IMAD.MOV.U32 R22, RZ, RZ, R12 ;  /* 0x000000ffff168224 */ /* 0x000fe200078e000c */
[----:B------:R-:W-:Y:S06]  /*08a0*/  @!P2 BRA `(.L_x_2072) ;  /* 0x0000000400b8a947 */ /* 0x000fec0003800000 */
[----:B------:R-:W-:Y:S01]  /*08b0*/  IMAD R23, R0, R15, RZ ;  /* 0x0000000f00177224 */ /* 0x000fe200078e02ff */
[----:B------:R-:W-:Y:S01]  /*08c0*/  MOV R25, R0 ;  /* 0x0000000000197202 */ /* 0x000fe20000000f00 */
[----:B------:R-:W-:Y:S01]  /*08d0*/  IMAD.MOV R24, RZ, RZ, -R15 ;  /* 0x000000ffff187224 */ /* 0x000fe200078e0a0f */
[----:B------:R-:W0:Y:S01]  /*08e0*/  LDCU.U8 UR8, c[0x0][0x3bc] ;  /* 0x00007780ff0877ac */ /* 0x000e220008000000 */
[----:B------:R-:W-:Y:S01]  /*08f0*/  IMAD.MOV.U32 R4, RZ, RZ, RZ ;  /* 0x000000ffff047224 */ /* 0x000fe200078e00ff */
[----:B------:R-:W1:Y:S01]  /*0900*/  LDCU UR11, c[0x0][0x398] ;  /* 0x00007300ff0b77ac */ /* 0x000e620008000800 */
[----:B------:R-:W2:Y:S01]  /*0910*/  LDCU UR9, c[0x0][0x3b4] ;  /* 0x00007680ff0977ac */ /* 0x000ea20008000800 */
[----:B------:R-:W3:Y:S01]  /*0920*/  LDCU UR10, c[0x0][0x3b8] ;  /* 0x00007700ff0a77ac */ /* 0x000ee20008000800 */
[----:B------:R-:W-:-:S05]  /*0930*/  UMOV UR4, URZ ;  /* 0x000000ff00047c82 */ /* 0x000fca0008000000 */
.L_x_2077:
        /* <DEDUP_REMOVED lines=59> */
.L_x_2074:
[----:B0123--:R-:W-:Y:S05]  /*0cf0*/  BSYNC.RECONVERGENT B0 ;  /* 0x0000000000007941 */ /* 0x00ffea0003800200 */
.L_x_2073:
        /* <DEDUP_REMOVED lines=36> */
[----:B------:R-:W-:-:S07]  /*0f40*/  @P5 MOV R22, 0xc61c4000 ;  /* 0xc61c400000165802 */ /* 0x000fce0000000f00 */
.L_x_2076:
[----:B------:R-:W-:Y:S05]  /*0f50*/  BSYNC.RECONVERGENT B0 ;  /* 0x0000000000007941 */ /* 0x000fea0003800200 */
.L_x_2075:
[----:B----4-:R-:W-:Y:S02]  /*0f60*/  VIADD R25, R25, UR11 ;  /* 0x0000000b19197c36 */ /* 0x010fe40008000000 */
[----:B------:R-:W-:Y:S01]  /*0f70*/  VIADD R23, R23, 0x1 ;  /* 0x0000000117177836 */ /* 0x000fe20000000000 */
[----:B------:R-:W-:Y:S06]  /*0f80*/  @P0 BRA `(.L_x_2077) ;  /* 0xfffffff8006c0947 */ /* 0x000fec000383ffff */
.L_x_2072:
        /* <DEDUP_REMOVED lines=22> */
.L_x_2079:
        /* <DEDUP_REMOVED lines=55> */
.L_x_2078:
        /* <DEDUP_REMOVED lines=34> */
.L_x_2080:
        /* <DEDUP_REMOVED lines=22> */
.L_x_2081:
[----:B------:R-:W-:Y:S05]  /*17e0*/  @!P1 EXIT ;  /* 0x000000000000994d */ /* 0x000fea0003800000 */
[----:B01----:R-:W0:Y:S01]  /*17f0*/  LDC.64 R6, c[0x0][0x390] ;  /* 0x0000e400ff067b82 */ /* 0x003e220000000a00 */
[----:B------:R1:W2:Y:S01]  /*1800*/  MUFU.RCP R11, R4 ;  /* 0x00000004000b7308 */ /* 0x0002a20000001000 */
[----:B------:R-:W-:Y:S01]  /*1810*/  IMAD.IADD R5, R0, 0x1, R5 ;  /* 0x0000000100057824 */ /* 0x000fe200078e0205 */
[----:B------:R-:W-:-:S07]  /*1820*/  IADD3 R15, PT, PT, -R15, RZ, RZ ;  /* 0x000000ff0f0f7210 */ /* 0x000fce0007ffe1ff */
.L_x_2082:
        /* <DEDUP_REMOVED lines=9> */
.L_x_2083:
        /* <DEDUP_REMOVED lines=12> */
.L_x_3898:


//--------------------- .text._ZN4vllm3moe10topkGatingILi8ELi8ELi4ELi16ELi32Ej13__nv_bfloat16LNS0_11ScoringFuncE0EEEvPKT5_PKbPfiPT4_PiiiibPKf --------------------------
	.section	.text._ZN4vllm3moe10topkGatingILi8ELi8ELi4ELi16ELi32Ej13__nv_bfloat16LNS0_11ScoringFuncE0EEEvPKT5_PKbPfiPT4_PiiiibPKf,"ax",@progbits
	.align	128
        .global         _ZN4vllm3moe10topkGatingILi8ELi8ELi4ELi16ELi32Ej13__nv_bfloat16LNS0_11ScoringFuncE0EEEvPKT5_PKbPfiPT4_PiiiibPKf
        .type           _ZN4vllm3moe10topkGatingILi8ELi8ELi4ELi16ELi32Ej13__nv_bfloat16LNS0_11ScoringFuncE0EEEvPKT5_PKbPfiPT4_PiiiibPKf,@function
        .size           _ZN4vllm3moe10topkGatingILi8ELi8ELi4ELi16ELi32Ej13__nv_bfloat16LNS0_11ScoringFuncE0EEEvPKT5_PKbPfiPT4_PiiiibPKf,(.L_x_3899 - _ZN4vllm3moe10topkGatingILi8ELi8ELi4ELi16ELi32Ej13__nv_bfloat16LNS0_11ScoringFuncE0EEEvPKT5_PKbPfiPT4_PiiiibPKf)
        .other          _ZN4vllm3moe10topkGatingILi8ELi8ELi4ELi16ELi32Ej13__nv_bfloat16LNS0_11ScoringFuncE0EEEvPKT5_PKbPfiPT4_PiiiibPKf,@"STO_CUDA_ENTRY STV_DEFAULT"
_ZN4vllm3moe10topkGatingILi8ELi8ELi4ELi16ELi32Ej13__nv_bfloat16LNS0_11ScoringFuncE0EEEvPKT5_PKbPfiPT4_PiiiibPKf:
.text._ZN4vllm3moe10topkGatingILi8ELi8ELi4ELi16ELi32Ej13__nv_bfloat16LNS0_11ScoringFuncE0EEEvPKT5_PKbPfiPT4_PiiiibPKf:
        /* <DEDUP_REMOVED lines=21> */
[C---:B------:R-:W-:Y:S01]  /*0150*/  @P0 IADD3 R24, P2, PT, R3.reuse, UR4, RZ ;  /* 0x0000000403180c10 */ /* 0x040fe2000ff5e0ff */
[----:B------:R-:W0:Y:S01]  /*0160*/  LDCU UR4, c[0x0][0x3b0] ;  /* 0x00007600ff0477ac */ /* 0x000e220008000800 */
[----:B------:R-:W1:Y:S02]  /*0170*/  @P1 LDC.64 R8, c[0x0][0x3c0] ;  /* 0x0000f000ff081b82 */ /* 0x000e640000000a00 */
[----:B------:R-:W-:-:S05]  /*0180*/  @P0 LEA.HI.X.SX32 R25, R3, UR5, 0x1, P2 ;  /* 0x0000000503190c11 */ /* 0x000fca00090f0eff */
[----:B------:R2:W3:Y:S04]  /*0190*/  @P0 LDG.E.U8 R2, desc[UR6][R24.64] ;  /* 0x0000000618020981 */ /* 0x0004e8000c1e1100 */
[----:B-1----:R-:W5:Y:S04]  /*01a0*/  @P1 LDG.E R15, desc[UR6][R8.64+0xc] ;  /* 0x00000c06080f1981 */ /* 0x002f68000c1e1900 */
[----:B------:R-:W5:Y:S04]  /*01b0*/  @P1 LDG.E R11, desc[UR6][R8.64] ;  /* 0x00000006080b1981 */ /* 0x000f68000c1e1900 */
[----:B------:R-:W5:Y:S04]  /*01c0*/  @P1 LDG.E R12, desc[UR6][R8.64+0x4] ;  /* 0x00000406080c1981 */ /* 0x000f68000c1e1900 */
[----:B------:R-:W5:Y:S04]  /*01d0*/  @P1 LDG.E R13, desc[UR6][R8.64+0x8] ;  /* 0x00000806080d1981 */ /* 0x000f68000c1e1900 */
[----:B------:R-:W5:Y:S04]  /*01e0*/  @P1 LDG.E R22, desc[UR6][R8.64+0x10] ;  /* 0x0000100608161981 */ /* 0x000f68000c1e1900 */
[----:B------:R-:W5:Y:S04]  /*01f0*/  @P1 LDG.E R21, desc[UR6][R8.64+0x14] ;  /* 0x0000140608151981 */ /* 0x000f68000c1e1900 */
[----:B------:R-:W5:Y:S04]  /*0200*/  @P1 LDG.E R20, desc[UR6][R8.64+0x18] ;  /* 0x0000180608141981 */ /* 0x000f68000c1e1900 */
[----:B------:R1:W5:Y:S01]  /*0210*/  @P1 LDG.E R19, desc[UR6][R8.64+0x1c] ;  /* 0x00001c0608131981 */ /* 0x000362000c1e1900 */
[----:B------:R-:W-:Y:S01]  /*0220*/  IMAD.MOV.U32 R33, RZ, RZ, RZ ;  /* 0x000000ffff217224 */ /* 0x000fe200078e00ff */
[C---:B----4-:R-:W-:Y:S01]  /*0230*/  PRMT R10, R4.reuse, 0x7632, R10 ;  /* 0x00007632040a7816 */ /* 0x050fe2000000000a */
[----:B------:R-:W-:Y:S01]  /*0240*/  IMAD.U32 R18, R4, 0x10000, RZ ;  /* 0x0001000004127824 */ /* 0x000fe200078e00ff */
[C---:B------:R-:W-:Y:S01]  /*0250*/  PRMT R14, R5.reuse, 0x7632, R14 ;  /* 0x00007632050e7816 */ /* 0x040fe2000000000e */
[----:B------:R-:W-:-:S02]  /*0260*/  IMAD.U32 R5, R5, 0x10000, RZ ;  /* 0x0001000005057824 */ /* 0x000fc400078e00ff */
[----:B--2---:R-:W-:Y:S01]  /*0270*/  IMAD.U32 R24, R10, 0x10000, RZ ;  /* 0x000100000a187824 */ /* 0x004fe200078e00ff */
[C---:B------:R-:W-:Y:S01]  /*0280*/  PRMT R10, R6.reuse, 0x7632, R10 ;  /* 0x00007632060a7816 */ /* 0x040fe2000000000a */
[----:B------:R-:W-:Y:S02]  /*0290*/  IMAD.U32 R6, R6, 0x10000, RZ ;  /* 0x0001000006067824 */ /* 0x000fe400078e00ff */
[----:B------:R-:W-:Y:S01]  /*02a0*/  IMAD.U32 R14, R14, 0x10000, RZ ;  /* 0x000100000e0e7824 */ /* 0x000fe200078e00ff */
[----:B------:R-:W-:Y:S01]  /*02b0*/  FMNMX3.FTZ R23, R18, R24, R5, !PT ;  /* 0x0000001812177276 */ /* 0x000fe20007810005 */
[----:B-1----:R-:W-:Y:S01]  /*02c0*/  IMAD.U32 R8, R10, 0x10000, RZ ;  /* 0x000100000a087824 */ /* 0x002fe200078e00ff */
[C---:B------:R-:W-:Y:S01]  /*02d0*/  PRMT R4, R7.reuse, 0x7632, R4 ;  /* 0x0000763207047816 */ /* 0x040fe20000000004 */
[----:B------:R-:W-:Y:S01]  /*02e0*/  IMAD.U32 R7, R7, 0x10000, RZ ;  /* 0x0001000007077824 */ /* 0x000fe200078e00ff */
[----:B------:R-:W-:-:S03]  /*02f0*/  FMNMX3.FTZ R23, R23, R14, R6, !PT ;  /* 0x0000000e17177276 */ /* 0x000fc60007810006 */
[----:B------:R-:W-:Y:S01]  /*0300*/  IMAD.U32 R4, R4, 0x10000, RZ ;  /* 0x0001000004047824 */ /* 0x000fe200078e00ff */
[----:B------:R-:W-:-:S04]  /*0310*/  FMNMX3.FTZ R23, R23, R8, R7, !PT ;  /* 0x0000000817177276 */ /* 0x000fc80007810007 */
[----:B------:R-:W-:-:S05]  /*0320*/  FMNMX.FTZ R23, R4, R23, !PT ;  /* 0x0000001704177209 */ /* 0x000fca0007810000 */
[--C-:B------:R-:W-:Y:S01]  /*0330*/  FADD.FTZ R18, R18, -R23.reuse ;  /* 0x8000001712127221 */ /* 0x100fe20000010000 */
[----:B------:R-:W-:-:S03]  /*0340*/  FADD.FTZ R24, R24, -R23 ;  /* 0x8000001718187221 */ /* 0x000fc60000010000 */
[----:B------:R-:W-:Y:S01]  /*0350*/  FMUL.FTZ R9, R18, 1.4426950216293334961 ;  /* 0x3fb8aa3b12097820 */ /* 0x000fe20000410000 */
[--C-:B------:R-:W-:Y:S01]  /*0360*/  FADD.FTZ R14, R14, -R23.reuse ;  /* 0x800000170e0e7221 */ /* 0x100fe20000010000 */
[--C-:B------:R-:W-:Y:S01]  /*0370*/  FADD.FTZ R10, R5, -R23.reuse ;  /* 0x80000017050a7221 */ /* 0x100fe20000010000 */
[----:B------:R-:W-:Y:S02]  /*0380*/  FMUL.FTZ R24, R24, 1.4426950216293334961 ;  /* 0x3fb8aa3b18187820 */ /* 0x000fe40000410000 */
[----:B------:R-:W-:Y:S01]  /*0390*/  FMUL.FTZ R18, R14, 1.4426950216293334961 ;  /* 0x3fb8aa3b0e127820 */ /* 0x000fe20000410000 */
[----:B------:R-:W1:Y:S01]  /*03a0*/  MUFU.EX2 R9, R9 ;  /* 0x0000000900097308 */ /* 0x000e620000000800 */
[----:B------:R-:W-:Y:S01]  /*03b0*/  FMUL.FTZ R10, R10, 1.4426950216293334961 ;  /* 0x3fb8aa3b0a0a7820 */ /* 0x000fe20000410000 */
[----:B------:R-:W-:-:S04]  /*03c0*/  FADD.FTZ R14, R6, -R23 ;  /* 0x80000017060e7221 */ /* 0x000fc80000010000 */
[----:B------:R-:W-:Y:S02]  /*03d0*/  FMUL.FTZ R25, R14, 1.4426950216293334961 ;  /* 0x3fb8aa3b0e197820 */ /* 0x000fe40000410000 */
[----:B------:R2:W4:Y:S01]  /*03e0*/  MUFU.EX2 R5, R24 ;  /* 0x0000001800057308 */ /* 0x0005220000000800 */
[----:B------:R-:W-:-:S04]  /*03f0*/  FADD.FTZ R14, R8, -R23 ;  /* 0x80000017080e7221 */ /* 0x000fc80000010000 */
[----:B------:R-:W-:-:S03]  /*0400*/  FMUL.FTZ R26, R14, 1.4426950216293334961 ;  /* 0x3fb8aa3b0e1a7820 */ /* 0x000fc60000410000 */
[----:B------:R-:W0:Y:S01]  /*0410*/  MUFU.EX2 R10, R10 ;  /* 0x0000000a000a7308 */ /* 0x000e220000000800 */
[--C-:B------:R-:W-:Y:S01]  /*0420*/  FADD.FTZ R14, R7, -R23.reuse ;  /* 0x80000017070e7221 */ /* 0x100fe20000010000 */
[----:B------:R-:W-:-:S06]  /*0430*/  FADD.FTZ R28, R4, -R23 ;  /* 0x80000017041c7221 */ /* 0x000fcc0000010000 */
[----:B------:R-:W3:Y:S01]  /*0440*/  MUFU.EX2 R6, R18 ;  /* 0x0000001200067308 */ /* 0x000ee20000000800 */
[----:B--2---:R-:W-:Y:S01]  /*0450*/  FMUL.FTZ R24, R14, 1.4426950216293334961 ;  /* 0x3fb8aa3b0e187820 */ /* 0x004fe20000410000 */
[----:B-1----:R-:W-:-:S06]  /*0460*/  FADD.FTZ R14, RZ, R9 ;  /* 0x00000009ff0e7221 */ /* 0x002fcc0000010000 */
[----:B------:R-:W1:Y:S01]  /*0470*/  MUFU.EX2 R8, R25 ;  /* 0x0000001900087308 */ /* 0x000e620000000800 */
[----:B----4-:R-:W-:Y:S01]  /*0480*/  FADD.FTZ R23, R14, R5 ;  /* 0x000000050e177221 */ /* 0x010fe20000010000 */
[----:B------:R-:W-:-:S06]  /*0490*/  FMUL.FTZ R28, R28, 1.4426950216293334961 ;  /* 0x3fb8aa3b1c1c7820 */ /* 0x000fcc0000410000 */
[----:B------:R-:W2:Y:S01]  /*04a0*/  MUFU.EX2 R7, R26 ;  /* 0x0000001a00077308 */ /* 0x000ea20000000800 */
[----:B0-----:R-:W-:-:S07]  /*04b0*/  FADD.FTZ R23, R23, R10 ;  /* 0x0000000a17177221 */ /* 0x001fce0000010000 */
[----:B------:R-:W0:Y:S01]  /*04c0*/  MUFU.EX2 R4, R24 ;  /* 0x0000001800047308 */ /* 0x000e220000000800 */
[----:B---3--:R-:W-:-:S07]  /*04d0*/  FADD.FTZ R23, R23, R6 ;  /* 0x0000000617177221 */ /* 0x008fce0000010000 */
[----:B------:R-:W3:Y:S01]  /*04e0*/  MUFU.EX2 R28, R28 ;  /* 0x0000001c001c7308 */ /* 0x000ee20000000800 */
[----:B-1----:R-:W-:-:S04]  /*04f0*/  FADD.FTZ R14, R23, R8 ;  /* 0x00000008170e7221 */ /* 0x002fc80000010000 */
[----:B--2---:R-:W-:-:S04]  /*0500*/  FADD.FTZ R23, R14, R7 ;  /* 0x000000070e177221 */ /* 0x004fc80000010000 */
[----:B0-----:R-:W-:-:S04]  /*0510*/  FADD.FTZ R23, R23, R4 ;  /* 0x0000000417177221 */ /* 0x001fc80000010000 */
[----:B---3--:R-:W-:-:S06]  /*0520*/  FADD.FTZ R23, R23, R28 ;  /* 0x0000001c17177221 */ /* 0x008fcc0000010000 */
[----:B------:R-:W0:Y:S01]  /*0530*/  MUFU.RCP R23, R23 ;  /* 0x0000001700177308 */ /* 0x000e220000001000 */
[----:B------:R-:W-:Y:S01]  /*0540*/  ISETP.EQ.OR P0, PT, R2, RZ, !P0 ;  /* 0x000000ff0200720c */ /* 0x000fe20004702670 */
        /* <DEDUP_REMOVED lines=23> */
[----:B------:R-:W-:Y:S02]  /*06c0*/  FSEL R8, R9, RZ, P6 ;  /* 0x000000ff09087208 */ /* 0x000fe40003000000 */
[----:B------:R-:W-:-:S02]  /*06d0*/  FSEL R9, R14, RZ, P3 ;  /* 0x000000ff0e097208 */ /* 0x000fc40001800000 */
        /* <DEDUP_REMOVED lines=8> */
[----:B------:R-:W-:Y:S01]  /*0760*/  @P1 FADD.FTZ R26, R10, R19 ;  /* 0x000000130a1a1221 */ /* 0x000fe20000010000 */
[----:B------:R-:W-:Y:S02]  /*0770*/  @!P1 IMAD.MOV.U32 R11, RZ, RZ, R2 ;  /* 0x000000ffff0b9224 */ /* 0x000fe400078e0002 */
        /* <DEDUP_REMOVED lines=23> */
.L_x_2088:
        /* <DEDUP_REMOVED lines=42> */
.L_x_2086:
        /* <DEDUP_REMOVED lines=78> */
.L_x_2087:
        /* <DEDUP_REMOVED lines=8> */
.L_x_2085:
        /* <DEDUP_REMOVED lines=52> */
.L_x_2084:
        /* <DEDUP_REMOVED lines=21> */
.L_x_2090:
        /* <DEDUP_REMOVED lines=55> */
.L_x_2089:
        /* <DEDUP_REMOVED lines=34> */
.L_x_2091:
        /* <DEDUP_REMOVED lines=22> */
.L_x_2092:
[----:B------:R-:W-:Y:S05]  /*1c70*/  @!P1 EXIT ;  /* 0x000000000000994d */ /* 0x000fea0003800000 */
[----:B01----:R-:W0:Y:S01]  /*1c80*/  LDC.64 R6, c[0x0][0x390] ;  /* 0x0000e400ff067b82 */ /* 0x003e220000000a00 */
[----:B------:R-:W1:Y:S01]  /*1c90*/  MUFU.RCP R33, R33 ;  /* 0x0000002100217308 */ /* 0x000e620000001000 */
[----:B------:R-:W-:Y:S02]  /*1ca0*/  IMAD.IADD R5, R0, 0x1, R5 ;  /* 0x0000000100057824 */ /* 0x000fe400078e0205 */
[----:B------:R-:W-:-:S07]  /*1cb0*/  IMAD.MOV R18, RZ, RZ, -R18 ;  /* 0x000000ffff127224 */ /* 0x000fce00078e0a12 */
.L_x_2093:
        /* <DEDUP_REMOVED lines=9> */
.L_x_2094:
        /* <DEDUP_REMOVED lines=11> */
.L_x_3899:


//--------------------- .text._ZN4vllm3moe10topkGatingILi4ELi4ELi4ELi8ELi32Ej13__nv_bfloat16LNS0_11ScoringFuncE0EEEvPKT5_PKbPfiPT4_PiiiibPKf --------------------------
	.section	.text._ZN4vllm3moe10topkGatingILi4ELi4ELi4ELi8ELi32Ej13__nv_bfloat16LNS0_11ScoringFuncE0EEEvPKT5_PKbPfiPT4_PiiiibPKf,"ax",@progbits
	.align	128
        .global         _ZN4vllm3moe10topkGatingILi4ELi4ELi4ELi8ELi32Ej13__nv_bfloat16LNS0_11ScoringFuncE0EEEvPKT5_PKbPfiPT4_PiiiibPKf
        .type           _ZN4vllm3moe10topkGatingILi4ELi4ELi4ELi8ELi32Ej13__nv_bfloat16LNS0_11ScoringFuncE0EEEvPKT5_PKbPfiPT4_PiiiibPKf,@function
        .size           _ZN4vllm3moe10topkGatingILi4ELi4ELi4ELi8ELi32Ej13__nv_bfloat16LNS0_11ScoringFuncE0EEEvPKT5_PKbPfiPT4_PiiiibPKf,(.L_x_3900 - _ZN4vllm3moe10topkGatingILi4ELi4ELi4ELi8ELi32Ej13__nv_bfloat16LNS0_11ScoringFuncE0EEEvPKT5_PKbPfiPT4_PiiiibPKf)
        .other          _ZN4vllm3moe10topkGatingILi4ELi4ELi4ELi8ELi32Ej13__nv_bfloat16LNS0_11ScoringFuncE0EEEvPKT5_PKbPfiPT4_PiiiibPKf,@"STO_CUDA_ENTRY STV_DEFAULT"
_ZN4vllm3moe10topkGatingILi4ELi4ELi4ELi8ELi32Ej13__nv_bfloat16LNS0_11ScoringFuncE0EEEvPKT5_PKbPfiPT4_PiiiibPKf:
.text._ZN4vllm3moe10topkGatingILi4ELi4ELi4ELi8ELi32Ej13__nv_bfloat16LNS0_11ScoringFuncE0EEEvPKT5_PKbPfiPT4_PiiiibPKf:
        /* <DEDUP_REMOVED lines=29> */
[C---:B-----5:R-:W-:Y:S01]  /*01d0*/  PRMT R2, R14.reuse, 0x7632, R2 ;  /* 0x000076320e027816 */ /* 0x060fe20000000002 */
[----:B------:R-:W-:Y:S01]  /*01e0*/  IMAD.U32 R10, R14, 0x10000, RZ ;  /* 0x000100000e0a7824 */ /* 0x000fe200078e00ff */
[C---:B------:R-:W-:Y:S01]  /*01f0*/  PRMT R6, R15.reuse, 0x7632, R6 ;  /* 0x000076320f067816 */ /* 0x040fe20000000006 */
[----:B------:R-:W-:-:S02]  /*0200*/  IMAD.U32 R14, R15, 0x10000, RZ ;  /* 0x000100000f0e7824 */ /* 0x000fc400078e00ff */
[----:B------:R-:W-:Y:S02]  /*0210*/  IMAD.U32 R15, R2, 0x10000, RZ ;  /* 0x00010000020f7824 */ /* 0x000fe400078e00ff */
[----:B------:R-:W-:-:S03]  /*0220*/  IMAD.U32 R6, R6, 0x10000, RZ ;  /* 0x0001000006067824 */ /* 0x000fc600078e00ff */
[----:B-1----:R-:W-:-:S04]  /*0230*/  FMNMX3.FTZ R13, R10, R15, R14, !PT ;  /* 0x0000000f0a0d7276 */ /* 0x002fc8000781000e */
        /* <DEDUP_REMOVED lines=12> */
[----:B0-----:R0:W5:Y:S01]  /*0300*/  MUFU.EX2 R9, R14 ;  /* 0x0000000e00097308 */ /* 0x0011620000000800 */
[----:B-1----:R-:W-:-:S07]  /*0310*/  FADD.FTZ R2, RZ, R10 ;  /* 0x0000000aff027221 */ /* 0x002fce0000010000 */
[----:B------:R-:W1:Y:S01]  /*0320*/  MUFU.EX2 R13, R6 ;  /* 0x00000006000d7308 */ /* 0x000e620000000800 */
[----:B--2---:R-:W-:Y:S01]  /*0330*/  FADD.FTZ R2, R2, R15 ;  /* 0x0000000f02027221 */ /* 0x004fe20000010000 */
[----:B0-----:R-:W-:-:S03]  /*0340*/  IMAD.MOV.U32 R14, RZ, RZ, RZ ;  /* 0x000000ffff0e7224 */ /* 0x001fc600078e00ff */
[----:B-----5:R-:W-:-:S04]  /*0350*/  FADD.FTZ R2, R2, R9 ;  /* 0x0000000902027221 */ /* 0x020fc80000010000 */
[----:B-1----:R-:W-:Y:S01]  /*0360*/  FADD.FTZ R8, R2, R13 ;  /* 0x0000000d02087221 */ /* 0x002fe20000010000 */
[----:B----4-:R-:W-:-:S05]  /*0370*/  IMAD.U32 R2, RZ, RZ, UR4 ;  /* 0x00000004ff027e24 */ /* 0x010fca000f8e00ff */
[----:B------:R-:W0:Y:S02]  /*0380*/  MUFU.RCP R8, R8 ;  /* 0x0000000800087308 */ /* 0x000e240000001000 */
[-C--:B0-----:R-:W-:Y:S01]  /*0390*/  FMUL.FTZ R0, R10, R8.reuse ;  /* 0x000000080a007220 */ /* 0x081fe20000410000 */
[-C--:B------:R-:W-:Y:S01]  /*03a0*/  FMUL.FTZ R15, R15, R8.reuse ;  /* 0x000000080f0f7220 */ /* 0x080fe20000410000 */
[-C--:B------:R-:W-:Y:S01]  /*03b0*/  FMUL.FTZ R9, R9, R8.reuse ;  /* 0x0000000809097220 */ /* 0x080fe20000410000 */
[----:B------:R-:W-:Y:S02]  /*03c0*/  FMUL.FTZ R12, R13, R8 ;  /* 0x000000080d0c7220 */ /* 0x000fe40000410000 */
[C---:B------:R-:W-:Y:S02]  /*03d0*/  FSETP.NE.FTZ.AND P2, PT, |R0|.reuse, +INF , PT ;  /* 0x7f8000000000780b */ /* 0x040fe40003f55200 */
[----:B------:R-:W-:Y:S02]  /*03e0*/  FSETP.NE.FTZ.AND P3, PT, |R15|, +INF , PT ;  /* 0x7f8000000f00780b */ /* 0x000fe40003f75200 */
[----:B------:R-:W-:-:S02]  /*03f0*/  FSEL R0, R0, RZ, P2 ;  /* 0x000000ff00007208 */ /* 0x000fc40001000000 */
[----:B------:R-:W-:Y:S02]  /*0400*/  ISETP.GE.AND P2, PT, R2, 0x1, PT ;  /* 0x000000010200780c */ /* 0x000fe40003f46270 */
[----:B------:R-:W-:Y:S02]  /*0410*/  FSETP.NE.FTZ.AND P4, PT, |R9|, +INF , PT ;  /* 0x7f8000000900780b */ /* 0x000fe40003f95200 */
[----:B------:R-:W-:Y:S02]  /*0420*/  FSETP.NE.FTZ.AND P5, PT, |R12|, +INF , PT ;  /* 0x7f8000000c00780b */ /* 0x000fe40003fb5200 */
[----:B------:R-:W-:Y:S01]  /*0430*/  FSEL R13, R15, RZ, P3 ;  /* 0x000000ff0f0d7208 */ /* 0x000fe20001800000 */
[----:B---3--:R-:W-:Y:S01]  /*0440*/  @P1 FADD.FTZ R15, R0, R3 ;  /* 0x00000003000f1221 */ /* 0x008fe20000010000 */
[----:B------:R-:W-:Y:S01]  /*0450*/  FSEL R10, R9, RZ, P4 ;  /* 0x000000ff090a7208 */ /* 0x000fe20002000000 */
[----:B------:R-:W-:Y:S01]  /*0460*/  @!P1 IMAD.MOV.U32 R15, RZ, RZ, R0 ;  /* 0x000000ffff0f9224 */ /* 0x000fe200078e0000 */
        /* <DEDUP_REMOVED lines=18> */
.L_x_2101:
        /* <DEDUP_REMOVED lines=38> */
.L_x_2097:
        /* <DEDUP_REMOVED lines=34> */
.L_x_2098:
        /* <DEDUP_REMOVED lines=33> */
.L_x_2099:
        /* <DEDUP_REMOVED lines=37> */
.L_x_2100:
[----:B------:R-:W-:-:S13]  /*0e70*/  ISETP.NE.AND P1, PT, R19, R22, PT ;  /* 0x000000161300720c */ /* 0x000fda0003f25270 */
[----:B------:R-:W-:Y:S05]  /*0e80*/  @P1 BRA `(.L_x_2101) ;  /* 0xfffffff400c01947 */ /* 0x000fea000383ffff */
.L_x_2096:
        /* <DEDUP_REMOVED lines=24> */
.L_x_2103:
        /* <DEDUP_REMOVED lines=58> */
.L_x_2102:
        /* <DEDUP_REMOVED lines=36> */
.L_x_2095:
        /* <DEDUP_REMOVED lines=21> */
.L_x_2105:
        /* <DEDUP_REMOVED lines=55> */
.L_x_2104:
        /* <DEDUP_REMOVED lines=34> */
.L_x_2106:
        /* <DEDUP_REMOVED lines=22> */
.L_x_2107:
[----:B------:R-:W-:Y:S05]  /*1e30*/  @!P1 EXIT ;  /* 0x000000000000994d */ /* 0x000fea0003800000 */
[----:B01-3--:R-:W0:Y:S01]  /*1e40*/  LDC.64 R4, c[0x0][0x390] ;  /* 0x0000e400ff047b82 */ /* 0x00be220000000a00 */
[----:B------:R1:W2:Y:S01]  /*1e50*/  MUFU.RCP R9, R14 ;  /* 0x0000000e00097308 */ /* 0x0002a20000001000 */
[----:B------:R-:W-:Y:S02]  /*1e60*/  IMAD.IADD R11, R11, 0x1, R0 ;  /* 0x000000010b0b7824 */ /* 0x000fe400078e0200 */
[----:B------:R-:W-:-:S07]  /*1e70*/  IMAD.MOV R6, RZ, RZ, -R6 ;  /* 0x000000ffff067224 */ /* 0x000fce00078e0a06 */
.L_x_2108:
        /* <DEDUP_REMOVED lines=9> */
.L_x_2109:
        /* <DEDUP_REMOVED lines=15> */
.L_x_3900:


//--------------------- .text._ZN4vllm3moe10topkGatingILi2ELi2ELi4ELi4ELi32Ej13__nv_bfloat16LNS0_11ScoringFuncE0EEEvPKT5_PKbPfiPT4_PiiiibPKf --------------------------
	.section	.text._ZN4vllm3moe10topkGatingILi2ELi2ELi4ELi4ELi32Ej13__nv_bfloat16LNS0_11ScoringFuncE0EEEvPKT5_PKbPfiPT4_PiiiibPKf,"ax",@progbits
	.align	128
        .global         _ZN4vllm3moe10topkGatingILi2ELi2ELi4ELi4ELi32Ej13__nv_bfloat16LNS0_11ScoringFuncE0EEEvPKT5_PKbPfiPT4_PiiiibPKf
        .type           _ZN4vllm3moe10topkGatingILi2ELi2ELi4ELi4ELi32Ej13__nv_bfloat16LNS0_11ScoringFuncE0EEEvPKT5_PKbPfiPT4_PiiiibPKf,@function
        .size           _ZN4vllm3moe10topkGatingILi2ELi2ELi4ELi4ELi32Ej13__nv_bfloat16LNS0_11ScoringFuncE0EEEvPKT5_PKbPfiPT4_PiiiibPKf,(.L_x_3901 - _ZN4vllm3moe10topkGatingILi2ELi2ELi4ELi4ELi32Ej13__nv_bfloat16LNS0_11ScoringFuncE0EEEvPKT5_PKbPfiPT4_PiiiibPKf)
        .other          _ZN4vllm3moe10topkGatingILi2ELi2ELi4ELi4ELi32Ej13__nv_bfloat16LNS0_11ScoringFuncE0EEEvPKT5_PKbPfiPT4_PiiiibPKf,@"STO_CUDA_ENTRY STV_DEFAULT"
_ZN4vllm3moe10topkGatingILi2ELi2ELi4ELi4ELi32Ej13__nv_bfloat16LNS0_11ScoringFuncE0EEEvPKT5_PKbPfiPT4_PiiiibPKf:
.text._ZN4vllm3moe10topkGatingILi2ELi2ELi4ELi4ELi32Ej13__nv_bfloat16LNS0_11ScoringFuncE0EEEvPKT5_PKbPfiPT4_PiiiibPKf:
        /* <DEDUP_REMOVED lines=27> */
[----:B------:R-:W-:Y:S01]  /*01b0*/  IMAD.MOV.U32 R22, RZ, RZ, RZ ;  /* 0x000000ffff167224 */ /* 0x000fe200078e00ff */
        /* <DEDUP_REMOVED lines=8> */
[----:B------:R-:W1:Y:S01]  /*0240*/  MUFU.EX2 R2, R2 ;  /* 0x0000000200027308 */ /* 0x000e620000000800 */
[----:B--2---:R-:W-:-:S07]  /*0250*/  ISETP.EQ.OR P0, PT, R6, RZ, !P0 ;  /* 0x000000ff0600720c */ /* 0x004fce0004702670 */
[----:B------:R-:W0:Y:S01]  /*0260*/  MUFU.EX2 R3, R3 ;  /* 0x0000000300037308 */ /* 0x000e220000000800 */
[----:B-1----:R-:W-:-:S04]  /*0270*/  FADD.FTZ R0, RZ, R2 ;  /* 0x00000002ff007221 */ /* 0x002fc80000010000 */
[----:B0-----:R-:W-:Y:S01]  /*0280*/  FADD.FTZ R4, R0, R3 ;  /* 0x0000000300047221 */ /* 0x001fe20000010000 */
[----:B----4-:R-:W-:-:S05]  /*0290*/  MOV R0, UR4 ;  /* 0x0000000400007c02 */ /* 0x010fca0008000f00 */
        /* <DEDUP_REMOVED lines=18> */
[----:B------:R-:W-:Y:S01]  /*03c0*/  HFMA2 R22, -RZ, RZ, 0, 0 ;  /* 0x00000000ff167431 */ /* 0x000fe200000001ff */
[----:B------:R-:W-:Y:S01]  /*03d0*/  LOP3.LUT R16, R0, 0x7ffffffc, RZ, 0xc0, !PT ;  /* 0x7ffffffc00107812 */ /* 0x000fe200078ec0ff */
[----:B------:R-:W-:Y:S01]  /*03e0*/  IMAD.MOV.U32 R19, RZ, RZ, RZ ;  /* 0x000000ffff137224 */ /* 0x000fe200078e00ff */
[----:B------:R-:W1:Y:S04]  /*03f0*/  LDCU.U8 UR9, c[0x0][0x3bc] ;  /* 0x00007780ff0977ac */ /* 0x000e680008000000 */
[----:B------:R-:W2:Y:S01]  /*0400*/  LDC.64 R2, c[0x0][0x3b0] ;  /* 0x0000ec00ff027b82 */ /* 0x000ea20000000a00 */
[----:B------:R-:W3:Y:S01]  /*0410*/  LDCU UR8, c[0x0][0x3b8] ;  /* 0x00007700ff0877ac */ /* 0x000ee20008000800 */
[----:B------:R-:W4:Y:S02]  /*0420*/  LDCU UR5, c[0x0][0x398] ;  /* 0x00007300ff0577ac */ /* 0x000f240008000800 */
.L_x_2113:
[----:B------:R-:W0:Y:S01]  /*0430*/  LDC.64 R8, c[0x0][0x3a0] ;  /* 0x0000e800ff087b82 */ /* 0x000e220000000a00 */
[----:B--2---:R-:W-:Y:S01]  /*0440*/  IMAD.MOV.U32 R0, RZ, RZ, R2 ;  /* 0x000000ffff007224 */ /* 0x004fe200078e0002 */
[----:B------:R-:W-:Y:S01]  /*0450*/  FSETP.GT.FTZ.AND P2, PT, R17, R14, PT ;  /* 0x0000000e1100720b */ /* 0x000fe20003f54000 */
[C---:B------:R-:W-:Y:S01]  /*0460*/  VIADD R7, R19.reuse, 0x1 ;  /* 0x0000000113077836 */ /* 0x040fe20000000000 */
[----:B------:R-:W-:Y:S01]  /*0470*/  MOV R21, R17 ;  /* 0x0000001100157202 */ /* 0x000fe20000000f00 */
[----:B------:R-:W-:Y:S02]  /*0480*/  VIADD R11, R19, 0x2 ;  /* 0x00000002130b7836 */ /* 0x000fe40000000000 */
[----:B------:R-:W-:Y:S01]  /*0490*/  IMAD.MOV.U32 R18, RZ, RZ, R14 ;  /* 0x000000ffff127224 */ /* 0x000fe200078e000e */
[-C--:B------:R-:W-:Y:S02]  /*04a0*/  ISETP.GE.AND P1, PT, R7, R0.reuse, PT ;  /* 0x000000000700720c */ /* 0x080fe40003f26270 */
[----:B------:R-:W-:-:S11]  /*04b0*/  ISETP.GE.AND P3, PT, R11, R0, PT ;  /* 0x000000000b00720c */ /* 0x000fd60003f66270 */
[----:B------:R-:W-:Y:S05]  /*04c0*/  @P1 BRA `(.L_x_2112) ;  /* 0x0000000000241947 */ /* 0x000fea0003800000 */
        /* <DEDUP_REMOVED lines=9> */
.L_x_2112:
[----:B------:R-:W-:Y:S01]  /*0560*/  FSETP.GT.FTZ.AND P4, PT, R21, R18, PT ;  /* 0x000000121500720b */ /* 0x000fe20003f94000 */
[----:B------:R-:W2:Y:S01]  /*0570*/  LDC.64 R6, c[0x0][0x3a8] ;  /* 0x0000ea00ff067b82 */ /* 0x000ea20000000a00 */
[----:B------:R-:W-:Y:S01]  /*0580*/  SEL R10, RZ, 0x1, !P2 ;  /* 0x00000001ff0a7807 */ /* 0x000fe20005000000 */
[----:B------:R-:W-:Y:S01]  /*0590*/  IMAD R23, R13, R0, R19 ;  /* 0x000000000d177224 */ /* 0x000fe200078e0213 */
[----:B------:R-:W-:Y:S01]  /*05a0*/  SEL R20, RZ, 0x1, !P4 ;  /* 0x00000001ff147807 */ /* 0x000fe20006000000 */
[----:B----4-:R-:W-:Y:S01]  /*05b0*/  IMAD R27, R19, UR5, R13 ;  /* 0x00000005131b7c24 */ /* 0x010fe2000f8e020d */
[----:B---3--:R-:W-:Y:S01]  /*05c0*/  ISETP.GE.AND P1, PT, R10, UR8, PT ;  /* 0x000000080a007c0c */ /* 0x008fe2000bf26270 */
[----:B0-----:R-:W-:Y:S01]  /*05d0*/  IMAD.WIDE R8, R23, 0x4, R8 ;  /* 0x0000000417087825 */ /* 0x001fe200078e0208 */
[----:B------:R-:W-:Y:S01]  /*05e0*/  @!P3 SHF.L.U32 R11, R20, 0x2, RZ ;  /* 0x00000002140bb819 */ /* 0x000fe200000006ff */
[----:B-1----:R-:W-:Y:S01]  /*05f0*/  UPRMT UR4, UR9, 0x8880, URZ ;  /* 0x0000888009047896 */ /* 0x002fe200080000ff */
[C---:B------:R-:W-:Y:S01]  /*0600*/  ISETP.GE.AND P1, PT, R10.reuse, R3, !P1 ;  /* 0x000000030a00720c */ /* 0x040fe20004f26270 */
[----:B------:R-:W-:Y:S01]  /*0610*/  IMAD.IADD R10, R10, 0x1, -R3 ;  /* 0x000000010a0a7824 */ /* 0x000fe200078e0a03 */
[----:B------:R-:W-:-:S02]  /*0620*/  ISETP.EQ.AND P5, PT, R11, RZ, !P3 ;  /* 0x000000ff0b00720c */ /* 0x000fc40005fa2270 */
[----:B------:R-:W-:Y:S02]  /*0630*/  ISETP.EQ.AND P6, PT, R11, 0x4, !P3 ;  /* 0x000000040b00780c */ /* 0x000fe40005fc2270 */
[----:B------:R-:W-:Y:S01]  /*0640*/  SEL R24, R10, 0x2, P1 ;  /* 0x000000020a187807 */ /* 0x000fe20000800000 */
[----:B------:R-:W-:Y:S01]  /*0650*/  IMAD.WIDE R10, R23, 0x4, R4 ;  /* 0x00000004170a7825 */ /* 0x000fe200078e0204 */
[CC--:B------:R-:W-:Y:S02]  /*0660*/  FSEL R25, R15.reuse, R12.reuse, P2 ;  /* 0x0000000c0f197208 */ /* 0x0c0fe40001000000 */
[----:B------:R-:W-:Y:S02]  /*0670*/  SEL R24, R24, 0x2, P0 ;  /* 0x0000000218187807 */ /* 0x000fe40000000000 */
[----:B------:R-:W-:Y:S01]  /*0680*/  FSEL R29, R15, R12, P4 ;  /* 0x0000000c0f1d7208 */ /* 0x000fe20002000000 */
[----:B------:R-:W-:Y:S01]  /*0690*/  STG.E desc[UR6][R10.64], R25 ;  /* 0x000000190a007986 */ /* 0x000fe2000c101906 */
[C---:B------:R-:W-:Y:S01]  /*06a0*/  ISETP.GE.AND P2, PT, R20.reuse, UR8, PT ;  /* 0x0000000814007c0c */ /* 0x040fe2000bf46270 */
[----:B------:R-:W-:Y:S01]  /*06b0*/  @P5 IMAD.MOV.U32 R14, RZ, RZ, -0x39e3c000 ;  /* 0xc61c4000ff0e5424 */ /* 0x000fe200078e00ff */
[----:B------:R-:W-:Y:S01]  /*06c0*/  ISETP.GE.AND P1, PT, R20, R3, PT ;  /* 0x000000031400720c */ /* 0x000fe20003f26270 */
[----:B------:R-:W-:Y:S01]  /*06d0*/  @P6 IMAD.MOV.U32 R17, RZ, RZ, -0x39e3c000 ;  /* 0xc61c4000ff116424 */ /* 0x000fe200078e00ff */
[----:B------:R0:W-:Y:S01]  /*06e0*/  STG.E desc[UR6][R8.64], R24 ;  /* 0x0000001808007986 */ /* 0x0001e2000c101906 */
[----:B------:R-:W-:-:S02]  /*06f0*/  @!P3 IMAD.MOV.U32 R18, RZ, RZ, R14 ;  /* 0x000000ffff12b224 */ /* 0x000fc400078e000e */
[----:B------:R-:W-:Y:S01]  /*0700*/  FADD.FTZ R26, R25, R22 ;  /* 0x00000016191a7221 */ /* 0x000fe20000010000 */
[----:B--2---:R-:W-:Y:S01]  /*0710*/  IMAD.WIDE R6, R23, 0x4, R6 ;  /* 0x0000000417067825 */ /* 0x004fe200078e0206 */
[----:B------:R-:W-:-:S03]  /*0720*/  @!P3 MOV R21, R17 ;  /* 0x000000110015b202 */ /* 0x000fc60000000f00 */
[----:B------:R-:W-:Y:S01]  /*0730*/  FADD.FTZ R23, R29, R26 ;  /* 0x0000001a1d177221 */ /* 0x000fe20000010000 */
[----:B------:R-:W-:Y:S01]  /*0740*/  FSETP.GT.FTZ.AND P3, PT, R21, R18, PT ;  /* 0x000000121500720b */ /* 0x000fe20003f74000 */
[----:B------:R1:W-:Y:S01]  /*0750*/  STG.E desc[UR6][R6.64], R27 ;  /* 0x0000001b06007986 */ /* 0x0003e2000c101906 */
[--C-:B0-----:R-:W-:Y:S02]  /*0760*/  IMAD.IADD R24, R20, 0x1, -R3.reuse ;  /* 0x0000000114187824 */ /* 0x101fe400078e0a03 */
[----:B------:R-:W-:Y:S01]  /*0770*/  SEL R20, RZ, 0x1, !P3 ;  /* 0x00000001ff147807 */ /* 0x000fe20005800000 */
[----:B------:R0:W-:Y:S02]  /*0780*/  STG.E desc[UR6][R10.64+0x4], R29 ;  /* 0x0000041d0a007986 */ /* 0x0001e4000c101906 */
[----:B------:R-:W-:Y:S02]  /*0790*/  SEL R24, R24, 0x2, !P2 ;  /* 0x0000000218187807 */ /* 0x000fe40005000000 */
[C---:B------:R-:W-:Y:S01]  /*07a0*/  IMAD.IADD R26, R20.reuse, 0x1, -R3 ;  /* 0x00000001141a7824 */ /* 0x040fe200078e0a03 */
[----:B------:R-:W-:-:S02]  /*07b0*/  ISETP.GE.AND P2, PT, R20, UR8, PT ;  /* 0x0000000814007c0c */ /* 0x000fc4000bf46270 */
[----:B------:R-:W-:Y:S01]  /*07c0*/  SEL R24, R24, 0x2, P1 ;  /* 0x0000000218187807 */ /* 0x000fe20000800000 */
[----:B-1----:R-:W-:Y:S01]  /*07d0*/  VIADD R27, R27, UR5 ;  /* 0x000000051b1b7c36 */ /* 0x002fe20008000000 */
[----:B------:R-:W-:Y:S02]  /*07e0*/  ISETP.GE.AND P1, PT, R20, R3, PT ;  /* 0x000000031400720c */ /* 0x000fe40003f26270 */
[----:B------:R-:W-:Y:S01]  /*07f0*/  SEL R26, R26, 0x2, !P2 ;  /* 0x000000021a1a7807 */ /* 0x000fe20005000000 */
[C---:B0-----:R-:W-:Y:S01]  /*0800*/  VIADD R29, R19.reuse, 0x3 ;  /* 0x00000003131d7836 */ /* 0x041fe20000000000 */
[----:B------:R-:W-:Y:S01]  /*0810*/  SEL R25, R24, 0x2, P0 ;  /* 0x0000000218197807 */ /* 0x000fe20000000000 */
[----:B------:R-:W-:Y:S01]  /*0820*/  VIADD R19, R19, 0x4 ;  /* 0x0000000413137836 */ /* 0x000fe20000000000 */
[----:B------:R-:W-:Y:S02]  /*0830*/  SEL R26, R26, 0x2, P1 ;  /* 0x000000021a1a7807 */ /* 0x000fe40000800000 */
[----:B------:R-:W-:Y:S01]  /*0840*/  ISETP.GE.AND P1, PT, R29, R0, PT ;  /* 0x000000001d00720c */ /* 0x000fe20003f26270 */
[----:B------:R-:W-:Y:S01]  /*0850*/  STG.E desc[UR6][R8.64+0x4], R25 ;  /* 0x0000041908007986 */ /* 0x000fe2000c101906 */
[----:B------:R-:W-:Y:S01]  /*0860*/  FSEL R24, R15, R12, P3 ;  /* 0x0000000c0f187208 */ /* 0x000fe20001800000 */
[----:B------:R-:W-:Y:S01]  /*0870*/  VIADD R29, R27, UR5 ;  /* 0x000000051b1d7c36 */ /* 0x000fe20008000000 */
[----:B------:R-:W-:Y:S01]  /*0880*/  SEL R26, R26, 0x2, P0 ;  /* 0x000000021a1a7807 */ /* 0x000fe20000000000 */
[----:B------:R0:W-:Y:S04]  /*0890*/  STG.E desc[UR6][R6.64+0x4], R27 ;  /* 0x0000041b06007986 */ /* 0x0001e8000c101906 */
[----:B------:R1:W-:Y:S04]  /*08a0*/  STG.E desc[UR6][R10.64+0x8], R24 ;  /* 0x000008180a007986 */ /* 0x0003e8000c101906 */
[----:B------:R-:W-:Y:S01]  /*08b0*/  @!P1 SHF.L.U32 R20, R20, 0x2, RZ ;  /* 0x0000000214149819 */ /* 0x000fe200000006ff */
[----:B------:R2:W-:Y:S03]  /*08c0*/  STG.E desc[UR6][R8.64+0x8], R26 ;  /* 0x0000081a08007986 */ /* 0x0005e6000c101906 */
[C---:B------:R-:W-:Y:S01]  /*08d0*/  ISETP.EQ.AND P2, PT, R20.reuse, RZ, !P1 ;  /* 0x000000ff1400720c */ /* 0x040fe20004f42270 */
[----:B0-----:R-:W-:Y:S01]  /*08e0*/  VIADD R27, R29, UR5 ;  /* 0x000000051d1b7c36 */ /* 0x001fe20008000000 */
[----:B------:R-:W-:Y:S01]  /*08f0*/  ISETP.EQ.AND P3, PT, R20, 0x4, !P1 ;  /* 0x000000041400780c */ /* 0x000fe20004f62270 */
[----:B------:R2:W-:Y:S01]  /*0900*/  STG.E desc[UR6][R6.64+0x8], R29 ;  /* 0x0000081d06007986 */ /* 0x0005e2000c101906 */
[----:B-1----:R-:W-:-:S09]  /*0910*/  FADD.FTZ R24, R24, R23 ;  /* 0x0000001718187221 */ /* 0x002fd20000010000 */
        /* <DEDUP_REMOVED lines=23> */
[----:B------:R-:W-:-:S02]  /*0a90*/  @P3 MOV R14, 0xc61c4000 ;  /* 0xc61c4000000e3802 */ /* 0x000fc40000000f00 */
[----:B------:R-:W-:Y:S01]  /*0aa0*/  @P1 IMAD.MOV.U32 R17, RZ, RZ, -0x39e3c000 ;  /* 0xc61c4000ff111424 */ /* 0x000fe200078e00ff */
[----:B--2---:R-:W-:Y:S06]  /*0ab0*/  @P2 BRA `(.L_x_2113) ;  /* 0xfffffff8005c2947 */ /* 0x004fec000383ffff */
.L_x_2111:
        /* <DEDUP_REMOVED lines=21> */
.L_x_2115:
        /* <DEDUP_REMOVED lines=39> */
.L_x_2114:
        /* <DEDUP_REMOVED lines=28> */
.L_x_2110:
        /* <DEDUP_REMOVED lines=21> */
.L_x_2117:
        /* <DEDUP_REMOVED lines=55> */
.L_x_2116:
        /* <DEDUP_REMOVED lines=34> */
.L_x_2118:
        /* <DEDUP_REMOVED lines=22> */
.L_x_2119:
[----:B------:R-:W-:Y:S05]  /*1880*/  @!P1 EXIT ;  /* 0x000000000000994d */ /* 0x000fea0003800000 */
[----:B-12---:R-:W1:Y:S01]  /*1890*/  LDC.64 R6, c[0x0][0x390] ;  /* 0x0000e400ff067b82 */ /* 0x006e620000000a00 */
[----:B0-----:R0:W2:Y:S01]  /*18a0*/  MUFU.RCP R9, R22 ;  /* 0x0000001600097308 */ /* 0x0010a20000001000 */
[----:B------:R-:W-:Y:S01]  /*18b0*/  IADD3 R13, PT, PT, R13, R4, RZ ;  /* 0x000000040d0d7210 */ /* 0x000fe20007ffe0ff */
[----:B------:R-:W-:-:S07]  /*18c0*/  IMAD.MOV R0, RZ, RZ, -R0 ;  /* 0x000000ffff007224 */ /* 0x000fce00078e0a00 */
.L_x_2120:
        /* <DEDUP_REMOVED lines=9> */
.L_x_2121:
        /* <DEDUP_REMOVED lines=10> */
.L_x_3901:


//--------------------- .text._ZN4vllm3moe10topkGatingILi1ELi1ELi4ELi2ELi32Ej13__nv_bfloat16LNS0_11ScoringFuncE0EEEvPKT5_PKbPfiPT4_PiiiibPKf --------------------------
	.section	.text._ZN4vllm3moe10topkGatingILi1ELi1ELi4ELi2ELi32Ej13__nv_bfloat16LNS0_11ScoringFuncE0EEEvPKT5_PKbPfiPT4_PiiiibPKf,"ax",@progbits
	.align	128
        .global         _ZN4vllm3moe10topkGatingILi1ELi1ELi4ELi2ELi32Ej13__nv_bfloat16LNS0_11ScoringFuncE0EEEvPKT5_PKbPfiPT4_PiiiibPKf
        .type           _ZN4vllm3moe10topkGatingILi1ELi1ELi4ELi2ELi32Ej13__nv_bfloat16LNS0_11ScoringFuncE0EEEvPKT5_PKbPfiPT4_PiiiibPKf,@function
        .size           _ZN4vllm3moe10topkGatingILi1ELi1ELi4ELi2ELi32Ej13__nv_bfloat16LNS0_11ScoringFuncE0EEEvPKT5_PKbPfiPT4_PiiiibPKf,(.L_x_3902 - _ZN4vllm3moe10topkGatingILi1ELi1ELi4ELi2ELi32Ej13__nv_bfloat16LNS0_11ScoringFuncE0EEEvPKT5_PKbPfiPT4_PiiiibPKf)
        .other          _ZN4vllm3moe10topkGatingILi1ELi1ELi4ELi2ELi32Ej13__nv_bfloat16LNS0_11ScoringFuncE0EEEvPKT5_PKbPfiPT4_PiiiibPKf,@"STO_CUDA_ENTRY STV_DEFAULT"
_ZN4vllm3moe10topkGatingILi1ELi1ELi4ELi2ELi32Ej13__nv_bfloat16LNS0_11ScoringFuncE0EEEvPKT5_PKbPfiPT4_PiiiibPKf:
.text._ZN4vllm3moe10topkGatingILi1ELi1ELi4ELi2ELi32Ej13__nv_bfloat16LNS0_11ScoringFuncE0EEEvPKT5_PKbPfiPT4_PiiiibPKf:
        /* <DEDUP_REMOVED lines=19> */
[----:B---3--:R-:W-:-:S05]  /*0130*/  SHF.L.U32 R0, R6, 0x10, RZ ;  /* 0x0000001006007819 */ /* 0x008fca00000006ff */
[----:B------:R-:W-:-:S04]  /*0140*/  FADD.FTZ R0, R0, -R0 ;  /* 0x8000000000007221 */ /* 0x000fc80000010000 */
[----:B------:R-:W-:Y:S02]  /*0150*/  FMUL.FTZ R5, R0, 1.4426950216293334961 ;  /* 0x3fb8aa3b00057820 */ /* 0x000fe40000410000 */
[----:B------:R-:W0:Y:S04]  /*0160*/  LDC R0, c[0x0][0x3b0] ;  /* 0x0000ec00ff007b82 */ /* 0x000e280000000800 */
[----:B------:R-:W1:Y:S01]  /*0170*/  MUFU.EX2 R5, R5 ;  /* 0x0000000500057308 */ /* 0x000e620000000800 */
[----:B--2---:R-:W-:Y:S01]  /*0180*/  ISETP.EQ.OR P0, PT, R10, RZ, !P0 ;  /* 0x000000ff0a00720c */ /* 0x004fe20004702670 */
[----:B------:R-:W-:Y:S02]  /*0190*/  IMAD.MOV.U32 R10, RZ, RZ, RZ ;  /* 0x000000ffff0a7224 */ /* 0x000fe400078e00ff */
        /* <DEDUP_REMOVED lines=35> */
.L_x_2124:
        /* <DEDUP_REMOVED lines=30> */
.L_x_2123:
        /* <DEDUP_REMOVED lines=8> */
[C---:B------:R-:W-:Y:S02]  /*0630*/  IMAD R19, R8.reuse, R12, R9 ;  /* 0x0000000c08137224 */ /* 0x040fe400078e0209 */
        /* <DEDUP_REMOVED lines=17> */
.L_x_2125:
        /* <DEDUP_REMOVED lines=16> */
.L_x_2122:
        /* <DEDUP_REMOVED lines=20> */
.L_x_2127:
        /* <DEDUP_REMOVED lines=55> */
.L_x_2126:
        /* <DEDUP_REMOVED lines=34> */
.L_x_2128:
        /* <DEDUP_REMOVED lines=22> */
.L_x_2129:
[----:B------:R-:W-:Y:S05]  /*1080*/  @!P1 EXIT ;  /* 0x000000000000994d */ /* 0x000fea0003800000 */
[----:B-12---:R-:W1:Y:S01]  /*1090*/  LDC.64 R6, c[0x0][0x390] ;  /* 0x0000e400ff067b82 */ /* 0x006e620000000a00 */
[----:B0-----:R0:W2:Y:S01]  /*10a0*/  MUFU.RCP R11, R10 ;  /* 0x0000000a000b7308 */ /* 0x0010a20000001000 */
[----:B------:R-:W-:Y:S01]  /*10b0*/  IMAD.IADD R9, R9, 0x1, R4 ;  /* 0x0000000109097824 */ /* 0x000fe200078e0204 */
[----:B------:R-:W-:-:S07]  /*10c0*/  IADD3 R0, PT, PT, -R14, RZ, RZ ;  /* 0x000000ff0e007210 */ /* 0x000fce0007ffe1ff */
.L_x_2130:
        /* <DEDUP_REMOVED lines=9> */
.L_x_2131:
        /* <DEDUP_REMOVED lines=10> */
.L_x_3902:


//--------------------- .text._ZN4vllm3moe10moeSoftmaxILi256E13__nv_bfloat16EEvPKT0_PKbPfi --------------------------
	.section	.text._ZN4vllm3moe10moeSoftmaxILi256E13__nv_bfloat16EEvPKT0_PKbPfi,"ax",@progbits
	.align	128
        .global         _ZN4vllm3moe10moeSoftmaxILi256E13__nv_bfloat16EEvPKT0_PKbPfi
        .type           _ZN4vllm3moe10moeSoftmaxILi256E13__nv_bfloat16EEvPKT0_PKbPfi,@function
        .size           _ZN4vllm3moe10moeSoftmaxILi256E13__nv_bfloat16EEvPKT0_PKbPfi,(.L_x_3903 - _ZN4vllm3moe10moeSoftmaxILi256E13__nv_bfloat16EEvPKT0_PKbPfi)
        .other          _ZN4vllm3moe10moeSoftmaxILi256E13__nv_bfloat16EEvPKT0_PKbPfi,@"STO_CUDA_ENTRY STV_DEFAULT"
_ZN4vllm3moe10moeSoftmaxILi256E13__nv_bfloat16EEvPKT0_PKbPfi:
.text._ZN4vllm3moe10moeSoftmaxILi256E13__nv_bfloat16EEvPKT0_PKbPfi:
        /* <DEDUP_REMOVED lines=9> */
[----:B------:R-:W-:-:S04]  /*0090*/  MOV R2, UR4 ;  /* 0x0000000400027c02 */ /* 0x000fc80008000f00 */
[----:B------:R-:W-:-:S05]  /*00a0*/  IMAD.U32 R3, RZ, RZ, UR5 ;  /* 0x00000005ff037e24 */ /* 0x000fca000f8e00ff */
[----:B------:R-:W2:Y:S02]  /*00b0*/  LDG.E.U8 R2, desc[UR8][R2.64] ;  /* 0x0000000802027981 */ /* 0x000ea4000c1e1100 */
[----:B--2---:R-:W-:-:S13]  /*00c0*/  ISETP.NE.AND P0, PT, R2, RZ, PT ;  /* 0x000000ff0200720c */ /* 0x004fda0003f05270 */
[----:B------:R-:W-:Y:S05]  /*00d0*/  @P0 EXIT ;  /* 0x000000000000094d */ /* 0x000fea0003800000 */
.L_x_2132:
[----:B------:R-:W0:Y:S01]  /*00e0*/  S2R R0, SR_TID.X ;  /* 0x0000000000007919 */ /* 0x000e220000002100 */
[----:B------:R-:W0:Y:S01]  /*00f0*/  LDC R7, c[0x0][0x398] ;  /* 0x0000e600ff077b82 */ /* 0x000e220000000800 */
[----:B------:R-:W-:Y:S01]  /*0100*/  BSSY.RECONVERGENT B0, `(.L_x_2133) ;  /* 0x0000085000007945 */ /* 0x000fe20003800200 */
[----:B------:R-:W-:Y:S02]  /*0110*/  MOV R8, 0xff7fffff ;  /* 0xff7fffff00087802 */ /* 0x000fe40000000f00 */
[----:B0-----:R-:W-:-:S13]  /*0120*/  ISETP.GE.AND P0, PT, R0, R7, PT ;  /* 0x000000070000720c */ /* 0x001fda0003f06270 */
[----:B------:R-:W-:Y:S05]  /*0130*/  @P0 BRA `(.L_x_2134) ;  /* 0x0000000800040947 */ /* 0x000fea0003800000 */
[----:B------:R-:W-:Y:S01]  /*0140*/  LOP3.LUT R2, RZ, R0, RZ, 0x33, !PT ;  /* 0x00000000ff027212 */ /* 0x000fe200078e33ff */
[----:B------:R-:W-:Y:S01]  /*0150*/  BSSY.RECONVERGENT B1, `(.L_x_2135) ;  /* 0x000003f000017945 */ /* 0x000fe20003800200 */
[----:B------:R-:W-:Y:S01]  /*0160*/  MOV R8, 0xff7fffff ;  /* 0xff7fffff00087802 */ /* 0x000fe20000000f00 */
[----:B------:R-:W-:Y:S02]  /*0170*/  IMAD.MOV.U32 R6, RZ, RZ, R0 ;  /* 0x000000ffff067224 */ /* 0x000fe400078e0000 */
[----:B------:R-:W-:-:S05]  /*0180*/  IMAD.IADD R2, R2, 0x1, R7 ;  /* 0x0000000102027824 */ /* 0x000fca00078e0207 */
[C---:B------:R-:W-:Y:S02]  /*0190*/  ISETP.GE.U32.AND P0, PT, R2.reuse, 0xf00, PT ;  /* 0x00000f000200780c */ /* 0x040fe40003f06070 */
[----:B------:R-:W-:-:S04]  /*01a0*/  LEA.HI R9, R2, 0x1, RZ, 0x18 ;  /* 0x0000000102097811 */ /* 0x000fc800078fc0ff */
[----:B------:R-:W-:-:S04]  /*01b0*/  LOP3.LUT R25, R9, 0xf, RZ, 0xc0, !PT ;  /* 0x0000000f09197812 */ /* 0x000fc800078ec0ff */
[----:B------:R-:W-:-:S03]  /*01c0*/  ISETP.NE.AND P1, PT, R25, RZ, PT ;  /* 0x000000ff1900720c */ /* 0x000fc60003f25270 */
[----:B------:R-:W-:Y:S10]  /*01d0*/  @!P0 BRA `(.L_x_2136) ;  /* 0x0000000000d88947 */ /* 0x000ff40003800000 */
[----:B------:R-:W0:Y:S01]  /*01e0*/  LDC.64 R2, c[0x0][0x380] ;  /* 0x0000e000ff027b82 */ /* 0x000e220000000a00 */
[----:B------:R-:W-:Y:S01]  /*01f0*/  LOP3.LUT R10, R9, 0x1fffff0, RZ, 0xc0, !PT ;  /* 0x01fffff0090a7812 */ /* 0x000fe200078ec0ff */
[----:B------:R-:W-:Y:S01]  /*0200*/  IMAD R11, R7, UR10, R0 ;  /* 0x0000000a070b7c24 */ /* 0x000fe2000f8e0200 */
[----:B------:R-:W-:Y:S01]  /*0210*/  MOV R6, R0 ;  /* 0x0000000000067202 */ /* 0x000fe20000000f00 */
[----:B------:R-:W-:Y:S02]  /*0220*/  IMAD.MOV.U32 R8, RZ, RZ, -0x800001 ;  /* 0xff7fffffff087424 */ /* 0x000fe400078e00ff */
[----:B------:R-:W-:Y:S01]  /*0230*/  IMAD.MOV R10, RZ, RZ, -R10 ;  /* 0x000000ffff0a7224 */ /* 0x000fe200078e0a0a */
[----:B0-----:R-:W-:-:S04]  /*0240*/  IADD3 R2, P0, PT, R2, 0x1000, RZ ;  /* 0x0000100002027810 */ /* 0x001fc80007f1e0ff */
[----:B------:R-:W-:-:S09]  /*0250*/  IADD3.X R3, PT, PT, RZ, R3, RZ, P0, !PT ;  /* 0x00000003ff037210 */ /* 0x000fd200007fe4ff */
.L_x_2137:
[----:B------:R-:W-:-:S05]  /*0260*/  IMAD.WIDE R4, R11, 0x2, R2 ;  /* 0x000000020b047825 */ /* 0x000fca00078e0202 */
[----:B------:R-:W2:Y:S04]  /*0270*/  LDG.E.U16 R22, desc[UR8][R4.64+-0x1000] ;  /* 0xfff0000804167981 */ /* 0x000ea8000c1e1500 */
[----:B------:R-:W3:Y:S04]  /*0280*/  LDG.E.U16 R23, desc[UR8][R4.64+-0xe00] ;  /* 0xfff2000804177981 */ /* 0x000ee8000c1e1500 */
[----:B------:R-:W4:Y:S04]  /*0290*/  LDG.E.U16 R12, desc[UR8][R4.64+-0xc00] ;  /* 0xfff40008040c7981 */ /* 0x000f28000c1e1500 */
[----:B------:R-:W5:Y:S04]  /*02a0*/  LDG.E.U16 R21, desc[UR8][R4.64+-0xa00] ;  /* 0xfff6000804157981 */ /* 0x000f68000c1e1500 */
[----:B------:R-:W5:Y:S04]  /*02b0*/  LDG.E.U16 R20, desc[UR8][R4.64+-0x800] ;  /* 0xfff8000804147981 */ /* 0x000f68000c1e1500 */
[----:B------:R-:W5:Y:S04]  /*02c0*/  LDG.E.U16 R19, desc[UR8][R4.64+-0x600] ;  /* 0xfffa000804137981 */ /* 0x000f68000c1e1500 */
[----:B------:R-:W5:Y:S04]  /*02d0*/  LDG.E.U16 R17, desc[UR8][R4.64+-0x200] ;  /* 0xfffe000804117981 */ /* 0x000f68000c1e1500 */
[----:B------:R-:W5:Y:S04]  /*02e0*/  LDG.E.U16 R18, desc[UR8][R4.64+-0x400] ;  /* 0xfffc000804127981 */ /* 0x000f68000c1e1500 */
[----:B------:R-:W5:Y:S04]  /*02f0*/  LDG.E.U16 R16, desc[UR8][R4.64] ;  /* 0x0000000804107981 */ /* 0x000f68000c1e1500 */
[----:B------:R-:W5:Y:S04]  /*0300*/  LDG.E.U16 R15, desc[UR8][R4.64+0x200] ;  /* 0x00020008040f7981 */ /* 0x000f68000c1e1500 */
[----:B------:R-:W5:Y:S04]  /*0310*/  LDG.E.U16 R14, desc[UR8][R4.64+0x400] ;  /* 0x00040008040e7981 */ /* 0x000f68000c1e1500 */
[----:B------:R-:W5:Y:S01]  /*0320*/  LDG.E.U16 R13, desc[UR8][R4.64+0x600] ;  /* 0x00060008040d7981 */ /* 0x000f62000c1e1500 */
[----:B--2---:R-:W-:-:S03]  /*0330*/  SHF.L.U32 R27, R22, 0x10, RZ ;  /* 0x00000010161b7819 */ /* 0x004fc600000006ff */
[----:B------:R-:W2:Y:S01]  /*0340*/  LDG.E.U16 R22, desc[UR8][R4.64+0xa00] ;  /* 0x000a000804167981 */ /* 0x000ea2000c1e1500 */
[----:B---3--:R-:W-:-:S03]  /*0350*/  IMAD.U32 R24, R23, 0x10000, RZ ;  /* 0x0001000017187824 */ /* 0x008fc600078e00ff */
[----:B------:R-:W3:Y:S02]  /*0360*/  LDG.E.U16 R23, desc[UR8][R4.64+0x800] ;  /* 0x0008000804177981 */ /* 0x000ee4000c1e1500 */
[----:B------:R-:W-:Y:S02]  /*0370*/  FMNMX3.FTZ R27, R27, R8, R24, !PT ;  /* 0x000000081b1b7276 */ /* 0x000fe40007810018 */
[----:B------:R-:W3:Y:S04]  /*0380*/  LDG.E.U16 R24, desc[UR8][R4.64+0xe00] ;  /* 0x000e000804187981 */ /* 0x000ee8000c1e1500 */
[----:B------:R0:W3:Y:S01]  /*0390*/  LDG.E.U16 R8, desc[UR8][R4.64+0xc00] ;  /* 0x000c000804087981 */ /* 0x0000e2000c1e1500 */
[----:B----4-:R-:W-:Y:S02]  /*03a0*/  SHF.L.U32 R12, R12, 0x10, RZ ;  /* 0x000000100c0c7819 */ /* 0x010fe400000006ff */
[----:B-----5:R-:W-:-:S02]  /*03b0*/  SHF.L.U32 R21, R21, 0x10, RZ ;  /* 0x0000001015157819 */ /* 0x020fc400000006ff */
[----:B------:R-:W-:Y:S02]  /*03c0*/  SHF.L.U32 R19, R19, 0x10, RZ ;  /* 0x0000001013137819 */ /* 0x000fe400000006ff */
[----:B------:R-:W-:Y:S01]  /*03d0*/  FMNMX3.FTZ R12, R12, R27, R21, !PT ;  /* 0x0000001b0c0c7276 */ /* 0x000fe20007810015 */
[----:B------:R-:W-:Y:S02]  /*03e0*/  IMAD.U32 R21, R20, 0x10000, RZ ;  /* 0x0001000014157824 */ /* 0x000fe400078e00ff */
[----:B------:R-:W-:-:S03]  /*03f0*/  IMAD.U32 R17, R17, 0x10000, RZ ;  /* 0x0001000011117824 */ /* 0x000fc600078e00ff */
[----:B------:R-:W-:Y:S02]  /*0400*/  FMNMX3.FTZ R12, R21, R12, R19, !PT ;  /* 0x0000000c150c7276 */ /* 0x000fe40007810013 */
[----:B------:R-:W-:Y:S02]  /*0410*/  SHF.L.U32 R19, R18, 0x10, RZ ;  /* 0x0000001012137819 */ /* 0x000fe400000006ff */
[----:B------:R-:W-:Y:S02]  /*0420*/  IADD3 R10, PT, PT, R10, 0x10, RZ ;  /* 0x000000100a0a7810 */ /* 0x000fe40007ffe0ff */
[----:B------:R-:W-:Y:S02]  /*0430*/  FMNMX3.FTZ R12, R19, R12, R17, !PT ;  /* 0x0000000c130c7276 */ /* 0x000fe40007810011 */
[----:B------:R-:W-:Y:S02]  /*0440*/  SHF.L.U32 R17, R16, 0x10, RZ ;  /* 0x0000001010117819 */ /* 0x000fe400000006ff */
[----:B------:R-:W-:-:S02]  /*0450*/  SHF.L.U32 R15, R15, 0x10, RZ ;  /* 0x000000100f0f7819 */ /* 0x000fc400000006ff */
[----:B------:R-:W-:Y:S01]  /*0460*/  ISETP.NE.AND P0, PT, R10, RZ, PT ;  /* 0x000000ff0a00720c */ /* 0x000fe20003f05270 */
[----:B0-----:R-:W-:Y:S01]  /*0470*/  IMAD.U32 R5, R14, 0x10000, RZ ;  /* 0x000100000e057824 */ /* 0x001fe200078e00ff */
[----:B------:R-:W-:Y:S02]  /*0480*/  FMNMX3.FTZ R12, R17, R12, R15, !PT ;  /* 0x0000000c110c7276 */ /* 0x000fe4000781000f */
[----:B------:R-:W-:-:S04]  /*0490*/  SHF.L.U32 R13, R13, 0x10, RZ ;  /* 0x000000100d0d7819 */ /* 0x000fc800000006ff */
[----:B------:R-:W-:Y:S02]  /*04a0*/  FMNMX3.FTZ R5, R5, R12, R13, !PT ;  /* 0x0000000c05057276 */ /* 0x000fe4000781000d */
[----:B------:R-:W-:Y:S02]  /*04b0*/  IADD3 R6, PT, PT, R6, 0x1000, RZ ;  /* 0x0000100006067810 */ /* 0x000fe40007ffe0ff */
[----:B------:R-:W-:Y:S01]  /*04c0*/  IADD3 R11, PT, PT, R11, 0x1000, RZ ;  /* 0x000010000b0b7810 */ /* 0x000fe20007ffe0ff */
[----:B--2---:R-:W-:Y:S01]  /*04d0*/  IMAD.U32 R22, R22, 0x10000, RZ ;  /* 0x0001000016167824 */ /* 0x004fe200078e00ff */
[----:B---3--:R-:W-:-:S04]  /*04e0*/  SHF.L.U32 R4, R23, 0x10, RZ ;  /* 0x0000001017047819 */ /* 0x008fc800000006ff */
[----:B------:R-:W-:Y:S01]  /*04f0*/  FMNMX3.FTZ R4, R4, R5, R22, !PT ;  /* 0x0000000504047276 */ /* 0x000fe20007810016 */
[----:B------:R-:W-:Y:S01]  /*0500*/  IMAD.U32 R24, R24, 0x10000, RZ ;  /* 0x0001000018187824 */ /* 0x000fe200078e00ff */
[----:B------:R-:W-:-:S04]  /*0510*/  SHF.L.U32 R5, R8, 0x10, RZ ;  /* 0x0000001008057819 */ /* 0x000fc800000006ff */
[----:B------:R-:W-:Y:S01]  /*0520*/  FMNMX3.FTZ R8, R5, R4, R24, !PT ;  /* 0x0000000405087276 */ /* 0x000fe20007810018 */
[----:B------:R-:W-:Y:S06]  /*0530*/  @P0 BRA `(.L_x_2137) ;  /* 0xfffffffc00480947 */ /* 0x000fec000383ffff */
.L_x_2136:
[----:B------:R-:W-:Y:S05]  /*0540*/  BSYNC.RECONVERGENT B1 ;  /* 0x0000000000017941 */ /* 0x000fea0003800200 */
.L_x_2135:
[----:B------:R-:W-:Y:S05]  /*0550*/  @!P1 BRA `(.L_x_2134) ;  /* 0x0000000000fc9947 */ /* 0x000fea0003800000 */
[----:B------:R-:W-:Y:S01]  /*0560*/  ISETP.GE.U32.AND P0, PT, R25, 0x8, PT ;  /* 0x000000081900780c */ /* 0x000fe20003f06070 */
[----:B------:R-:W-:Y:S01]  /*0570*/  BSSY.RECONVERGENT B1, `(.L_x_2138) ;  /* 0x000001c000017945 */ /* 0x000fe20003800200 */
[----:B------:R-:W-:-:S04]  /*0580*/  LOP3.LUT R16, R9, 0x7, RZ, 0xc0, !PT ;  /* 0x0000000709107812 */ /* 0x000fc800078ec0ff */
[----:B------:R-:W-:-:S07]  /*0590*/  ISETP.NE.AND P1, PT, R16, RZ, PT ;  /* 0x000000ff1000720c */ /* 0x000fce0003f25270 */
[----:B------:R-:W-:Y:S06]  /*05a0*/  @!P0 BRA `(.L_x_2139) ;  /* 0x0000000000608947 */ /* 0x000fec0003800000 */
[----:B------:R-:W0:Y:S01]  /*05b0*/  LDC.64 R2, c[0x0][0x380] ;  /* 0x0000e000ff027b82 */ /* 0x000e220000000a00 */
[----:B------:R-:W-:-:S04]  /*05c0*/  IMAD R5, R7, UR10, R6 ;  /* 0x0000000a07057c24 */ /* 0x000fc8000f8e0206 */
[----:B0-----:R-:W-:-:S05]  /*05d0*/  IMAD.WIDE R2, R5, 0x2, R2 ;  /* 0x0000000205027825 */ /* 0x001fca00078e0202 */
[----:B------:R-:W2:Y:S04]  /*05e0*/  LDG.E.U16 R4, desc[UR8][R2.64] ;  /* 0x0000000802047981 */ /* 0x000ea8000c1e1500 */
[----:B------:R-:W3:Y:S04]  /*05f0*/  LDG.E.U16 R10, desc[UR8][R2.64+0x200] ;  /* 0x00020008020a7981 */ /* 0x000ee8000c1e1500 */
[----:B------:R-:W4:Y:S04]  /*0600*/  LDG.E.U16 R12, desc[UR8][R2.64+0x600] ;  /* 0x00060008020c7981 */ /* 0x000f28000c1e1500 */
[----:B------:R-:W5:Y:S04]  /*0610*/  LDG.E.U16 R11, desc[UR8][R2.64+0x400] ;  /* 0x00040008020b7981 */ /* 0x000f68000c1e1500 */
[----:B------:R-:W5:Y:S04]  /*0620*/  LDG.E.U16 R13, desc[UR8][R2.64+0x800] ;  /* 0x00080008020d7981 */ /* 0x000f68000c1e1500 */
[----:B------:R-:W5:Y:S04]  /*0630*/  LDG.E.U16 R14, desc[UR8][R2.64+0xa00] ;  /* 0x000a0008020e7981 */ /* 0x000f68000c1e1500 */
[----:B------:R-:W5:Y:S04]  /*0640*/  LDG.E.U16 R15, desc[UR8][R2.64+0xc00] ;  /* 0x000c0008020f7981 */ /* 0x000f68000c1e1500 */
[----:B------:R-:W5:Y:S01]  /*0650*/  LDG.E.U16 R17, desc[UR8][R2.64+0xe00] ;  /* 0x000e000802117981 */ /* 0x000f62000c1e1500 */
[----:B------:R-:W-:Y:S01]  /*0660*/  IADD3 R6, PT, PT, R6, 0x800, RZ ;  /* 0x0000080006067810 */ /* 0x000fe20007ffe0ff */
[----:B--2---:R-:W-:Y:S01]  /*0670*/  IMAD.U32 R5, R4, 0x10000, RZ ;  /* 0x0001000004057824 */ /* 0x004fe200078e00ff */
[----:B---3--:R-:W-:Y:S01]  /*0680*/  SHF.L.U32 R10, R10, 0x10, RZ ;  /* 0x000000100a0a7819 */ /* 0x008fe200000006ff */
[----:B----4-:R-:W-:-:S03]  /*0690*/  IMAD.U32 R12, R12, 0x10000, RZ ;  /* 0x000100000c0c7824 */ /* 0x010fc600078e00ff */
[----:B------:R-:W-:Y:S02]  /*06a0*/  FMNMX3.FTZ R5, R5, R8, R10, !PT ;  /* 0x0000000805057276 */ /* 0x000fe4000781000a */
[----:B-----5:R-:W-:-:S04]  /*06b0*/  SHF.L.U32 R4, R11, 0x10, RZ ;  /* 0x000000100b047819 */ /* 0x020fc800000006ff */
[----:B------:R-:W-:Y:S02]  /*06c0*/  FMNMX3.FTZ R4, R4, R5, R12, !PT ;  /* 0x0000000504047276 */ /* 0x000fe4000781000c */
[----:B------:R-:W-:Y:S02]  /*06d0*/  SHF.L.U32 R13, R13, 0x10, RZ ;  /* 0x000000100d0d7819 */ /* 0x000fe400000006ff */
[----:B------:R-:W-:Y:S01]  /*06e0*/  SHF.L.U32 R14, R14, 0x10, RZ ;  /* 0x000000100e0e7819 */ /* 0x000fe200000006ff */
[----:B------:R-:W-:-:S03]  /*06f0*/  IMAD.U32 R15, R15, 0x10000, RZ ;  /* 0x000100000f0f7824 */ /* 0x000fc600078e00ff */
[----:B------:R-:W-:Y:S02]  /*0700*/  FMNMX3.FTZ R4, R13, R4, R14, !PT ;  /* 0x000000040d047276 */ /* 0x000fe4000781000e */
[----:B------:R-:W-:-:S04]  /*0710*/  SHF.L.U32 R17, R17, 0x10, RZ ;  /* 0x0000001011117819 */ /* 0x000fc800000006ff */
[----:B------:R-:W-:-:S07]  /*0720*/  FMNMX3.FTZ R8, R15, R4, R17, !PT ;  /* 0x000000040f087276 */ /* 0x000fce0007810011 */
.L_x_2139:
[----:B------:R-:W-:Y:S05]  /*0730*/  BSYNC.RECONVERGENT B1 ;  /* 0x0000000000017941 */ /* 0x000fea0003800200 */
.L_x_2138:
        /* <DEDUP_REMOVED lines=12> */
[----:B------:R-:W5:Y:S01]  /*0800*/  LDG.E.U16 R11, desc[UR8][R2.64+0x400] ;  /* 0x00040008020b7981 */ /* 0x000f62000c1e1500 */
[----:B------:R-:W-:Y:S01]  /*0810*/  IADD3 R6, PT, PT, R6, 0x400, RZ ;  /* 0x0000040006067810 */ /* 0x000fe20007ffe0ff */
[----:B--2---:R-:W-:Y:S01]  /*0820*/  IMAD.U32 R5, R4, 0x10000, RZ ;  /* 0x0001000004057824 */ /* 0x004fe200078e00ff */
[----:B---3--:R-:W-:Y:S01]  /*0830*/  SHF.L.U32 R9, R9, 0x10, RZ ;  /* 0x0000001009097819 */ /* 0x008fe200000006ff */
[----:B----4-:R-:W-:-:S03]  /*0840*/  IMAD.U32 R12, R12, 0x10000, RZ ;  /* 0x000100000c0c7824 */ /* 0x010fc600078e00ff */
[----:B------:R-:W-:Y:S02]  /*0850*/  FMNMX3.FTZ R5, R5, R8, R9, !PT ;  /* 0x0000000805057276 */ /* 0x000fe40007810009 */
[----:B-----5:R-:W-:-:S04]  /*0860*/  SHF.L.U32 R4, R11, 0x10, RZ ;  /* 0x000000100b047819 */ /* 0x020fc800000006ff */
[----:B------:R-:W-:-:S07]  /*0870*/  FMNMX3.FTZ R8, R4, R5, R12, !PT ;  /* 0x0000000504087276 */ /* 0x000fce000781000c */
.L_x_2141:
[----:B------:R-:W-:Y:S05]  /*0880*/  BSYNC.RECONVERGENT B1 ;  /* 0x0000000000017941 */ /* 0x000fea0003800200 */
.L_x_2140:
[----:B------:R-:W-:Y:S05]  /*0890*/  @!P1 BRA `(.L_x_2134) ;  /* 0x00000000002c9947 */ /* 0x000fea0003800000 */
[----:B------:R-:W0:Y:S01]  /*08a0*/  LDC.64 R4, c[0x0][0x380] ;  /* 0x0000e000ff047b82 */ /* 0x000e220000000a00 */
[----:B------:R-:W-:Y:S01]  /*08b0*/  IMAD R9, R7, UR10, R6 ;  /* 0x0000000a07097c24 */ /* 0x000fe2000f8e0206 */
[----:B------:R-:W-:-:S07]  /*08c0*/  IADD3 R6, PT, PT, -R10, RZ, RZ ;  /* 0x000000ff0a067210 */ /* 0x000fce0007ffe1ff */
.L_x_2142:
[----:B0-----:R-:W-:-:S06]  /*08d0*/  IMAD.WIDE R2, R9, 0x2, R4 ;  /* 0x0000000209027825 */ /* 0x001fcc00078e0204 */
[----:B------:R-:W2:Y:S01]  /*08e0*/  LDG.E.U16 R2, desc[UR8][R2.64] ;  /* 0x0000000802027981 */ /* 0x000ea2000c1e1500 */
[----:B------:R-:W-:Y:S01]  /*08f0*/  VIADD R6, R6, 0x1 ;  /* 0x0000000106067836 */ /* 0x000fe20000000000 */
[----:B------:R-:W-:-:S04]  /*0900*/  IADD3 R9, PT, PT, R9, 0x100, RZ ;  /* 0x0000010009097810 */ /* 0x000fc80007ffe0ff */
[----:B------:R-:W-:Y:S02]  /*0910*/  ISETP.NE.AND P0, PT, R6, RZ, PT ;  /* 0x000000ff0600720c */ /* 0x000fe40003f05270 */
[----:B--2---:R-:W-:-:S04]  /*0920*/  SHF.L.U32 R11, R2, 0x10, RZ ;  /* 0x00000010020b7819 */ /* 0x004fc800000006ff */
[----:B------:R-:W-:-:S07]  /*0930*/  FMNMX.FTZ R8, R11, R8, !PT ;  /* 0x000000080b087209 */ /* 0x000fce0007810000 */
[----:B------:R-:W-:Y:S05]  /*0940*/  @P0 BRA `(.L_x_2142) ;  /* 0xfffffffc00e00947 */ /* 0x000fea000383ffff */
.L_x_2134:
[----:B------:R-:W-:Y:S05]  /*0950*/  BSYNC.RECONVERGENT B0 ;  /* 0x0000000000007941 */ /* 0x000fea0003800200 */
.L_x_2133:
[----:B------:R-:W0:Y:S01]  /*0960*/  S2R R4, SR_LANEID ;  /* 0x0000000000047919 */ /* 0x000e220000000000 */
[----:B------:R-:W-:Y:S01]  /*0970*/  IMAD.MOV.U32 R13, RZ, RZ, R8 ;  /* 0x000000ffff0d7224 */ /* 0x000fe200078e0008 */
[----:B------:R-:W1:Y:S01]  /*0980*/  S2UR UR5, SR_CgaCtaId ;  /* 0x00000000000579c3 */ /* 0x000e620000008800 */
[----:B------:R-:W-:Y:S01]  /*0990*/  UMOV UR4, 0x400 ;  /* 0x0000040000047882 */ /* 0x000fe20000000000 */
[----:B------:R-:W-:Y:S01]  /*09a0*/  ISETP.NE.AND P2, PT, R0, RZ, PT ;  /* 0x000000ff0000720c */ /* 0x000fe20003f45270 */
[----:B------:R-:W-:Y:S01]  /*09b0*/  BSSY.RECONVERGENT B0, `(.L_x_2143) ;  /* 0x000002f000007945 */ /* 0x000fe20003800200 */
[----:B------:R-:W2:Y:S01]  /*09c0*/  SHFL.DOWN PT, R2, R13, 0x1, 0x1f ;  /* 0x08201f000d027f89 */ /* 0x000ea200000e0000 */
[----:B------:R-:W-:-:S04]  /*09d0*/  SHF.R.U32.HI R6, RZ, 0x3, R0 ;  /* 0x00000003ff067819 */ /* 0x000fc80000011600 */
[----:B------:R-:W-:Y:S01]  /*09e0*/  LOP3.LUT R6, R6, 0x7c, RZ, 0xc0, !PT ;  /* 0x0000007c06067812 */ /* 0x000fe200078ec0ff */
[----:B-1----:R-:W-:Y:S01]  /*09f0*/  ULEA UR4, UR5, UR4, 0x18 ;  /* 0x0000000405047291 */ /* 0x002fe2000f8ec0ff */
[----:B--2---:R-:W-:Y:S02]  /*0a00*/  FSETP.GEU.FTZ.AND P1, PT, R13, R2, PT ;  /* 0x000000020d00720b */ /* 0x004fe40003f3e000 */
[----:B0-----:R-:W-:-:S13]  /*0a10*/  ISETP.GT.AND P0, PT, R4, 0x1e, PT ;  /* 0x0000001e0400780c */ /* 0x001fda0003f04270 */
[----:B------:R-:W-:Y:S02]  /*0a20*/  @!P0 FSEL R13, R2, R13, !P1 ;  /* 0x0000000d020d8208 */ /* 0x000fe40004800000 */
[----:B------:R-:W-:-:S03]  /*0a30*/  ISETP.GT.AND P0, PT, R4, 0x1d, PT ;  /* 0x0000001d0400780c */ /* 0x000fc60003f04270 */
[----:B------:R-:W0:Y:S02]  /*0a40*/  SHFL.DOWN PT, R2, R13, 0x2, 0x1f ;  /* 0x08401f000d027f89 */ /* 0x000e2400000e0000 */
[----:B0-----:R-:W-:-:S08]  /*0a50*/  FSETP.GEU.FTZ.AND P1, PT, R13, R2, PT ;  /* 0x000000020d00720b */ /* 0x001fd00003f3e000 */
        /* <DEDUP_REMOVED lines=9> */
[----:B------:R-:W-:-:S03]  /*0af0*/  ISETP.NE.AND P0, PT, R4, RZ, PT ;  /* 0x000000ff0400720c */ /* 0x000fc60003f05270 */
[----:B------:R-:W0:Y:S02]  /*0b00*/  SHFL.DOWN PT, R2, R13, 0x10, 0x1f ;  /* 0x0a001f000d027f89 */ /* 0x000e2400000e0000 */
[----:B0-----:R-:W-:-:S04]  /*0b10*/  FSETP.GEU.FTZ.AND P1, PT, R13, R2, PT ;  /* 0x000000020d00720b */ /* 0x001fc80003f3e000 */
[----:B------:R-:W-:-:S05]  /*0b20*/  FSEL R5, R2, R13, !P1 ;  /* 0x0000000d02057208 */ /* 0x000fca0004800000 */
[----:B------:R0:W-:Y:S01]  /*0b30*/  @!P0 STS [R6+UR4+0x8], R5 ;  /* 0x0000080506008988 */ /* 0x0001e20008000804 */
[----:B------:R-:W-:Y:S06]  /*0b40*/  BAR.SYNC.DEFER_BLOCKING 0x0 ;  /* 0x0000000000007b1d */ /* 0x000fec0000010000 */
[----:B------:R-:W-:Y:S05]  /*0b50*/  @P2 BRA `(.L_x_2144) ;  /* 0x0000000000502947 */ /* 0x000fea0003800000 */
[----:B------:R-:W1:Y:S01]  /*0b60*/  LDS R3, [UR4+0xc] ;  /* 0x00000c04ff037984 */ /* 0x000e620008000800 */
[----:B------:R-:W-:-:S03]  /*0b70*/  ISETP.GT.AND P1, PT, R4, 0xf, PT ;  /* 0x0000000f0400780c */ /* 0x000fc60003f24270 */
[----:B------:R-:W2:Y:S01]  /*0b80*/  LDS.128 R8, [UR4+0x10] ;  /* 0x00001004ff087984 */ /* 0x000ea20008000c00 */
[----:B------:R-:W-:-:S03]  /*0b90*/  FSEL R2, R13, R5, P1 ;  /* 0x000000050d027208 */ /* 0x000fc60000800000 */
[----:B0-----:R-:W0:Y:S01]  /*0ba0*/  LDS.64 R4, [UR4+0x20] ;  /* 0x00002004ff047984 */ /* 0x001e220008000a00 */
[----:B-1----:R-:W-:-:S04]  /*0bb0*/  FSETP.GEU.FTZ.AND P1, PT, R2, R3, PT ;  /* 0x000000030200720b */ /* 0x002fc80003f3e000 */
[----:B------:R-:W-:-:S04]  /*0bc0*/  FSEL R3, R3, R2, !P1 ;  /* 0x0000000203037208 */ /* 0x000fc80004800000 */
[----:B--2---:R-:W-:-:S04]  /*0bd0*/  FSETP.GEU.FTZ.AND P1, PT, R3, R8, PT ;  /* 0x000000080300720b */ /* 0x004fc80003f3e000 */
[----:B------:R-:W-:-:S04]  /*0be0*/  FSEL R8, R8, R3, !P1 ;  /* 0x0000000308087208 */ /* 0x000fc80004800000 */
[----:B------:R-:W-:-:S04]  /*0bf0*/  FSETP.GEU.FTZ.AND P1, PT, R8, R9, PT ;  /* 0x000000090800720b */ /* 0x000fc80003f3e000 */
[----:B------:R-:W-:-:S04]  /*0c00*/  FSEL R9, R9, R8, !P1 ;  /* 0x0000000809097208 */ /* 0x000fc80004800000 */
[----:B------:R-:W-:-:S04]  /*0c10*/  FSETP.GEU.FTZ.AND P1, PT, R9, R10, PT ;  /* 0x0000000a0900720b */ /* 0x000fc80003f3e000 */
[----:B------:R-:W-:-:S04]  /*0c20*/  FSEL R10, R10, R9, !P1 ;  /* 0x000000090a0a7208 */ /* 0x000fc80004800000 */
[----:B------:R-:W-:-:S04]  /*0c30*/  FSETP.GEU.FTZ.AND P1, PT, R10, R11, PT ;  /* 0x0000000b0a00720b */ /* 0x000fc80003f3e000 */
[----:B------:R-:W-:-:S04]  /*0c40*/  FSEL R11, R11, R10, !P1 ;  /* 0x0000000a0b0b7208 */ /* 0x000fc80004800000 */
[----:B0-----:R-:W-:-:S04]  /*0c50*/  FSETP.GEU.FTZ.AND P1, PT, R11, R4, PT ;  /* 0x000000040b00720b */ /* 0x001fc80003f3e000 */
[----:B------:R-:W-:-:S04]  /*0c60*/  FSEL R4, R4, R11, !P1 ;  /* 0x0000000b04047208 */ /* 0x000fc80004800000 */
[----:B------:R-:W-:-:S04]  /*0c70*/  FSETP.GEU.FTZ.AND P1, PT, R4, R5, PT ;  /* 0x000000050400720b */ /* 0x000fc80003f3e000 */
[----:B------:R-:W-:-:S05]  /*0c80*/  FSEL R4, R5, R4, !P1 ;  /* 0x0000000405047208 */ /* 0x000fca0004800000 */
[----:B------:R1:W-:Y:S04]  /*0c90*/  STS [UR4+0x30], R4 ;  /* 0x00003004ff007988 */ /* 0x0003e80008000804 */
.L_x_2144:
[----:B------:R-:W-:Y:S05]  /*0ca0*/  BSYNC.RECONVERGENT B0 ;  /* 0x0000000000007941 */ /* 0x000fea0003800200 */
.L_x_2143:
[----:B------:R-:W-:Y:S01]  /*0cb0*/  BAR.SYNC.DEFER_BLOCKING 0x0 ;  /* 0x0000000000007b1d */ /* 0x000fe20000010000 */
[----:B------:R-:W-:Y:S01]  /*0cc0*/  ISETP.GE.AND P1, PT, R0, R7, PT ;  /* 0x000000070000720c */ /* 0x000fe20003f26270 */
[----:B------:R-:W-:-:S04]  /*0cd0*/  HFMA2 R11, -RZ, RZ, 0, 0 ;  /* 0x00000000ff0b7431 */ /* 0x000fc800000001ff */
[----:B------:R-:W-:Y:S08]  /*0ce0*/  BSSY.RECONVERGENT B0, `(.L_x_2145) ;  /* 0x00000e9000007945 */ /* 0x000ff00003800200 */
[----:B------:R-:W-:Y:S05]  /*0cf0*/  @P1 BRA `(.L_x_2146) ;  /* 0x0000000c009c1947 */ /* 0x000fea0003800000 */
[----:B------:R-:W2:Y:S01]  /*0d00*/  LDS R8, [UR4+0x30] ;  /* 0x00003004ff087984 */ /* 0x000ea20008000800 */
[-C--:B------:R-:W-:Y:S01]  /*0d10*/  LOP3.LUT R2, RZ, R0.reuse, RZ, 0x33, !PT ;  /* 0x00000000ff027212 */ /* 0x080fe200078e33ff */
[----:B------:R-:W-:Y:S01]  /*0d20*/  BSSY.RECONVERGENT B1, `(.L_x_2147) ;  /* 0x0000077000017945 */ /* 0x000fe20003800200 */
[----:B------:R-:W-:Y:S01]  /*0d30*/  IMAD.MOV.U32 R11, RZ, RZ, RZ ;  /* 0x000000ffff0b7224 */ /* 0x000fe200078e00ff */
[----:B------:R-:W-:Y:S02]  /*0d40*/  MOV R14, R0 ;  /* 0x00000000000e7202 */ /* 0x000fe40000000f00 */
[----:B------:R-:W-:-:S04]  /*0d50*/  IADD3 R2, PT, PT, R2, R7, RZ ;  /* 0x0000000702027210 */ /* 0x000fc80007ffe0ff */
[C---:B------:R-:W-:Y:S02]  /*0d60*/  ISETP.GE.U32.AND P2, PT, R2.reuse, 0xf00, PT ;  /* 0x00000f000200780c */ /* 0x040fe40003f46070 */
[----:B------:R-:W-:-:S04]  /*0d70*/  LEA.HI R10, R2, 0x1, RZ, 0x18 ;  /* 0x00000001020a7811 */ /* 0x000fc800078fc0ff */
[----:B------:R-:W-:-:S04]  /*0d80*/  LOP3.LUT R27, R10, 0xf, RZ, 0xc0, !PT ;  /* 0x0000000f0a1b7812 */ /* 0x000fc800078ec0ff */
[----:B------:R-:W-:-:S03]  /*0d90*/  ISETP.NE.AND P1, PT, R27, RZ, PT ;  /* 0x000000ff1b00720c */ /* 0x000fc60003f25270 */
[----:B------:R-:W-:Y:S10]  /*0da0*/  @!P2 BRA `(.L_x_2148) ;  /* 0x0000000400b8a947 */ /* 0x000ff40003800000 */
[----:B------:R-:W3:Y:S01]  /*0db0*/  LDC.64 R2, c[0x0][0x380] ;  /* 0x0000e000ff027b82 */ /* 0x000ee20000000a00 */
[----:B------:R-:W-:Y:S01]  /*0dc0*/  LOP3.LUT R15, R10, 0x1fffff0, RZ, 0xc0, !PT ;  /* 0x01fffff00a0f7812 */ /* 0x000fe200078ec0ff */
[----:B------:R-:W-:Y:S01]  /*0dd0*/  IMAD R9, R7, UR10, R0 ;  /* 0x0000000a07097c24 */ /* 0x000fe2000f8e0200 */
[----:B------:R-:W-:Y:S01]  /*0de0*/  MOV R14, R0 ;  /* 0x00000000000e7202 */ /* 0x000fe20000000f00 */
[----:B------:R-:W-:Y:S01]  /*0df0*/  IMAD.MOV.U32 R11, RZ, RZ, RZ ;  /* 0x000000ffff0b7224 */ /* 0x000fe200078e00ff */
[----:B------:R-:W-:Y:S02]  /*0e00*/  IADD3 R15, PT, PT, -R15, RZ, RZ ;  /* 0x000000ff0f0f7210 */ /* 0x000fe40007ffe1ff */
[----:B---3--:R-:W-:-:S04]  /*0e10*/  IADD3 R2, P2, PT, R2, 0x1000, RZ ;  /* 0x0000100002027810 */ /* 0x008fc80007f5e0ff */
[----:B------:R-:W-:-:S09]  /*0e20*/  IADD3.X R3, PT, PT, RZ, R3, RZ, P2, !PT ;  /* 0x00000003ff037210 */ /* 0x000fd200017fe4ff */
.L_x_2149:
[----:B01----:R-:W-:-:S05]  /*0e30*/  IMAD.WIDE R4, R9, 0x2, R2 ;  /* 0x0000000209047825 */ /* 0x003fca00078e0202 */
        /* <DEDUP_REMOVED lines=10> */
[----:B---3--:R-:W-:-:S03]  /*0ee0*/  IMAD.U32 R17, R12, 0x10000, RZ ;  /* 0x000100000c117824 */ /* 0x008fc600078e00ff */
[----:B------:R-:W3:Y:S01]  /*0ef0*/  LDG.E.U16 R12, desc[UR8][R4.64+0x200] ;  /* 0x00020008040c7981 */ /* 0x000ee2000c1e1500 */
[----:B--2---:R-:W-:Y:S01]  /*0f00*/  FADD.FTZ R17, -R8, R17 ;  /* 0x0000001108117221 */ /* 0x004fe20000010100 */
[----:B----4-:R-:W-:-:S03]  /*0f10*/  SHF.L.U32 R19, R19, 0x10, RZ ;  /* 0x0000001013137819 */ /* 0x010fc600000006ff */
[----:B------:R-:W-:Y:S02]  /*0f20*/  FMUL.FTZ R16, R17, 1.4426950216293334961 ;  /* 0x3fb8aa3b11107820 */ /* 0x000fe40000410000 */
[C---:B------:R-:W-:Y:S01]  /*0f30*/  FADD.FTZ R19, -R8.reuse, R19 ;  /* 0x0000001308137221 */ /* 0x040fe20000010100 */
[----:B-----5:R-:W-:Y:S01]  /*0f40*/  SHF.L.U32 R13, R13, 0x10, RZ ;  /* 0x000000100d0d7819 */ /* 0x020fe200000006ff */
[----:B------:R-:W2:Y:S02]  /*0f50*/  LDG.E.U16 R17, desc[UR8][R4.64+0x400] ;  /* 0x0004000804117981 */ /* 0x000ea4000c1e1500 */
[----:B------:R-:W0:Y:S01]  /*0f60*/  MUFU.EX2 R16, R16 ;  /* 0x0000001000107308 */ /* 0x000e220000000800 */
[----:B------:R-:W-:Y:S01]  /*0f70*/  FMUL.FTZ R28, R19, 1.4426950216293334961 ;  /* 0x3fb8aa3b131c7820 */ /* 0x000fe20000410000 */
[----:B------:R-:W-:-:S06]  /*0f80*/  FADD.FTZ R13, -R8, R13 ;  /* 0x0000000d080d7221 */ /* 0x000fcc0000010100 */
[----:B------:R-:W1:Y:S01]  /*0f90*/  MUFU.EX2 R19, R28 ;  /* 0x0000001c00137308 */ /* 0x000e620000000800 */
[----:B------:R-:W-:Y:S02]  /*0fa0*/  FMUL.FTZ R29, R13, 1.4426950216293334961 ;  /* 0x3fb8aa3b0d1d7820 */ /* 0x000fe40000410000 */
[----:B------:R-:W4:Y:S01]  /*0fb0*/  LDG.E.U16 R13, desc[UR8][R4.64+0x600] ;  /* 0x00060008040d7981 */ /* 0x000f22000c1e1500 */
[----:B0-----:R-:W-:-:S03]  /*0fc0*/  FADD.FTZ R20, R16, R11 ;  /* 0x0000000b10147221 */ /* 0x001fc60000010000 */
[----:B------:R-:W5:Y:S04]  /*0fd0*/  LDG.E.U16 R16, desc[UR8][R4.64+0x800] ;  /* 0x0008000804107981 */ /* 0x000f68000c1e1500 */
[----:B------:R-:W5:Y:S01]  /*0fe0*/  LDG.E.U16 R11, desc[UR8][R4.64+0xa00] ;  /* 0x000a0008040b7981 */ /* 0x000f62000c1e1500 */
[----:B-1----:R-:W-:-:S03]  /*0ff0*/  FADD.FTZ R20, R20, R19 ;  /* 0x0000001314147221 */ /* 0x002fc60000010000 */
[----:B------:R0:W5:Y:S01]  /*1000*/  LDG.E.U16 R19, desc[UR8][R4.64+0xc00] ;  /* 0x000c000804137981 */ /* 0x000162000c1e1500 */
[----:B------:R-:W1:Y:S01]  /*1010*/  MUFU.EX2 R29, R29 ;  /* 0x0000001d001d7308 */ /* 0x000e620000000800 */
[----:B------:R-:W-:Y:S01]  /*1020*/  IMAD.U32 R26, R26, 0x10000, RZ ;  /* 0x000100001a1a7824 */ /* 0x000fe200078e00ff */
[----:B------:R-:W-:-:S03]  /*1030*/  SHF.L.U32 R28, R25, 0x10, RZ ;  /* 0x00000010191c7819 */ /* 0x000fc600000006ff */
[C---:B------:R-:W-:Y:S01]  /*1040*/  FADD.FTZ R26, -R8.reuse, R26 ;  /* 0x0000001a081a7221 */ /* 0x040fe20000010100 */
[----:B------:R-:W-:Y:S02]  /*1050*/  IMAD.U32 R23, R23, 0x10000, RZ ;  /* 0x0001000017177824 */ /* 0x000fe400078e00ff */
[----:B------:R-:W-:Y:S01]  /*1060*/  FADD.FTZ R28, -R8, R28 ;  /* 0x0000001c081c7221 */ /* 0x000fe20000010100 */
[----:B------:R-:W-:Y:S01]  /*1070*/  FMUL.FTZ R25, R26, 1.4426950216293334961 ;  /* 0x3fb8aa3b1a197820 */ /* 0x000fe20000410000 */
[----:B------:R-:W-:Y:S01]  /*1080*/  FADD.FTZ R23, -R8, R23 ;  /* 0x0000001708177221 */ /* 0x000fe20000010100 */
[----:B------:R-:W-:Y:S01]  /*1090*/  SHF.L.U32 R21, R21, 0x10, RZ ;  /* 0x0000001015157819 */ /* 0x000fe200000006ff */
[----:B-1----:R-:W-:Y:S01]  /*10a0*/  FADD.FTZ R20, R20, R29 ;  /* 0x0000001d14147221 */ /* 0x002fe20000010000 */
[----:B------:R-:W-:Y:S01]  /*10b0*/  SHF.L.U32 R29, R24, 0x10, RZ ;  /* 0x00000010181d7819 */ /* 0x000fe200000006ff */
[----:B------:R-:W-:Y:S01]  /*10c0*/  FMUL.FTZ R24, R28, 1.4426950216293334961 ;  /* 0x3fb8aa3b1c187820 */ /* 0x000fe20000410000 */
[----:B------:R-:W1:Y:S03]  /*10d0*/  MUFU.EX2 R25, R25 ;  /* 0x0000001900197308 */ /* 0x000e660000000800 */
[----:B------:R-:W-:Y:S01]  /*10e0*/  FADD.FTZ R29, -R8, R29 ;  /* 0x0000001d081d7221 */ /* 0x000fe20000010100 */
[----:B0-----:R-:W-:Y:S01]  /*10f0*/  FMUL.FTZ R5, R23, 1.4426950216293334961 ;  /* 0x3fb8aa3b17057820 */ /* 0x001fe20000410000 */
[----:B------:R-:W-:Y:S01]  /*1100*/  SHF.L.U32 R23, R18, 0x10, RZ ;  /* 0x0000001012177819 */ /* 0x000fe200000006ff */
[C---:B------:R-:W-:Y:S01]  /*1110*/  FADD.FTZ R21, -R8.reuse, R21 ;  /* 0x0000001508157221 */ /* 0x040fe20000010100 */
[----:B------:R-:W-:Y:S01]  /*1120*/  FMUL.FTZ R4, R29, 1.4426950216293334961 ;  /* 0x3fb8aa3b1d047820 */ /* 0x000fe20000410000 */
[----:B------:R-:W0:Y:S02]  /*1130*/  MUFU.EX2 R24, R24 ;  /* 0x0000001800187308 */ /* 0x000e240000000800 */
[----:B------:R-:W-:Y:S01]  /*1140*/  FMUL.FTZ R18, R21, 1.4426950216293334961 ;  /* 0x3fb8aa3b15127820 */ /* 0x000fe20000410000 */
[----:B------:R-:W-:-:S05]  /*1150*/  FADD.FTZ R23, -R8, R23 ;  /* 0x0000001708177221 */ /* 0x000fca0000010100 */
[----:B------:R-:W0:Y:S01]  /*1160*/  MUFU.EX2 R4, R4 ;  /* 0x0000000400047308 */ /* 0x000e220000000800 */
[----:B-1----:R-:W-:-:S07]  /*1170*/  FADD.FTZ R25, R20, R25 ;  /* 0x0000001914197221 */ /* 0x002fce0000010000 */
[----:B------:R-:W1:Y:S01]  /*1180*/  MUFU.EX2 R5, R5 ;  /* 0x0000000500057308 */ /* 0x000e620000000800 */
[----:B0-----:R-:W-:-:S07]  /*1190*/  FADD.FTZ R25, R25, R24 ;  /* 0x0000001819197221 */ /* 0x001fce0000010000 */
[----:B------:R-:W0:Y:S01]  /*11a0*/  MUFU.EX2 R18, R18 ;  /* 0x0000001200127308 */ /* 0x000e220000000800 */
[----:B------:R-:W-:-:S04]  /*11b0*/  FADD.FTZ R4, R25, R4 ;  /* 0x0000000419047221 */ /* 0x000fc80000010000 */
[----:B-1----:R-:W-:-:S04]  /*11c0*/  FADD.FTZ R5, R4, R5 ;  /* 0x0000000504057221 */ /* 0x002fc80000010000 */
[----:B0-----:R-:W-:Y:S01]  /*11d0*/  FADD.FTZ R5, R5, R18 ;  /* 0x0000001205057221 */ /* 0x001fe20000010000 */
[----:B------:R-:W-:-:S04]  /*11e0*/  IADD3 R15, PT, PT, R15, 0x10, RZ ;  /* 0x000000100f0f7810 */ /* 0x000fc80007ffe0ff */
[----:B------:R-:W-:Y:S01]  /*11f0*/  ISETP.NE.AND P2, PT, R15, RZ, PT ;  /* 0x000000ff0f00720c */ /* 0x000fe20003f45270 */
[----:B------:R-:W-:Y:S01]  /*1200*/  VIADD R9, R9, 0x1000 ;  /* 0x0000100009097836 */ /* 0x000fe20000000000 */
[----:B------:R-:W-:Y:S01]  /*1210*/  IADD3 R14, PT, PT, R14, 0x1000, RZ ;  /* 0x000010000e0e7810 */ /* 0x000fe20007ffe0ff */
[----:B---3--:R-:W-:Y:S02]  /*1220*/  IMAD.U32 R21, R12, 0x10000, RZ ;  /* 0x000100000c157824 */ /* 0x008fe400078e00ff */
[----:B------:R-:W-:Y:S02]  /*1230*/  FMUL.FTZ R12, R23, 1.4426950216293334961 ;  /* 0x3fb8aa3b170c7820 */ /* 0x000fe40000410000 */
[----:B------:R-:W-:Y:S01]  /*1240*/  FADD.FTZ R21, -R8, R21 ;  /* 0x0000001508157221 */ /* 0x000fe20000010100 */
[----:B--2---:R-:W-:-:S03]  /*1250*/  SHF.L.U32 R23, R17, 0x10, RZ ;  /* 0x0000001011177819 */ /* 0x004fc600000006ff */
[----:B------:R-:W-:Y:S01]  /*1260*/  FMUL.FTZ R17, R21, 1.4426950216293334961 ;  /* 0x3fb8aa3b15117820 */ /* 0x000fe20000410000 */
[----:B------:R-:W0:Y:S01]  /*1270*/  MUFU.EX2 R12, R12 ;  /* 0x0000000c000c7308 */ /* 0x000e220000000800 */
[----:B------:R-:W-:Y:S01]  /*1280*/  FADD.FTZ R23, -R8, R23 ;  /* 0x0000001708177221 */ /* 0x000fe20000010100 */
[----:B----4-:R-:W-:-:S03]  /*1290*/  SHF.L.U32 R21, R13, 0x10, RZ ;  /* 0x000000100d157819 */ /* 0x010fc600000006ff */
[----:B------:R-:W-:-:S03]  /*12a0*/  FMUL.FTZ R13, R23, 1.4426950216293334961 ;  /* 0x3fb8aa3b170d7820 */ /* 0x000fc60000410000 */
[----:B------:R-:W1:Y:S01]  /*12b0*/  MUFU.EX2 R17, R17 ;  /* 0x0000001100117308 */ /* 0x000e620000000800 */
[----:B------:R-:W-:Y:S01]  /*12c0*/  FADD.FTZ R21, -R8, R21 ;  /* 0x0000001508157221 */ /* 0x000fe20000010100 */
[----:B-----5:R-:W-:-:S03]  /*12d0*/  IMAD.U32 R23, R16, 0x10000, RZ ;  /* 0x0001000010177824 */ /* 0x020fc600078e00ff */
[----:B------:R-:W-:-:S03]  /*12e0*/  FMUL.FTZ R16, R21, 1.4426950216293334961 ;  /* 0x3fb8aa3b15107820 */ /* 0x000fc60000410000 */
[----:B------:R-:W2:Y:S01]  /*12f0*/  MUFU.EX2 R13, R13 ;  /* 0x0000000d000d7308 */ /* 0x000ea20000000800 */
[----:B------:R-:W-:Y:S01]  /*1300*/  FADD.FTZ R23, -R8, R23 ;  /* 0x0000001708177221 */ /* 0x000fe20000010100 */
[----:B------:R-:W-:Y:S02]  /*1310*/  SHF.L.U32 R21, R11, 0x10, RZ ;  /* 0x000000100b157819 */ /* 0x000fe400000006ff */
[----:B------:R-:W-:Y:S01]  /*1320*/  SHF.L.U32 R19, R19, 0x10, RZ ;  /* 0x0000001013137819 */ /* 0x000fe200000006ff */
[----:B------:R-:W-:-:S03]  /*1330*/  FMUL.FTZ R11, R23, 1.4426950216293334961 ;  /* 0x3fb8aa3b170b7820 */ /* 0x000fc60000410000 */
[----:B------:R-:W3:Y:S01]  /*1340*/  MUFU.EX2 R16, R16 ;  /* 0x0000001000107308 */ /* 0x000ee20000000800 */
[----:B------:R-:W-:Y:S01]  /*1350*/  FADD.FTZ R21, -R8, R21 ;  /* 0x0000001508157221 */ /* 0x000fe20000010100 */
[----:B------:R-:W-:Y:S02]  /*1360*/  IMAD.U32 R23, R22, 0x10000, RZ ;  /* 0x0001000016177824 */ /* 0x000fe400078e00ff */
[C---:B------:R-:W-:Y:S01]  /*1370*/  FADD.FTZ R19, -R8.reuse, R19 ;  /* 0x0000001308137221 */ /* 0x040fe20000010100 */
[----:B0-----:R-:W-:Y:S01]  /*1380*/  FADD.FTZ R12, R5, R12 ;  /* 0x0000000c050c7221 */ /* 0x001fe20000010000 */
[----:B------:R-:W-:Y:S01]  /*1390*/  FMUL.FTZ R21, R21, 1.4426950216293334961 ;  /* 0x3fb8aa3b15157820 */ /* 0x000fe20000410000 */
[----:B------:R-:W-:Y:S01]  /*13a0*/  FADD.FTZ R23, -R8, R23 ;  /* 0x0000001708177221 */ /* 0x000fe20000010100 */
[----:B------:R-:W0:Y:S01]  /*13b0*/  MUFU.EX2 R11, R11 ;  /* 0x0000000b000b7308 */ /* 0x000e220000000800 */
[----:B------:R-:W-:Y:S01]  /*13c0*/  FMUL.FTZ R19, R19, 1.4426950216293334961 ;  /* 0x3fb8aa3b13137820 */ /* 0x000fe20000410000 */
[----:B-1----:R-:W-:Y:S01]  /*13d0*/  FADD.FTZ R12, R12, R17 ;  /* 0x000000110c0c7221 */ /* 0x002fe20000010000 */
[----:B------:R-:W-:-:S05]  /*13e0*/  FMUL.FTZ R23, R23, 1.4426950216293334961 ;  /* 0x3fb8aa3b17177820 */ /* 0x000fca0000410000 */
[----:B------:R-:W1:Y:S01]  /*13f0*/  MUFU.EX2 R4, R21 ;  /* 0x0000001500047308 */ /* 0x000e620000000800 */
[----:B--2---:R-:W-:-:S07]  /*1400*/  FADD.FTZ R13, R12, R13 ;  /* 0x0000000d0c0d7221 */ /* 0x004fce0000010000 */
[----:B------:R-:W2:Y:S01]  /*1410*/  MUFU.EX2 R19, R19 ;  /* 0x0000001300137308 */ /* 0x000ea20000000800 */
[----:B---3--:R-:W-:-:S07]  /*1420*/  FADD.FTZ R16, R13, R16 ;  /* 0x000000100d107221 */ /* 0x008fce0000010000 */
[----:B------:R-:W3:Y:S01]  /*1430*/  MUFU.EX2 R23, R23 ;  /* 0x0000001700177308 */ /* 0x000ee20000000800 */
[----:B0-----:R-:W-:-:S04]  /*1440*/  FADD.FTZ R11, R16, R11 ;  /* 0x0000000b100b7221 */ /* 0x001fc80000010000 */
[----:B-1----:R-:W-:-:S04]  /*1450*/  FADD.FTZ R4, R11, R4 ;  /* 0x000000040b047221 */ /* 0x002fc80000010000 */
[----:B--2---:R-:W-:-:S04]  /*1460*/  FADD.FTZ R4, R4, R19 ;  /* 0x0000001304047221 */ /* 0x004fc80000010000 */
[----:B---3--:R-:W-:Y:S01]  /*1470*/  FADD.FTZ R11, R4, R23 ;  /* 0x00000017040b7221 */ /* 0x008fe20000010000 */
[----:B------:R-:W-:Y:S06]  /*1480*/  @P2 BRA `(.L_x_2149) ;  /* 0xfffffff800682947 */ /* 0x000fec000383ffff */
.L_x_2148:
[----:B------:R-:W-:Y:S05]  /*1490*/  BSYNC.RECONVERGENT B1 ;  /* 0x0000000000017941 */ /* 0x000fea0003800200 */
.L_x_2147:
[----:B------:R-:W-:Y:S05]  /*14a0*/  @!P1 BRA `(.L_x_2146) ;  /* 0x0000000400b09947 */ /* 0x000fea0003800000 */
[----:B------:R-:W-:Y:S01]  /*14b0*/  ISETP.GE.U32.AND P1, PT, R27, 0x8, PT ;  /* 0x000000081b00780c */ /* 0x000fe20003f26070 */
[----:B------:R-:W-:Y:S01]  /*14c0*/  BSSY.RECONVERGENT B1, `(.L_x_2150) ;  /* 0x0000038000017945 */ /* 0x000fe20003800200 */
[----:B------:R-:W-:-:S04]  /*14d0*/  LOP3.LUT R15, R10, 0x7, RZ, 0xc0, !PT ;  /* 0x000000070a0f7812 */ /* 0x000fc800078ec0ff */
[----:B------:R-:W-:-:S07]  /*14e0*/  ISETP.NE.AND P2, PT, R15, RZ, PT ;  /* 0x000000ff0f00720c */ /* 0x000fce0003f45270 */
[----:B------:R-:W-:Y:S06]  /*14f0*/  @!P1 BRA `(.L_x_2151) ;  /* 0x0000000000d09947 */ /* 0x000fec0003800000 */
[----:B------:R-:W3:Y:S01]  /*1500*/  LDC.64 R2, c[0x0][0x380] ;  /* 0x0000e000ff027b82 */ /* 0x000ee20000000a00 */
[----:B0-----:R-:W-:-:S04]  /*1510*/  IMAD R5, R7, UR10, R14 ;  /* 0x0000000a07057c24 */ /* 0x001fc8000f8e020e */
[----:B---3--:R-:W-:-:S05]  /*1520*/  IMAD.WIDE R2, R5, 0x2, R2 ;  /* 0x0000000205027825 */ /* 0x008fca00078e0202 */
[----:B------:R-:W3:Y:S04]  /*1530*/  LDG.E.U16 R13, desc[UR8][R2.64] ;  /* 0x00000008020d7981 */ /* 0x000ee8000c1e1500 */
[----:B------:R-:W4:Y:S04]  /*1540*/  LDG.E.U16 R16, desc[UR8][R2.64+0x200] ;  /* 0x0002000802107981 */ /* 0x000f28000c1e1500 */
[----:B------:R-:W5:Y:S04]  /*1550*/  LDG.E.U16 R18, desc[UR8][R2.64+0x400] ;  /* 0x0004000802127981 */ /* 0x000f68000c1e1500 */
[----:B------:R-:W5:Y:S04]  /*1560*/  LDG.E.U16 R20, desc[UR8][R2.64+0x600] ;  /* 0x0006000802147981 */ /* 0x000f68000c1e1500 */
[----:B------:R-:W5:Y:S04]  /*1570*/  LDG.E.U16 R9, desc[UR8][R2.64+0x800] ;  /* 0x0008000802097981 */ /* 0x000f68000c1e1500 */
[----:B------:R-:W5:Y:S04]  /*1580*/  LDG.E.U16 R5, desc[UR8][R2.64+0xa00] ;  /* 0x000a000802057981 */ /* 0x000f68000c1e1500 */
[----:B-1----:R-:W5:Y:S04]  /*1590*/  LDG.E.U16 R4, desc[UR8][R2.64+0xc00] ;  /* 0x000c000802047981 */ /* 0x002f68000c1e1500 */
[----:B------:R0:W5:Y:S01]  /*15a0*/  LDG.E.U16 R12, desc[UR8][R2.64+0xe00] ;  /* 0x000e0008020c7981 */ /* 0x000162000c1e1500 */
[----:B------:R-:W-:Y:S01]  /*15b0*/  VIADD R14, R14, 0x800 ;  /* 0x000008000e0e7836 */ /* 0x000fe20000000000 */
[----:B---3--:R-:W-:-:S02]  /*15c0*/  SHF.L.U32 R13, R13, 0x10, RZ ;  /* 0x000000100d0d7819 */ /* 0x008fc400000006ff */
[----:B----4-:R-:W-:-:S03]  /*15d0*/  SHF.L.U32 R17, R16, 0x10, RZ ;  /* 0x0000001010117819 */ /* 0x010fc600000006ff */
[----:B--2---:R-:W-:Y:S01]  /*15e0*/  FADD.FTZ R13, -R8, R13 ;  /* 0x0000000d080d7221 */ /* 0x004fe20000010100 */
[----:B-----5:R-:W-:-:S03]  /*15f0*/  IMAD.U32 R19, R18, 0x10000, RZ ;  /* 0x0001000012137824 */ /* 0x020fc600078e00ff */
[----:B------:R-:W-:Y:S01]  /*1600*/  FMUL.FTZ R16, R13, 1.4426950216293334961 ;  /* 0x3fb8aa3b0d107820 */ /* 0x000fe20000410000 */
[----:B------:R-:W-:Y:S01]  /*1610*/  FADD.FTZ R17, -R8, R17 ;  /* 0x0000001108117221 */ /* 0x000fe20000010100 */
[----:B0-----:R-:W-:Y:S01]  /*1620*/  SHF.L.U32 R3, R20, 0x10, RZ ;  /* 0x0000001014037819 */ /* 0x001fe200000006ff */
[C---:B------:R-:W-:Y:S02]  /*1630*/  FADD.FTZ R19, -R8.reuse, R19 ;  /* 0x0000001308137221 */ /* 0x040fe40000010100 */
[----:B------:R-:W-:Y:S01]  /*1640*/  FMUL.FTZ R13, R17, 1.4426950216293334961 ;  /* 0x3fb8aa3b110d7820 */ /* 0x000fe20000410000 */
[----:B------:R-:W0:Y:S01]  /*1650*/  MUFU.EX2 R16, R16 ;  /* 0x0000001000107308 */ /* 0x000e220000000800 */
[----:B------:R-:W-:Y:S01]  /*1660*/  SHF.L.U32 R9, R9, 0x10, RZ ;  /* 0x0000001009097819 */ /* 0x000fe200000006ff */
[----:B------:R-:W-:Y:S01]  /*1670*/  FMUL.FTZ R2, R19, 1.4426950216293334961 ;  /* 0x3fb8aa3b13027820 */ /* 0x000fe20000410000 */
[----:B------:R-:W-:Y:S01]  /*1680*/  FADD.FTZ R3, -R8, R3 ;  /* 0x0000000308037221 */ /* 0x000fe20000010100 */
[----:B------:R-:W-:-:S02]  /*1690*/  IMAD.U32 R17, R5, 0x10000, RZ ;  /* 0x0001000005117824 */ /* 0x000fc400078e00ff */
[C---:B------:R-:W-:Y:S01]  /*16a0*/  FADD.FTZ R9, -R8.reuse, R9 ;  /* 0x0000000908097221 */ /* 0x040fe20000010100 */
[----:B------:R-:W-:Y:S01]  /*16b0*/  FMUL.FTZ R3, R3, 1.4426950216293334961 ;  /* 0x3fb8aa3b03037820 */ /* 0x000fe20000410000 */
[----:B------:R-:W1:Y:S01]  /*16c0*/  MUFU.EX2 R13, R13 ;  /* 0x0000000d000d7308 */ /* 0x000e620000000800 */
[----:B------:R-:W-:Y:S01]  /*16d0*/  FADD.FTZ R17, -R8, R17 ;  /* 0x0000001108117221 */ /* 0x000fe20000010100 */
[----:B------:R-:W-:Y:S01]  /*16e0*/  FMUL.FTZ R5, R9, 1.4426950216293334961 ;  /* 0x3fb8aa3b09057820 */ /* 0x000fe20000410000 */
[----:B------:R-:W-:Y:S02]  /*16f0*/  SHF.L.U32 R9, R4, 0x10, RZ ;  /* 0x0000001004097819 */ /* 0x000fe400000006ff */
[----:B------:R-:W-:Y:S01]  /*1700*/  SHF.L.U32 R19, R12, 0x10, RZ ;  /* 0x000000100c137819 */ /* 0x000fe200000006ff */
[----:B------:R-:W-:Y:S02]  /*1710*/  FMUL.FTZ R17, R17, 1.4426950216293334961 ;  /* 0x3fb8aa3b11117820 */ /* 0x000fe40000410000 */
[----:B------:R-:W2:Y:S01]  /*1720*/  MUFU.EX2 R2, R2 ;  /* 0x0000000200027308 */ /* 0x000ea20000000800 */
[C---:B------:R-:W-:Y:S01]  /*1730*/  FADD.FTZ R9, -R8.reuse, R9 ;  /* 0x0000000908097221 */ /* 0x040fe20000010100 */
[----:B0-----:R-:W-:Y:S01]  /*1740*/  FADD.FTZ R16, R11, R16 ;  /* 0x000000100b107221 */ /* 0x001fe20000010000 */
[----:B------:R-:W-:-:S02]  /*1750*/  FADD.FTZ R19, -R8, R19 ;  /* 0x0000001308137221 */ /* 0x000fc40000010100 */
[----:B------:R-:W-:Y:S02]  /*1760*/  FMUL.FTZ R9, R9, 1.4426950216293334961 ;  /* 0x3fb8aa3b09097820 */ /* 0x000fe40000410000 */
[----:B------:R-:W-:Y:S01]  /*1770*/  FMUL.FTZ R19, R19, 1.4426950216293334961 ;  /* 0x3fb8aa3b13137820 */ /* 0x000fe20000410000 */
[----:B------:R-:W0:Y:S01]  /*1780*/  MUFU.EX2 R3, R3 ;  /* 0x0000000300037308 */ /* 0x000e220000000800 */
[----:B-1----:R-:W-:-:S07]  /*1790*/  FADD.FTZ R13, R16, R13 ;  /* 0x0000000d100d7221 */ /* 0x002fce0000010000 */
[----:B------:R-:W1:Y:S01]  /*17a0*/  MUFU.EX2 R5, R5 ;  /* 0x0000000500057308 */ /* 0x000e620000000800 */
[----:B--2---:R-:W-:-:S07]  /*17b0*/  FADD.FTZ R2, R13, R2 ;  /* 0x000000020d027221 */ /* 0x004fce0000010000 */
[----:B------:R-:W2:Y:S01]  /*17c0*/  MUFU.EX2 R17, R17 ;  /* 0x0000001100117308 */ /* 0x000ea20000000800 */
[----:B0-----:R-:W-:-:S07]  /*17d0*/  FADD.FTZ R2, R2, R3 ;  /* 0x0000000302027221 */ /* 0x001fce0000010000 */
[----:B------:R-:W0:Y:S01]  /*17e0*/  MUFU.EX2 R9, R9 ;  /* 0x0000000900097308 */ /* 0x000e220000000800 */
[----:B-1----:R-:W-:-:S07]  /*17f0*/  FADD.FTZ R2, R2, R5 ;  /* 0x0000000502027221 */ /* 0x002fce0000010000 */
[----:B------:R-:W1:Y:S01]  /*1800*/  MUFU.EX2 R19, R19 ;  /* 0x0000001300137308 */ /* 0x000e620000000800 */
[----:B--2---:R-:W-:-:S04]  /*1810*/  FADD.FTZ R2, R2, R17 ;  /* 0x0000001102027221 */ /* 0x004fc80000010000 */
[----:B0-----:R-:W-:-:S04]  /*1820*/  FADD.FTZ R2, R2, R9 ;  /* 0x0000000902027221 */ /* 0x001fc80000010000 */
[----:B-1----:R-:W-:-:S07]  /*1830*/  FADD.FTZ R11, R2, R19 ;  /* 0x00000013020b7221 */ /* 0x002fce0000010000 */
.L_x_2151:
[----:B------:R-:W-:Y:S05]  /*1840*/  BSYNC.RECONVERGENT B1 ;  /* 0x0000000000017941 */ /* 0x000fea0003800200 */
.L_x_2150:
        /* <DEDUP_REMOVED lines=9> */
[----:B-1----:R-:W3:Y:S04]  /*18e0*/  LDG.E.U16 R4, desc[UR8][R2.64] ;  /* 0x0000000802047981 */ /* 0x002ee8000c1e1500 */
[----:B------:R-:W4:Y:S04]  /*18f0*/  LDG.E.U16 R9, desc[UR8][R2.64+0x200] ;  /* 0x0002000802097981 */ /* 0x000f28000c1e1500 */
[----:B------:R-:W5:Y:S04]  /*1900*/  LDG.E.U16 R12, desc[UR8][R2.64+0x400] ;  /* 0x00040008020c7981 */ /* 0x000f68000c1e1500 */
[----:B------:R-:W5:Y:S01]  /*1910*/  LDG.E.U16 R15, desc[UR8][R2.64+0x600] ;  /* 0x00060008020f7981 */ /* 0x000f62000c1e1500 */
[----:B------:R-:W-:-:S02]  /*1920*/  IADD3 R14, PT, PT, R14, 0x400, RZ ;  /* 0x000004000e0e7810 */ /* 0x000fc40007ffe0ff */
[----:B---3--:R-:W-:Y:S02]  /*1930*/  SHF.L.U32 R5, R4, 0x10, RZ ;  /* 0x0000001004057819 */ /* 0x008fe400000006ff */
[----:B----4-:R-:W-:-:S03]  /*1940*/  SHF.L.U32 R9, R9, 0x10, RZ ;  /* 0x0000001009097819 */ /* 0x010fc600000006ff */
[----:B--2---:R-:W-:Y:S01]  /*1950*/  FADD.FTZ R5, -R8, R5 ;  /* 0x0000000508057221 */ /* 0x004fe20000010100 */
[----:B-----5:R-:W-:Y:S02]  /*1960*/  IMAD.U32 R13, R12, 0x10000, RZ ;  /* 0x000100000c0d7824 */ /* 0x020fe400078e00ff */
[C---:B------:R-:W-:Y:S01]  /*1970*/  FADD.FTZ R9, -R8.reuse, R9 ;  /* 0x0000000908097221 */ /* 0x040fe20000010100 */
[----:B------:R-:W-:Y:S01]  /*1980*/  FMUL.FTZ R5, R5, 1.4426950216293334961 ;  /* 0x3fb8aa3b05057820 */ /* 0x000fe20000410000 */
[----:B------:R-:W-:Y:S02]  /*1990*/  SHF.L.U32 R15, R15, 0x10, RZ ;  /* 0x000000100f0f7819 */ /* 0x000fe400000006ff */
[----:B------:R-:W-:Y:S01]  /*19a0*/  FMUL.FTZ R9, R9, 1.4426950216293334961 ;  /* 0x3fb8aa3b09097820 */ /* 0x000fe20000410000 */
[C---:B------:R-:W-:Y:S01]  /*19b0*/  FADD.FTZ R13, -R8.reuse, R13 ;  /* 0x0000000d080d7221 */ /* 0x040fe20000010100 */
[----:B------:R-:W0:Y:S01]  /*19c0*/  MUFU.EX2 R4, R5 ;  /* 0x0000000500047308 */ /* 0x000e220000000800 */
[----:B------:R-:W-:-:S02]  /*19d0*/  FADD.FTZ R15, -R8, R15 ;  /* 0x0000000f080f7221 */ /* 0x000fc40000010100 */
[----:B------:R-:W-:Y:S02]  /*19e0*/  FMUL.FTZ R13, R13, 1.4426950216293334961 ;  /* 0x3fb8aa3b0d0d7820 */ /* 0x000fe40000410000 */
[----:B------:R-:W-:-:S03]  /*19f0*/  FMUL.FTZ R15, R15, 1.4426950216293334961 ;  /* 0x3fb8aa3b0f0f7820 */ /* 0x000fc60000410000 */
[----:B------:R-:W1:Y:S08]  /*1a00*/  MUFU.EX2 R9, R9 ;  /* 0x0000000900097308 */ /* 0x000e700000000800 */
[----:B------:R-:W2:Y:S01]  /*1a10*/  MUFU.EX2 R13, R13 ;  /* 0x0000000d000d7308 */ /* 0x000ea20000000800 */
[----:B0-----:R-:W-:-:S07]  /*1a20*/  FADD.FTZ R4, R11, R4 ;  /* 0x000000040b047221 */ /* 0x001fce0000010000 */
[----:B------:R-:W0:Y:S01]  /*1a30*/  MUFU.EX2 R15, R15 ;  /* 0x0000000f000f7308 */ /* 0x000e220000000800 */
[----:B-1----:R-:W-:-:S04]  /*1a40*/  FADD.FTZ R4, R4, R9 ;  /* 0x0000000904047221 */ /* 0x002fc80000010000 */
[----:B--2---:R-:W-:-:S04]  /*1a50*/  FADD.FTZ R4, R4, R13 ;  /* 0x0000000d04047221 */ /* 0x004fc80000010000 */
[----:B0-----:R-:W-:-:S07]  /*1a60*/  FADD.FTZ R11, R4, R15 ;  /* 0x0000000f040b7221 */ /* 0x001fce0000010000 */
.L_x_2153:
[----:B------:R-:W-:Y:S05]  /*1a70*/  BSYNC.RECONVERGENT B1 ;  /* 0x0000000000017941 */ /* 0x000fea0003800200 */
.L_x_2152:
[----:B------:R-:W-:Y:S05]  /*1a80*/  @!P2 BRA `(.L_x_2146) ;  /* 0x000000000038a947 */ /* 0x000fea0003800000 */
[----:B------:R-:W3:Y:S01]  /*1a90*/  LDC.64 R2, c[0x0][0x380] ;  /* 0x0000e000ff027b82 */ /* 0x000ee20000000a00 */
[----:B------:R-:W-:Y:S02]  /*1aa0*/  IMAD R9, R7, UR10, R14 ;  /* 0x0000000a07097c24 */ /* 0x000fe4000f8e020e */
[----:B------:R-:W-:-:S07]  /*1ab0*/  IMAD.MOV R10, RZ, RZ, -R10 ;  /* 0x000000ffff0a7224 */ /* 0x000fce00078e0a0a */
.L_x_2154:
[----:B01-3--:R-:W-:-:S06]  /*1ac0*/  IMAD.WIDE R4, R9, 0x2, R2 ;  /* 0x0000000209047825 */ /* 0x00bfcc00078e0202 */
[----:B------:R-:W3:Y:S01]  /*1ad0*/  LDG.E.U16 R4, desc[UR8][R4.64] ;  /* 0x0000000804047981 */ /* 0x000ee2000c1e1500 */
[----:B------:R-:W-:Y:S01]  /*1ae0*/  IADD3 R10, PT, PT, R10, 0x1, RZ ;  /* 0x000000010a0a7810 */ /* 0x000fe20007ffe0ff */
[----:B------:R-:W-:-:S03]  /*1af0*/  VIADD R9, R9, 0x100 ;  /* 0x0000010009097836 */ /* 0x000fc60000000000 */
[----:B------:R-:W-:Y:S02]  /*1b00*/  ISETP.NE.AND P1, PT, R10, RZ, PT ;  /* 0x000000ff0a00720c */ /* 0x000fe40003f25270 */
[----:B---3--:R-:W-:-:S05]  /*1b10*/  SHF.L.U32 R13, R4, 0x10, RZ ;  /* 0x00000010040d7819 */ /* 0x008fca00000006ff */
[----:B--2---:R-:W-:-:S04]  /*1b20*/  FADD.FTZ R13, -R8, R13 ;  /* 0x0000000d080d7221 */ /* 0x004fc80000010100 */
[----:B------:R-:W-:-:S04]  /*1b30*/  FMUL.FTZ R13, R13, 1.4426950216293334961 ;  /* 0x3fb8aa3b0d0d7820 */ /* 0x000fc80000410000 */
[----:B------:R-:W0:Y:S02]  /*1b40*/  MUFU.EX2 R12, R13 ;  /* 0x0000000d000c7308 */ /* 0x000e240000000800 */
[----:B0-----:R-:W-:Y:S01]  /*1b50*/  FADD.FTZ R11, R12, R11 ;  /* 0x0000000b0c0b7221 */ /* 0x001fe20000010000 */
[----:B------:R-:W-:Y:S06]  /*1b60*/  @P1 BRA `(.L_x_2154) ;  /* 0xfffffffc00d41947 */ /* 0x000fec000383ffff */
.L_x_2146:
[----:B------:R-:W-:Y:S05]  /*1b70*/  BSYNC.RECONVERGENT B0 ;  /* 0x0000000000007941 */ /* 0x000fea0003800200 */
.L_x_2145:
[----:B------:R-:W3:Y:S01]  /*1b80*/  SHFL.DOWN P1, R2, R11, 0x1, 0x1f ;  /* 0x08201f000b027f89 */ /* 0x000ee20000020000 */
[C---:B------:R-:W-:Y:S01]  /*1b90*/  ISETP.NE.AND P2, PT, R0.reuse, RZ, PT ;  /* 0x000000ff0000720c */ /* 0x040fe20003f45270 */
[----:B------:R-:W-:Y:S01]  /*1ba0*/  BSSY.RECONVERGENT B0, `(.L_x_2155) ;  /* 0x000001a000007945 */ /* 0x000fe20003800200 */
[----:B------:R-:W-:Y:S01]  /*1bb0*/  ISETP.GE.AND P3, PT, R0, R7, PT ;  /* 0x000000070000720c */ /* 0x000fe20003f66270 */
[----:B---3--:R-:W-:-:S05]  /*1bc0*/  @P1 FADD R2, R2, R11 ;  /* 0x0000000b02021221 */ /* 0x008fca0000000000 */
[----:B------:R-:W3:Y:S02]  /*1bd0*/  SHFL.DOWN P1, R3, R2, 0x2, 0x1f ;  /* 0x08401f0002037f89 */ /* 0x000ee40000020000 */
[----:B---3--:R-:W-:-:S05]  /*1be0*/  @P1 FADD R3, R2, R3 ;  /* 0x0000000302031221 */ /* 0x008fca0000000000 */
[----:B-1----:R-:W1:Y:S02]  /*1bf0*/  SHFL.DOWN P1, R4, R3, 0x4, 0x1f ;  /* 0x08801f0003047f89 */ /* 0x002e640000020000 */
[----:B-1----:R-:W-:-:S05]  /*1c00*/  @P1 FADD R4, R3, R4 ;  /* 0x0000000403041221 */ /* 0x002fca0000000000 */
[----:B0-----:R-:W0:Y:S02]  /*1c10*/  SHFL.DOWN P1, R5, R4, 0x8, 0x1f ;  /* 0x09001f0004057f89 */ /* 0x001e240000020000 */
[----:B0-----:R-:W-:-:S05]  /*1c20*/  @P1 FADD R5, R4, R5 ;  /* 0x0000000504051221 */ /* 0x001fca0000000000 */
[----:B------:R-:W0:Y:S02]  /*1c30*/  SHFL.DOWN P1, R12, R5, 0x10, 0x1f ;  /* 0x0a001f00050c7f89 */ /* 0x000e240000020000 */
[----:B0-----:R-:W-:-:S05]  /*1c40*/  @P1 FADD R12, R5, R12 ;  /* 0x0000000c050c1221 */ /* 0x001fca0000000000 */
[----:B------:R0:W-:Y:S01]  /*1c50*/  @!P0 STS [R6+UR4+0x8], R12 ;  /* 0x0000080c06008988 */ /* 0x0001e20008000804 */
[----:B------:R-:W-:Y:S06]  /*1c60*/  BAR.SYNC.DEFER_BLOCKING 0x0 ;  /* 0x0000000000007b1d */ /* 0x000fec0000010000 */
[----:B------:R-:W-:Y:S05]  /*1c70*/  @P2 BRA `(.L_x_2156) ;  /* 0x0000000000302947 */ /* 0x000fea0003800000 */
[----:B------:R-:W1:Y:S04]  /*1c80*/  LDS R3, [UR4+0xc] ;  /* 0x00000c04ff037984 */ /* 0x000e680008000800 */
[----:B--2---:R-:W2:Y:S04]  /*1c90*/  LDS.128 R8, [UR4+0x10] ;  /* 0x00001004ff087984 */ /* 0x004ea80008000c00 */
[----:B------:R-:W3:Y:S01]  /*1ca0*/  LDS.64 R4, [UR4+0x20] ;  /* 0x00002004ff047984 */ /* 0x000ee20008000a00 */
[----:B-1----:R-:W-:-:S04]  /*1cb0*/  FADD.FTZ R3, R12, R3 ;  /* 0x000000030c037221 */ /* 0x002fc80000010000 */
[----:B--2---:R-:W-:-:S04]  /*1cc0*/  FADD.FTZ R8, R3, R8 ;  /* 0x0000000803087221 */ /* 0x004fc80000010000 */
[----:B------:R-:W-:-:S04]  /*1cd0*/  FADD.FTZ R9, R8, R9 ;  /* 0x0000000908097221 */ /* 0x000fc80000010000 */
[----:B------:R-:W-:-:S04]  /*1ce0*/  FADD.FTZ R10, R9, R10 ;  /* 0x0000000a090a7221 */ /* 0x000fc80000010000 */
[----:B------:R-:W-:-:S04]  /*1cf0*/  FADD.FTZ R11, R10, R11 ;  /* 0x0000000b0a0b7221 */ /* 0x000fc80000010000 */
[----:B---3--:R-:W-:-:S04]  /*1d00*/  FADD.FTZ R4, R11, R4 ;  /* 0x000000040b047221 */ /* 0x008fc80000010000 */
[----:B------:R-:W-:-:S06]  /*1d10*/  FADD.FTZ R4, R4, R5 ;  /* 0x0000000504047221 */ /* 0x000fcc0000010000 */
[----:B------:R-:W1:Y:S02]  /*1d20*/  MUFU.RCP R4, R4 ;  /* 0x0000000400047308 */ /* 0x000e640000001000 */
[----:B-1----:R1:W-:Y:S02]  /*1d30*/  STS [UR4+0x2c], R4 ;  /* 0x00002c04ff007988 */ /* 0x0023e40008000804 */
.L_x_2156:
[----:B------:R-:W-:Y:S05]  /*1d40*/  BSYNC.RECONVERGENT B0 ;  /* 0x0000000000007941 */ /* 0x000fea0003800200 */
.L_x_2155:
[----:B------:R-:W-:Y:S06]  /*1d50*/  BAR.SYNC.DEFER_BLOCKING 0x0 ;  /* 0x0000000000007b1d */ /* 0x000fec0000010000 */
[----:B------:R-:W-:Y:S05]  /*1d60*/  @P3 EXIT ;  /* 0x000000000000394d */ /* 0x000fea0003800000 */
[----:B0-----:R-:W0:Y:S01]  /*1d70*/  LDS R6, [UR4+0x30] ;  /* 0x00003004ff067984 */ /* 0x001e220008000800 */
[----:B------:R-:W-:Y:S01]  /*1d80*/  LOP3.LUT R2, RZ, R0, RZ, 0x33, !PT ;  /* 0x00000000ff027212 */ /* 0x000fe200078e33ff */
[----:B------:R-:W-:Y:S02]  /*1d90*/  BSSY.RECONVERGENT B0, `(.L_x_2157) ;  /* 0x000001f000007945 */ /* 0x000fe40003800200 */
[----:B--2---:R-:W2:Y:S01]  /*1da0*/  LDS R8, [UR4+0x2c] ;  /* 0x00002c04ff087984 */ /* 0x004ea20008000800 */
[----:B------:R-:W-:-:S04]  /*1db0*/  IADD3 R9, PT, PT, R2, R7, RZ ;  /* 0x0000000702097210 */ /* 0x000fc80007ffe0ff */
[C---:B------:R-:W-:Y:S02]  /*1dc0*/  LOP3.LUT R2, R9.reuse, 0x300, RZ, 0xc0, !PT ;  /* 0x0000030009027812 */ /* 0x040fe400078ec0ff */
[----:B------:R-:W-:Y:S02]  /*1dd0*/  ISETP.GE.U32.AND P1, PT, R9, 0x300, PT ;  /* 0x000003000900780c */ /* 0x000fe40003f26070 */
[----:B------:R-:W-:-:S13]  /*1de0*/  ISETP.NE.AND P0, PT, R2, 0x300, PT ;  /* 0x000003000200780c */ /* 0x000fda0003f05270 */
[----:B------:R-:W-:Y:S05]  /*1df0*/  @!P0 BRA `(.L_x_2158) ;  /* 0x0000000000608947 */ /* 0x000fea0003800000 */
[----:B------:R-:W3:Y:S01]  /*1e00*/  LDC.64 R2, c[0x0][0x380] ;  /* 0x0000e000ff027b82 */ /* 0x000ee20000000a00 */
[----:B------:R-:W-:Y:S01]  /*1e10*/  LEA.HI R9, R9, 0x1, RZ, 0x18 ;  /* 0x0000000109097811 */ /* 0x000fe200078fc0ff */
[----:B------:R-:W-:-:S03]  /*1e20*/  IMAD R15, R7, UR10, R0 ;  /* 0x0000000a070f7c24 */ /* 0x000fc6000f8e0200 */
[C---:B------:R-:W-:Y:S02]  /*1e30*/  SHF.L.U32 R10, R9.reuse, 0x8, RZ ;  /* 0x00000008090a7819 */ /* 0x040fe400000006ff */
[----:B------:R-:W-:Y:S01]  /*1e40*/  LOP3.LUT R9, R9, 0x3, RZ, 0xc0, !PT ;  /* 0x0000000309097812 */ /* 0x000fe200078ec0ff */
[----:B-1----:R-:W1:Y:S01]  /*1e50*/  LDC.64 R4, c[0x0][0x390] ;  /* 0x0000e400ff047b82 */ /* 0x002e620000000a00 */
[----:B------:R-:W-:Y:S02]  /*1e60*/  LOP3.LUT R11, R10, 0x300, RZ, 0xc0, !PT ;  /* 0x000003000a0b7812 */ /* 0x000fe400078ec0ff */
[----:B------:R-:W-:-:S03]  /*1e70*/  IADD3 R9, PT, PT, -R9, RZ, RZ ;  /* 0x000000ff09097210 */ /* 0x000fc60007ffe1ff */
[----:B------:R-:W-:-:S07]  /*1e80*/  IMAD.IADD R0, R0, 0x1, R11 ;  /* 0x0000000100007824 */ /* 0x000fce00078e020b */
.L_x_2159:
[----:B---3--:R-:W-:-:S06]  /*1e90*/  IMAD.WIDE R12, R15, 0x2, R2 ;  /* 0x000000020f0c7825 */ /* 0x008fcc00078e0202 */
[----:B------:R-:W3:Y:S01]  /*1ea0*/  LDG.E.U16 R12, desc[UR8][R12.64] ;  /* 0x000000080c0c7981 */ /* 0x000ee2000c1e1500 */
[----:B------:R-:W-:Y:S01]  /*1eb0*/  VIADD R9, R9, 0x1 ;  /* 0x0000000109097836 */ /* 0x000fe20000000000 */
[----:B---34-:R-:W-:-:S05]  /*1ec0*/  SHF.L.U32 R11, R12, 0x10, RZ ;  /* 0x000000100c0b7819 */ /* 0x018fca00000006ff */
[----:B0-----:R-:W-:-:S04]  /*1ed0*/  FADD.FTZ R11, -R6, R11 ;  /* 0x0000000b060b7221 */ /* 0x001fc80000010100 */
[----:B------:R-:W-:-:S04]  /*1ee0*/  FMUL.FTZ R14, R11, 1.4426950216293334961 ;  /* 0x3fb8aa3b0b0e7820 */ /* 0x000fc80000410000 */
[----:B------:R-:W2:Y:S02]  /*1ef0*/  MUFU.EX2 R11, R14 ;  /* 0x0000000e000b7308 */ /* 0x000ea40000000800 */
[----:B--2---:R-:W-:Y:S01]  /*1f00*/  FMUL.FTZ R16, R8, R11 ;  /* 0x0000000b08107220 */ /* 0x004fe20000410000 */
[C---:B-1----:R-:W-:Y:S01]  /*1f10*/  IMAD.WIDE R10, R15.reuse, 0x4, R4 ;  /* 0x000000040f0a7825 */ /* 0x042fe200078e0204 */
[----:B------:R-:W-:-:S03]  /*1f20*/  IADD3 R15, PT, PT, R15, 0x100, RZ ;  /* 0x000001000f0f7810 */ /* 0x000fc60007ffe0ff */
[----:B------:R-:W-:-:S04]  /*1f30*/  FSETP.NE.FTZ.AND P0, PT, |R16|, +INF , PT ;  /* 0x7f8000001000780b */ /* 0x000fc80003f15200 */
[----:B------:R-:W-:Y:S02]  /*1f40*/  FSEL R17, R16, RZ, P0 ;  /* 0x000000ff10117208 */ /* 0x000fe40000000000 */
[----:B------:R-:W-:-:S03]  /*1f50*/  ISETP.NE.AND P0, PT, R9, RZ, PT ;  /* 0x000000ff0900720c */ /* 0x000fc60003f05270 */
[----:B------:R4:W-:Y:S10]  /*1f60*/  STG.E desc[UR8][R10.64], R17 ;  /* 0x000000110a007986 */ /* 0x0009f4000c101908 */
[----:B------:R-:W-:Y:S05]  /*1f70*/  @P0 BRA `(.L_x_2159) ;  /* 0xfffffffc00c40947 */ /* 0x000fea000383ffff */
.L_x_2158:
[----:B------:R-:W-:Y:S05]  /*1f80*/  BSYNC.RECONVERGENT B0 ;  /* 0x0000000000007941 */ /* 0x000fea0003800200 */
.L_x_2157:
[----:B------:R-:W-:Y:S05]  /*1f90*/  @!P1 EXIT ;  /* 0x000000000000994d */ /* 0x000fea0003800000 */
[----:B------:R-:W3:Y:S01]  /*1fa0*/  LDCU.64 UR6, c[0x0][0x380] ;  /* 0x00007000ff0677ac */ /* 0x000ee20008000a00 */
[----:B------:R-:W-:Y:S01]  /*1fb0*/  IMAD R9, R7, UR10, R0 ;  /* 0x0000000a07097c24 */ /* 0x000fe2000f8e0200 */
[----:B------:R-:W5:Y:S01]  /*1fc0*/  LDCU.64 UR4, c[0x0][0x390] ;  /* 0x00007200ff0477ac */ /* 0x000f620008000a00 */
[----:B---3--:R-:W-:Y:S02]  /*1fd0*/  UIADD3 UR6, UP0, UPT, UR6, 0x400, URZ ;  /* 0x0000040006067890 */ /* 0x008fe4000ff1e0ff */
[----:B-----5:R-:W-:Y:S02]  /*1fe0*/  UIADD3 UR4, UP1, UPT, UR4, 0x800, URZ ;  /* 0x0000080004047890 */ /* 0x020fe4000ff3e0ff */
[----:B------:R-:W-:Y:S02]  /*1ff0*/  UIADD3.X UR7, UPT, UPT, URZ, UR7, URZ, UP0, !UPT ;  /* 0x00000007ff077290 */ /* 0x000fe400087fe4ff */
[----:B------:R-:W-:-:S12]  /*2000*/  UIADD3.X UR5, UPT, UPT, URZ, UR5, URZ, UP1, !UPT ;  /* 0x00000005ff057290 */ /* 0x000fd80008ffe4ff */
.L_x_2160:
[----:B------:R-:W-:Y:S01]  /*2010*/  MOV R2, UR6 ;  /* 0x0000000600027c02 */ /* 0x000fe20008000f00 */
[----:B------:R-:W-:-:S04]  /*2020*/  IMAD.U32 R3, RZ, RZ, UR7 ;  /* 0x00000007ff037e24 */ /* 0x000fc8000f8e00ff */
[----:B------:R-:W-:-:S05]  /*2030*/  IMAD.WIDE R2, R9, 0x2, R2 ;  /* 0x0000000209027825 */ /* 0x000fca00078e0202 */
[----:B-1-3--:R-:W3:Y:S02]  /*2040*/  LDG.E.U16 R4, desc[UR8][R2.64+-0x400] ;  /* 0xfffc000802047981 */ /* 0x00aee4000c1e1500 */
[----:B---3--:R-:W-:Y:S02]  /*2050*/  SHF.L.U32 R5, R4, 0x10, RZ ;  /* 0x0000001004057819 */ /* 0x008fe400000006ff */
[----:B------:R-:W-:-:S03]  /*2060*/  MOV R4, UR4 ;  /* 0x0000000400047c02 */ /* 0x000fc60008000f00 */
[----:B0-----:R-:W-:-:S04]  /*2070*/  FADD.FTZ R5, -R6, R5 ;  /* 0x0000000506057221 */ /* 0x001fc80000010100 */
[----:B----4-:R-:W-:-:S04]  /*2080*/  FMUL.FTZ R10, R5, 1.4426950216293334961 ;  /* 0x3fb8aa3b050a7820 */ /* 0x010fc80000410000 */
[----:B------:R-:W2:Y:S02]  /*2090*/  MUFU.EX2 R5, R10 ;  /* 0x0000000a00057308 */ /* 0x000ea40000000800 */
[----:B--2---:R-:W-:Y:S01]  /*20a0*/  FMUL.FTZ R11, R8, R5 ;  /* 0x00000005080b7220 */ /* 0x004fe20000410000 */
[----:B------:R-:W-:-:S04]  /*20b0*/  IMAD.U32 R5, RZ, RZ, UR5 ;  /* 0x00000005ff057e24 */ /* 0x000fc8000f8e00ff */
[----:B------:R-:W-:Y:S01]  /*20c0*/  FSETP.NE.FTZ.AND P0, PT, |R11|, +INF , PT ;  /* 0x7f8000000b00780b */ /* 0x000fe20003f15200 */
[----:B------:R-:W-:-:S03]  /*20d0*/  IMAD.WIDE R4, R9, 0x4, R4 ;  /* 0x0000000409047825 */ /* 0x000fc600078e0204 */
[----:B------:R-:W-:-:S05]  /*20e0*/  FSEL R11, R11, RZ, P0 ;  /* 0x000000ff0b0b7208 */ /* 0x000fca0000000000 */
[----:B------:R0:W-:Y:S04]  /*20f0*/  STG.E desc[UR8][R4.64+-0x800], R11 ;  /* 0xfff8000b04007986 */ /* 0x0001e8000c101908 */
[----:B------:R-:W2:Y:S02]  /*2100*/  LDG.E.U16 R12, desc[UR8][R2.64+-0x200] ;  /* 0xfffe0008020c7981 */ /* 0x000ea4000c1e1500 */
[----:B--2---:R-:W-:-:S05]  /*2110*/  SHF.L.U32 R13, R12, 0x10, RZ ;  /* 0x000000100c0d7819 */ /* 0x004fca00000006ff */
[----:B------:R-:W-:-:S04]  /*2120*/  FADD.FTZ R13, -R6, R13 ;  /* 0x0000000d060d7221 */ /* 0x000fc80000010100 */
[----:B------:R-:W-:-:S06]  /*2130*/  FMUL.FTZ R13, R13, 1.4426950216293334961 ;  /* 0x3fb8aa3b0d0d7820 */ /* 0x000fcc0000410000 */
[----:B------:R-:W1:Y:S02]  /*2140*/  MUFU.EX2 R13, R13 ;  /* 0x0000000d000d7308 */ /* 0x000e640000000800 */
[----:B-1----:R-:W-:-:S05]  /*2150*/  FMUL.FTZ R10, R8, R13 ;  /* 0x0000000d080a7220 */ /* 0x002fca0000410000 */
[----:B------:R-:W-:-:S04]  /*2160*/  FSETP.NE.FTZ.AND P0, PT, |R10|, +INF , PT ;  /* 0x7f8000000a00780b */ /* 0x000fc80003f15200 */
[----:B------:R-:W-:-:S05]  /*2170*/  FSEL R15, R10, RZ, P0 ;  /* 0x000000ff0a0f7208 */ /* 0x000fca0000000000 */
[----:B------:R1:W-:Y:S04]  /*2180*/  STG.E desc[UR8][R4.64+-0x400], R15 ;  /* 0xfffc000f04007986 */ /* 0x0003e8000c101908 */
[----:B------:R-:W0:Y:S02]  /*2190*/  LDG.E.U16 R10, desc[UR8][R2.64] ;  /* 0x00000008020a7981 */ /* 0x000e24000c1e1500 */
[----:B0-----:R-:W-:-:S05]  /*21a0*/  SHF.L.U32 R11, R10, 0x10, RZ ;  /* 0x000000100a0b7819 */ /* 0x001fca00000006ff */
[----:B------:R-:W-:-:S04]  /*21b0*/  FADD.FTZ R11, -R6, R11 ;  /* 0x0000000b060b7221 */ /* 0x000fc80000010100 */
[----:B------:R-:W-:-:S06]  /*21c0*/  FMUL.FTZ R11, R11, 1.4426950216293334961 ;  /* 0x3fb8aa3b0b0b7820 */ /* 0x000fcc0000410000 */
[----:B------:R-:W0:Y:S02]  /*21d0*/  MUFU.EX2 R11, R11 ;  /* 0x0000000b000b7308 */ /* 0x000e240000000800 */
[----:B0-----:R-:W-:-:S05]  /*21e0*/  FMUL.FTZ R10, R8, R11 ;  /* 0x0000000b080a7220 */ /* 0x001fca0000410000 */
[----:B------:R-:W-:-:S04]  /*21f0*/  FSETP.NE.FTZ.AND P0, PT, |R10|, +INF , PT ;  /* 0x7f8000000a00780b */ /* 0x000fc80003f15200 */
[----:B------:R-:W-:-:S05]  /*2200*/  FSEL R13, R10, RZ, P0 ;  /* 0x000000ff0a0d7208 */ /* 0x000fca0000000000 */
[----:B------:R3:W-:Y:S04]  /*2210*/  STG.E desc[UR8][R4.64], R13 ;  /* 0x0000000d04007986 */ /* 0x0007e8000c101908 */
[----:B------:R-:W1:Y:S01]  /*2220*/  LDG.E.U16 R10, desc[UR8][R2.64+0x200] ;  /* 0x00020008020a7981 */ /* 0x000e62000c1e1500 */
[----:B------:R-:W-:Y:S02]  /*2230*/  IADD3 R0, PT, PT, R0, 0x400, RZ ;  /* 0x0000040000007810 */ /* 0x000fe40007ffe0ff */
[----:B------:R-:W-:Y:S01]  /*2240*/  IADD3 R9, PT, PT, R9, 0x400, RZ ;  /* 0x0000040009097810 */ /* 0x000fe20007ffe0ff */
[----:B-1----:R-:W-:-:S04]  /*2250*/  IMAD.U32 R15, R10, 0x10000, RZ ;  /* 0x000100000a0f7824 */ /* 0x002fc800078e00ff */
[----:B------:R-:W-:-:S04]  /*2260*/  FADD.FTZ R15, -R6, R15 ;  /* 0x0000000f060f7221 */ /* 0x000fc80000010100 */
[----:B------:R-:W-:-:S06]  /*2270*/  FMUL.FTZ R15, R15, 1.4426950216293334961 ;  /* 0x3fb8aa3b0f0f7820 */ /* 0x000fcc0000410000 */
[----:B------:R-:W0:Y:S02]  /*2280*/  MUFU.EX2 R15, R15 ;  /* 0x0000000f000f7308 */ /* 0x000e240000000800 */
[----:B0-----:R-:W-:-:S05]  /*2290*/  FMUL.FTZ R10, R8, R15 ;  /* 0x0000000f080a7220 */ /* 0x001fca0000410000 */
[----:B------:R-:W-:-:S04]  /*22a0*/  FSETP.NE.FTZ.AND P0, PT, |R10|, +INF , PT ;  /* 0x7f8000000a00780b */ /* 0x000fc80003f15200 */
[----:B------:R-:W-:Y:S02]  /*22b0*/  FSEL R11, R10, RZ, P0 ;  /* 0x000000ff0a0b7208 */ /* 0x000fe40000000000 */
[----:B------:R-:W-:-:S03]  /*22c0*/  ISETP.GE.AND P0, PT, R0, R7, PT ;  /* 0x000000070000720c */ /* 0x000fc60003f06270 */
[----:B------:R3:W-:Y:S10]  /*22d0*/  STG.E desc[UR8][R4.64+0x400], R11 ;  /* 0x0004000b04007986 */ /* 0x0007f4000c101908 */
[----:B------:R-:W-:Y:S05]  /*22e0*/  @!P0 BRA `(.L_x_2160) ;  /* 0xfffffffc00488947 */ /* 0x000fea000383ffff */
[----:B------:R-:W-:Y:S05]  /*22f0*/  EXIT ;  /* 0x000000000000794d */ /* 0x000fea0003800000 */
.L_x_2161:
        /* <DEDUP_REMOVED lines=16> */
.L_x_3903:


//--------------------- .text._ZN4vllm3moe10topkGatingILi18ELi576ELi4ELi4ELi32Ei13__nv_bfloat16LNS0_11ScoringFuncE0EEEvPKT5_PKbPfiPT4_PiiiibPKf --------------------------
	.section	.text._ZN4vllm3moe10topkGatingILi18ELi576ELi4ELi4ELi32Ei13__nv_bfloat16LNS0_11ScoringFuncE0EEEvPKT5_PKbPfiPT4_PiiiibPKf,"ax",@progbits
	.align	128
        .global         _ZN4vllm3moe10topkGatingILi18ELi576ELi4ELi4ELi32Ei13__nv_bfloat16LNS0_11ScoringFuncE0EEEvPKT5_PKbPfiPT4_PiiiibPKf
        .type           _ZN4vllm3moe10topkGatingILi18ELi576ELi4ELi4ELi32Ei13__nv_bfloat16LNS0_11ScoringFuncE0EEEvPKT5_PKbPfiPT4_PiiiibPKf,@function
        .size           _ZN4vllm3moe10topkGatingILi18ELi576ELi4ELi4ELi32Ei13__nv_bfloat16LNS0_11ScoringFuncE0EEEvPKT5_PKbPfiPT4_PiiiibPKf,(.L_x_3904 - _ZN4vllm3moe10topkGatingILi18ELi576ELi4ELi4ELi32Ei13__nv_bfloat16LNS0_11ScoringFuncE0EEEvPKT5_PKbPfiPT4_PiiiibPKf)
        .other          _ZN4vllm3moe10topkGatingILi18ELi576ELi4ELi4ELi32Ei13__nv_bfloat16LNS0_11ScoringFuncE0EEEvPKT5_PKbPfiPT4_PiiiibPKf,@"STO_CUDA_ENTRY STV_DEFAULT"
_ZN4vllm3moe10topkGatingILi18ELi576ELi4ELi4ELi32Ei13__nv_bfloat16LNS0_11ScoringFuncE0EEEvPKT5_PKbPfiPT4_PiiiibPKf:
.text._ZN4vllm3moe10topkGatingILi18ELi576ELi4ELi4ELi32Ei13__nv_bfloat16LNS0_11ScoringFuncE0EEEvPKT5_PKbPfiPT4_PiiiibPKf:
        /* <DEDUP_REMOVED lines=262> */
.L_x_2162:
        /* <DEDUP_REMOVED lines=18> */
.L_x_2163:
        /* <DEDUP_REMOVED lines=14> */
.L_x_2169:
        /* <DEDUP_REMOVED lines=164> */
.L_x_2166:
[----:B--234-:R-:W-:Y:S05]  /*1ca0*/  BSYNC.RECONVERGENT B0 ;  /* 0x0000000000007941 */ /* 0x01cfea0003800200 */
.L_x_2165:
        /* <DEDUP_REMOVED lines=54> */
.L_x_2168:
[----:B------:R-:W-:Y:S05]  /*2010*/  BSYNC.RECONVERGENT B0 ;  /* 0x0000000000007941 */ /* 0x000fea0003800200 */
.L_x_2167:
[----:B0-----:R-:W-:Y:S02]  /*2020*/  VIADD R49, R49, UR14 ;  /* 0x0000000e31317c36 */ /* 0x001fe40008000000 */
[----:B------:R-:W-:Y:S01]  /*2030*/  VIADD R47, R47, 0x1 ;  /* 0x000000012f2f7836 */ /* 0x000fe20000000000 */
[----:B------:R-:W-:Y:S06]  /*2040*/  BRA.U UP1, `(.L_x_2169) ;  /* 0xfffffff101847547 */ /* 0x000fec000b83ffff */
.L_x_2164:
        /* <DEDUP_REMOVED lines=22> */
.L_x_2171:
        /* <DEDUP_REMOVED lines=55> */
.L_x_2170:
        /* <DEDUP_REMOVED lines=34> */
.L_x_2172:
        /* <DEDUP_REMOVED lines=22> */
.L_x_2173:
[----:B------:R-:W-:-:S13]  /*28a0*/  ISETP.NE.AND P0, PT, RZ, UR5, PT ;  /* 0x00000005ff007c0c */ /* 0x000fda000bf05270 */
[----:B------:R-:W-:Y:S05]  /*28b0*/  @!P0 EXIT ;  /* 0x000000000000894d */ /* 0x000fea0003800000 */
[----:B01----:R-:W0:Y:S01]  /*28c0*/  LDC.64 R4, c[0x0][0x390] ;  /* 0x0000e400ff047b82 */ /* 0x003e220000000a00 */
[----:B----4-:R1:W2:Y:S01]  /*28d0*/  MUFU.RCP R11, R46 ;  /* 0x0000002e000b7308 */ /* 0x0102a20000001000 */
[----:B------:R-:W-:Y:S01]  /*28e0*/  VIADD R7, R0, UR4 ;  /* 0x0000000400077c36 */ /* 0x000fe20008000000 */
[----:B------:R-:W-:-:S12]  /*28f0*/  UIADD3 UR5, UPT, UPT, -UR5, URZ, URZ ;  /* 0x000000ff05057290 */ /* 0x000fd8000fffe1ff */
.L_x_2174:
        /* <DEDUP_REMOVED lines=9> */
.L_x_2175:
        /* <DEDUP_REMOVED lines=15> */
.L_x_3904:


//--------------------- .text._ZN4vllm3moe10topkGatingILi14ELi448ELi4ELi4ELi32Ei13__nv_bfloat16LNS0_11ScoringFuncE0EEEvPKT5_PKbPfiPT4_PiiiibPKf --------------------------
	.section	.text._ZN4vllm3moe10topkGatingILi14ELi448ELi4ELi4ELi32Ei13__nv_bfloat16LNS0_11ScoringFuncE0EEEvPKT5_PKbPfiPT4_PiiiibPKf,"ax",@progbits
	.align	128
        .global         _ZN4vllm3moe10topkGatingILi14ELi448ELi4ELi4ELi32Ei13__nv_bfloat16LNS0_11ScoringFuncE0EEEvPKT5_PKbPfiPT4_PiiiibPKf
        .type           _ZN4vllm3moe10topkGatingILi14ELi448ELi4ELi4ELi32Ei13__nv_bfloat16LNS0_11ScoringFuncE0EEEvPKT5_PKbPfiPT4_PiiiibPKf,@function
        .size           _ZN4vllm3moe10topkGatingILi14ELi448ELi4ELi4ELi32Ei13__nv_bfloat16LNS0_11ScoringFuncE0EEEvPKT5_PKbPfiPT4_PiiiibPKf,(.L_x_3905 - _ZN4vllm3moe10topkGatingILi14ELi448ELi4ELi4ELi32Ei13__nv_bfloat16LNS0_11ScoringFuncE0EEEvPKT5_PKbPfiPT4_PiiiibPKf)
        .other          _ZN4vllm3moe10topkGatingILi14ELi448ELi4ELi4ELi32Ei13__nv_bfloat16LNS0_11ScoringFuncE0EEEvPKT5_PKbPfiPT4_PiiiibPKf,@"STO_CUDA_ENTRY STV_DEFAULT"
_ZN4vllm3moe10topkGatingILi14ELi448ELi4ELi4ELi32Ei13__nv_bfloat16LNS0_11ScoringFuncE0EEEvPKT5_PKbPfiPT4_PiiiibPKf:
.text._ZN4vllm3moe10topkGatingILi14ELi448ELi4ELi4ELi32Ei13__nv_bfloat16LNS0_11ScoringFuncE0EEEvPKT5_PKbPfiPT4_PiiiibPKf:
        /* <DEDUP_REMOVED lines=216> */
.L_x_2176:
        /* <DEDUP_REMOVED lines=14> */
.L_x_2177:
        /* <DEDUP_REMOVED lines=14> */
.L_x_2183:
        /* <DEDUP_REMOVED lines=140> */
.L_x_2180:
[----:B-123--:R-:W-:Y:S05]  /*1800*/  BSYNC.RECONVERGENT B0 ;  /* 0x0000000000007941 */ /* 0x00efea0003800200 */
.L_x_2179:
        /* <DEDUP_REMOVED lines=50> */
.L_x_2182:
[----:B------:R-:W-:Y:S05]  /*1b30*/  BSYNC.RECONVERGENT B0 ;  /* 0x0000000000007941 */ /* 0x000fea0003800200 */
.L_x_2181:
[----:B------:R-:W-:Y:S02]  /*1b40*/  VIADD R41, R41, UR11 ;  /* 0x0000000b29297c36 */ /* 0x000fe40008000000 */
[----:B------:R-:W-:Y:S01]  /*1b50*/  VIADD R39, R39, 0x1 ;  /* 0x0000000127277836 */ /* 0x000fe20000000000 */
[----:B------:R-:W-:Y:S06]  /*1b60*/  @P0 BRA `(.L_x_2183) ;  /* 0xfffffff000f40947 */ /* 0x000fec000383ffff */
.L_x_2178:
        /* <DEDUP_REMOVED lines=22> */
.L_x_2185:
        /* <DEDUP_REMOVED lines=55> */
.L_x_2184:
        /* <DEDUP_REMOVED lines=34> */
.L_x_2186:
        /* <DEDUP_REMOVED lines=22> */
.L_x_2187:
[----:B------:R-:W-:Y:S05]  /*23c0*/  @!P1 EXIT ;  /* 0x000000000000994d */ /* 0x000fea0003800000 */
[----:B01--4-:R-:W0:Y:S01]  /*23d0*/  LDC.64 R4, c[0x0][0x390] ;  /* 0x0000e400ff047b82 */ /* 0x013e220000000a00 */
[----:B------:R1:W2:Y:S01]  /*23e0*/  MUFU.RCP R11, R38 ;  /* 0x00000026000b7308 */ /* 0x0002a20000001000 */
[----:B------:R-:W-:Y:S02]  /*23f0*/  IMAD.IADD R7, R0, 0x1, R7 ;  /* 0x0000000100077824 */ /* 0x000fe400078e0207 */
[----:B------:R-:W-:-:S07]  /*2400*/  IMAD.MOV R6, RZ, RZ, -R6 ;  /* 0x000000ffff067224 */ /* 0x000fce00078e0a06 */
.L_x_2188:
        /* <DEDUP_REMOVED lines=9> */
.L_x_2189:
        /* <DEDUP_REMOVED lines=14> */
.L_x_3905:


//--------------------- .text._ZN4vllm3moe10topkGatingILi12ELi384ELi4ELi4ELi32Ei13__nv_bfloat16LNS0_11ScoringFuncE0EEEvPKT5_PKbPfiPT4_PiiiibPKf --------------------------
	.section	.text._ZN4vllm3moe10topkGatingILi12ELi384ELi4ELi4ELi32Ei13__nv_bfloat16LNS0_11ScoringFuncE0EEEvPKT5_PKbPfiPT4_PiiiibPKf,"ax",@progbits
	.align	128
        .global         _ZN4vllm3moe10topkGatingILi12ELi384ELi4ELi4ELi32Ei13__nv_bfloat16LNS0_11ScoringFuncE0EEEvPKT5_PKbPfiPT4_PiiiibPKf
        .type           _ZN4vllm3moe10topkGatingILi12ELi384ELi4ELi4ELi32Ei13__nv_bfloat16LNS0_11ScoringFuncE0EEEvPKT5_PKbPfiPT4_PiiiibPKf,@function
        .size           _ZN4vllm3moe10topkGatingILi12ELi384ELi4ELi4ELi32Ei13__nv_bfloat16LNS0_11ScoringFuncE0EEEvPKT5_PKbPfiPT4_PiiiibPKf,(.L_x_3906 - _ZN4vllm3moe10topkGatingILi12ELi384ELi4ELi4ELi32Ei13__nv_bfloat16LNS0_11ScoringFuncE0EEEvPKT5_PKbPfiPT4_PiiiibPKf)
        .other          _ZN4vllm3moe10topkGatingILi12ELi384ELi4ELi4ELi32Ei13__nv_bfloat16LNS0_11ScoringFuncE0EEEvPKT5_PKbPfiPT4_PiiiibPKf,@"STO_CUDA_ENTRY STV_DEFAULT"
_ZN4vllm3moe10topkGatingILi12ELi384ELi4ELi4ELi32Ei13__nv_bfloat16LNS0_11ScoringFuncE0EEEvPKT5_PKbPfiPT4_PiiiibPKf:
.text._ZN4vllm3moe10topkGatingILi12ELi384ELi4ELi4ELi32Ei13__nv_bfloat16LNS0_11ScoringFuncE0EEEvPKT5_PKbPfiPT4_PiiiibPKf:
        /* <DEDUP_REMOVED lines=193> */
.L_x_2190:
        /* <DEDUP_REMOVED lines=12> */
.L_x_2191:
        /* <DEDUP_REMOVED lines=14> */
.L_x_2197:
        /* <DEDUP_REMOVED lines=129> */
.L_x_2194:
[----:B-123--:R-:W-:Y:S05]  /*15c0*/  BSYNC.RECONVERGENT B0 ;  /* 0x0000000000007941 */ /* 0x00efea0003800200 */
.L_x_2193:
        /* <DEDUP_REMOVED lines=46> */
.L_x_2196:
[----:B------:R-:W-:Y:S05]  /*18b0*/  BSYNC.RECONVERGENT B0 ;  /* 0x0000000000007941 */ /* 0x000fea0003800200 */
.L_x_2195:
[----:B------:R-:W-:Y:S02]  /*18c0*/  VIADD R37, R37, UR11 ;  /* 0x0000000b25257c36 */ /* 0x000fe40008000000 */
[----:B------:R-:W-:Y:S01]  /*18d0*/  VIADD R35, R35, 0x1 ;  /* 0x0000000123237836 */ /* 0x000fe20000000000 */
[----:B------:R-:W-:Y:S06]  /*18e0*/  @P0 BRA `(.L_x_2197) ;  /* 0xfffffff400300947 */ /* 0x000fec000383ffff */
.L_x_2192:
        /* <DEDUP_REMOVED lines=22> */
.L_x_2199:
        /* <DEDUP_REMOVED lines=55> */
.L_x_2198:
        /* <DEDUP_REMOVED lines=34> */
.L_x_2200:
        /* <DEDUP_REMOVED lines=22> */
.L_x_2201:
[----:B------:R-:W-:Y:S05]  /*2140*/  @!P1 EXIT ;  /* 0x000000000000994d */ /* 0x000fea0003800000 */
[----:B01----:R-:W0:Y:S01]  /*2150*/  LDC.64 R6, c[0x0][0x390] ;  /* 0x0000e400ff067b82 */ /* 0x003e220000000a00 */
[----:B----4-:R1:W2:Y:S01]  /*2160*/  MUFU.RCP R11, R34 ;  /* 0x00000022000b7308 */ /* 0x0102a20000001000 */
[----:B------:R-:W-:Y:S02]  /*2170*/  IMAD.IADD R5, R0, 0x1, R5 ;  /* 0x0000000100057824 */ /* 0x000fe400078e0205 */
[----:B------:R-:W-:-:S07]  /*2180*/  IMAD.MOV R21, RZ, RZ, -R21 ;  /* 0x000000ffff157224 */ /* 0x000fce00078e0a15 */
.L_x_2202:
        /* <DEDUP_REMOVED lines=9> */
.L_x_2203:
        /* <DEDUP_REMOVED lines=14> */
.L_x_3906:


//--------------------- .text._ZN4vllm3moe10topkGatingILi10ELi320ELi4ELi4ELi32Ei13__nv_bfloat16LNS0_11ScoringFuncE0EEEvPKT5_PKbPfiPT4_PiiiibPKf --------------------------
	.section	.text._ZN4vllm3moe10topkGatingILi10ELi320ELi4ELi4ELi32Ei13__nv_bfloat16LNS0_11ScoringFuncE0EEEvPKT5_PKbPfiPT4_PiiiibPKf,"ax",@progbits
	.align	128
        .global         _ZN4vllm3moe10topkGatingILi10ELi320ELi4ELi4ELi32Ei13__nv_bfloat16LNS0_11ScoringFuncE0EEEvPKT5_PKbPfiPT4_PiiiibPKf
        .type           _ZN4vllm3moe10topkGatingILi10ELi320ELi4ELi4ELi32Ei13__nv_bfloat16LNS0_11ScoringFuncE0EEEvPKT5_PKbPfiPT4_PiiiibPKf,@function
        .size           _ZN4vllm3moe10topkGatingILi10ELi320ELi4ELi4ELi32Ei13__nv_bfloat16LNS0_11ScoringFuncE0EEEvPKT5_PKbPfiPT4_PiiiibPKf,(.L_x_3907 - _ZN4vllm3moe10topkGatingILi10ELi320ELi4ELi4ELi32Ei13__nv_bfloat16LNS0_11ScoringFuncE0EEEvPKT5_PKbPfiPT4_PiiiibPKf)
        .other          _ZN4vllm3moe10topkGatingILi10ELi320ELi4ELi4ELi32Ei13__nv_bfloat16LNS0_11ScoringFuncE0EEEvPKT5_PKbPfiPT4_PiiiibPKf,@"STO_CUDA_ENTRY STV_DEFAULT"
_ZN4vllm3moe10topkGatingILi10ELi320ELi4ELi4ELi32Ei13__nv_bfloat16LNS0_11ScoringFuncE0EEEvPKT5_PKbPfiPT4_PiiiibPKf:
.text._ZN4vllm3moe10topkGatingILi10ELi320ELi4ELi4ELi32Ei13__nv_bfloat16LNS0_11ScoringFuncE0EEEvPKT5_PKbPfiPT4_PiiiibPKf:
        /* <DEDUP_REMOVED lines=170> */
.L_x_2204:
        /* <DEDUP_REMOVED lines=10> */
.L_x_2205:
        /* <DEDUP_REMOVED lines=14> */
.L_x_2211:
        /* <DEDUP_REMOVED lines=120> */
.L_x_2208:
[----:B-123--:R-:W-:Y:S05]  /*13a0*/  BSYNC.RECONVERGENT B0 ;  /* 0x0000000000007941 */ /* 0x00efea0003800200 */
.L_x_2207:
        /* <DEDUP_REMOVED lines=42> */
.L_x_2210:
[----:B------:R-:W-:Y:S05]  /*1650*/  BSYNC.RECONVERGENT B0 ;  /* 0x0000000000007941 */ /* 0x000fea0003800200 */
.L_x_2209:
[----:B------:R-:W-:Y:S02]  /*1660*/  VIADD R33, R33, UR11 ;  /* 0x0000000b21217c36 */ /* 0x000fe40008000000 */
[----:B------:R-:W-:Y:S01]  /*1670*/  VIADD R31, R31, 0x1 ;  /* 0x000000011f1f7836 */ /* 0x000fe20000000000 */
[----:B------:R-:W-:Y:S06]  /*1680*/  @P0 BRA `(.L_x_2211) ;  /* 0xfffffff400640947 */ /* 0x000fec000383ffff */
.L_x_2206:
        /* <DEDUP_REMOVED lines=22> */
.L_x_2213:
        /* <DEDUP_REMOVED lines=55> */
.L_x_2212:
        /* <DEDUP_REMOVED lines=34> */
.L_x_2214:
        /* <DEDUP_REMOVED lines=22> */
.L_x_2215:
[----:B------:R-:W-:Y:S05]  /*1ee0*/  @!P1 EXIT ;  /* 0x000000000000994d */ /* 0x000fea0003800000 */
[----:B01--4-:R-:W0:Y:S01]  /*1ef0*/  LDC.64 R4, c[0x0][0x390] ;  /* 0x0000e400ff047b82 */ /* 0x013e220000000a00 */
[----:B------:R1:W2:Y:S01]  /*1f00*/  MUFU.RCP R11, R30 ;  /* 0x0000001e000b7308 */ /* 0x0002a20000001000 */
[----:B------:R-:W-:Y:S02]  /*1f10*/  IMAD.IADD R7, R0, 0x1, R7 ;  /* 0x0000000100077824 */ /* 0x000fe400078e0207 */
[----:B------:R-:W-:-:S07]  /*1f20*/  IMAD.MOV R6, RZ, RZ, -R6 ;  /* 0x000000ffff067224 */ /* 0x000fce00078e0a06 */
.L_x_2216:
        /* <DEDUP_REMOVED lines=9> */
.L_x_2217:
        /* <DEDUP_REMOVED lines=12> */
.L_x_3907:


//--------------------- .text._ZN4vllm3moe10topkGatingILi6ELi192ELi4ELi4ELi32Ei13__nv_bfloat16LNS0_11ScoringFuncE0EEEvPKT5_PKbPfiPT4_PiiiibPKf --------------------------
	.section	.text._ZN4vllm3moe10topkGatingILi6ELi192ELi4ELi4ELi32Ei13__nv_bfloat16LNS0_11ScoringFuncE0EEEvPKT5_PKbPfiPT4_PiiiibPKf,"ax",@progbits
	.align	128
        .global         _ZN4vllm3moe10topkGatingILi6ELi192ELi4ELi4ELi32Ei13__nv_bfloat16LNS0_11ScoringFuncE0EEEvPKT5_PKbPfiPT4_PiiiibPKf
        .type           _ZN4vllm3moe10topkGatingILi6ELi192ELi4ELi4ELi32Ei13__nv_bfloat16LNS0_11ScoringFuncE0EEEvPKT5_PKbPfiPT4_PiiiibPKf,@function
        .size           _ZN4vllm3moe10topkGatingILi6ELi192ELi4ELi4ELi32Ei13__nv_bfloat16LNS0_11ScoringFuncE0EEEvPKT5_PKbPfiPT4_PiiiibPKf,(.L_x_3908 - _ZN4vllm3moe10topkGatingILi6ELi192ELi4ELi4ELi32Ei13__nv_bfloat16LNS0_11ScoringFuncE0EEEvPKT5_PKbPfiPT4_PiiiibPKf)
        .other          _ZN4vllm3moe10topkGatingILi6ELi192ELi4ELi4ELi32Ei13__nv_bfloat16LNS0_11ScoringFuncE0EEEvPKT5_PKbPfiPT4_PiiiibPKf,@"STO_CUDA_ENTRY STV_DEFAULT"
_ZN4vllm3moe10topkGatingILi6ELi192ELi4ELi4ELi32Ei13__nv_bfloat16LNS0_11ScoringFuncE0EEEvPKT5_PKbPfiPT4_PiiiibPKf:
.text._ZN4vllm3moe10topkGatingILi6ELi192ELi4ELi4ELi32Ei13__nv_bfloat16LNS0_11ScoringFuncE0EEEvPKT5_PKbPfiPT4_PiiiibPKf:
        /* <DEDUP_REMOVED lines=142> */
.L_x_2223:
        /* <DEDUP_REMOVED lines=94> */
.L_x_2220:
[----:B-123--:R-:W-:Y:S05]  /*0ec0*/  BSYNC.RECONVERGENT B0 ;  /* 0x0000000000007941 */ /* 0x00efea0003800200 */
.L_x_2219:
        /* <DEDUP_REMOVED lines=34> */
.L_x_2222:
[----:B------:R-:W-:Y:S05]  /*10f0*/  BSYNC.RECONVERGENT B0 ;  /* 0x0000000000007941 */ /* 0x000fea0003800200 */
.L_x_2221:
[----:B------:R-:W-:Y:S02]  /*1100*/  VIADD R23, R23, UR11 ;  /* 0x0000000b17177c36 */ /* 0x000fe40008000000 */
[----:B------:R-:W-:Y:S01]  /*1110*/  VIADD R21, R21, 0x1 ;  /* 0x0000000115157836 */ /* 0x000fe20000000000 */
[----:B------:R-:W-:Y:S06]  /*1120*/  @P0 BRA `(.L_x_2223) ;  /* 0xfffffff400ec0947 */ /* 0x000fec000383ffff */
.L_x_2218:
        /* <DEDUP_REMOVED lines=22> */
.L_x_2225:
        /* <DEDUP_REMOVED lines=55> */
.L_x_2224:
        /* <DEDUP_REMOVED lines=34> */
.L_x_2226:
        /* <DEDUP_REMOVED lines=22> */
.L_x_2227:
[----:B------:R-:W-:Y:S05]  /*1980*/  @!P1 EXIT ;  /* 0x000000000000994d */ /* 0x000fea0003800000 */
[----:B01----:R-:W0:Y:S01]  /*1990*/  LDC.64 R6, c[0x0][0x390] ;  /* 0x0000e400ff067b82 */ /* 0x003e220000000a00 */
[----:B------:R1:W2:Y:S01]  /*19a0*/  MUFU.RCP R11, R4 ;  /* 0x00000004000b7308 */ /* 0x0002a20000001000 */
[----:B------:R-:W-:Y:S02]  /*19b0*/  IMAD.IADD R5, R0, 0x1, R5 ;  /* 0x0000000100057824 */ /* 0x000fe400078e0205 */
[----:B------:R-:W-:-:S07]  /*19c0*/  IMAD.MOV R15, RZ, RZ, -R15 ;  /* 0x000000ffff0f7224 */ /* 0x000fce00078e0a0f */
.L_x_2228:
        /* <DEDUP_REMOVED lines=9> */
.L_x_2229:
        /* <DEDUP_REMOVED lines=10> */
.L_x_3908:


//--------------------- .text._ZN4vllm3moe10topkGatingILi16ELi512ELi4ELi16ELi32Ei13__nv_bfloat16LNS0_11ScoringFuncE0EEEvPKT5_PKbPfiPT4_PiiiibPKf --------------------------
	.section	.text._ZN4vllm3moe10topkGatingILi16ELi512ELi4ELi16ELi32Ei13__nv_bfloat16LNS0_11ScoringFuncE0EEEvPKT5_PKbPfiPT4_PiiiibPKf,"ax",@progbits
	.align	128
        .global         _ZN4vllm3moe10topkGatingILi16ELi512ELi4ELi16ELi32Ei13__nv_bfloat16LNS0_11ScoringFuncE0EEEvPKT5_PKbPfiPT4_PiiiibPKf
        .type           _ZN4vllm3moe10topkGatingILi16ELi512ELi4ELi16ELi32Ei13__nv_bfloat16LNS0_11ScoringFuncE0EEEvPKT5_PKbPfiPT4_PiiiibPKf,@function
        .size           _ZN4vllm3moe10topkGatingILi16ELi512ELi4ELi16ELi32Ei13__nv_bfloat16LNS0_11ScoringFuncE0EEEvPKT5_PKbPfiPT4_PiiiibPKf,(.L_x_3909 - _ZN4vllm3moe10topkGatingILi16ELi512ELi4ELi16ELi32Ei13__nv_bfloat16LNS0_11ScoringFuncE0EEEvPKT5_PKbPfiPT4_PiiiibPKf)
        .other          _ZN4vllm3moe10topkGatingILi16ELi512ELi4ELi16ELi32Ei13__nv_bfloat16LNS0_11ScoringFuncE0EEEvPKT5_PKbPfiPT4_PiiiibPKf,@"STO_CUDA_ENTRY STV_DEFAULT"
_ZN4vllm3moe10topkGatingILi16ELi512ELi4ELi16ELi32Ei13__nv_bfloat16LNS0_11ScoringFuncE0EEEvPKT5_PKbPfiPT4_PiiiibPKf:
.text._ZN4vllm3moe10topkGatingILi16ELi512ELi4ELi16ELi32Ei13__nv_bfloat16LNS0_11ScoringFuncE0EEEvPKT5_PKbPfiPT4_PiiiibPKf:
        /* <DEDUP_REMOVED lines=233> */
.L_x_2230:
        /* <DEDUP_REMOVED lines=16> */
.L_x_2231:
        /* <DEDUP_REMOVED lines=14> */
.L_x_2237:
        /* <DEDUP_REMOVED lines=149> */
.L_x_2234:
[----:B-123--:R-:W-:Y:S05]  /*19c0*/  BSYNC.RECONVERGENT B0 ;  /* 0x0000000000007941 */ /* 0x00efea0003800200 */
.L_x_2233:
        /* <DEDUP_REMOVED lines=54> */
.L_x_2236:
[----:B------:R-:W-:Y:S05]  /*1d30*/  BSYNC.RECONVERGENT B0 ;  /* 0x0000000000007941 */ /* 0x000fea0003800200 */
.L_x_2235:
[----:B------:R-:W-:Y:S02]  /*1d40*/  VIADD R45, R45, UR11 ;  /* 0x0000000b2d2d7c36 */ /* 0x000fe40008000000 */
[----:B------:R-:W-:Y:S01]  /*1d50*/  VIADD R43, R43, 0x1 ;  /* 0x000000012b2b7836 */ /* 0x000fe20000000000 */
[----:B------:R-:W-:Y:S06]  /*1d60*/  @P0 BRA `(.L_x_2237) ;  /* 0xfffffff000c00947 */ /* 0x000fec000383ffff */
.L_x_2232:
        /* <DEDUP_REMOVED lines=22> */
.L_x_2239:
        /* <DEDUP_REMOVED lines=55> */
.L_x_2238:
        /* <DEDUP_REMOVED lines=34> */
.L_x_2240:
        /* <DEDUP_REMOVED lines=22> */
.L_x_2241:
[----:B------:R-:W-:Y:S05]  /*25c0*/  @!P1 EXIT ;  /* 0x000000000000994d */ /* 0x000fea0003800000 */
[----:B01--4-:R-:W0:Y:S01]  /*25d0*/  LDC.64 R4, c[0x0][0x390] ;  /* 0x0000e400ff047b82 */ /* 0x013e220000000a00 */
[----:B------:R1:W2:Y:S01]  /*25e0*/  MUFU.RCP R11, R42 ;  /* 0x0000002a000b7308 */ /* 0x0002a20000001000 */
[----:B------:R-:W-:Y:S02]  /*25f0*/  IMAD.IADD R7, R0, 0x1, R7 ;  /* 0x0000000100077824 */ /* 0x000fe400078e0207 */
[----:B------:R-:W-:-:S07]  /*2600*/  IMAD.MOV R6, RZ, RZ, -R6 ;  /* 0x000000ffff067224 */ /* 0x000fce00078e0a06 */
.L_x_2242:
        /* <DEDUP_REMOVED lines=9> */
.L_x_2243:
        /* <DEDUP_REMOVED lines=14> */
.L_x_3909:


//--------------------- .text._ZN4vllm3moe10topkGatingILi8ELi256ELi4ELi16ELi32Ei13__nv_bfloat16LNS0_11ScoringFuncE0EEEvPKT5_PKbPfiPT4_PiiiibPKf --------------------------
	.section	.text._ZN4vllm3moe10topkGatingILi8ELi256ELi4ELi16ELi32Ei13__nv_bfloat16LNS0_11ScoringFuncE0EEEvPKT5_PKbPfiPT4_PiiiibPKf,"ax",@progbits
	.align	128
        .global         _ZN4vllm3moe10topkGatingILi8ELi256ELi4ELi16ELi32Ei13__nv_bfloat16LNS0_11ScoringFuncE0EEEvPKT5_PKbPfiPT4_PiiiibPKf
        .type           _ZN4vllm3moe10topkGatingILi8ELi256ELi4ELi16ELi32Ei13__nv_bfloat16LNS0_11ScoringFuncE0EEEvPKT5_PKbPfiPT4_PiiiibPKf,@function
        .size           _ZN4vllm3moe10topkGatingILi8ELi256ELi4ELi16ELi32Ei13__nv_bfloat16LNS0_11ScoringFuncE0EEEvPKT5_PKbPfiPT4_PiiiibPKf,(.L_x_3910 - _ZN4vllm3moe10topkGatingILi8ELi256ELi4ELi16ELi32Ei13__nv_bfloat16LNS0_11ScoringFuncE0EEEvPKT5_PKbPfiPT4_PiiiibPKf)
        .other          _ZN4vllm3moe10topkGatingILi8ELi256ELi4ELi16ELi32Ei13__nv_bfloat16LNS0_11ScoringFuncE0EEEvPKT5_PKbPfiPT4_PiiiibPKf,@"STO_CUDA_ENTRY STV_DEFAULT"
_ZN4vllm3moe10topkGatingILi8ELi256ELi4ELi16ELi32Ei13__nv_bfloat16LNS0_11ScoringFuncE0EEEvPKT5_PKbPfiPT4_PiiiibPKf:
.text._ZN4vllm3moe10topkGatingILi8ELi256ELi4ELi16ELi32Ei13__nv_bfloat16LNS0_11ScoringFuncE0EEEvPKT5_PKbPfiPT4_PiiiibPKf:
        /* <DEDUP_REMOVED lines=163> */
.L_x_2249:
        /* <DEDUP_REMOVED lines=99> */
.L_x_2246:
[----:B-123--:R-:W-:Y:S05]  /*1060*/  BSYNC.RECONVERGENT B0 ;  /* 0x0000000000007941 */ /* 0x00efea0003800200 */
.L_x_2245:
        /* <DEDUP_REMOVED lines=38> */
.L_x_2248:
[----:B------:R-:W-:Y:S05]  /*12d0*/  BSYNC.RECONVERGENT B0 ;  /* 0x0000000000007941 */ /* 0x000fea0003800200 */
.L_x_2247:
[----:B0-----:R-:W-:Y:S02]  /*12e0*/  VIADD R25, R25, UR11 ;  /* 0x0000000b19197c36 */ /* 0x001fe40008000000 */
[----:B------:R-:W-:Y:S01]  /*12f0*/  VIADD R23, R23, 0x1 ;  /* 0x0000000117177836 */ /* 0x000fe20000000000 */
[----:B------:R-:W-:Y:S06]  /*1300*/  @P0 BRA `(.L_x_2249) ;  /* 0xfffffff400c80947 */ /* 0x000fec000383ffff */
.L_x_2244:
        /* <DEDUP_REMOVED lines=22> */
.L_x_2251:
        /* <DEDUP_REMOVED lines=55> */
.L_x_2250:
        /* <DEDUP_REMOVED lines=34> */
.L_x_2252:
        /* <DEDUP_REMOVED lines=22> */
.L_x_2253:
[----:B------:R-:W-:Y:S05]  /*1b60*/  @!P1 EXIT ;  /* 0x000000000000994d */ /* 0x000fea0003800000 */
[----:B01----:R-:W0:Y:S01]  /*1b70*/  LDC.64 R6, c[0x0][0x390] ;  /* 0x0000e400ff067b82 */ /* 0x003e220000000a00 */
[----:B------:R1:W2:Y:S01]  /*1b80*/  MUFU.RCP R11, R4 ;  /* 0x00000004000b7308 */ /* 0x0002a20000001000 */
[----:B------:R-:W-:Y:S02]  /*1b90*/  IMAD.IADD R5, R0, 0x1, R5 ;  /* 0x0000000100057824 */ /* 0x000fe400078e0205 */
[----:B------:R-:W-:-:S07]  /*1ba0*/  IMAD.MOV R15, RZ, RZ, -R15 ;  /* 0x000000ffff0f7224 */ /* 0x000fce00078e0a0f */
.L_x_2254:
        /* <DEDUP_REMOVED lines=9> */
.L_x_2255:
        /* <DEDUP_REMOVED lines=12> */
.L_x_3910:


//--------------------- .text._ZN4vllm3moe10topkGatingILi8ELi128ELi4ELi16ELi32Ei13__nv_bfloat16LNS0_11ScoringFuncE0EEEvPKT5_PKbPfiPT4_PiiiibPKf --------------------------
	.section	.text._ZN4vllm3moe10topkGatingILi8ELi128ELi4ELi16ELi32Ei13__nv_bfloat16LNS0_11ScoringFuncE0EEEvPKT5_PKbPfiPT4_PiiiibPKf,"ax",@progbits
	.align	128
        .global         _ZN4vllm3moe10topkGatingILi8ELi128ELi4ELi16ELi32Ei13__nv_bfloat16LNS0_11ScoringFuncE0EEEvPKT5_PKbPfiPT4_PiiiibPKf
        .type           _ZN4vllm3moe10topkGatingILi8ELi128ELi4ELi16ELi32Ei13__nv_bfloat16LNS0_11ScoringFuncE0EEEvPKT5_PKbPfiPT4_PiiiibPKf,@function
        .size           _ZN4vllm3moe10topkGatingILi8ELi128ELi4ELi16ELi32Ei13__nv_bfloat16LNS0_11ScoringFuncE0EEEvPKT5_PKbPfiPT4_PiiiibPKf,(.L_x_3911 - _ZN4vllm3moe10topkGatingILi8ELi128ELi4ELi16ELi32Ei13__nv_bfloat16LNS0_11ScoringFuncE0EEEvPKT5_PKbPfiPT4_PiiiibPKf)
        .other          _ZN4vllm3moe10topkGatingILi8ELi128ELi4ELi16ELi32Ei13__nv_bfloat16LNS0_11ScoringFuncE0EEEvPKT5_PKbPfiPT4_PiiiibPKf,@"STO_CUDA_ENTRY STV_DEFAULT"
_ZN4vllm3moe10topkGatingILi8ELi128ELi4ELi16ELi32Ei13__nv_bfloat16LNS0_11ScoringFuncE0EEEvPKT5_PKbPfiPT4_PiiiibPKf:
.text._ZN4vllm3moe10topkGatingILi8ELi128ELi4ELi16ELi32Ei13__nv_bfloat16LNS0_11ScoringFuncE0EEEvPKT5_PKbPfiPT4_PiiiibPKf:
        /* <DEDUP_REMOVED lines=160> */
.L_x_2261:
        /* <DEDUP_REMOVED lines=89> */
.L_x_2258:
[----:B-123--:R-:W-:Y:S05]  /*0f90*/  BSYNC.RECONVERGENT B0 ;  /* 0x0000000000007941 */ /* 0x00efea0003800200 */
.L_x_2257:
        /* <DEDUP_REMOVED lines=37> */
.L_x_2260:
[----:B------:R-:W-:Y:S05]  /*11f0*/  BSYNC.RECONVERGENT B0 ;  /* 0x0000000000007941 */ /* 0x000fea0003800200 */
.L_x_2259:
[----:B0-----:R-:W-:Y:S02]  /*1200*/  VIADD R25, R25, UR11 ;  /* 0x0000000b19197c36 */ /* 0x001fe40008000000 */
[----:B------:R-:W-:Y:S01]  /*1210*/  VIADD R23, R23, 0x1 ;  /* 0x0000000117177836 */ /* 0x000fe20000000000 */
[----:B------:R-:W-:Y:S06]  /*1220*/  @P0 BRA `(.L_x_2261) ;  /* 0xfffffff400f40947 */ /* 0x000fec000383ffff */
.L_x_2256:
        /* <DEDUP_REMOVED lines=22> */
.L_x_2263:
        /* <DEDUP_REMOVED lines=55> */
.L_x_2262:
        /* <DEDUP_REMOVED lines=34> */
.L_x_2264:
        /* <DEDUP_REMOVED lines=22> */
.L_x_2265:
[----:B------:R-:W-:Y:S05]  /*1a80*/  @!P1 EXIT ;  /* 0x000000000000994d */ /* 0x000fea0003800000 */
[----:B01----:R-:W0:Y:S01]  /*1a90*/  LDC.64 R6, c[0x0][0x390] ;  /* 0x0000e400ff067b82 */ /* 0x003e220000000a00 */
[----:B------:R1:W2:Y:S01]  /*1aa0*/  MUFU.RCP R11, R4 ;  /* 0x00000004000b7308 */ /* 0x0002a20000001000 */
[----:B------:R-:W-:Y:S02]  /*1ab0*/  IMAD.IADD R5, R0, 0x1, R5 ;  /* 0x0000000100057824 */ /* 0x000fe400078e0205 */
[----:B------:R-:W-:-:S07]  /*1ac0*/  IMAD.MOV R15, RZ, RZ, -R15 ;  /* 0x000000ffff0f7224 */ /* 0x000fce00078e0a0f */
.L_x_2266:
        /* <DEDUP_REMOVED lines=9> */
.L_x_2267:
        /* <DEDUP_REMOVED lines=10> */
.L_x_3911:


//--------------------- .text._ZN4vllm3moe10topkGatingILi8ELi64ELi4ELi16ELi32Ei13__nv_bfloat16LNS0_11ScoringFuncE0EEEvPKT5_PKbPfiPT4_PiiiibPKf --------------------------
	.section	.text._ZN4vllm3moe10topkGatingILi8ELi64ELi4ELi16ELi32Ei13__nv_bfloat16LNS0_11ScoringFuncE0EEEvPKT5_PKbPfiPT4_PiiiibPKf,"ax",@progbits
	.align	128
        .global         _ZN4vllm3moe10topkGatingILi8ELi64ELi4ELi16ELi32Ei13__nv_bfloat16LNS0_11ScoringFuncE0EEEvPKT5_PKbPfiPT4_PiiiibPKf
        .type           _ZN4vllm3moe10topkGatingILi8ELi64ELi4ELi16ELi32Ei13__nv_bfloat16LNS0_11ScoringFuncE0EEEvPKT5_PKbPfiPT4_PiiiibPKf,@function
        .size           _ZN4vllm3moe10topkGatingILi8ELi64ELi4ELi16ELi32Ei13__nv_bfloat16LNS0_11ScoringFuncE0EEEvPKT5_PKbPfiPT4_PiiiibPKf,(.L_x_3912 - _ZN4vllm3moe10topkGatingILi8ELi64ELi4ELi16ELi32Ei13__nv_bfloat16LNS0_11ScoringFuncE0EEEvPKT5_PKbPfiPT4_PiiiibPKf)
        .other          _ZN4vllm3moe10topkGatingILi8ELi64ELi4ELi16ELi32Ei13__nv_bfloat16LNS0_11ScoringFuncE0EEEvPKT5_PKbPfiPT4_PiiiibPKf,@"STO_CUDA_ENTRY STV_DEFAULT"
_ZN4vllm3moe10topkGatingILi8ELi64ELi4ELi16ELi32Ei13__nv_bfloat16LNS0_11ScoringFuncE0EEEvPKT5_PKbPfiPT4_PiiiibPKf:
.text._ZN4vllm3moe10topkGatingILi8ELi64ELi4ELi16ELi32Ei13__nv_bfloat16LNS0_11ScoringFuncE0EEEvPKT5_PKbPfiPT4_PiiiibPKf:
        /* <DEDUP_REMOVED lines=156> */
.L_x_2273:
        /* <DEDUP_REMOVED lines=79> */
.L_x_2270:
[----:B-123--:R-:W-:Y:S05]  /*0eb0*/  BSYNC.RECONVERGENT B0 ;  /* 0x0000000000007941 */ /* 0x00efea0003800200 */
.L_x_2269:
        /* <DEDUP_REMOVED lines=37> */
.L_x_2272:
[----:B------:R-:W-:Y:S05]  /*1110*/  BSYNC.RECONVERGENT B0 ;  /* 0x0000000000007941 */ /* 0x000fea0003800200 */
.L_x_2271:
[----:B0-----:R-:W-:Y:S02]  /*1120*/  VIADD R25, R25, UR11 ;  /* 0x0000000b19197c36 */ /* 0x001fe40008000000 */
[----:B------:R-:W-:Y:S01]  /*1130*/  VIADD R23, R23, 0x1 ;  /* 0x0000000117177836 */ /* 0x000fe20000000000 */
[----:B------:R-:W-:Y:S06]  /*1140*/  @P0 BRA `(.L_x_2273) ;  /* 0xfffffff8001c0947 */ /* 0x000fec000383ffff */
.L_x_2268:
        /* <DEDUP_REMOVED lines=22> */
.L_x_2275:
        /* <DEDUP_REMOVED lines=55> */
.L_x_2274:
        /* <DEDUP_REMOVED lines=34> */
.L_x_2276:
        /* <DEDUP_REMOVED lines=22> */
.L_x_2277:
[----:B------:R-:W-:Y:S05]  /*19a0*/  @!P1 EXIT ;  /* 0x000000000000994d */ /* 0x000fea0003800000 */
[----:B01----:R-:W0:Y:S01]  /*19b0*/  LDC.64 R6, c[0x0][0x390] ;  /* 0x0000e400ff067b82 */ /* 0x003e220000000a00 */
[----:B------:R1:W2:Y:S01]  /*19c0*/  MUFU.RCP R11, R4 ;  /* 0x00000004000b7308 */ /* 0x0002a20000001000 */
[----:B------:R-:W-:Y:S02]  /*19d0*/  IMAD.IADD R5, R0, 0x1, R5 ;  /* 0x0000000100057824 */ /* 0x000fe400078e0205 */
[----:B------:R-:W-:-:S07]  /*19e0*/  IMAD.MOV R15, RZ, RZ, -R15 ;  /* 0x000000ffff0f7224 */ /* 0x000fce00078e0a0f */
.L_x_2278:
        /* <DEDUP_REMOVED lines=9> */
.L_x_2279:
        /* <DEDUP_REMOVED lines=16> */
.L_x_3912:


//--------------------- .text._ZN4vllm3moe10topkGatingILi8ELi32ELi4ELi16ELi32Ei13__nv_bfloat16LNS0_11ScoringFuncE0EEEvPKT5_PKbPfiPT4_PiiiibPKf --------------------------
	.section	.text._ZN4vllm3moe10topkGatingILi8ELi32ELi4ELi16ELi32Ei13__nv_bfloat16LNS0_11ScoringFuncE0EEEvPKT5_PKbPfiPT4_PiiiibPKf,"ax",@progbits
	.align	128
        .global         _ZN4vllm3moe10topkGatingILi8ELi32ELi4ELi16ELi32Ei13__nv_bfloat16LNS0_11ScoringFuncE0EEEvPKT5_PKbPfiPT4_PiiiibPKf
        .type           _ZN4vllm3moe10topkGatingILi8ELi32ELi4ELi16ELi32Ei13__nv_bfloat16LNS0_11ScoringFuncE0EEEvPKT5_PKbPfiPT4_PiiiibPKf,@function
        .size           _ZN4vllm3moe10topkGatingILi8ELi32ELi4ELi16ELi32Ei13__nv_bfloat16LNS0_11ScoringFuncE0EEEvPKT5_PKbPfiPT4_PiiiibPKf,(.L_x_3913 - _ZN4vllm3moe10topkGatingILi8ELi32ELi4ELi16ELi32Ei13__nv_bfloat16LNS0_11ScoringFuncE0EEEvPKT5_PKbPfiPT4_PiiiibPKf)
        .other          _ZN4vllm3moe10topkGatingILi8ELi32ELi4ELi16ELi32Ei13__nv_bfloat16LNS0_11ScoringFuncE0EEEvPKT5_PKbPfiPT4_PiiiibPKf,@"STO_CUDA_ENTRY STV_DEFAULT"
_ZN4vllm3moe10topkGatingILi8ELi32ELi4ELi16ELi32Ei13__nv_bfloat16LNS0_11ScoringFuncE0EEEvPKT5_PKbPfiPT4_PiiiibPKf:
.text._ZN4vllm3moe10topkGatingILi8ELi32ELi4ELi16ELi32Ei13__nv_bfloat16LNS0_11ScoringFuncE0EEEvPKT5_PKbPfiPT4_PiiiibPKf:
        /* <DEDUP_REMOVED lines=152> */
.L_x_2285:
        /* <DEDUP_REMOVED lines=69> */
.L_x_2282:
[----:B0123--:R-:W-:Y:S05]  /*0dd0*/  BSYNC.RECONVERGENT B0 ;  /* 0x0000000000007941 */ /* 0x00ffea0003800200 */
.L_x_2281:
        /* <DEDUP_REMOVED lines=37> */
.L_x_2284:
[----:B------:R-:W-:Y:S05]  /*1030*/  BSYNC.RECONVERGENT B0 ;  /* 0x0000000000007941 */ /* 0x000fea0003800200 */
.L_x_2283:
[----:B----4-:R-:W-:Y:S02]  /*1040*/  VIADD R25, R25, UR11 ;  /* 0x0000000b19197c36 */ /* 0x010fe40008000000 */
[----:B------:R-:W-:Y:S01]  /*1050*/  VIADD R23, R23, 0x1 ;  /* 0x0000000117177836 */ /* 0x000fe20000000000 */
[----:B------:R-:W-:Y:S06]  /*1060*/  @P0 BRA `(.L_x_2285) ;  /* 0xfffffff800440947 */ /* 0x000fec000383ffff */
.L_x_2280:
        /* <DEDUP_REMOVED lines=22> */
.L_x_2287:
        /* <DEDUP_REMOVED lines=55> */
.L_x_2286:
        /* <DEDUP_REMOVED lines=34> */
.L_x_2288:
        /* <DEDUP_REMOVED lines=22> */
.L_x_2289:
[----:B------:R-:W-:Y:S05]  /*18c0*/  @!P1 EXIT ;  /* 0x000000000000994d */ /* 0x000fea0003800000 */
[----:B01----:R-:W0:Y:S01]  /*18d0*/  LDC.64 R6, c[0x0][0x390] ;  /* 0x0000e400ff067b82 */ /* 0x003e220000000a00 */
[----:B------:R1:W2:Y:S01]  /*18e0*/  MUFU.RCP R11, R4 ;  /* 0x00000004000b7308 */ /* 0x0002a20000001000 */
[----:B------:R-:W-:Y:S02]  /*18f0*/  IMAD.IADD R5, R0, 0x1, R5 ;  /* 0x0000000100057824 */ /* 0x000fe400078e0205 */
[----:B------:R-:W-:-:S07]  /*1900*/  IMAD.MOV R15, RZ, RZ, -R15 ;  /* 0x000000ffff0f7224 */ /* 0x000fce00078e0a0f */
.L_x_2290:
        /* <DEDUP_REMOVED lines=9> */
.L_x_2291:
        /* <DEDUP_REMOVED lines=14> */
.L_x_3913:


//--------------------- .text._ZN4vllm3moe10topkGatingILi8ELi16ELi4ELi16ELi32Ei13__nv_bfloat16LNS0_11ScoringFuncE0EEEvPKT5_PKbPfiPT4_PiiiibPKf --------------------------
	.section	.text._ZN4vllm3moe10topkGatingILi8ELi16ELi4ELi16ELi32Ei13__nv_bfloat16LNS0_11ScoringFuncE0EEEvPKT5_PKbPfiPT4_PiiiibPKf,"ax",@progbits
	.align	128
        .global         _ZN4vllm3moe10topkGatingILi8ELi16ELi4ELi16ELi32Ei13__nv_bfloat16LNS0_11ScoringFuncE0EEEvPKT5_PKbPfiPT4_PiiiibPKf
        .type           _ZN4vllm3moe10topkGatingILi8ELi16ELi4ELi16ELi32Ei13__nv_bfloat16LNS0_11ScoringFuncE0EEEvPKT5_PKbPfiPT4_PiiiibPKf,@function
        .size           _ZN4vllm3moe10topkGatingILi8ELi16ELi4ELi16ELi32Ei13__nv_bfloat16LNS0_11ScoringFuncE0EEEvPKT5_PKbPfiPT4_PiiiibPKf,(.L_x_3914 - _ZN4vllm3moe10topkGatingILi8ELi16ELi4ELi16ELi32Ei13__nv_bfloat16LNS0_11ScoringFuncE0EEEvPKT5_PKbPfiPT4_PiiiibPKf)
        .other          _ZN4vllm3moe10topkGatingILi8ELi16ELi4ELi16ELi32Ei13__nv_bfloat16LNS0_11ScoringFuncE0EEEvPKT5_PKbPfiPT4_PiiiibPKf,@"STO_CUDA_ENTRY STV_DEFAULT"
_ZN4vllm3moe10topkGatingILi8ELi16ELi4ELi16ELi32Ei13__nv_bfloat16LNS0_11ScoringFuncE0EEEvPKT5_PKbPfiPT4_PiiiibPKf:
.text._ZN4vllm3moe10topkGatingILi8ELi16ELi4ELi16ELi32Ei13__nv_bfloat16LNS0_11ScoringFuncE0EEEvPKT5_PKbPfiPT4_PiiiibPKf:
        /* <DEDUP_REMOVED lines=148> */
.L_x_2297:
        /* <DEDUP_REMOVED lines=59> */
.L_x_2294:
[----:B0123--:R-:W-:Y:S05]  /*0cf0*/  BSYNC.RECONVERGENT B0 ;  /* 0x0000000000007941 */ /* 0x00ffea0003800200 */
.L_x_2293:
        /* <DEDUP_REMOVED lines=37> */
.L_x_2296:
[----:B------:R-:W-:Y:S05]  /*0f50*/  BSYNC.RECONVERGENT B0 ;  /* 0x0000000000007941 */ /* 0x000fea0003800200 */
.L_x_2295:
[----:B----4-:R-:W-:Y:S02]  /*0f60*/  VIADD R25, R25, UR11 ;  /* 0x0000000b19197c36 */ /* 0x010fe40008000000 */
[----:B------:R-:W-:Y:S01]  /*0f70*/  VIADD R23, R23, 0x1 ;  /* 0x0000000117177836 */ /* 0x000fe20000000000 */
[----:B------:R-:W-:Y:S06]  /*0f80*/  @P0 BRA `(.L_x_2297) ;  /* 0xfffffff8006c0947 */ /* 0x000fec000383ffff */
.L_x_2292:
        /* <DEDUP_REMOVED lines=22> */
.L_x_2299:
        /* <DEDUP_REMOVED lines=55> */
.L_x_2298:
        /* <DEDUP_REMOVED lines=34> */
.L_x_2300:
        /* <DEDUP_REMOVED lines=22> */
.L_x_2301:
[----:B------:R-:W-:Y:S05]  /*17e0*/  @!P1 EXIT ;  /* 0x000000000000994d */ /* 0x000fea0003800000 */
[----:B01----:R-:W0:Y:S01]  /*17f0*/  LDC.64 R6, c[0x0][0x390] ;  /* 0x0000e400ff067b82 */ /* 0x003e220000000a00 */
[----:B------:R1:W2:Y:S01]  /*1800*/  MUFU.RCP R11, R4 ;  /* 0x00000004000b7308 */ /* 0x0002a20000001000 */
[----:B------:R-:W-:Y:S01]  /*1810*/  IMAD.IADD R5, R0, 0x1, R5 ;  /* 0x0000000100057824 */ /* 0x000fe200078e0205 */
[----:B------:R-:W-:-:S07]  /*1820*/  IADD3 R15, PT, PT, -R15, RZ, RZ ;  /* 0x000000ff0f0f7210 */ /* 0x000fce0007ffe1ff */
.L_x_2302:
        /* <DEDUP_REMOVED lines=9> */
.L_x_2303:
        /* <DEDUP_REMOVED lines=12> */
.L_x_3914:


//--------------------- .text._ZN4vllm3moe10topkGatingILi8ELi8ELi4ELi16ELi32Ei13__nv_bfloat16LNS0_11ScoringFuncE0EEEvPKT5_PKbPfiPT4_PiiiibPKf --------------------------
	.section	.text._ZN4vllm3moe10topkGatingILi8ELi8ELi4ELi16ELi32Ei13__nv_bfloat16LNS0_11ScoringFuncE0EEEvPKT5_PKbPfiPT4_PiiiibPKf,"ax",@progbits
	.align	128
        .global         _ZN4vllm3moe10topkGatingILi8ELi8ELi4ELi16ELi32Ei13__nv_bfloat16LNS0_11ScoringFuncE0EEEvPKT5_PKbPfiPT4_PiiiibPKf
        .type           _ZN4vllm3moe10topkGatingILi8ELi8ELi4ELi16ELi32Ei13__nv_bfloat16LNS0_11ScoringFuncE0EEEvPKT5_PKbPfiPT4_PiiiibPKf,@function
        .size           _ZN4vllm3moe10topkGatingILi8ELi8ELi4ELi16ELi32Ei13__nv_bfloat16LNS0_11ScoringFuncE0EEEvPKT5_PKbPfiPT4_PiiiibPKf,(.L_x_3915 - _ZN4vllm3moe10topkGatingILi8ELi8ELi4ELi16ELi32Ei13__nv_bfloat16LNS0_11ScoringFuncE0EEEvPKT5_PKbPfiPT4_PiiiibPKf)
        .other          _ZN4vllm3moe10topkGatingILi8ELi8ELi4ELi16ELi32Ei13__nv_bfloat16LNS0_11ScoringFuncE0EEEvPKT5_PKbPfiPT4_PiiiibPKf,@"STO_CUDA_ENTRY STV_DEFAULT"
_ZN4vllm3moe10topkGatingILi8ELi8ELi4ELi16ELi32Ei13__nv_bfloat16LNS0_11ScoringFuncE0EEEvPKT5_PKbPfiPT4_PiiiibPKf:
.text._ZN4vllm3moe10topkGatingILi8ELi8ELi4ELi16ELi32Ei13__nv_bfloat16LNS0_11ScoringFuncE0EEEvPKT5_PKbPfiPT4_PiiiibPKf:
        /* <DEDUP_REMOVED lines=143> */
.L_x_2308:
        /* <DEDUP_REMOVED lines=42> */
.L_x_2306:
        /* <DEDUP_REMOVED lines=78> */
.L_x_2307:
        /* <DEDUP_REMOVED lines=8> */
.L_x_2305:
        /* <DEDUP_REMOVED lines=52> */
.L_x_2304:
        /* <DEDUP_REMOVED lines=21> */
.L_x_2310:
        /* <DEDUP_REMOVED lines=55> */
.L_x_2309:
        /* <DEDUP_REMOVED lines=34> */
.L_x_2311:
        /* <DEDUP_REMOVED lines=22> */
.L_x_2312:
[----:B------:R-:W-:Y:S05]  /*1c70*/  @!P1 EXIT ;  /* 0x000000000000994d */ /* 0x000fea0003800000 */
[----:B01----:R-:W0:Y:S01]  /*1c80*/  LDC.64 R6, c[0x0][0x390] ;  /* 0x0000e400ff067b82 */ /* 0x003e220000000a00 */
[----:B------:R-:W1:Y:S01]  /*1c90*/  MUFU.RCP R33, R33 ;  /* 0x0000002100217308 */ /* 0x000e620000001000 */
[----:B------:R-:W-:Y:S02]  /*1ca0*/  IMAD.IADD R5, R0, 0x1, R5 ;  /* 0x0000000100057824 */ /* 0x000fe400078e0205 */
[----:B------:R-:W-:-:S07]  /*1cb0*/  IMAD.MOV R18, RZ, RZ, -R18 ;  /* 0x000000ffff127224 */ /* 0x000fce00078e0a12 */
.L_x_2313:
        /* <DEDUP_REMOVED lines=9> */
.L_x_2314:
        /* <DEDUP_REMOVED lines=11> */
.L_x_3915:


//--------------------- .text._ZN4vllm3moe10topkGatingILi4ELi4ELi4ELi8ELi32Ei13__nv_bfloat16LNS0_11ScoringFuncE0EEEvPKT5_PKbPfiPT4_PiiiibPKf --------------------------
	.section	.text._ZN4vllm3moe10topkGatingILi4ELi4ELi4ELi8ELi32Ei13__nv_bfloat16LNS0_11ScoringFuncE0EEEvPKT5_PKbPfiPT4_PiiiibPKf,"ax",@progbits
	.align	128
        .global         _ZN4vllm3moe10topkGatingILi4ELi4ELi4ELi8ELi32Ei13__nv_bfloat16LNS0_11ScoringFuncE0EEEvPKT5_PKbPfiPT4_PiiiibPKf
        .type           _ZN4vllm3moe10topkGatingILi4ELi4ELi4ELi8ELi32Ei13__nv_bfloat16LNS0_11ScoringFuncE0EEEvPKT5_PKbPfiPT4_PiiiibPKf,@function
        .size           _ZN4vllm3moe10topkGatingILi4ELi4ELi4ELi8ELi32Ei13__nv_bfloat16LNS0_11ScoringFuncE0EEEvPKT5_PKbPfiPT4_PiiiibPKf,(.L_x_3916 - _ZN4vllm3moe10topkGatingILi4ELi4ELi4ELi8ELi32Ei13__nv_bfloat16LNS0_11ScoringFuncE0EEEvPKT5_PKbPfiPT4_PiiiibPKf)
        .other          _ZN4vllm3moe10topkGatingILi4ELi4ELi4ELi8ELi32Ei13__nv_bfloat16LNS0_11ScoringFuncE0EEEvPKT5_PKbPfiPT4_PiiiibPKf,@"STO_CUDA_ENTRY STV_DEFAULT"
_ZN4vllm3moe10topkGatingILi4ELi4ELi4ELi8ELi32Ei13__nv_bfloat16LNS0_11ScoringFuncE0EEEvPKT5_PKbPfiPT4_PiiiibPKf:
.text._ZN4vllm3moe10topkGatingILi4ELi4ELi4ELi8ELi32Ei13__nv_bfloat16LNS0_11ScoringFuncE0EEEvPKT5_PKbPfiPT4_PiiiibPKf:
        /* <DEDUP_REMOVED lines=89> */
.L_x_2321:
        /* <DEDUP_REMOVED lines=38> */
.L_x_2317:
        /* <DEDUP_REMOVED lines=34> */
.L_x_2318:
        /* <DEDUP_REMOVED lines=33> */
.L_x_2319:
        /* <DEDUP_REMOVED lines=37> */
.L_x_2320:
[----:B------:R-:W-:-:S13]  /*0e70*/  ISETP.NE.AND P1, PT, R19, R22, PT ;  /* 0x000000161300720c */ /* 0x000fda0003f25270 */
[----:B------:R-:W-:Y:S05]  /*0e80*/  @P1 BRA `(.L_x_2321) ;  /* 0xfffffff400c01947 */ /* 0x000fea000383ffff */
.L_x_2316:
        /* <DEDUP_REMOVED lines=24> */
.L_x_2323:
        /* <DEDUP_REMOVED lines=58> */
.L_x_2322:
        /* <DEDUP_REMOVED lines=36> */
.L_x_2315:
        /* <DEDUP_REMOVED lines=21> */
.L_x_2325:
        /* <DEDUP_REMOVED lines=55> */
.L_x_2324:
        /* <DEDUP_REMOVED lines=34> */
.L_x_2326:
        /* <DEDUP_REMOVED lines=22> */
.L_x_2327:
[----:B------:R-:W-:Y:S05]  /*1e30*/  @!P1 EXIT ;  /* 0x000000000000994d */ /* 0x000fea0003800000 */
[----:B01-3--:R-:W0:Y:S01]  /*1e40*/  LDC.64 R4, c[0x0][0x390] ;  /* 0x0000e400ff047b82 */ /* 0x00be220000000a00 */
[----:B------:R1:W2:Y:S01]  /*1e50*/  MUFU.RCP R9, R14 ;  /* 0x0000000e00097308 */ /* 0x0002a20000001000 */
[----:B------:R-:W-:Y:S02]  /*1e60*/  IMAD.IADD R11, R11, 0x1, R0 ;  /* 0x000000010b0b7824 */ /* 0x000fe400078e0200 */
[----:B------:R-:W-:-:S07]  /*1e70*/  IMAD.MOV R6, RZ, RZ, -R6 ;  /* 0x000000ffff067224 */ /* 0x000fce00078e0a06 */
.L_x_2328:
        /* <DEDUP_REMOVED lines=9> */
.L_x_2329:
        /* <DEDUP_REMOVED lines=15> */
.L_x_3916:


//--------------------- .text._ZN4vllm3moe10topkGatingILi2ELi2ELi4ELi4ELi32Ei13__nv_bfloat16LNS0_11ScoringFuncE0EEEvPKT5_PKbPfiPT4_PiiiibPKf --------------------------
	.section	.text._ZN4vllm3moe10topkGatingILi2ELi2ELi4ELi4ELi32Ei13__nv_bfloat16LNS0_11ScoringFuncE0EEEvPKT5_PKbPfiPT4_PiiiibPKf,"ax",@progbits
	.align	128
        .global         _ZN4vllm3moe10topkGatingILi2ELi2ELi4ELi4ELi32Ei13__nv_bfloat16LNS0_11ScoringFuncE0EEEvPKT5_PKbPfiPT4_PiiiibPKf
        .type           _ZN4vllm3moe10topkGatingILi2ELi2ELi4ELi4ELi32Ei13__nv_bfloat16LNS0_11ScoringFuncE0EEEvPKT5_PKbPfiPT4_PiiiibPKf,@function
        .size           _ZN4vllm3moe10topkGatingILi2ELi2ELi4ELi4ELi32Ei13__nv_bfloat16LNS0_11ScoringFuncE0EEEvPKT5_PKbPfiPT4_PiiiibPKf,(.L_x_3917 - _ZN4vllm3moe10topkGatingILi2ELi2ELi4ELi4ELi32Ei13__nv_bfloat16LNS0_11ScoringFuncE0EEEvPKT5_PKbPfiPT4_PiiiibPKf)
        .other          _ZN4vllm3moe10topkGatingILi2ELi2ELi4ELi4ELi32Ei13__nv_bfloat16LNS0_11ScoringFuncE0EEEvPKT5_PKbPfiPT4_PiiiibPKf,@"STO_CUDA_ENTRY STV_DEFAULT"
_ZN4vllm3moe10topkGatingILi2ELi2ELi4ELi4ELi32Ei13__nv_bfloat16LNS0_11ScoringFuncE0EEEvPKT5_PKbPfiPT4_PiiiibPKf:
.text._ZN4vllm3moe10topkGatingILi2ELi2ELi4ELi4ELi32Ei13__nv_bfloat16LNS0_11ScoringFuncE0EEEvPKT5_PKbPfiPT4_PiiiibPKf:
        /* <DEDUP_REMOVED lines=67> */
.L_x_2333:
        /* <DEDUP_REMOVED lines=19> */
.L_x_2332:
        /* <DEDUP_REMOVED lines=86> */
.L_x_2331:
        /* <DEDUP_REMOVED lines=21> */
.L_x_2335:
        /* <DEDUP_REMOVED lines=39> */
.L_x_2334:
        /* <DEDUP_REMOVED lines=28> */
.L_x_2330:
        /* <DEDUP_REMOVED lines=21> */
.L_x_2337:
        /* <DEDUP_REMOVED lines=55> */
.L_x_2336:
        /* <DEDUP_REMOVED lines=34> */
.L_x_2338:
        /* <DEDUP_REMOVED lines=22> */
.L_x_2339:
[----:B------:R-:W-:Y:S05]  /*1880*/  @!P1 EXIT ;  /* 0x000000000000994d */ /* 0x000fea0003800000 */
[----:B-12---:R-:W1:Y:S01]  /*1890*/  LDC.64 R6, c[0x0][0x390] ;  /* 0x0000e400ff067b82 */ /* 0x006e620000000a00 */
[----:B0-----:R0:W2:Y:S01]  /*18a0*/  MUFU.RCP R9, R22 ;  /* 0x0000001600097308 */ /* 0x0010a20000001000 */
[----:B------:R-:W-:Y:S01]  /*18b0*/  IADD3 R13, PT, PT, R13, R4, RZ ;  /* 0x000000040d0d7210 */ /* 0x000fe20007ffe0ff */
[----:B------:R-:W-:-:S07]  /*18c0*/  IMAD.MOV R0, RZ, RZ, -R0 ;  /* 0x000000ffff007224 */ /* 0x000fce00078e0a00 */
.L_x_2340:
        /* <DEDUP_REMOVED lines=9> */
.L_x_2341:
        /* <DEDUP_REMOVED lines=10> */
.L_x_3917:


//--------------------- .text._ZN4vllm3moe10topkGatingILi1ELi1ELi4ELi2ELi32Ei13__nv_bfloat16LNS0_11ScoringFuncE0EEEvPKT5_PKbPfiPT4_PiiiibPKf --------------------------
	.section	.text._ZN4vllm3moe10topkGatingILi1ELi1ELi4ELi2ELi32Ei13__nv_bfloat16LNS0_11ScoringFuncE0EEEvPKT5_PKbPfiPT4_PiiiibPKf,"ax",@progbits
	.align	128
        .global         _ZN4vllm3moe10topkGatingILi1ELi1ELi4ELi2ELi32Ei13__nv_bfloat16LNS0_11ScoringFuncE0EEEvPKT5_PKbPfiPT4_PiiiibPKf
        .type           _ZN4vllm3moe10topkGatingILi1ELi1ELi4ELi2ELi32Ei13__nv_bfloat16LNS0_11ScoringFuncE0EEEvPKT5_PKbPfiPT4_PiiiibPKf,@function
        .size           _ZN4vllm3moe10topkGatingILi1ELi1ELi4ELi2ELi32Ei13__nv_bfloat16LNS0_11ScoringFuncE0EEEvPKT5_PKbPfiPT4_PiiiibPKf,(.L_x_3918 - _ZN4vllm3moe10topkGatingILi1ELi1ELi4ELi2ELi32Ei13__nv_bfloat16LNS0_11ScoringFuncE0EEEvPKT5_PKbPfiPT4_PiiiibPKf)
        .other          _ZN4vllm3moe10topkGatingILi1ELi1ELi4ELi2ELi32Ei13__nv_bfloat16LNS0_11ScoringFuncE0EEEvPKT5_PKbPfiPT4_PiiiibPKf,@"STO_CUDA_ENTRY STV_DEFAULT"
_ZN4vllm3moe10topkGatingILi1ELi1ELi4ELi2ELi32Ei13__nv_bfloat16LNS0_11ScoringFuncE0EEEvPKT5_PKbPfiPT4_PiiiibPKf:
.text._ZN4vllm3moe10topkGatingILi1ELi1ELi4ELi2ELi32Ei13__nv_bfloat16LNS0_11ScoringFuncE0EEEvPKT5_PKbPfiPT4_PiiiibPKf:
        /* <DEDUP_REMOVED lines=61> */
.L_x_2344:
        /* <DEDUP_REMOVED lines=30> */
.L_x_2343:
        /* <DEDUP_REMOVED lines=26> */
.L_x_2345:
        /* <DEDUP_REMOVED lines=16> */
.L_x_2342:
        /* <DEDUP_REMOVED lines=20> */
.L_x_2347:
        /* <DEDUP_REMOVED lines=55> */
.L_x_2346:
        /* <DEDUP_REMOVED lines=34> */
.L_x_2348:
        /* <DEDUP_REMOVED lines=22> */
.L_x_2349:
[----:B------:R-:W-:Y:S05]  /*1080*/  @!P1 EXIT ;  /* 0x000000000000994d */ /* 0x000fea0003800000 */
[----:B-12---:R-:W1:Y:S01]  /*1090*/  LDC.64 R6, c[0x0][0x390] ;  /* 0x0000e400ff067b82 */ /* 0x006e620000000a00 */
[----:B0-----:R0:W2:Y:S01]  /*10a0*/  MUFU.RCP R11, R10 ;  /* 0x0000000a000b7308 */ /* 0x0010a20000001000 */
[----:B------:R-:W-:Y:S01]  /*10b0*/  IMAD.IADD R9, R9, 0x1, R4 ;  /* 0x0000000109097824 */ /* 0x000fe200078e0204 */
[----:B------:R-:W-:-:S07]  /*10c0*/  IADD3 R0, PT, PT, -R14, RZ, RZ ;  /* 0x000000ff0e007210 */ /* 0x000fce0007ffe1ff */
.L_x_2350:
        /* <DEDUP_REMOVED lines=9> */
.L_x_2351:
        /* <DEDUP_REMOVED lines=10> */
.L_x_3918:


//--------------------- .text._ZN4vllm3moe10topkGatingILi18ELi576ELi4ELi4ELi32El6__halfLNS0_11ScoringFuncE0EEEvPKT5_PKbPfiPT4_PiiiibPKf --------------------------
	.section	.text._ZN4vllm3moe10topkGatingILi18ELi576ELi4ELi4ELi32El6__halfLNS0_11ScoringFuncE0EEEvPKT5_PKbPfiPT4_PiiiibPKf,"ax",@progbits
	.align	128
        .global         _ZN4vllm3moe10topkGatingILi18ELi576ELi4ELi4ELi32El6__halfLNS0_11ScoringFuncE0EEEvPKT5_PKbPfiPT4_PiiiibPKf
        .type           _ZN4vllm3moe10topkGatingILi18ELi576ELi4ELi4ELi32El6__halfLNS0_11ScoringFuncE0EEEvPKT5_PKbPfiPT4_PiiiibPKf,@function
        .size           _ZN4vllm3moe10topkGatingILi18ELi576ELi4ELi4ELi32El6__halfLNS0_11ScoringFuncE0EEEvPKT5_PKbPfiPT4_PiiiibPKf,(.L_x_3919 - _ZN4vllm3moe10topkGatingILi18ELi576ELi4ELi4ELi32El6__halfLNS0_11ScoringFuncE0EEEvPKT5_PKbPfiPT4_PiiiibPKf)
        .other          _ZN4vllm3moe10topkGatingILi18ELi576ELi4ELi4ELi32El6__halfLNS0_11ScoringFuncE0EEEvPKT5_PKbPfiPT4_PiiiibPKf,@"STO_CUDA_ENTRY STV_DEFAULT"
_ZN4vllm3moe10topkGatingILi18ELi576ELi4ELi4ELi32El6__halfLNS0_11ScoringFuncE0EEEvPKT5_PKbPfiPT4_PiiiibPKf:
.text._ZN4vllm3moe10topkGatingILi18ELi576ELi4ELi4ELi32El6__halfLNS0_11ScoringFuncE0EEEvPKT5_PKbPfiPT4_PiiiibPKf:
        /* <DEDUP_REMOVED lines=30> */
[----:B------:R-:W-:Y:S01]  /*01e0*/  @P0 IADD3 R22, P1, PT, R0, UR4, RZ ;  /* 0x0000000400160c10 */ /* 0x000fe2000ff3e0ff */
[--C-:B--2---:R-:W-:Y:S02]  /*01f0*/  HADD2.F32 R17, -RZ, R4.reuse.H0_H0 ;  /* 0x20000004ff117230 */ /* 0x104fe40000004100 */
[----:B------:R-:W-:Y:S02]  /*0200*/  HADD2.F32 R14, -RZ, R4.H1_H1 ;  /* 0x30000004ff0e7230 */ /* 0x000fe40000004100 */
[--C-:B---3--:R-:W-:Y:S02]  /*0210*/  HADD2.F32 R19, -RZ, R5.reuse.H0_H0 ;  /* 0x20000005ff137230 */ /* 0x108fe40000004100 */
[----:B------:R-:W-:Y:S02]  /*0220*/  HADD2.F32 R21, -RZ, R5.H1_H1 ;  /* 0x30000005ff157230 */ /* 0x000fe40000004100 */
[--C-:B----4-:R-:W-:Y:S01]  /*0230*/  HADD2.F32 R20, -RZ, R6.reuse.H0_H0 ;  /* 0x20000006ff147230 */ /* 0x110fe20000004100 */
[----:B------:R-:W-:Y:S01]  /*0240*/  FMNMX3.FTZ R4, R17, R14, R19, !PT ;  /* 0x0000000e11047276 */ /* 0x000fe20007810013 */
[----:B------:R-:W-:-:S02]  /*0250*/  HADD2.F32 R25, -RZ, R6.H1_H1 ;  /* 0x30000006ff197230 */ /* 0x000fc40000004100 */
[--C-:B-----5:R-:W-:Y:S01]  /*0260*/  HADD2.F32 R24, -RZ, R7.reuse.H0_H0 ;  /* 0x20000007ff187230 */ /* 0x120fe20000004100 */
[----:B------:R-:W-:Y:S01]  /*0270*/  FMNMX3.FTZ R4, R4, R21, R20, !PT ;  /* 0x0000001504047276 */ /* 0x000fe20007810014 */
[----:B------:R-:W-:Y:S02]  /*0280*/  HADD2.F32 R26, -RZ, R7.H1_H1 ;  /* 0x30000007ff1a7230 */ /* 0x000fe40000004100 */
[--C-:B------:R-:W-:Y:S01]  /*0290*/  HADD2.F32 R9, -RZ, R13.reuse.H0_H0 ;  /* 0x2000000dff097230 */ /* 0x100fe20000004100 */
[----:B------:R-:W-:Y:S01]  /*02a0*/  FMNMX3.FTZ R4, R4, R25, R24, !PT ;  /* 0x0000001904047276 */ /* 0x000fe20007810018 */
[----:B------:R-:W-:Y:S02]  /*02b0*/  HADD2.F32 R13, -RZ, R13.H1_H1 ;  /* 0x3000000dff0d7230 */ /* 0x000fe40000004100 */
[--C-:B------:R-:W-:Y:S01]  /*02c0*/  HADD2.F32 R8, -RZ, R15.reuse.H0_H0 ;  /* 0x2000000fff087230 */ /* 0x100fe20000004100 */
[----:B------:R-:W-:Y:S01]  /*02d0*/  FMNMX3.FTZ R4, R4, R26, R9, !PT ;  /* 0x0000001a04047276 */ /* 0x000fe20007810009 */
[----:B------:R-:W-:-:S02]  /*02e0*/  HADD2.F32 R15, -RZ, R15.H1_H1 ;  /* 0x3000000fff0f7230 */ /* 0x000fc40000004100 */
[--C-:B------:R-:W-:Y:S01]  /*02f0*/  HADD2.F32 R6, -RZ, R12.reuse.H0_H0 ;  /* 0x2000000cff067230 */ /* 0x100fe20000004100 */
[----:B------:R-:W-:Y:S01]  /*0300*/  FMNMX3.FTZ R4, R4, R13, R8, !PT ;  /* 0x0000000d04047276 */ /* 0x000fe20007810008 */
[----:B------:R-:W-:Y:S02]  /*0310*/  HADD2.F32 R7, -RZ, R12.H1_H1 ;  /* 0x3000000cff077230 */ /* 0x000fe40000004100 */
[--C-:B-1----:R-:W-:Y:S01]  /*0320*/  HADD2.F32 R2, -RZ, R16.reuse.H0_H0 ;  /* 0x20000010ff027230 */ /* 0x102fe20000004100 */
[----:B------:R-:W-:Y:S01]  /*0330*/  FMNMX3.FTZ R5, R4, R15, R6, !PT ;  /* 0x0000000f04057276 */ /* 0x000fe20007810006 */
[----:B------:R-:W-:Y:S02]  /*0340*/  HADD2.F32 R3, -RZ, R16.H1_H1 ;  /* 0x30000010ff037230 */ /* 0x000fe40000004100 */
[--C-:B------:R-:W-:Y:S01]  /*0350*/  HADD2.F32 R4, -RZ, R18.reuse.H0_H0 ;  /* 0x20000012ff047230 */ /* 0x100fe20000004100 */
[----:B------:R-:W-:Y:S01]  /*0360*/  FMNMX3.FTZ R12, R5, R7, R2, !PT ;  /* 0x00000007050c7276 */ /* 0x000fe20007810002 */
[----:B------:R-:W-:-:S03]  /*0370*/  HADD2.F32 R5, -RZ, R18.H1_H1 ;  /* 0x30000012ff057230 */ /* 0x000fc60000004100 */
[----:B------:R-:W-:-:S04]  /*0380*/  FMNMX3.FTZ R12, R12, R3, R4, !PT ;  /* 0x000000030c0c7276 */ /* 0x000fc80007810004 */
[----:B------:R-:W-:-:S05]  /*0390*/  FMNMX.FTZ R12, R5, R12, !PT ;  /* 0x0000000c050c7209 */ /* 0x000fca0007810000 */
[----:B------:R-:W0:Y:S02]  /*03a0*/  SHFL.BFLY PT, R23, R12, 0x10, 0x1f ;  /* 0x0e001f000c177f89 */ /* 0x000e2400000e0000 */
[----:B0-----:R-:W-:-:S05]  /*03b0*/  FMNMX.FTZ R23, R12, R23, !PT ;  /* 0x000000170c177209 */ /* 0x001fca0007810000 */
[----:B------:R-:W0:Y:S02]  /*03c0*/  SHFL.BFLY PT, R16, R23, 0x8, 0x1f ;  /* 0x0d001f0017107f89 */ /* 0x000e2400000e0000 */
[----:B0-----:R-:W-:Y:S02]  /*03d0*/  FMNMX.FTZ R16, R23, R16, !PT ;  /* 0x0000001017107209 */ /* 0x001fe40007810000 */
[----:B------:R-:W-:Y:S01]  /*03e0*/  @P0 LEA.HI.X.SX32 R23, R0, UR5, 0x1, P1 ;  /* 0x0000000500170c11 */ /* 0x000fe200088f0eff */
[----:B------:R-:W0:Y:S02]  /*03f0*/  LDCU.64 UR4, c[0x0][0x3c0] ;  /* 0x00007800ff0477ac */ /* 0x000e240008000a00 */
[----:B------:R-:W1:Y:S02]  /*0400*/  SHFL.BFLY PT, R27, R16, 0x4, 0x1f ;  /* 0x0c801f00101b7f89 */ /* 0x000e6400000e0000 */
[----:B-1----:R-:W-:-:S05]  /*0410*/  FMNMX.FTZ R27, R16, R27, !PT ;  /* 0x0000001b101b7209 */ /* 0x002fca0007810000 */
[----:B------:R-:W1:Y:S02]  /*0420*/  SHFL.BFLY PT, R18, R27, 0x2, 0x1f ;  /* 0x0c401f001b127f89 */ /* 0x000e6400000e0000 */
        /* <DEDUP_REMOVED lines=9> */
[----:B------:R1:W2:Y:S01]  /*04c0*/  @P0 LDG.E.U8 R17, desc[UR12][R22.64] ;  /* 0x0000000c16110981 */ /* 0x0002a2000c1e1100 */
[--C-:B------:R-:W-:Y:S01]  /*04d0*/  FADD.FTZ R21, R21, -R12.reuse ;  /* 0x8000000c15157221 */ /* 0x100fe20000010000 */
[----:B------:R3:W4:Y:S01]  /*04e0*/  MUFU.EX2 R14, R28 ;  /* 0x0000001c000e7308 */ /* 0x0007220000000800 */
[--C-:B------:R-:W-:Y:S01]  /*04f0*/  FADD.FTZ R25, R25, -R12.reuse ;  /* 0x8000000c19197221 */ /* 0x100fe20000010000 */
[----:B------:R-:W-:Y:S01]  /*0500*/  FMUL.FTZ R18, R19, 1.4426950216293334961 ;  /* 0x3fb8aa3b13127820 */ /* 0x000fe20000410000 */
[----:B-1----:R-:W-:Y:S01]  /*0510*/  FADD.FTZ R23, R9, -R12 ;  /* 0x8000000c09177221 */ /* 0x002fe20000010000 */
[----:B------:R-:W-:-:S04]  /*0520*/  FMUL.FTZ R22, R24, 1.4426950216293334961 ;  /* 0x3fb8aa3b18167820 */ /* 0x000fc80000410000 */
[----:B------:R-:W1:Y:S01]  /*0530*/  MUFU.EX2 R16, R16 ;  /* 0x0000001000107308 */ /* 0x000e620000000800 */
[----:B------:R-:W-:Y:S01]  /*0540*/  FMUL.FTZ R24, R23, 1.4426950216293334961 ;  /* 0x3fb8aa3b17187820 */ /* 0x000fe20000410000 */
[--C-:B------:R-:W-:Y:S01]  /*0550*/  FADD.FTZ R23, R13, -R12.reuse ;  /* 0x8000000c0d177221 */ /* 0x100fe20000010000 */
[----:B------:R-:W-:Y:S01]  /*0560*/  FMUL.FTZ R19, R21, 1.4426950216293334961 ;  /* 0x3fb8aa3b15137820 */ /* 0x000fe20000410000 */
[----:B------:R-:W-:Y:S01]  /*0570*/  FMUL.FTZ R21, R25, 1.4426950216293334961 ;  /* 0x3fb8aa3b19157820 */ /* 0x000fe20000410000 */
[--C-:B------:R-:W-:Y:S01]  /*0580*/  FADD.FTZ R20, R20, -R12.reuse ;  /* 0x8000000c14147221 */ /* 0x100fe20000010000 */
[----:B------:R-:W-:Y:S01]  /*0590*/  FMUL.FTZ R25, R23, 1.4426950216293334961 ;  /* 0x3fb8aa3b17197820 */ /* 0x000fe20000410000 */
[--C-:B------:R-:W-:Y:S01]  /*05a0*/  FADD.FTZ R23, R8, -R12.reuse ;  /* 0x8000000c08177221 */ /* 0x100fe20000010000 */
[----:B------:R-:W5:Y:S01]  /*05b0*/  MUFU.EX2 R18, R18 ;  /* 0x0000001200127308 */ /* 0x000f620000000800 */
[----:B------:R-:W-:Y:S02]  /*05c0*/  FMUL.FTZ R20, R20, 1.4426950216293334961 ;  /* 0x3fb8aa3b14147820 */ /* 0x000fe40000410000 */
[----:B------:R-:W-:Y:S01]  /*05d0*/  FMUL.FTZ R27, R23, 1.4426950216293334961 ;  /* 0x3fb8aa3b171b7820 */ /* 0x000fe20000410000 */
[----:B------:R-:W-:-:S04]  /*05e0*/  FADD.FTZ R23, R15, -R12 ;  /* 0x8000000c0f177221 */ /* 0x000fc80000010000 */
[----:B------:R-:W0:Y:S01]  /*05f0*/  MUFU.EX2 R19, R19 ;  /* 0x0000001300137308 */ /* 0x000e220000000800 */
[----:B---3--:R-:W-:Y:S01]  /*0600*/  FMUL.FTZ R28, R23, 1.4426950216293334961 ;  /* 0x3fb8aa3b171c7820 */ /* 0x008fe20000410000 */
[----:B----4-:R-:W-:Y:S01]  /*0610*/  FADD.FTZ R23, RZ, R14 ;  /* 0x0000000eff177221 */ /* 0x010fe20000010000 */
[----:B------:R-:W-:-:S05]  /*0620*/  FADD.FTZ R26, R26, -R12 ;  /* 0x8000000c1a1a7221 */ /* 0x000fca0000010000 */
[----:B------:R-:W3:Y:S01]  /*0630*/  MUFU.EX2 R20, R20 ;  /* 0x0000001400147308 */ /* 0x000ee20000000800 */
[----:B-1----:R-:W-:Y:S01]  /*0640*/  FADD.FTZ R23, R23, R16 ;  /* 0x0000001017177221 */ /* 0x002fe20000010000 */
[----:B------:R-:W-:-:S06]  /*0650*/  FMUL.FTZ R26, R26, 1.4426950216293334961 ;  /* 0x3fb8aa3b1a1a7820 */ /* 0x000fcc0000410000 */
[----:B------:R-:W1:Y:S08]  /*0660*/  MUFU.EX2 R21, R21 ;  /* 0x0000001500157308 */ /* 0x000e700000000800 */
[----:B------:R-:W4:Y:S08]  /*0670*/  MUFU.EX2 R22, R22 ;  /* 0x0000001600167308 */ /* 0x000f300000000800 */
[----:B------:R5:W-:Y:S02]  /*0680*/  MUFU.EX2 R13, R24 ;  /* 0x00000018000d7308 */ /* 0x000be40000000800 */
[----:B-----5:R-:W-:-:S06]  /*0690*/  FADD.FTZ R24, R23, R18 ;  /* 0x0000001217187221 */ /* 0x020fcc0000010000 */
[----:B------:R5:W4:Y:S01]  /*06a0*/  MUFU.EX2 R9, R26 ;  /* 0x0000001a00097308 */ /* 0x000b220000000800 */
[----:B0-----:R-:W-:-:S04]  /*06b0*/  FADD.FTZ R23, R24, R19 ;  /* 0x0000001318177221 */ /* 0x001fc80000010000 */
[----:B---3--:R-:W-:-:S03]  /*06c0*/  FADD.FTZ R24, R23, R20 ;  /* 0x0000001417187221 */ /* 0x008fc60000010000 */
[----:B------:R0:W3:Y:S01]  /*06d0*/  MUFU.EX2 R8, R25 ;  /* 0x0000001900087308 */ /* 0x0000e20000000800 */
[----:B-1----:R-:W-:Y:S01]  /*06e0*/  FADD.FTZ R23, R24, R21 ;  /* 0x0000001518177221 */ /* 0x002fe20000010000 */
[----:B-----5:R-:W-:-:S03]  /*06f0*/  FADD.FTZ R26, R6, -R12 ;  /* 0x8000000c061a7221 */ /* 0x020fc60000010000 */
[----:B----4-:R-:W-:-:S03]  /*0700*/  FADD.FTZ R24, R23, R22 ;  /* 0x0000001617187221 */ /* 0x010fc60000010000 */
[----:B------:R1:W4:Y:S01]  /*0710*/  MUFU.EX2 R15, R27 ;  /* 0x0000001b000f7308 */ /* 0x0003220000000800 */
[----:B------:R-:W-:Y:S01]  /*0720*/  FMUL.FTZ R26, R26, 1.4426950216293334961 ;  /* 0x3fb8aa3b1a1a7820 */ /* 0x000fe20000410000 */
[--C-:B0-----:R-:W-:Y:S01]  /*0730*/  FADD.FTZ R25, R7, -R12.reuse ;  /* 0x8000000c07197221 */ /* 0x101fe20000010000 */
[----:B------:R-:W-:Y:S01]  /*0740*/  FADD.FTZ R3, R3, -R12 ;  /* 0x8000000c03037221 */ /* 0x000fe20000010000 */
[----:B------:R-:W-:-:S04]  /*0750*/  FADD.FTZ R24, R24, R9 ;  /* 0x0000000918187221 */ /* 0x000fc80000010000 */
[----:B------:R-:W0:Y:S01]  /*0760*/  MUFU.EX2 R6, R28 ;  /* 0x0000001c00067308 */ /* 0x000e220000000800 */
[----:B------:R-:W-:Y:S01]  /*0770*/  FMUL.FTZ R25, R25, 1.4426950216293334961 ;  /* 0x3fb8aa3b19197820 */ /* 0x000fe20000410000 */
[----:B-1----:R-:W-:Y:S01]  /*0780*/  FADD.FTZ R27, R2, -R12 ;  /* 0x8000000c021b7221 */ /* 0x002fe20000010000 */
[----:B------:R-:W-:Y:S01]  /*0790*/  FMUL.FTZ R23, R3, 1.4426950216293334961 ;  /* 0x3fb8aa3b03177820 */ /* 0x000fe20000410000 */
[----:B------:R-:W-:-:S04]  /*07a0*/  FADD.FTZ R3, R24, R13 ;  /* 0x0000000d18037221 */ /* 0x000fc80000010000 */
[----:B------:R1:W5:Y:S01]  /*07b0*/  MUFU.EX2 R7, R26 ;  /* 0x0000001a00077308 */ /* 0x0003620000000800 */
[----:B------:R-:W-:-:S07]  /*07c0*/  FMUL.FTZ R27, R27, 1.4426950216293334961 ;  /* 0x3fb8aa3b1b1b7820 */ /* 0x000fce0000410000 */
[----:B------:R-:W5:Y:S01]  /*07d0*/  MUFU.EX2 R2, R25 ;  /* 0x0000001900027308 */ /* 0x000f620000000800 */
[----:B-1----:R-:W-:Y:S01]  /*07e0*/  FADD.FTZ R26, R4, -R12 ;  /* 0x8000000c041a7221 */ /* 0x002fe20000010000 */
[----:B---3--:R-:W-:Y:S01]  /*07f0*/  FADD.FTZ R4, R3, R8 ;  /* 0x0000000803047221 */ /* 0x008fe20000010000 */
[----:B------:R-:W-:Y:S02]  /*0800*/  FADD.FTZ R5, R5, -R12 ;  /* 0x8000000c05057221 */ /* 0x000fe40000010000 */
[----:B------:R-:W-:Y:S01]  /*0810*/  FMUL.FTZ R26, R26, 1.4426950216293334961 ;  /* 0x3fb8aa3b1a1a7820 */ /* 0x000fe20000410000 */
[----:B----4-:R-:W-:Y:S02]  /*0820*/  FADD.FTZ R3, R4, R15 ;  /* 0x0000000f04037221 */ /* 0x010fe40000010000 */
[----:B------:R-:W1:Y:S02]  /*0830*/  MUFU.EX2 R28, R27 ;  /* 0x0000001b001c7308 */ /* 0x000e640000000800 */
[----:B0-----:R-:W-:Y:S01]  /*0840*/  FADD.FTZ R4, R3, R6 ;  /* 0x0000000603047221 */ /* 0x001fe20000010000 */
[----:B------:R-:W-:-:S05]  /*0850*/  FMUL.FTZ R5, R5, 1.4426950216293334961 ;  /* 0x3fb8aa3b05057820 */ /* 0x000fca0000410000 */
[----:B------:R-:W0:Y:S01]  /*0860*/  MUFU.EX2 R24, R23 ;  /* 0x0000001700187308 */ /* 0x000e220000000800 */
[----:B-----5:R-:W-:-:S07]  /*0870*/  FADD.FTZ R3, R4, R7 ;  /* 0x0000000704037221 */ /* 0x020fce0000010000 */
[----:B------:R-:W3:Y:S01]  /*0880*/  MUFU.EX2 R26, R26 ;  /* 0x0000001a001a7308 */ /* 0x000ee20000000800 */
[----:B------:R-:W-:-:S07]  /*0890*/  FADD.FTZ R3, R3, R2 ;  /* 0x0000000203037221 */ /* 0x000fce0000010000 */
[----:B------:R-:W4:Y:S01]  /*08a0*/  MUFU.EX2 R4, R5 ;  /* 0x0000000500047308 */ /* 0x000f220000000800 */
[----:B-1----:R-:W-:-:S04]  /*08b0*/  FADD.FTZ R3, R3, R28 ;  /* 0x0000001c03037221 */ /* 0x002fc80000010000 */
[----:B0-----:R-:W-:-:S04]  /*08c0*/  FADD.FTZ R3, R3, R24 ;  /* 0x0000001803037221 */ /* 0x001fc80000010000 */
        /* <DEDUP_REMOVED lines=34> */
[----:B------:R-:W-:Y:S01]  /*0af0*/  FSETP.NE.FTZ.AND P5, PT, |R21|, +INF , PT ;  /* 0x7f8000001500780b */ /* 0x000fe20003fb5200 */
[-C--:B------:R-:W-:Y:S01]  /*0b00*/  FMUL.FTZ R28, R28, R3.reuse ;  /* 0x000000031c1c7220 */ /* 0x080fe20000410000 */
[----:B------:R-:W-:Y:S02]  /*0b10*/  FSEL R13, R16, RZ, P1 ;  /* 0x000000ff100d7208 */ /* 0x000fe40000800000 */
[----:B------:R-:W-:Y:S01]  /*0b20*/  FSEL R14, R14, RZ, P2 ;  /* 0x000000ff0e0e7208 */ /* 0x000fe20001000000 */
[-C--:B------:R-:W-:Y:S01]  /*0b30*/  FMUL.FTZ R7, R7, R3.reuse ;  /* 0x0000000307077220 */ /* 0x080fe20000410000 */
[----:B------:R-:W-:Y:S01]  /*0b40*/  FSETP.NE.FTZ.AND P2, PT, |R5|, +INF , PT ;  /* 0x7f8000000500780b */ /* 0x000fe20003f55200 */
[-C--:B------:R-:W-:Y:S01]  /*0b50*/  FMUL.FTZ R2, R2, R3.reuse ;  /* 0x0000000302027220 */ /* 0x080fe20000410000 */
[----:B------:R-:W-:Y:S01]  /*0b60*/  FSEL R16, R20, RZ, P4 ;  /* 0x000000ff14107208 */ /* 0x000fe20002000000 */
[-C--:B------:R-:W-:Y:S01]  /*0b70*/  FMUL.FTZ R27, R24, R3.reuse ;  /* 0x00000003181b7220 */ /* 0x080fe20000410000 */
[-C--:B------:R-:W-:Y:S01]  /*0b80*/  FMUL.FTZ R29, R26, R3.reuse ;  /* 0x000000031a1d7220 */ /* 0x080fe20000410000 */
[----:B------:R-:W-:Y:S01]  /*0b90*/  FSEL R12, R12, RZ, P0 ;  /* 0x000000ff0c0c7208 */ /* 0x000fe20000000000 */
[----:B------:R-:W-:Y:S01]  /*0ba0*/  FMUL.FTZ R3, R4, R3 ;  /* 0x0000000304037220 */ /* 0x000fe20000410000 */
[----:B------:R-:W-:-:S02]  /*0bb0*/  FSEL R15, R19, RZ, P3 ;  /* 0x000000ff130f7208 */ /* 0x000fc40001800000 */
[----:B------:R-:W-:Y:S02]  /*0bc0*/  FSETP.NE.FTZ.AND P4, PT, |R22|, +INF , PT ;  /* 0x7f8000001600780b */ /* 0x000fe40003f95200 */
[----:B------:R-:W-:Y:S02]  /*0bd0*/  FSEL R17, R21, RZ, P5 ;  /* 0x000000ff15117208 */ /* 0x000fe40002800000 */
[----:B------:R-:W-:Y:S02]  /*0be0*/  FSETP.NE.FTZ.AND P0, PT, |R18|, +INF , PT ;  /* 0x7f8000001200780b */ /* 0x000fe40003f15200 */
[----:B------:R-:W-:Y:S02]  /*0bf0*/  FSETP.NE.FTZ.AND P1, PT, |R9|, +INF , PT ;  /* 0x7f8000000900780b */ /* 0x000fe40003f35200 */
[----:B------:R-:W-:Y:S02]  /*0c00*/  FSETP.NE.FTZ.AND P3, PT, |R8|, +INF , PT ;  /* 0x7f8000000800780b */ /* 0x000fe40003f75200 */
[----:B------:R-:W-:-:S02]  /*0c10*/  FSETP.NE.FTZ.AND P5, PT, |R6|, +INF , PT ;  /* 0x7f8000000600780b */ /* 0x000fc40003fb5200 */
[----:B------:R-:W-:Y:S02]  /*0c20*/  FSEL R20, R5, RZ, P2 ;  /* 0x000000ff05147208 */ /* 0x000fe40001000000 */
[----:B------:R-:W-:Y:S02]  /*0c30*/  FSETP.NE.FTZ.AND P2, PT, |R28|, +INF , PT ;  /* 0x7f8000001c00780b */ /* 0x000fe40003f55200 */
[----:B------:R-:W-:Y:S02]  /*0c40*/  FSEL R22, R22, RZ, P4 ;  /* 0x000000ff16167208 */ /* 0x000fe40002000000 */
[----:B------:R-:W-:Y:S02]  /*0c50*/  FSEL R18, R18, RZ, P0 ;  /* 0x000000ff12127208 */ /* 0x000fe40000000000 */
[----:B------:R-:W-:Y:S02]  /*0c60*/  FSEL R19, R9, RZ, P1 ;  /* 0x000000ff09137208 */ /* 0x000fe40000800000 */
        /* <DEDUP_REMOVED lines=8> */
[----:B------:R-:W-:Y:S02]  /*0cf0*/  FSEL R28, R29, RZ, P4 ;  /* 0x000000ff1d1c7208 */ /* 0x000fe40002000000 */
[----:B------:R-:W-:Y:S02]  /*0d00*/  LOP3.LUT R11, R11, 0x1f, RZ, 0xc0, !PT ;  /* 0x0000001f0b0b7812 */ /* 0x000fe400078ec0ff */
        /* <DEDUP_REMOVED lines=44> */
.L_x_2352:
        /* <DEDUP_REMOVED lines=18> */
.L_x_2353:
        /* <DEDUP_REMOVED lines=14> */
.L_x_2359:
        /* <DEDUP_REMOVED lines=168> */
.L_x_2356:
[----:B--234-:R-:W-:Y:S05]  /*1c50*/  BSYNC.RECONVERGENT B0 ;  /* 0x0000000000007941 */ /* 0x01cfea0003800200 */
.L_x_2355:
        /* <DEDUP_REMOVED lines=54> */
.L_x_2358:
[----:B------:R-:W-:Y:S05]  /*1fc0*/  BSYNC.RECONVERGENT B0 ;  /* 0x0000000000007941 */ /* 0x000fea0003800200 */
.L_x_2357:
[----:B0-----:R-:W-:Y:S02]  /*1fd0*/  VIADD R51, R51, UR14 ;  /* 0x0000000e33337c36 */ /* 0x001fe40008000000 */
[----:B------:R-:W-:Y:S01]  /*1fe0*/  VIADD R49, R49, 0x1 ;  /* 0x0000000131317836 */ /* 0x000fe20000000000 */
[----:B------:R-:W-:Y:S06]  /*1ff0*/  BRA.U UP1, `(.L_x_2359) ;  /* 0xfffffff101747547 */ /* 0x000fec000b83ffff */
.L_x_2354:
        /* <DEDUP_REMOVED lines=22> */
.L_x_2361:
        /* <DEDUP_REMOVED lines=55> */
.L_x_2360:
        /* <DEDUP_REMOVED lines=34> */
.L_x_2362:
        /* <DEDUP_REMOVED lines=22> */
.L_x_2363:
[----:B------:R-:W-:-:S13]  /*2850*/  ISETP.NE.AND P0, PT, RZ, UR5, PT ;  /* 0x00000005ff007c0c */ /* 0x000fda000bf05270 */
[----:B------:R-:W-:Y:S05]  /*2860*/  @!P0 EXIT ;  /* 0x000000000000894d */ /* 0x000fea0003800000 */
[----:B01----:R-:W0:Y:S01]  /*2870*/  LDC.64 R4, c[0x0][0x390] ;  /* 0x0000e400ff047b82 */ /* 0x003e220000000a00 */
[----:B----4-:R1:W2:Y:S01]  /*2880*/  MUFU.RCP R11, R48 ;  /* 0x00000030000b7308 */ /* 0x0102a20000001000 */
[----:B------:R-:W-:Y:S01]  /*2890*/  VIADD R7, R0, UR4 ;  /* 0x0000000400077c36 */ /* 0x000fe20008000000 */
[----:B------:R-:W-:-:S12]  /*28a0*/  UIADD3 UR5, UPT, UPT, -UR5, URZ, URZ ;  /* 0x000000ff05057290 */ /* 0x000fd8000fffe1ff */
.L_x_2364:
        /* <DEDUP_REMOVED lines=9> */
.L_x_2365:
        /* <DEDUP_REMOVED lines=12> */
.L_x_3919:


//--------------------- .text._ZN4vllm3moe10topkGatingILi14ELi448ELi4ELi4ELi32El6__halfLNS0_11ScoringFuncE0EEEvPKT5_PKbPfiPT4_PiiiibPKf --------------------------
	.section	.text._ZN4vllm3moe10topkGatingILi14ELi448ELi4ELi4ELi32El6__halfLNS0_11ScoringFuncE0EEEvPKT5_PKbPfiPT4_PiiiibPKf,"ax",@progbits
	.align	128
        .global         _ZN4vllm3moe10topkGatingILi14ELi448ELi4ELi4ELi32El6__halfLNS0_11ScoringFuncE0EEEvPKT5_PKbPfiPT4_PiiiibPKf
        .type           _ZN4vllm3moe10topkGatingILi14ELi448ELi4ELi4ELi32El6__halfLNS0_11ScoringFuncE0EEEvPKT5_PKbPfiPT4_PiiiibPKf,@function
        .size           _ZN4vllm3moe10topkGatingILi14ELi448ELi4ELi4ELi32El6__halfLNS0_11ScoringFuncE0EEEvPKT5_PKbPfiPT4_PiiiibPKf,(.L_x_3920 - _ZN4vllm3moe10topkGatingILi14ELi448ELi4ELi4ELi32El6__halfLNS0_11ScoringFuncE0EEEvPKT5_PKbPfiPT4_PiiiibPKf)
        .other          _ZN4vllm3moe10topkGatingILi14ELi448ELi4ELi4ELi32El6__halfLNS0_11ScoringFuncE0EEEvPKT5_PKbPfiPT4_PiiiibPKf,@"STO_CUDA_ENTRY STV_DEFAULT"
_ZN4vllm3moe10topkGatingILi14ELi448ELi4ELi4ELi32El6__halfLNS0_11ScoringFuncE0EEEvPKT5_PKbPfiPT4_PiiiibPKf:
.text._ZN4vllm3moe10topkGatingILi14ELi448ELi4ELi4ELi32El6__halfLNS0_11ScoringFuncE0EEEvPKT5_PKbPfiPT4_PiiiibPKf:
        /* <DEDUP_REMOVED lines=27> */
[----:B------:R-:W-:Y:S01]  /*01b0*/  ISETP.NE.AND.EX P0, PT, RZ, UR5, PT, P0 ;  /* 0x00000005ff007c0c */ /* 0x000fe2000bf05300 */
        /* <DEDUP_REMOVED lines=11> */
[----:B-1----:R-:W-:Y:S01]  /*0270*/  FMNMX3.FTZ R2, R4, R11, R6, !PT ;  /* 0x0000000b04027276 */ /* 0x002fe20007810006 */
[----:B------:R-:W-:Y:S02]  /*0280*/  HADD2.F32 R13, -RZ, R13.H1_H1 ;  /* 0x3000000dff0d7230 */ /* 0x000fe40000004100 */
[--C-:B------:R-:W-:Y:S01]  /*0290*/  HADD2.F32 R4, -RZ, R12.reuse.H0_H0 ;  /* 0x2000000cff047230 */ /* 0x100fe20000004100 */
[----:B------:R-:W-:Y:S01]  /*02a0*/  FMNMX3.FTZ R3, R2, R10, R7, !PT ;  /* 0x0000000a02037276 */ /* 0x000fe20007810007 */
[----:B------:R-:W-:-:S02]  /*02b0*/  HADD2.F32 R5, -RZ, R12.H1_H1 ;  /* 0x3000000cff057230 */ /* 0x000fc40000004100 */
        /* <DEDUP_REMOVED lines=29> */
[----:B--2---:R-:W-:Y:S01]  /*0490*/  FMUL.FTZ R18, R21, 1.4426950216293334961 ;  /* 0x3fb8aa3b15127820 */ /* 0x004fe20000410000 */
[--C-:B------:R-:W-:Y:S01]  /*04a0*/  FADD.FTZ R20, R20, -R14.reuse ;  /* 0x8000000e14147221 */ /* 0x100fe20000010000 */
[--C-:B------:R-:W-:Y:S01]  /*04b0*/  FADD.FTZ R19, R11, -R14.reuse ;  /* 0x8000000e0b137221 */ /* 0x100fe20000010000 */
[----:B------:R-:W0:Y:S01]  /*04c0*/  MUFU.EX2 R15, R15 ;  /* 0x0000000f000f7308 */ /* 0x000e220000000800 */
[--C-:B------:R-:W-:Y:S01]  /*04d0*/  FADD.FTZ R21, R6, -R14.reuse ;  /* 0x8000000e06157221 */ /* 0x100fe20000010000 */
[----:B------:R-:W-:Y:S01]  /*04e0*/  FMUL.FTZ R20, R20, 1.4426950216293334961 ;  /* 0x3fb8aa3b14147820 */ /* 0x000fe20000410000 */
[----:B------:R-:W-:Y:S01]  /*04f0*/  FMUL.FTZ R19, R19, 1.4426950216293334961 ;  /* 0x3fb8aa3b13137820 */ /* 0x000fe20000410000 */
[--C-:B------:R-:W-:Y:S01]  /*0500*/  FADD.FTZ R22, R10, -R14.reuse ;  /* 0x8000000e0a167221 */ /* 0x100fe20000010000 */
[----:B------:R-:W-:Y:S01]  /*0510*/  FMUL.FTZ R21, R21, 1.4426950216293334961 ;  /* 0x3fb8aa3b15157820 */ /* 0x000fe20000410000 */
[--C-:B------:R-:W-:Y:S01]  /*0520*/  FADD.FTZ R23, R7, -R14.reuse ;  /* 0x8000000e07177221 */ /* 0x100fe20000010000 */
[--C-:B------:R-:W-:Y:S01]  /*0530*/  FADD.FTZ R25, R4, -R14.reuse ;  /* 0x8000000e04197221 */ /* 0x100fe20000010000 */
[----:B------:R-:W1:Y:S01]  /*0540*/  MUFU.EX2 R16, R16 ;  /* 0x0000001000107308 */ /* 0x000e620000000800 */
[----:B------:R-:W-:Y:S01]  /*0550*/  FMUL.FTZ R22, R22, 1.4426950216293334961 ;  /* 0x3fb8aa3b16167820 */ /* 0x000fe20000410000 */
[----:B------:R-:W-:Y:S01]  /*0560*/  FMUL.FTZ R23, R23, 1.4426950216293334961 ;  /* 0x3fb8aa3b17177820 */ /* 0x000fe20000410000 */
[----:B------:R-:W-:Y:S01]  /*0570*/  FMUL.FTZ R25, R25, 1.4426950216293334961 ;  /* 0x3fb8aa3b19197820 */ /* 0x000fe20000410000 */
[----:B------:R-:W-:-:S04]  /*0580*/  FADD.FTZ R3, R3, -R14 ;  /* 0x8000000e03037221 */ /* 0x000fc80000010000 */
[----:B------:R-:W2:Y:S08]  /*0590*/  MUFU.EX2 R17, R17 ;  /* 0x0000001100117308 */ /* 0x000eb00000000800 */
[----:B------:R-:W4:Y:S08]  /*05a0*/  MUFU.EX2 R18, R18 ;  /* 0x0000001200127308 */ /* 0x000f300000000800 */
[----:B------:R5:W4:Y:S08]  /*05b0*/  MUFU.EX2 R11, R20 ;  /* 0x00000014000b7308 */ /* 0x000b300000000800 */
[----:B------:R0:W4:Y:S01]  /*05c0*/  MUFU.EX2 R6, R19 ;  /* 0x0000001300067308 */ /* 0x0001220000000800 */
[----:B-----5:R-:W-:-:S04]  /*05d0*/  FADD.FTZ R20, R13, -R14 ;  /* 0x8000000e0d147221 */ /* 0x020fc80000010000 */
[----:B------:R-:W-:-:S03]  /*05e0*/  FMUL.FTZ R24, R20, 1.4426950216293334961 ;  /* 0x3fb8aa3b14187820 */ /* 0x000fc60000410000 */
[----:B------:R5:W4:Y:S01]  /*05f0*/  MUFU.EX2 R10, R21 ;  /* 0x00000015000a7308 */ /* 0x000b220000000800 */
[----:B0-----:R-:W-:-:S04]  /*0600*/  FADD.FTZ R19, RZ, R15 ;  /* 0x0000000fff137221 */ /* 0x001fc80000010000 */
[----:B-1----:R-:W-:-:S03]  /*0610*/  FADD.FTZ R20, R19, R16 ;  /* 0x0000001013147221 */ /* 0x002fc60000010000 */
[----:B------:R0:W1:Y:S01]  /*0620*/  MUFU.EX2 R7, R22 ;  /* 0x0000001600077308 */ /* 0x0000620000000800 */
[----:B--2---:R-:W-:Y:S01]  /*0630*/  FADD.FTZ R19, R20, R17 ;  /* 0x0000001114137221 */ /* 0x004fe20000010000 */
[----:B-----5:R-:W-:-:S03]  /*0640*/  FADD.FTZ R21, R5, -R14 ;  /* 0x8000000e05157221 */ /* 0x020fc60000010000 */
[----:B----4-:R-:W-:Y:S01]  /*0650*/  FADD.FTZ R20, R19, R18 ;  /* 0x0000001213147221 */ /* 0x010fe20000010000 */
[----:B------:R-:W-:Y:S02]  /*0660*/  FMUL.FTZ R21, R21, 1.4426950216293334961 ;  /* 0x3fb8aa3b15157820 */ /* 0x000fe40000410000 */
[----:B------:R-:W2:Y:S01]  /*0670*/  MUFU.EX2 R13, R23 ;  /* 0x00000017000d7308 */ /* 0x000ea20000000800 */
[----:B------:R-:W-:Y:S01]  /*0680*/  FADD.FTZ R19, R20, R11 ;  /* 0x0000000b14137221 */ /* 0x000fe20000010000 */
[----:B------:R-:W-:-:S03]  /*0690*/  FADD.FTZ R20, R2, -R14 ;  /* 0x8000000e02147221 */ /* 0x000fc60000010000 */
[----:B------:R-:W-:Y:S01]  /*06a0*/  FADD.FTZ R19, R19, R6 ;  /* 0x0000000613137221 */ /* 0x000fe20000010000 */
[----:B0-----:R-:W-:Y:S02]  /*06b0*/  FMUL.FTZ R22, R20, 1.4426950216293334961 ;  /* 0x3fb8aa3b14167820 */ /* 0x001fe40000410000 */
[----:B------:R-:W0:Y:S01]  /*06c0*/  MUFU.EX2 R4, R24 ;  /* 0x0000001800047308 */ /* 0x000e220000000800 */
[----:B------:R-:W-:Y:S01]  /*06d0*/  FADD.FTZ R20, R19, R10 ;  /* 0x0000000a13147221 */ /* 0x000fe20000010000 */
[----:B------:R-:W-:-:S03]  /*06e0*/  FMUL.FTZ R19, R3, 1.4426950216293334961 ;  /* 0x3fb8aa3b03137820 */ /* 0x000fc60000410000 */
[----:B-1----:R-:W-:-:S03]  /*06f0*/  FADD.FTZ R20, R20, R7 ;  /* 0x0000000714147221 */ /* 0x002fc60000010000 */
        /* <DEDUP_REMOVED lines=37> */
[-C--:B------:R-:W-:Y:S01]  /*0950*/  FMUL.FTZ R22, R22, R3.reuse ;  /* 0x0000000316167220 */ /* 0x080fe20000410000 */
[----:B------:R-:W-:Y:S01]  /*0960*/  FSETP.NE.FTZ.AND P4, PT, |R17|, +INF , PT ;  /* 0x7f8000001100780b */ /* 0x000fe20003f95200 */
[----:B------:R-:W-:Y:S01]  /*0970*/  FMUL.FTZ R3, R20, R3 ;  /* 0x0000000314037220 */ /* 0x000fe20000410000 */
        /* <DEDUP_REMOVED lines=57> */
.L_x_2366:
        /* <DEDUP_REMOVED lines=14> */
.L_x_2367:
        /* <DEDUP_REMOVED lines=14> */
.L_x_2373:
        /* <DEDUP_REMOVED lines=144> */
.L_x_2370:
[----:B-123--:R-:W-:Y:S05]  /*17d0*/  BSYNC.RECONVERGENT B0 ;  /* 0x0000000000007941 */ /* 0x00efea0003800200 */
.L_x_2369:
        /* <DEDUP_REMOVED lines=50> */
.L_x_2372:
[----:B------:R-:W-:Y:S05]  /*1b00*/  BSYNC.RECONVERGENT B0 ;  /* 0x0000000000007941 */ /* 0x000fea0003800200 */
.L_x_2371:
[----:B------:R-:W-:Y:S02]  /*1b10*/  VIADD R41, R41, UR11 ;  /* 0x0000000b29297c36 */ /* 0x000fe40008000000 */
[----:B------:R-:W-:Y:S01]  /*1b20*/  VIADD R39, R39, 0x1 ;  /* 0x0000000127277836 */ /* 0x000fe20000000000 */
[----:B------:R-:W-:Y:S06]  /*1b30*/  @P0 BRA `(.L_x_2373) ;  /* 0xfffffff000e40947 */ /* 0x000fec000383ffff */
.L_x_2368:
        /* <DEDUP_REMOVED lines=22> */
.L_x_2375:
        /* <DEDUP_REMOVED lines=55> */
.L_x_2374:
        /* <DEDUP_REMOVED lines=34> */
.L_x_2376:
        /* <DEDUP_REMOVED lines=22> */
.L_x_2377:
[----:B------:R-:W-:Y:S05]  /*2390*/  @!P1 EXIT ;  /* 0x000000000000994d */ /* 0x000fea0003800000 */
[----:B01--4-:R-:W0:Y:S01]  /*23a0*/  LDC.64 R4, c[0x0][0x390] ;  /* 0x0000e400ff047b82 */ /* 0x013e220000000a00 */
[----:B------:R1:W2:Y:S01]  /*23b0*/  MUFU.RCP R11, R38 ;  /* 0x00000026000b7308 */ /* 0x0002a20000001000 */
[----:B------:R-:W-:Y:S02]  /*23c0*/  IMAD.IADD R7, R0, 0x1, R7 ;  /* 0x0000000100077824 */ /* 0x000fe400078e0207 */
[----:B------:R-:W-:-:S07]  /*23d0*/  IMAD.MOV R6, RZ, RZ, -R6 ;  /* 0x000000ffff067224 */ /* 0x000fce00078e0a06 */
.L_x_2378:
        /* <DEDUP_REMOVED lines=9> */
.L_x_2379:
        /* <DEDUP_REMOVED lines=9> */
.L_x_3920:


//--------------------- .text._ZN4vllm3moe10topkGatingILi12ELi384ELi4ELi4ELi32El6__halfLNS0_11ScoringFuncE0EEEvPKT5_PKbPfiPT4_PiiiibPKf --------------------------
	.section	.text._ZN4vllm3moe10topkGatingILi12ELi384ELi4ELi4ELi32El6__halfLNS0_11ScoringFuncE0EEEvPKT5_PKbPfiPT4_PiiiibPKf,"ax",@progbits
	.align	128
        .global         _ZN4vllm3moe10topkGatingILi12ELi384ELi4ELi4ELi32El6__halfLNS0_11ScoringFuncE0EEEvPKT5_PKbPfiPT4_PiiiibPKf
        .type           _ZN4vllm3moe10topkGatingILi12ELi384ELi4ELi4ELi32El6__halfLNS0_11ScoringFuncE0EEEvPKT5_PKbPfiPT4_PiiiibPKf,@function
        .size           _ZN4vllm3moe10topkGatingILi12ELi384ELi4ELi4ELi32El6__halfLNS0_11ScoringFuncE0EEEvPKT5_PKbPfiPT4_PiiiibPKf,(.L_x_3921 - _ZN4vllm3moe10topkGatingILi12ELi384ELi4ELi4ELi32El6__halfLNS0_11ScoringFuncE0EEEvPKT5_PKbPfiPT4_PiiiibPKf)
        .other          _ZN4vllm3moe10topkGatingILi12ELi384ELi4ELi4ELi32El6__halfLNS0_11ScoringFuncE0EEEvPKT5_PKbPfiPT4_PiiiibPKf,@"STO_CUDA_ENTRY STV_DEFAULT"
_ZN4vllm3moe10topkGatingILi12ELi384ELi4ELi4ELi32El6__halfLNS0_11ScoringFuncE0EEEvPKT5_PKbPfiPT4_PiiiibPKf:
.text._ZN4vllm3moe10topkGatingILi12ELi384ELi4ELi4ELi32El6__halfLNS0_11ScoringFuncE0EEEvPKT5_PKbPfiPT4_PiiiibPKf:
        /* <DEDUP_REMOVED lines=63> */
[----:B------:R-:W-:-:S04]  /*03f0*/  FADD.FTZ R17, R17, -R15 ;  /* 0x8000000f11117221 */ /* 0x000fc80000010000 */
[----:B------:R-:W1:Y:S01]  /*0400*/  MUFU.EX2 R14, R14 ;  /* 0x0000000e000e7308 */ /* 0x000e620000000800 */
[----:B------:R-:W-:Y:S01]  /*0410*/  FMUL.FTZ R17, R17, 1.4426950216293334961 ;  /* 0x3fb8aa3b11117820 */ /* 0x000fe20000410000 */
[--C-:B--2---:R-:W-:Y:S01]  /*0420*/  FADD.FTZ R18, R12, -R15.reuse ;  /* 0x8000000f0c127221 */ /* 0x104fe20000010000 */
[----:B------:R-:W-:-:S05]  /*0430*/  FADD.FTZ R19, R9, -R15 ;  /* 0x8000000f09137221 */ /* 0x000fca0000010000 */
[----:B------:R-:W2:Y:S01]  /*0440*/  MUFU.EX2 R16, R16 ;  /* 0x0000001000107308 */ /* 0x000ea20000000800 */
[----:B------:R-:W-:Y:S01]  /*0450*/  FMUL.FTZ R18, R18, 1.4426950216293334961 ;  /* 0x3fb8aa3b12127820 */ /* 0x000fe20000410000 */
[----:B------:R-:W-:-:S06]  /*0460*/  FMUL.FTZ R19, R19, 1.4426950216293334961 ;  /* 0x3fb8aa3b13137820 */ /* 0x000fcc0000410000 */
[----:B------:R4:W5:Y:S01]  /*0470*/  MUFU.EX2 R12, R17 ;  /* 0x00000011000c7308 */ /* 0x0009620000000800 */
[--C-:B------:R-:W-:Y:S01]  /*0480*/  FADD.FTZ R20, R10, -R15.reuse ;  /* 0x8000000f0a147221 */ /* 0x100fe20000010000 */
[----:B----4-:R-:W-:-:S06]  /*0490*/  FADD.FTZ R17, R11, -R15 ;  /* 0x8000000f0b117221 */ /* 0x010fcc0000010000 */
[----:B------:R4:W0:Y:S01]  /*04a0*/  MUFU.EX2 R9, R18 ;  /* 0x0000001200097308 */ /* 0x0008220000000800 */
[----:B------:R-:W-:Y:S01]  /*04b0*/  FMUL.FTZ R22, R17, 1.4426950216293334961 ;  /* 0x3fb8aa3b11167820 */ /* 0x000fe20000410000 */
[--C-:B------:R-:W-:Y:S01]  /*04c0*/  FADD.FTZ R17, R6, -R15.reuse ;  /* 0x8000000f06117221 */ /* 0x100fe20000010000 */
[----:B------:R-:W-:Y:S01]  /*04d0*/  FMUL.FTZ R20, R20, 1.4426950216293334961 ;  /* 0x3fb8aa3b14147820 */ /* 0x000fe20000410000 */
[----:B------:R-:W-:-:S04]  /*04e0*/  FADD.FTZ R21, R5, -R15 ;  /* 0x8000000f05157221 */ /* 0x000fc80000010000 */
[----:B------:R5:W0:Y:S01]  /*04f0*/  MUFU.EX2 R10, R19 ;  /* 0x00000013000a7308 */ /* 0x000a220000000800 */
[----:B------:R-:W-:Y:S01]  /*0500*/  FMUL.FTZ R23, R17, 1.4426950216293334961 ;  /* 0x3fb8aa3b11177820 */ /* 0x000fe20000410000 */
[----:B-1----:R-:W-:Y:S01]  /*0510*/  FADD.FTZ R17, RZ, R14 ;  /* 0x0000000eff117221 */ /* 0x002fe20000010000 */
[----:B------:R-:W-:Y:S01]  /*0520*/  FMUL.FTZ R21, R21, 1.4426950216293334961 ;  /* 0x3fb8aa3b15157820 */ /* 0x000fe20000410000 */
[----:B----4-:R-:W-:Y:S02]  /*0530*/  FADD.FTZ R18, R7, -R15 ;  /* 0x8000000f07127221 */ /* 0x010fe40000010000 */
[----:B--2---:R-:W-:Y:S02]  /*0540*/  FADD.FTZ R17, R17, R16 ;  /* 0x0000001011117221 */ /* 0x004fe40000010000 */
[----:B------:R1:W2:Y:S01]  /*0550*/  MUFU.EX2 R5, R20 ;  /* 0x0000001400057308 */ /* 0x0002a20000000800 */
[----:B-----5:R-:W-:Y:S01]  /*0560*/  FMUL.FTZ R19, R18, 1.4426950216293334961 ;  /* 0x3fb8aa3b12137820 */ /* 0x020fe20000410000 */
[----:B------:R-:W-:-:S06]  /*0570*/  FADD.FTZ R18, R17, R12 ;  /* 0x0000000c11127221 */ /* 0x000fcc0000010000 */
[----:B------:R-:W4:Y:S01]  /*0580*/  MUFU.EX2 R11, R21 ;  /* 0x00000015000b7308 */ /* 0x000f220000000800 */
[----:B0-----:R-:W-:Y:S01]  /*0590*/  FADD.FTZ R17, R18, R9 ;  /* 0x0000000912117221 */ /* 0x001fe20000010000 */
[----:B-1----:R-:W-:-:S06]  /*05a0*/  FADD.FTZ R20, R4, -R15 ;  /* 0x8000000f04147221 */ /* 0x002fcc0000010000 */
[----:B------:R-:W0:Y:S01]  /*05b0*/  MUFU.EX2 R6, R22 ;  /* 0x0000001600067308 */ /* 0x000e220000000800 */
[----:B------:R-:W-:Y:S01]  /*05c0*/  FADD.FTZ R18, R17, R10 ;  /* 0x0000000a11127221 */ /* 0x000fe20000010000 */
[----:B------:R-:W-:Y:S01]  /*05d0*/  FMUL.FTZ R20, R20, 1.4426950216293334961 ;  /* 0x3fb8aa3b14147820 */ /* 0x000fe20000410000 */
[----:B------:R-:W-:-:S05]  /*05e0*/  FADD.FTZ R15, R8, -R15 ;  /* 0x8000000f080f7221 */ /* 0x000fca0000010000 */
[----:B------:R-:W1:Y:S01]  /*05f0*/  MUFU.EX2 R7, R23 ;  /* 0x0000001700077308 */ /* 0x000e620000000800 */
[----:B--2---:R-:W-:Y:S01]  /*0600*/  FADD.FTZ R18, R18, R5 ;  /* 0x0000000512127221 */ /* 0x004fe20000010000 */
[----:B------:R-:W-:-:S06]  /*0610*/  FMUL.FTZ R17, R15, 1.4426950216293334961 ;  /* 0x3fb8aa3b0f117820 */ /* 0x000fcc0000410000 */
[----:B------:R-:W2:Y:S01]  /*0620*/  MUFU.EX2 R4, R19 ;  /* 0x0000001300047308 */ /* 0x000ea20000000800 */
[----:B----4-:R-:W-:-:S07]  /*0630*/  FADD.FTZ R15, R18, R11 ;  /* 0x0000000b120f7221 */ /* 0x010fce0000010000 */
[----:B------:R-:W4:Y:S01]  /*0640*/  MUFU.EX2 R8, R20 ;  /* 0x0000001400087308 */ /* 0x000f220000000800 */
[----:B0-----:R-:W-:-:S07]  /*0650*/  FADD.FTZ R18, R15, R6 ;  /* 0x000000060f127221 */ /* 0x001fce0000010000 */
[----:B------:R-:W0:Y:S01]  /*0660*/  MUFU.EX2 R22, R17 ;  /* 0x0000001100167308 */ /* 0x000e220000000800 */
[----:B-1----:R-:W-:-:S04]  /*0670*/  FADD.FTZ R15, R18, R7 ;  /* 0x00000007120f7221 */ /* 0x002fc80000010000 */
[----:B--2---:R-:W-:-:S04]  /*0680*/  FADD.FTZ R15, R15, R4 ;  /* 0x000000040f0f7221 */ /* 0x004fc80000010000 */
[----:B----4-:R-:W-:-:S04]  /*0690*/  FADD.FTZ R15, R15, R8 ;  /* 0x000000080f0f7221 */ /* 0x010fc80000010000 */
        /* <DEDUP_REMOVED lines=11> */
[----:B0-----:R-:W-:-:S04]  /*0750*/  FADD.FTZ R24, R17, R24 ;  /* 0x0000001811187221 */ /* 0x001fc80000010000 */
        /* <DEDUP_REMOVED lines=69> */
.L_x_2380:
        /* <DEDUP_REMOVED lines=12> */
.L_x_2381:
        /* <DEDUP_REMOVED lines=14> */
.L_x_2387:
        /* <DEDUP_REMOVED lines=133> */
.L_x_2384:
[----:B-123--:R-:W-:Y:S05]  /*15a0*/  BSYNC.RECONVERGENT B0 ;  /* 0x0000000000007941 */ /* 0x00efea0003800200 */
.L_x_2383:
        /* <DEDUP_REMOVED lines=46> */
.L_x_2386:
[----:B------:R-:W-:Y:S05]  /*1890*/  BSYNC.RECONVERGENT B0 ;  /* 0x0000000000007941 */ /* 0x000fea0003800200 */
.L_x_2385:
[----:B------:R-:W-:Y:S02]  /*18a0*/  VIADD R37, R37, UR11 ;  /* 0x0000000b25257c36 */ /* 0x000fe40008000000 */
[----:B------:R-:W-:Y:S01]  /*18b0*/  VIADD R35, R35, 0x1 ;  /* 0x0000000123237836 */ /* 0x000fe20000000000 */
[----:B------:R-:W-:Y:S06]  /*18c0*/  @P0 BRA `(.L_x_2387) ;  /* 0xfffffff400200947 */ /* 0x000fec000383ffff */
.L_x_2382:
        /* <DEDUP_REMOVED lines=22> */
.L_x_2389:
        /* <DEDUP_REMOVED lines=55> */
.L_x_2388:
        /* <DEDUP_REMOVED lines=34> */
.L_x_2390:
        /* <DEDUP_REMOVED lines=22> */
.L_x_2391:
[----:B------:R-:W-:Y:S05]  /*2120*/  @!P1 EXIT ;  /* 0x000000000000994d */ /* 0x000fea0003800000 */
[----:B01----:R-:W0:Y:S01]  /*2130*/  LDC.64 R6, c[0x0][0x390] ;  /* 0x0000e400ff067b82 */ /* 0x003e220000000a00 */
[----:B----4-:R1:W2:Y:S01]  /*2140*/  MUFU.RCP R11, R34 ;  /* 0x00000022000b7308 */ /* 0x0102a20000001000 */
[----:B------:R-:W-:Y:S02]  /*2150*/  IMAD.IADD R5, R0, 0x1, R5 ;  /* 0x0000000100057824 */ /* 0x000fe400078e0205 */
[----:B------:R-:W-:-:S07]  /*2160*/  IMAD.MOV R21, RZ, RZ, -R21 ;  /* 0x000000ffff157224 */ /* 0x000fce00078e0a15 */
.L_x_2392:
        /* <DEDUP_REMOVED lines=9> */
.L_x_2393:
        /* <DEDUP_REMOVED lines=16> */
.L_x_3921:


//--------------------- .text._ZN4vllm3moe10topkGatingILi10ELi320ELi4ELi4ELi32El6__halfLNS0_11ScoringFuncE0EEEvPKT5_PKbPfiPT4_PiiiibPKf --------------------------
	.section	.text._ZN4vllm3moe10topkGatingILi10ELi320ELi4ELi4ELi32El6__halfLNS0_11ScoringFuncE0EEEvPKT5_PKbPfiPT4_PiiiibPKf,"ax",@progbits
	.align	128
        .global         _ZN4vllm3moe10topkGatingILi10ELi320ELi4ELi4ELi32El6__halfLNS0_11ScoringFuncE0EEEvPKT5_PKbPfiPT4_PiiiibPKf
        .type           _ZN4vllm3moe10topkGatingILi10ELi320ELi4ELi4ELi32El6__halfLNS0_11ScoringFuncE0EEEvPKT5_PKbPfiPT4_PiiiibPKf,@function
        .size           _ZN4vllm3moe10topkGatingILi10ELi320ELi4ELi4ELi32El6__halfLNS0_11ScoringFuncE0EEEvPKT5_PKbPfiPT4_PiiiibPKf,(.L_x_3922 - _ZN4vllm3moe10topkGatingILi10ELi320ELi4ELi4ELi32El6__halfLNS0_11ScoringFuncE0EEEvPKT5_PKbPfiPT4_PiiiibPKf)
        .other          _ZN4vllm3moe10topkGatingILi10ELi320ELi4ELi4ELi32El6__halfLNS0_11ScoringFuncE0EEEvPKT5_PKbPfiPT4_PiiiibPKf,@"STO_CUDA_ENTRY STV_DEFAULT"
_ZN4vllm3moe10topkGatingILi10ELi320ELi4ELi4ELi32El6__halfLNS0_11ScoringFuncE0EEEvPKT5_PKbPfiPT4_PiiiibPKf:
.text._ZN4vllm3moe10topkGatingILi10ELi320ELi4ELi4ELi32El6__halfLNS0_11ScoringFuncE0EEEvPKT5_PKbPfiPT4_PiiiibPKf:
        /* <DEDUP_REMOVED lines=73> */
[--C-:B------:R-:W-:Y:S01]  /*0490*/  FADD.FTZ R2, R2, -R17.reuse ;  /* 0x8000001102027221 */ /* 0x100fe20000010000 */
[----:B------:R-:W-:Y:S01]  /*04a0*/  FMUL.FTZ R19, R14, 1.4426950216293334961 ;  /* 0x3fb8aa3b0e137820 */ /* 0x000fe20000410000 */
[----:B------:R-:W-:Y:S01]  /*04b0*/  FADD.FTZ R14, R6, -R17 ;  /* 0x80000011060e7221 */ /* 0x000fe20000010000 */
[----:B------:R-:W1:Y:S01]  /*04c0*/  MUFU.EX2 R11, R11 ;  /* 0x0000000b000b7308 */ /* 0x000e620000000800 */
[----:B------:R-:W-:-:S02]  /*04d0*/  FMUL.FTZ R21, R21, 1.4426950216293334961 ;  /* 0x3fb8aa3b15157820 */ /* 0x000fc40000410000 */
[----:B------:R-:W-:-:S05]  /*04e0*/  FMUL.FTZ R20, R14, 1.4426950216293334961 ;  /* 0x3fb8aa3b0e147820 */ /* 0x000fca0000410000 */
[----:B------:R-:W2:Y:S01]  /*04f0*/  MUFU.EX2 R12, R12 ;  /* 0x0000000c000c7308 */ /* 0x000ea20000000800 */
[----:B0-----:R-:W-:-:S07]  /*0500*/  FADD.FTZ R14, RZ, R10 ;  /* 0x0000000aff0e7221 */ /* 0x001fce0000010000 */
[----:B------:R-:W0:Y:S01]  /*0510*/  MUFU.EX2 R13, R13 ;  /* 0x0000000d000d7308 */ /* 0x000e220000000800 */
[----:B-1----:R-:W-:-:S07]  /*0520*/  FADD.FTZ R15, R14, R11 ;  /* 0x0000000b0e0f7221 */ /* 0x002fce0000010000 */
[----:B------:R1:W4:Y:S01]  /*0530*/  MUFU.EX2 R5, R16 ;  /* 0x0000001000057308 */ /* 0x0003220000000800 */
[----:B--2---:R-:W-:-:S07]  /*0540*/  FADD.FTZ R14, R15, R12 ;  /* 0x0000000c0f0e7221 */ /* 0x004fce0000010000 */
[----:B------:R-:W2:Y:S01]  /*0550*/  MUFU.EX2 R4, R18 ;  /* 0x0000001200047308 */ /* 0x000ea20000000800 */
[----:B0-----:R-:W-:Y:S01]  /*0560*/  FADD.FTZ R14, R14, R13 ;  /* 0x0000000d0e0e7221 */ /* 0x001fe20000010000 */
[----:B-1----:R-:W-:-:S06]  /*0570*/  FMUL.FTZ R16, R2, 1.4426950216293334961 ;  /* 0x3fb8aa3b02107820 */ /* 0x002fcc0000410000 */
[----:B------:R-:W0:Y:S01]  /*0580*/  MUFU.EX2 R6, R19 ;  /* 0x0000001300067308 */ /* 0x000e220000000800 */
[----:B----4-:R-:W-:-:S07]  /*0590*/  FADD.FTZ R15, R14, R5 ;  /* 0x000000050e0f7221 */ /* 0x010fce0000010000 */
[----:B------:R-:W1:Y:S01]  /*05a0*/  MUFU.EX2 R3, R20 ;  /* 0x0000001400037308 */ /* 0x000e620000000800 */
[----:B--2---:R-:W-:-:S07]  /*05b0*/  FADD.FTZ R15, R15, R4 ;  /* 0x000000040f0f7221 */ /* 0x004fce0000010000 */
[----:B------:R-:W2:Y:S01]  /*05c0*/  MUFU.EX2 R21, R21 ;  /* 0x0000001500157308 */ /* 0x000ea20000000800 */
[----:B0-----:R-:W-:-:S07]  /*05d0*/  FADD.FTZ R2, R15, R6 ;  /* 0x000000060f027221 */ /* 0x001fce0000010000 */
[----:B------:R-:W0:Y:S01]  /*05e0*/  MUFU.EX2 R17, R16 ;  /* 0x0000001000117308 */ /* 0x000e220000000800 */
[----:B-1----:R-:W-:-:S04]  /*05f0*/  FADD.FTZ R2, R2, R3 ;  /* 0x0000000302027221 */ /* 0x002fc80000010000 */
[----:B--2---:R-:W-:-:S04]  /*0600*/  FADD.FTZ R2, R2, R21 ;  /* 0x0000001502027221 */ /* 0x004fc80000010000 */
        /* <DEDUP_REMOVED lines=68> */
.L_x_2394:
        /* <DEDUP_REMOVED lines=10> */
.L_x_2395:
        /* <DEDUP_REMOVED lines=14> */
.L_x_2401:
        /* <DEDUP_REMOVED lines=124> */
.L_x_2398:
[----:B-123--:R-:W-:Y:S05]  /*1390*/  BSYNC.RECONVERGENT B0 ;  /* 0x0000000000007941 */ /* 0x00efea0003800200 */
.L_x_2397:
        /* <DEDUP_REMOVED lines=42> */
.L_x_2400:
[----:B------:R-:W-:Y:S05]  /*1640*/  BSYNC.RECONVERGENT B0 ;  /* 0x0000000000007941 */ /* 0x000fea0003800200 */
.L_x_2399:
[----:B------:R-:W-:Y:S02]  /*1650*/  VIADD R21, R21, UR11 ;  /* 0x0000000b15157c36 */ /* 0x000fe40008000000 */
[----:B------:R-:W-:Y:S01]  /*1660*/  VIADD R23, R23, 0x1 ;  /* 0x0000000117177836 */ /* 0x000fe20000000000 */
[----:B------:R-:W-:Y:S06]  /*1670*/  @P0 BRA `(.L_x_2401) ;  /* 0xfffffff400540947 */ /* 0x000fec000383ffff */
.L_x_2396:
        /* <DEDUP_REMOVED lines=22> */
.L_x_2403:
        /* <DEDUP_REMOVED lines=55> */
.L_x_2402:
        /* <DEDUP_REMOVED lines=34> */
.L_x_2404:
        /* <DEDUP_REMOVED lines=22> */
.L_x_2405:
[----:B------:R-:W-:Y:S05]  /*1ed0*/  @!P1 EXIT ;  /* 0x000000000000994d */ /* 0x000fea0003800000 */
[----:B01--4-:R-:W0:Y:S01]  /*1ee0*/  LDC.64 R4, c[0x0][0x390] ;  /* 0x0000e400ff047b82 */ /* 0x013e220000000a00 */
[----:B------:R1:W2:Y:S01]  /*1ef0*/  MUFU.RCP R11, R22 ;  /* 0x00000016000b7308 */ /* 0x0002a20000001000 */
[----:B------:R-:W-:Y:S02]  /*1f00*/  IMAD.IADD R7, R0, 0x1, R7 ;  /* 0x0000000100077824 */ /* 0x000fe400078e0207 */
[----:B------:R-:W-:-:S07]  /*1f10*/  IMAD.MOV R6, RZ, RZ, -R6 ;  /* 0x000000ffff067224 */ /* 0x000fce00078e0a06 */
.L_x_2406:
        /* <DEDUP_REMOVED lines=9> */
.L_x_2407:
        /* <DEDUP_REMOVED lines=13> */
.L_x_3922:


//--------------------- .text._ZN4vllm3moe10topkGatingILi6ELi192ELi4ELi4ELi32El6__halfLNS0_11ScoringFuncE0EEEvPKT5_PKbPfiPT4_PiiiibPKf --------------------------
	.section	.text._ZN4vllm3moe10topkGatingILi6ELi192ELi4ELi4ELi32El6__halfLNS0_11ScoringFuncE0EEEvPKT5_PKbPfiPT4_PiiiibPKf,"ax",@progbits
	.align	128
        .global         _ZN4vllm3moe10topkGatingILi6ELi192ELi4ELi4ELi32El6__halfLNS0_11ScoringFuncE0EEEvPKT5_PKbPfiPT4_PiiiibPKf
        .type           _ZN4vllm3moe10topkGatingILi6ELi192ELi4ELi4ELi32El6__halfLNS0_11ScoringFuncE0EEEvPKT5_PKbPfiPT4_PiiiibPKf,@function
        .size           _ZN4vllm3moe10topkGatingILi6ELi192ELi4ELi4ELi32El6__halfLNS0_11ScoringFuncE0EEEvPKT5_PKbPfiPT4_PiiiibPKf,(.L_x_3923 - _ZN4vllm3moe10topkGatingILi6ELi192ELi4ELi4ELi32El6__halfLNS0_11ScoringFuncE0EEEvPKT5_PKbPfiPT4_PiiiibPKf)
        .other          _ZN4vllm3moe10topkGatingILi6ELi192ELi4ELi4ELi32El6__halfLNS0_11ScoringFuncE0EEEvPKT5_PKbPfiPT4_PiiiibPKf,@"STO_CUDA_ENTRY STV_DEFAULT"
_ZN4vllm3moe10topkGatingILi6ELi192ELi4ELi4ELi32El6__halfLNS0_11ScoringFuncE0EEEvPKT5_PKbPfiPT4_PiiiibPKf:
.text._ZN4vllm3moe10topkGatingILi6ELi192ELi4ELi4ELi32El6__halfLNS0_11ScoringFuncE0EEEvPKT5_PKbPfiPT4_PiiiibPKf:
        /* <DEDUP_REMOVED lines=31> */
[----:B-1----:R-:W-:Y:S01]  /*01f0*/  @P0 LEA R4, P2, R2, UR8, 0x2 ;  /* 0x0000000802040c11 */ /* 0x002fe2000f8410ff */
[--C-:B---3--:R-:W-:Y:S02]  /*0200*/  HADD2.F32 R9, -RZ, R11.reuse.H0_H0 ;  /* 0x2000000bff097230 */ /* 0x108fe40000004100 */
[----:B------:R-:W-:Y:S02]  /*0210*/  HADD2.F32 R11, -RZ, R11.H1_H1 ;  /* 0x3000000bff0b7230 */ /* 0x000fe40000004100 */
[--C-:B----4-:R-:W-:Y:S02]  /*0220*/  HADD2.F32 R8, -RZ, R10.reuse.H0_H0 ;  /* 0x2000000aff087230 */ /* 0x110fe40000004100 */
[----:B------:R-:W-:Y:S02]  /*0230*/  HADD2.F32 R10, -RZ, R10.H1_H1 ;  /* 0x3000000aff0a7230 */ /* 0x000fe40000004100 */
[--C-:B-----5:R-:W-:Y:S01]  /*0240*/  HADD2.F32 R7, -RZ, R6.reuse.H0_H0 ;  /* 0x20000006ff077230 */ /* 0x120fe20000004100 */
[----:B------:R-:W-:Y:S01]  /*0250*/  FMNMX3.FTZ R12, R9, R11, R8, !PT ;  /* 0x0000000b090c7276 */ /* 0x000fe20007810008 */
[----:B------:R-:W-:-:S03]  /*0260*/  HADD2.F32 R6, -RZ, R6.H1_H1 ;  /* 0x30000006ff067230 */ /* 0x000fc60000004100 */
[----:B------:R-:W-:-:S04]  /*0270*/  FMNMX3.FTZ R13, R12, R10, R7, !PT ;  /* 0x0000000a0c0d7276 */ /* 0x000fc80007810007 */
[----:B------:R-:W-:-:S05]  /*0280*/  FMNMX.FTZ R13, R6, R13, !PT ;  /* 0x0000000d060d7209 */ /* 0x000fca0007810000 */
[----:B------:R-:W1:Y:S02]  /*0290*/  SHFL.BFLY PT, R12, R13, 0x10, 0x1f ;  /* 0x0e001f000d0c7f89 */ /* 0x000e6400000e0000 */
[----:B-1----:R-:W-:-:S05]  /*02a0*/  FMNMX.FTZ R12, R13, R12, !PT ;  /* 0x0000000c0d0c7209 */ /* 0x002fca0007810000 */
[----:B------:R-:W1:Y:S02]  /*02b0*/  SHFL.BFLY PT, R5, R12, 0x8, 0x1f ;  /* 0x0d001f000c057f89 */ /* 0x000e6400000e0000 */
[----:B-1----:R-:W-:-:S05]  /*02c0*/  FMNMX.FTZ R14, R12, R5, !PT ;  /* 0x000000050c0e7209 */ /* 0x002fca0007810000 */
[----:B------:R-:W1:Y:S01]  /*02d0*/  SHFL.BFLY PT, R15, R14, 0x4, 0x1f ;  /* 0x0c801f000e0f7f89 */ /* 0x000e6200000e0000 */
[----:B------:R-:W-:-:S05]  /*02e0*/  @P0 IMAD.X R5, RZ, RZ, UR9, P2 ;  /* 0x00000009ff050e24 */ /* 0x000fca00090e06ff */
[----:B------:R-:W3:Y:S04]  /*02f0*/  @P0 LDG.E R12, desc[UR6][R4.64] ;  /* 0x00000006040c0981 */ /* 0x000ee8000c1e1900 */
[----:B------:R-:W4:Y:S04]  /*0300*/  @P0 LDG.E R13, desc[UR6][R4.64+0x4] ;  /* 0x00000406040d0981 */ /* 0x000f28000c1e1900 */
[----:B------:R-:W5:Y:S04]  /*0310*/  @P0 LDG.E R16, desc[UR6][R4.64+0x100] ;  /* 0x0001000604100981 */ /* 0x000f68000c1e1900 */
[----:B------:R-:W5:Y:S04]  /*0320*/  @P0 LDG.E R17, desc[UR6][R4.64+0x104] ;  /* 0x0001040604110981 */ /* 0x000f68000c1e1900 */
[----:B------:R-:W5:Y:S01]  /*0330*/  @P0 LDG.E R21, desc[UR6][R4.64+0x204] ;  /* 0x0002040604150981 */ /* 0x000f62000c1e1900 */
[----:B-1----:R-:W-:-:S03]  /*0340*/  FMNMX.FTZ R20, R14, R15, !PT ;  /* 0x0000000f0e147209 */ /* 0x002fc60007810000 */
[----:B------:R1:W5:Y:S04]  /*0350*/  @P0 LDG.E R14, desc[UR6][R4.64+0x200] ;  /* 0x00020006040e0981 */ /* 0x000368000c1e1900 */
[----:B------:R-:W2:Y:S02]  /*0360*/  SHFL.BFLY PT, R15, R20, 0x2, 0x1f ;  /* 0x0c401f00140f7f89 */ /* 0x000ea400000e0000 */
[----:B--2---:R-:W-:-:S05]  /*0370*/  FMNMX.FTZ R19, R20, R15, !PT ;  /* 0x0000000f14137209 */ /* 0x004fca0007810000 */
[----:B------:R-:W2:Y:S02]  /*0380*/  SHFL.BFLY PT, R22, R19, 0x1, 0x1f ;  /* 0x0c201f0013167f89 */ /* 0x000ea400000e0000 */
[----:B--2---:R-:W-:-:S05]  /*0390*/  FMNMX.FTZ R15, R19, R22, !PT ;  /* 0x00000016130f7209 */ /* 0x004fca0007810000 */
[--C-:B------:R-:W-:Y:S01]  /*03a0*/  FADD.FTZ R9, R9, -R15.reuse ;  /* 0x8000000f09097221 */ /* 0x100fe20000010000 */
[----:B------:R-:W-:-:S03]  /*03b0*/  FADD.FTZ R11, R11, -R15 ;  /* 0x8000000f0b0b7221 */ /* 0x000fc60000010000 */
[----:B------:R-:W-:Y:S01]  /*03c0*/  FMUL.FTZ R9, R9, 1.4426950216293334961 ;  /* 0x3fb8aa3b09097820 */ /* 0x000fe20000410000 */
[--C-:B------:R-:W-:Y:S01]  /*03d0*/  FADD.FTZ R20, R8, -R15.reuse ;  /* 0x8000000f08147221 */ /* 0x100fe20000010000 */
[----:B------:R-:W-:Y:S01]  /*03e0*/  FMUL.FTZ R11, R11, 1.4426950216293334961 ;  /* 0x3fb8aa3b0b0b7820 */ /* 0x000fe20000410000 */
[----:B------:R-:W-:-:S03]  /*03f0*/  FADD.FTZ R10, R10, -R15 ;  /* 0x8000000f0a0a7221 */ /* 0x000fc60000010000 */
[----:B------:R-:W2:Y:S01]  /*0400*/  MUFU.EX2 R9, R9 ;  /* 0x0000000900097308 */ /* 0x000ea20000000800 */
[----:B-1----:R-:W-:Y:S01]  /*0410*/  FMUL.FTZ R4, R20, 1.4426950216293334961 ;  /* 0x3fb8aa3b14047820 */ /* 0x002fe20000410000 */
[----:B------:R-:W-:Y:S01]  /*0420*/  FMUL.FTZ R5, R10, 1.4426950216293334961 ;  /* 0x3fb8aa3b0a057820 */ /* 0x000fe20000410000 */
[----:B------:R-:W-:-:S05]  /*0430*/  FADD.FTZ R7, R7, -R15 ;  /* 0x8000000f07077221 */ /* 0x000fca0000010000 */
[----:B------:R2:W1:Y:S01]  /*0440*/  MUFU.EX2 R8, R11 ;  /* 0x0000000b00087308 */ /* 0x0004620000000800 */
[----:B------:R-:W-:Y:S01]  /*0450*/  FADD.FTZ R15, R6, -R15 ;  /* 0x8000000f060f7221 */ /* 0x000fe20000010000 */
[----:B------:R-:W-:-:S06]  /*0460*/  FMUL.FTZ R19, R7, 1.4426950216293334961 ;  /* 0x3fb8aa3b07137820 */ /* 0x000fcc0000410000 */
[----:B------:R-:W0:Y:S01]  /*0470*/  MUFU.EX2 R4, R4 ;  /* 0x0000000400047308 */ /* 0x000e220000000800 */
[----:B------:R-:W-:Y:S01]  /*0480*/  FMUL.FTZ R7, R15, 1.4426950216293334961 ;  /* 0x3fb8aa3b0f077820 */ /* 0x000fe20000410000 */
[----:B--2---:R-:W-:-:S06]  /*0490*/  FADD.FTZ R11, RZ, R9 ;  /* 0x00000009ff0b7221 */ /* 0x004fcc0000010000 */
        /* <DEDUP_REMOVED lines=41> */
[----:B---3--:R-:W-:Y:S01]  /*0730*/  @P0 FADD.FTZ R11, R5, R12 ;  /* 0x0000000c050b0221 */ /* 0x008fe20000010000 */
[----:B----4-:R-:W-:Y:S01]  /*0740*/  @P0 FADD.FTZ R12, R6, R13 ;  /* 0x0000000d060c0221 */ /* 0x010fe20000010000 */
        /* <DEDUP_REMOVED lines=22> */
.L_x_2413:
        /* <DEDUP_REMOVED lines=98> */
.L_x_2410:
[----:B-123--:R-:W-:Y:S05]  /*0ed0*/  BSYNC.RECONVERGENT B0 ;  /* 0x0000000000007941 */ /* 0x00efea0003800200 */
.L_x_2409:
        /* <DEDUP_REMOVED lines=34> */
.L_x_2412:
[----:B------:R-:W-:Y:S05]  /*1100*/  BSYNC.RECONVERGENT B0 ;  /* 0x0000000000007941 */ /* 0x000fea0003800200 */
.L_x_2411:
[----:B------:R-:W-:Y:S02]  /*1110*/  VIADD R23, R23, UR11 ;  /* 0x0000000b17177c36 */ /* 0x000fe40008000000 */
[----:B------:R-:W-:Y:S01]  /*1120*/  VIADD R21, R21, 0x1 ;  /* 0x0000000115157836 */ /* 0x000fe20000000000 */
[----:B------:R-:W-:Y:S06]  /*1130*/  @P0 BRA `(.L_x_2413) ;  /* 0xfffffff400dc0947 */ /* 0x000fec000383ffff */
.L_x_2408:
        /* <DEDUP_REMOVED lines=22> */
.L_x_2415:
        /* <DEDUP_REMOVED lines=55> */
.L_x_2414:
        /* <DEDUP_REMOVED lines=34> */
.L_x_2416:
        /* <DEDUP_REMOVED lines=22> */
.L_x_2417:
[----:B------:R-:W-:Y:S05]  /*1990*/  @!P1 EXIT ;  /* 0x000000000000994d */ /* 0x000fea0003800000 */
[----:B01----:R-:W0:Y:S01]  /*19a0*/  LDC.64 R6, c[0x0][0x390] ;  /* 0x0000e400ff067b82 */ /* 0x003e220000000a00 */
[----:B------:R1:W2:Y:S01]  /*19b0*/  MUFU.RCP R11, R4 ;  /* 0x00000004000b7308 */ /* 0x0002a20000001000 */
[----:B------:R-:W-:Y:S02]  /*19c0*/  IMAD.IADD R5, R0, 0x1, R5 ;  /* 0x0000000100057824 */ /* 0x000fe400078e0205 */
[----:B------:R-:W-:-:S07]  /*19d0*/  IMAD.MOV R15, RZ, RZ, -R15 ;  /* 0x000000ffff0f7224 */ /* 0x000fce00078e0a0f */
.L_x_2418:
        /* <DEDUP_REMOVED lines=9> */
.L_x_2419:
        /* <DEDUP_REMOVED lines=9> */
.L_x_3923:


//--------------------- .text._ZN4vllm3moe10topkGatingILi16ELi512ELi4ELi16ELi32El6__halfLNS0_11ScoringFuncE0EEEvPKT5_PKbPfiPT4_PiiiibPKf --------------------------
	.section	.text._ZN4vllm3moe10topkGatingILi16ELi512ELi4ELi16ELi32El6__halfLNS0_11ScoringFuncE0EEEvPKT5_PKbPfiPT4_PiiiibPKf,"ax",@progbits
	.align	128
        .global         _ZN4vllm3moe10topkGatingILi16ELi512ELi4ELi16ELi32El6__halfLNS0_11ScoringFuncE0EEEvPKT5_PKbPfiPT4_PiiiibPKf
        .type           _ZN4vllm3moe10topkGatingILi16ELi512ELi4ELi16ELi32El6__halfLNS0_11ScoringFuncE0EEEvPKT5_PKbPfiPT4_PiiiibPKf,@function
        .size           _ZN4vllm3moe10topkGatingILi16ELi512ELi4ELi16ELi32El6__halfLNS0_11ScoringFuncE0EEEvPKT5_PKbPfiPT4_PiiiibPKf,(.L_x_3924 - _ZN4vllm3moe10topkGatingILi16ELi512ELi4ELi16ELi32El6__halfLNS0_11ScoringFuncE0EEEvPKT5_PKbPfiPT4_PiiiibPKf)
        .other          _ZN4vllm3moe10topkGatingILi16ELi512ELi4ELi16ELi32El6__halfLNS0_11ScoringFuncE0EEEvPKT5_PKbPfiPT4_PiiiibPKf,@"STO_CUDA_ENTRY STV_DEFAULT"
_ZN4vllm3moe10topkGatingILi16ELi512ELi4ELi16ELi32El6__halfLNS0_11ScoringFuncE0EEEvPKT5_PKbPfiPT4_PiiiibPKf:
.text._ZN4vllm3moe10topkGatingILi16ELi512ELi4ELi16ELi32El6__halfLNS0_11ScoringFuncE0EEEvPKT5_PKbPfiPT4_PiiiibPKf:
        /* <DEDUP_REMOVED lines=22> */
[----:B------:R-:W-:Y:S01]  /*0160*/  ISETP.NE.AND.EX P0, PT, RZ, UR5, PT, P0 ;  /* 0x00000005ff007c0c */ /* 0x000fe2000bf05300 */
[--C-:B--2---:R-:W-:Y:S02]  /*0170*/  HADD2.F32 R17, -RZ, R8.reuse.H0_H0 ;  /* 0x20000008ff117230 */ /* 0x104fe40000004100 */
[----:B------:R-:W-:Y:S02]  /*0180*/  HADD2.F32 R16, -RZ, R8.H1_H1 ;  /* 0x30000008ff107230 */ /* 0x000fe40000004100 */
[--C-:B------:R-:W-:Y:S02]  /*0190*/  HADD2.F32 R19, -RZ, R9.reuse.H0_H0 ;  /* 0x20000009ff137230 */ /* 0x100fe40000004100 */
[----:B------:R-:W-:Y:S02]  /*01a0*/  HADD2.F32 R23, -RZ, R9.H1_H1 ;  /* 0x30000009ff177230 */ /* 0x000fe40000004100 */
[--C-:B------:R-:W-:Y:S01]  /*01b0*/  HADD2.F32 R22, -RZ, R10.reuse.H0_H0 ;  /* 0x2000000aff167230 */ /* 0x100fe20000004100 */
[----:B------:R-:W-:Y:S01]  /*01c0*/  FMNMX3.FTZ R8, R17, R16, R19, !PT ;  /* 0x0000001011087276 */ /* 0x000fe20007810013 */
[----:B------:R-:W-:-:S02]  /*01d0*/  HADD2.F32 R24, -RZ, R10.H1_H1 ;  /* 0x3000000aff187230 */ /* 0x000fc40000004100 */
[--C-:B------:R-:W-:Y:S01]  /*01e0*/  HADD2.F32 R13, -RZ, R11.reuse.H0_H0 ;  /* 0x2000000bff0d7230 */ /* 0x100fe20000004100 */
[----:B------:R-:W-:Y:S01]  /*01f0*/  FMNMX3.FTZ R9, R8, R23, R22, !PT ;  /* 0x0000001708097276 */ /* 0x000fe20007810016 */
[----:B------:R-:W-:Y:S02]  /*0200*/  HADD2.F32 R11, -RZ, R11.H1_H1 ;  /* 0x3000000bff0b7230 */ /* 0x000fe40000004100 */
[--C-:B---3--:R-:W-:Y:S01]  /*0210*/  HADD2.F32 R8, -RZ, R4.reuse.H0_H0 ;  /* 0x20000004ff087230 */ /* 0x108fe20000004100 */
        /* <DEDUP_REMOVED lines=26> */
[----:B0-----:R-:W-:-:S05]  /*03c0*/  FMNMX.FTZ R6, R26, R27, !PT ;  /* 0x0000001b1a067209 */ /* 0x001fca0007810000 */
[--C-:B------:R-:W-:Y:S01]  /*03d0*/  FADD.FTZ R17, R17, -R6.reuse ;  /* 0x8000000611117221 */ /* 0x100fe20000010000 */
[--C-:B------:R-:W-:Y:S01]  /*03e0*/  FADD.FTZ R22, R22, -R6.reuse ;  /* 0x8000000616167221 */ /* 0x100fe20000010000 */
[--C-:B------:R-:W-:Y:S02]  /*03f0*/  FADD.FTZ R19, R19, -R6.reuse ;  /* 0x8000000613137221 */ /* 0x100fe40000010000 */
[----:B------:R-:W-:Y:S01]  /*0400*/  FMUL.FTZ R25, R17, 1.4426950216293334961 ;  /* 0x3fb8aa3b11197820 */ /* 0x000fe20000410000 */
[--C-:B------:R-:W-:Y:S01]  /*0410*/  FADD.FTZ R17, R16, -R6.reuse ;  /* 0x8000000610117221 */ /* 0x100fe20000010000 */
[--C-:B------:R-:W-:Y:S01]  /*0420*/  FADD.FTZ R23, R23, -R6.reuse ;  /* 0x8000000617177221 */ /* 0x100fe20000010000 */
[----:B--2---:R-:W-:Y:S01]  /*0430*/  FMUL.FTZ R20, R22, 1.4426950216293334961 ;  /* 0x3fb8aa3b16147820 */ /* 0x004fe20000410000 */
[--C-:B------:R-:W-:Y:S01]  /*0440*/  FADD.FTZ R22, R11, -R6.reuse ;  /* 0x800000060b167221 */ /* 0x100fe20000010000 */
[----:B------:R-:W-:Y:S01]  /*0450*/  FMUL.FTZ R17, R17, 1.4426950216293334961 ;  /* 0x3fb8aa3b11117820 */ /* 0x000fe20000410000 */
[----:B------:R-:W-:Y:S01]  /*0460*/  FMUL.FTZ R18, R19, 1.4426950216293334961 ;  /* 0x3fb8aa3b13127820 */ /* 0x000fe20000410000 */
[----:B------:R0:W2:Y:S01]  /*0470*/  MUFU.EX2 R16, R25 ;  /* 0x0000001900107308 */ /* 0x0000a20000000800 */
[----:B------:R-:W-:Y:S01]  /*0480*/  FMUL.FTZ R19, R23, 1.4426950216293334961 ;  /* 0x3fb8aa3b17137820 */ /* 0x000fe20000410000 */
[----:B------:R-:W-:Y:S01]  /*0490*/  FMUL.FTZ R23, R22, 1.4426950216293334961 ;  /* 0x3fb8aa3b16177820 */ /* 0x000fe20000410000 */
[--C-:B------:R-:W-:Y:S01]  /*04a0*/  FADD.FTZ R22, R8, -R6.reuse ;  /* 0x8000000608167221 */ /* 0x100fe20000010000 */
[----:B------:R-:W-:-:S04]  /*04b0*/  FADD.FTZ R24, R24, -R6 ;  /* 0x8000000618187221 */ /* 0x000fc80000010000 */
[----:B------:R-:W4:Y:S01]  /*04c0*/  MUFU.EX2 R17, R17 ;  /* 0x0000001100117308 */ /* 0x000f220000000800 */
[----:B0-----:R-:W-:Y:S01]  /*04d0*/  FMUL.FTZ R25, R22, 1.4426950216293334961 ;  /* 0x3fb8aa3b16197820 */ /* 0x001fe20000410000 */
[--C-:B------:R-:W-:Y:S01]  /*04e0*/  FADD.FTZ R22, R15, -R6.reuse ;  /* 0x800000060f167221 */ /* 0x100fe20000010000 */
[----:B------:R-:W-:Y:S01]  /*04f0*/  FMUL.FTZ R24, R24, 1.4426950216293334961 ;  /* 0x3fb8aa3b18187820 */ /* 0x000fe20000410000 */
[----:B------:R-:W-:-:S04]  /*0500*/  FADD.FTZ R21, R13, -R6 ;  /* 0x800000060d157221 */ /* 0x000fc80000010000 */
[----:B------:R-:W0:Y:S01]  /*0510*/  MUFU.EX2 R18, R18 ;  /* 0x0000001200127308 */ /* 0x000e220000000800 */
[----:B------:R-:W-:Y:S01]  /*0520*/  FMUL.FTZ R26, R22, 1.4426950216293334961 ;  /* 0x3fb8aa3b161a7820 */ /* 0x000fe20000410000 */
[----:B------:R-:W-:Y:S01]  /*0530*/  FADD.FTZ R22, R10, -R6 ;  /* 0x800000060a167221 */ /* 0x000fe20000010000 */
[----:B------:R-:W-:-:S05]  /*0540*/  FMUL.FTZ R21, R21, 1.4426950216293334961 ;  /* 0x3fb8aa3b15157820 */ /* 0x000fca0000410000 */
[----:B------:R-:W5:Y:S08]  /*0550*/  MUFU.EX2 R19, R19 ;  /* 0x0000001300137308 */ /* 0x000f700000000800 */
[----:B------:R1:W-:Y:S08]  /*0560*/  MUFU.EX2 R13, R24 ;  /* 0x00000018000d7308 */ /* 0x0003f00000000800 */
[----:B------:R-:W5:Y:S01]  /*0570*/  MUFU.EX2 R20, R20 ;  /* 0x0000001400147308 */ /* 0x000f620000000800 */
[----:B-1----:R-:W-:Y:S01]  /*0580*/  FMUL.FTZ R24, R22, 1.4426950216293334961 ;  /* 0x3fb8aa3b16187820 */ /* 0x002fe20000410000 */
[----:B--2---:R-:W-:-:S06]  /*0590*/  FADD.FTZ R22, RZ, R16 ;  /* 0x00000010ff167221 */ /* 0x004fcc0000010000 */
[----:B------:R4:W1:Y:S02]  /*05a0*/  MUFU.EX2 R11, R21 ;  /* 0x00000015000b7308 */ /* 0x0008640000000800 */
[----:B----4-:R-:W-:-:S06]  /*05b0*/  FADD.FTZ R21, R22, R17 ;  /* 0x0000001116157221 */ /* 0x010fcc0000010000 */
[----:B------:R2:W4:Y:S01]  /*05c0*/  MUFU.EX2 R8, R23 ;  /* 0x0000001700087308 */ /* 0x0005220000000800 */
[----:B0-----:R-:W-:-:S04]  /*05d0*/  FADD.FTZ R22, R21, R18 ;  /* 0x0000001215167221 */ /* 0x001fc80000010000 */
[----:B-----5:R-:W-:-:S03]  /*05e0*/  FADD.FTZ R21, R22, R19 ;  /* 0x0000001316157221 */ /* 0x020fc60000010000 */
[----:B------:R-:W0:Y:S01]  /*05f0*/  MUFU.EX2 R15, R25 ;  /* 0x00000019000f7308 */ /* 0x000e220000000800 */
[----:B------:R-:W-:Y:S01]  /*0600*/  FADD.FTZ R22, R21, R20 ;  /* 0x0000001415167221 */ /* 0x000fe20000010000 */
[--C-:B------:R-:W-:Y:S01]  /*0610*/  FADD.FTZ R27, R12, -R6.reuse ;  /* 0x800000060c1b7221 */ /* 0x100fe20000010000 */
[----:B------:R-:W-:Y:S02]  /*0620*/  FADD.FTZ R21, R9, -R6 ;  /* 0x8000000609157221 */ /* 0x000fe40000010000 */
[----:B------:R-:W-:-:S03]  /*0630*/  FADD.FTZ R22, R22, R13 ;  /* 0x0000000d16167221 */ /* 0x000fc60000010000 */
[----:B------:R-:W5:Y:S01]  /*0640*/  MUFU.EX2 R10, R26 ;  /* 0x0000001a000a7308 */ /* 0x000f620000000800 */
[----:B------:R-:W-:Y:S01]  /*0650*/  FMUL.FTZ R27, R27, 1.4426950216293334961 ;  /* 0x3fb8aa3b1b1b7820 */ /* 0x000fe20000410000 */
[----:B--2---:R-:W-:-:S06]  /*0660*/  FADD.FTZ R23, R5, -R6 ;  /* 0x8000000605177221 */ /* 0x004fcc0000010000 */
[----:B------:R2:W5:Y:S01]  /*0670*/  MUFU.EX2 R12, R24 ;  /* 0x00000018000c7308 */ /* 0x0005620000000800 */
[----:B------:R-:W-:Y:S01]  /*0680*/  FMUL.FTZ R23, R23, 1.4426950216293334961 ;  /* 0x3fb8aa3b17177820 */ /* 0x000fe20000410000 */
[----:B--2---:R-:W-:Y:S01]  /*0690*/  FMUL.FTZ R24, R21, 1.4426950216293334961 ;  /* 0x3fb8aa3b15187820 */ /* 0x004fe20000410000 */
[----:B-1----:R-:W-:-:S05]  /*06a0*/  FADD.FTZ R21, R22, R11 ;  /* 0x0000000b16157221 */ /* 0x002fca0000010000 */
[----:B------:R-:W1:Y:S01]  /*06b0*/  MUFU.EX2 R5, R27 ;  /* 0x0000001b00057308 */ /* 0x000e620000000800 */
[----:B------:R-:W-:Y:S01]  /*06c0*/  FADD.FTZ R22, R4, -R6 ;  /* 0x8000000604167221 */ /* 0x000fe20000010000 */
[----:B----4-:R-:W-:Y:S01]  /*06d0*/  FADD.FTZ R4, R21, R8 ;  /* 0x0000000815047221 */ /* 0x010fe20000010000 */
[----:B------:R-:W-:-:S03]  /*06e0*/  FADD.FTZ R6, R7, -R6 ;  /* 0x8000000607067221 */ /* 0x000fc60000010000 */
[----:B0-----:R-:W-:Y:S02]  /*06f0*/  FADD.FTZ R21, R4, R15 ;  /* 0x0000000f04157221 */ /* 0x001fe40000010000 */
[----:B------:R-:W0:Y:S01]  /*0700*/  MUFU.EX2 R9, R23 ;  /* 0x0000001700097308 */ /* 0x000e220000000800 */
[----:B------:R-:W-:Y:S01]  /*0710*/  FMUL.FTZ R22, R22, 1.4426950216293334961 ;  /* 0x3fb8aa3b16167820 */ /* 0x000fe20000410000 */
[----:B-----5:R-:W-:Y:S01]  /*0720*/  FADD.FTZ R21, R21, R10 ;  /* 0x0000000a15157221 */ /* 0x020fe20000010000 */
[----:B------:R-:W-:-:S05]  /*0730*/  FMUL.FTZ R6, R6, 1.4426950216293334961 ;  /* 0x3fb8aa3b06067820 */ /* 0x000fca0000410000 */
[----:B------:R-:W2:Y:S01]  /*0740*/  MUFU.EX2 R25, R24 ;  /* 0x0000001800197308 */ /* 0x000ea20000000800 */
[----:B------:R-:W-:-:S07]  /*0750*/  FADD.FTZ R4, R21, R12 ;  /* 0x0000000c15047221 */ /* 0x000fce0000010000 */
[----:B------:R-:W4:Y:S01]  /*0760*/  MUFU.EX2 R7, R22 ;  /* 0x0000001600077308 */ /* 0x000f220000000800 */
[----:B-1----:R-:W-:-:S07]  /*0770*/  FADD.FTZ R4, R4, R5 ;  /* 0x0000000504047221 */ /* 0x002fce0000010000 */
[----:B------:R-:W1:Y:S01]  /*0780*/  MUFU.EX2 R21, R6 ;  /* 0x0000000600157308 */ /* 0x000e620000000800 */
[----:B0-----:R-:W-:-:S04]  /*0790*/  FADD.FTZ R4, R4, R9 ;  /* 0x0000000904047221 */ /* 0x001fc80000010000 */
[----:B--2---:R-:W-:-:S04]  /*07a0*/  FADD.FTZ R4, R4, R25 ;  /* 0x0000001904047221 */ /* 0x004fc80000010000 */
[----:B----4-:R-:W-:-:S04]  /*07b0*/  FADD.FTZ R4, R4, R7 ;  /* 0x0000000704047221 */ /* 0x010fc80000010000 */
        /* <DEDUP_REMOVED lines=101> */
.L_x_2420:
        /* <DEDUP_REMOVED lines=16> */
.L_x_2421:
        /* <DEDUP_REMOVED lines=14> */
.L_x_2427:
        /* <DEDUP_REMOVED lines=153> */
.L_x_2424:
[----:B-123--:R-:W-:Y:S05]  /*1980*/  BSYNC.RECONVERGENT B0 ;  /* 0x0000000000007941 */ /* 0x00efea0003800200 */
.L_x_2423:
        /* <DEDUP_REMOVED lines=54> */
.L_x_2426:
[----:B------:R-:W-:Y:S05]  /*1cf0*/  BSYNC.RECONVERGENT B0 ;  /* 0x0000000000007941 */ /* 0x000fea0003800200 */
.L_x_2425:
[----:B------:R-:W-:Y:S02]  /*1d00*/  VIADD R47, R47, UR11 ;  /* 0x0000000b2f2f7c36 */ /* 0x000fe40008000000 */
[----:B------:R-:W-:Y:S01]  /*1d10*/  VIADD R45, R45, 0x1 ;  /* 0x000000012d2d7836 */ /* 0x000fe20000000000 */
[----:B------:R-:W-:Y:S06]  /*1d20*/  @P0 BRA `(.L_x_2427) ;  /* 0xfffffff000b00947 */ /* 0x000fec000383ffff */
.L_x_2422:
        /* <DEDUP_REMOVED lines=22> */
.L_x_2429:
        /* <DEDUP_REMOVED lines=55> */
.L_x_2428:
        /* <DEDUP_REMOVED lines=34> */
.L_x_2430:
        /* <DEDUP_REMOVED lines=22> */
.L_x_2431:
[----:B------:R-:W-:Y:S05]  /*2580*/  @!P1 EXIT ;  /* 0x000000000000994d */ /* 0x000fea0003800000 */
[----:B01--4-:R-:W0:Y:S01]  /*2590*/  LDC.64 R4, c[0x0][0x390] ;  /* 0x0000e400ff047b82 */ /* 0x013e220000000a00 */
[----:B------:R-:W1:Y:S01]  /*25a0*/  MUFU.RCP R43, R43 ;  /* 0x0000002b002b7308 */ /* 0x000e620000001000 */
[----:B------:R-:W-:Y:S02]  /*25b0*/  IMAD.IADD R7, R0, 0x1, R7 ;  /* 0x0000000100077824 */ /* 0x000fe400078e0207 */
[----:B------:R-:W-:-:S07]  /*25c0*/  IMAD.MOV R6, RZ, RZ, -R6 ;  /* 0x000000ffff067224 */ /* 0x000fce00078e0a06 */
.L_x_2432:
        /* <DEDUP_REMOVED lines=9> */
.L_x_2433:
        /* <DEDUP_REMOVED lines=10> */
.L_x_3924:


//--------------------- .text._ZN4vllm3moe10topkGatingILi8ELi256ELi4ELi16ELi32El6__halfLNS0_11ScoringFuncE0EEEvPKT5_PKbPfiPT4_PiiiibPKf --------------------------
	.section	.text._ZN4vllm3moe10topkGatingILi8ELi256ELi4ELi16ELi32El6__halfLNS0_11ScoringFuncE0EEEvPKT5_PKbPfiPT4_PiiiibPKf,"ax",@progbits
	.align	128
        .global         _ZN4vllm3moe10topkGatingILi8ELi256ELi4ELi16ELi32El6__halfLNS0_11ScoringFuncE0EEEvPKT5_PKbPfiPT4_PiiiibPKf
        .type           _ZN4vllm3moe10topkGatingILi8ELi256ELi4ELi16ELi32El6__halfLNS0_11ScoringFuncE0EEEvPKT5_PKbPfiPT4_PiiiibPKf,@function
        .size           _ZN4vllm3moe10topkGatingILi8ELi256ELi4ELi16ELi32El6__halfLNS0_11ScoringFuncE0EEEvPKT5_PKbPfiPT4_PiiiibPKf,(.L_x_3925 - _ZN4vllm3moe10topkGatingILi8ELi256ELi4ELi16ELi32El6__halfLNS0_11ScoringFuncE0EEEvPKT5_PKbPfiPT4_PiiiibPKf)
        .other          _ZN4vllm3moe10topkGatingILi8ELi256ELi4ELi16ELi32El6__halfLNS0_11ScoringFuncE0EEEvPKT5_PKbPfiPT4_PiiiibPKf,@"STO_CUDA_ENTRY STV_DEFAULT"
_ZN4vllm3moe10topkGatingILi8ELi256ELi4ELi16ELi32El6__halfLNS0_11ScoringFuncE0EEEvPKT5_PKbPfiPT4_PiiiibPKf:
.text._ZN4vllm3moe10topkGatingILi8ELi256ELi4ELi16ELi32El6__halfLNS0_11ScoringFuncE0EEEvPKT5_PKbPfiPT4_PiiiibPKf:
        /* <DEDUP_REMOVED lines=20> */
[----:B-1----:R-:W3:Y:S01]  /*0140*/  LDG.E.128 R4, desc[UR6][R16.64] ;  /* 0x0000000610047981 */ /* 0x002ee2000c1e1d00 */
[----:B--2---:R-:W-:-:S04]  /*0150*/  ISETP.NE.U32.AND P0, PT, RZ, UR8, PT ;  /* 0x00000008ff007c0c */ /* 0x004fc8000bf05070 */
[----:B------:R-:W-:Y:S02]  /*0160*/  ISETP.NE.AND.EX P0, PT, RZ, UR9, PT, P0 ;  /* 0x00000009ff007c0c */ /* 0x000fe4000bf05300 */
[----:B0-----:R-:W-:-:S04]  /*0170*/  ISETP.NE.U32.AND P1, PT, RZ, UR4, PT ;  /* 0x00000004ff007c0c */ /* 0x001fc8000bf25070 */
[----:B------:R-:W-:-:S13]  /*0180*/  ISETP.NE.AND.EX P1, PT, RZ, UR5, PT, P1 ;  /* 0x00000005ff007c0c */ /* 0x000fda000bf25310 */
[C---:B------:R-:W-:Y:S01]  /*0190*/  @P1 IADD3 R22, P2, PT, R0.reuse, UR4, RZ ;  /* 0x0000000400161c10 */ /* 0x040fe2000ff5e0ff */
[----:B------:R-:W0:Y:S03]  /*01a0*/  LDCU UR4, c[0x0][0x3b0] ;  /* 0x00007600ff0477ac */ /* 0x000e260008000800 */
[----:B------:R-:W-:Y:S01]  /*01b0*/  @P1 LEA.HI.X.SX32 R23, R0, UR5, 0x1, P2 ;  /* 0x0000000500171c11 */ /* 0x000fe200090f0eff */
[--C-:B---3--:R-:W-:Y:S02]  /*01c0*/  HADD2.F32 R15, -RZ, R4.reuse.H0_H0 ;  /* 0x20000004ff0f7230 */ /* 0x108fe40000004100 */
[----:B------:R-:W-:Y:S02]  /*01d0*/  HADD2.F32 R12, -RZ, R4.H1_H1 ;  /* 0x30000004ff0c7230 */ /* 0x000fe40000004100 */
[--C-:B------:R-:W-:Y:S02]  /*01e0*/  HADD2.F32 R10, -RZ, R5.reuse.H0_H0 ;  /* 0x20000005ff0a7230 */ /* 0x100fe40000004100 */
        /* <DEDUP_REMOVED lines=9> */
[----:B------:R-:W1:Y:S02]  /*0280*/  SHFL.BFLY PT, R9, R2, 0x10, 0x1f ;  /* 0x0e001f0002097f89 */ /* 0x000e6400000e0000 */
[----:B-1----:R-:W-:-:S05]  /*0290*/  FMNMX.FTZ R9, R2, R9, !PT ;  /* 0x0000000902097209 */ /* 0x002fca0007810000 */
[----:B------:R-:W1:Y:S01]  /*02a0*/  SHFL.BFLY PT, R14, R9, 0x8, 0x1f ;  /* 0x0d001f00090e7f89 */ /* 0x000e6200000e0000 */
[----:B------:R-:W-:Y:S02]  /*02b0*/  @P0 LEA R2, P2, R3, UR8, 0x2 ;  /* 0x0000000803020c11 */ /* 0x000fe4000f8410ff */
[----:B-1----:R-:W-:-:S03]  /*02c0*/  FMNMX.FTZ R14, R9, R14, !PT ;  /* 0x0000000e090e7209 */ /* 0x002fc60007810000 */
[----:B------:R-:W-:Y:S01]  /*02d0*/  @P0 IMAD.X R3, RZ, RZ, UR9, P2 ;  /* 0x00000009ff030e24 */ /* 0x000fe200090e06ff */
[----:B------:R1:W2:Y:S04]  /*02e0*/  @P1 LDG.E.U8 R9, desc[UR6][R22.64] ;  /* 0x0000000616091981 */ /* 0x0002a8000c1e1100 */
[----:B------:R-:W3:Y:S04]  /*02f0*/  SHFL.BFLY PT, R13, R14, 0x4, 0x1f ;  /* 0x0c801f000e0d7f89 */ /* 0x000ee800000e0000 */
[----:B------:R-:W4:Y:S04]  /*0300*/  @P0 LDG.E R18, desc[UR6][R2.64+0x4] ;  /* 0x0000040602120981 */ /* 0x000f28000c1e1900 */
[----:B------:R-:W5:Y:S04]  /*0310*/  @P0 LDG.E R19, desc[UR6][R2.64+0x8] ;  /* 0x0000080602130981 */ /* 0x000f68000c1e1900 */
[----:B------:R-:W5:Y:S04]  /*0320*/  @P0 LDG.E R20, desc[UR6][R2.64+0xc] ;  /* 0x00000c0602140981 */ /* 0x000f68000c1e1900 */
[----:B------:R-:W5:Y:S04]  /*0330*/  @P0 LDG.E R21, desc[UR6][R2.64+0x10] ;  /* 0x0000100602150981 */ /* 0x000f68000c1e1900 */
[----:B------:R-:W5:Y:S01]  /*0340*/  @P0 LDG.E R17, desc[UR6][R2.64+0x18] ;  /* 0x0000180602110981 */ /* 0x000f62000c1e1900 */
[----:B---3--:R-:W-:-:S03]  /*0350*/  FMNMX.FTZ R24, R14, R13, !PT ;  /* 0x0000000d0e187209 */ /* 0x008fc60007810000 */
[----:B------:R-:W3:Y:S04]  /*0360*/  @P0 LDG.E R16, desc[UR6][R2.64+0x1c] ;  /* 0x00001c0602100981 */ /* 0x000ee8000c1e1900 */
[----:B------:R-:W2:Y:S04]  /*0370*/  @P0 LDG.E R13, desc[UR6][R2.64] ;  /* 0x00000006020d0981 */ /* 0x000ea8000c1e1900 */
[----:B------:R0:W3:Y:S04]  /*0380*/  @P0 LDG.E R14, desc[UR6][R2.64+0x14] ;  /* 0x00001406020e0981 */ /* 0x0000e8000c1e1900 */
[----:B------:R-:W1:Y:S02]  /*0390*/  SHFL.BFLY PT, R25, R24, 0x2, 0x1f ;  /* 0x0c401f0018197f89 */ /* 0x000e6400000e0000 */
[----:B-1----:R-:W-:-:S05]  /*03a0*/  FMNMX.FTZ R25, R24, R25, !PT ;  /* 0x0000001918197209 */ /* 0x002fca0007810000 */
[----:B------:R-:W1:Y:S02]  /*03b0*/  SHFL.BFLY PT, R22, R25, 0x1, 0x1f ;  /* 0x0c201f0019167f89 */ /* 0x000e6400000e0000 */
[----:B-1----:R-:W-:-:S05]  /*03c0*/  FMNMX.FTZ R22, R25, R22, !PT ;  /* 0x0000001619167209 */ /* 0x002fca0007810000 */
[--C-:B------:R-:W-:Y:S01]  /*03d0*/  FADD.FTZ R15, R15, -R22.reuse ;  /* 0x800000160f0f7221 */ /* 0x100fe20000010000 */
[--C-:B------:R-:W-:Y:S01]  /*03e0*/  FADD.FTZ R23, R12, -R22.reuse ;  /* 0x800000160c177221 */ /* 0x100fe20000010000 */
[--C-:B------:R-:W-:Y:S02]  /*03f0*/  FADD.FTZ R24, R10, -R22.reuse ;  /* 0x800000160a187221 */ /* 0x100fe40000010000 */
[----:B------:R-:W-:Y:S01]  /*0400*/  FMUL.FTZ R15, R15, 1.4426950216293334961 ;  /* 0x3fb8aa3b0f0f7820 */ /* 0x000fe20000410000 */
[----:B------:R-:W-:Y:S01]  /*0410*/  FMUL.FTZ R23, R23, 1.4426950216293334961 ;  /* 0x3fb8aa3b17177820 */ /* 0x000fe20000410000 */
[----:B0-----:R-:W-:Y:S02]  /*0420*/  FMUL.FTZ R2, R24, 1.4426950216293334961 ;  /* 0x3fb8aa3b18027820 */ /* 0x001fe40000410000 */
[----:B------:R0:W1:Y:S01]  /*0430*/  MUFU.EX2 R12, R15 ;  /* 0x0000000f000c7308 */ /* 0x0000620000000800 */
[--C-:B------:R-:W-:Y:S01]  /*0440*/  FADD.FTZ R11, R11, -R22.reuse ;  /* 0x800000160b0b7221 */ /* 0x100fe20000010000 */
[----:B------:R-:W-:-:S03]  /*0450*/  FADD.FTZ R4, R4, -R22 ;  /* 0x8000001604047221 */ /* 0x000fc60000010000 */
[----:B------:R-:W-:-:S03]  /*0460*/  FMUL.FTZ R3, R11, 1.4426950216293334961 ;  /* 0x3fb8aa3b0b037820 */ /* 0x000fc60000410000 */
[----:B------:R-:W1:Y:S01]  /*0470*/  MUFU.EX2 R10, R23 ;  /* 0x00000017000a7308 */ /* 0x000e620000000800 */
[----:B------:R-:W-:Y:S01]  /*0480*/  FADD.FTZ R6, R6, -R22 ;  /* 0x8000001606067221 */ /* 0x000fe20000010000 */
[----:B------:R-:W-:-:S06]  /*0490*/  FMUL.FTZ R4, R4, 1.4426950216293334961 ;  /* 0x3fb8aa3b04047820 */ /* 0x000fcc0000410000 */
[----:B------:R-:W1:Y:S01]  /*04a0*/  MUFU.EX2 R2, R2 ;  /* 0x0000000200027308 */ /* 0x000e620000000800 */
[----:B0-----:R-:W-:Y:S01]  /*04b0*/  FMUL.FTZ R15, R6, 1.4426950216293334961 ;  /* 0x3fb8aa3b060f7820 */ /* 0x001fe20000410000 */
[----:B------:R-:W-:Y:S01]  /*04c0*/  FADD.FTZ R6, R5, -R22 ;  /* 0x8000001605067221 */ /* 0x000fe20000010000 */
[----:B-1----:R-:W-:-:S05]  /*04d0*/  FADD.FTZ R11, RZ, R12 ;  /* 0x0000000cff0b7221 */ /* 0x002fca0000010000 */
[----:B------:R-:W0:Y:S01]  /*04e0*/  MUFU.EX2 R3, R3 ;  /* 0x0000000300037308 */ /* 0x000e220000000800 */
[----:B------:R-:W-:Y:S01]  /*04f0*/  FMUL.FTZ R6, R6, 1.4426950216293334961 ;  /* 0x3fb8aa3b06067820 */ /* 0x000fe20000410000 */
[----:B------:R-:W-:Y:S01]  /*0500*/  FADD.FTZ R7, R7, -R22 ;  /* 0x8000001607077221 */ /* 0x000fe20000010000 */
[----:B------:R-:W-:-:S05]  /*0510*/  FADD.FTZ R11, R11, R10 ;  /* 0x0000000a0b0b7221 */ /* 0x000fca0000010000 */
        /* <DEDUP_REMOVED lines=45> */
[----:B--2---:R-:W-:Y:S01]  /*07f0*/  @P0 FADD.FTZ R12, R4, R13 ;  /* 0x0000000d040c0221 */ /* 0x004fe20000010000 */
[----:B------:R-:W-:-:S02]  /*0800*/  ISETP.EQ.OR P1, PT, R9, RZ, !P1 ;  /* 0x000000ff0900720c */ /* 0x000fc40004f22670 */
[----:B------:R-:W-:Y:S01]  /*0810*/  FSEL R8, R23, RZ, P5 ;  /* 0x000000ff17087208 */ /* 0x000fe20002800000 */
[----:B----4-:R-:W-:Y:S01]  /*0820*/  @P0 FADD.FTZ R13, R5, R18 ;  /* 0x00000012050d0221 */ /* 0x010fe20000010000 */
[----:B------:R-:W-:Y:S02]  /*0830*/  FSEL R9, R24, RZ, P6 ;  /* 0x000000ff18097208 */ /* 0x000fe40003000000 */
[----:B------:R-:W-:Y:S02]  /*0840*/  FSEL R10, R25, RZ, P3 ;  /* 0x000000ff190a7208 */ /* 0x000fe40001800000 */
[----:B------:R-:W-:Y:S01]  /*0850*/  FSEL R11, R26, RZ, P4 ;  /* 0x000000ff1a0b7208 */ /* 0x000fe20002000000 */
[----:B-----5:R-:W-:Y:S01]  /*0860*/  @P0 FADD.FTZ R18, R6, R19 ;  /* 0x0000001306120221 */ /* 0x020fe20000010000 */
        /* <DEDUP_REMOVED lines=24> */
.L_x_2439:
        /* <DEDUP_REMOVED lines=103> */
.L_x_2436:
[----:B-123--:R-:W-:Y:S05]  /*1060*/  BSYNC.RECONVERGENT B0 ;  /* 0x0000000000007941 */ /* 0x00efea0003800200 */
.L_x_2435:
        /* <DEDUP_REMOVED lines=38> */
.L_x_2438:
[----:B------:R-:W-:Y:S05]  /*12d0*/  BSYNC.RECONVERGENT B0 ;  /* 0x0000000000007941 */ /* 0x000fea0003800200 */
.L_x_2437:
[----:B------:R-:W-:Y:S02]  /*12e0*/  VIADD R26, R26, UR11 ;  /* 0x0000000b1a1a7c36 */ /* 0x000fe40008000000 */
[----:B------:R-:W-:Y:S01]  /*12f0*/  VIADD R25, R25, 0x1 ;  /* 0x0000000119197836 */ /* 0x000fe20000000000 */
[----:B------:R-:W-:Y:S06]  /*1300*/  @P0 BRA `(.L_x_2439) ;  /* 0xfffffff400b80947 */ /* 0x000fec000383ffff */
.L_x_2434:
        /* <DEDUP_REMOVED lines=22> */
.L_x_2441:
        /* <DEDUP_REMOVED lines=55> */
.L_x_2440:
        /* <DEDUP_REMOVED lines=34> */
.L_x_2442:
        /* <DEDUP_REMOVED lines=22> */
.L_x_2443:
[----:B------:R-:W-:Y:S05]  /*1b60*/  @!P1 EXIT ;  /* 0x000000000000994d */ /* 0x000fea0003800000 */
[----:B01----:R-:W0:Y:S01]  /*1b70*/  LDC.64 R6, c[0x0][0x390] ;  /* 0x0000e400ff067b82 */ /* 0x003e220000000a00 */
[----:B------:R1:W2:Y:S01]  /*1b80*/  MUFU.RCP R11, R4 ;  /* 0x00000004000b7308 */ /* 0x0002a20000001000 */
[----:B------:R-:W-:Y:S02]  /*1b90*/  IMAD.IADD R5, R0, 0x1, R5 ;  /* 0x0000000100057824 */ /* 0x000fe400078e0205 */
[----:B------:R-:W-:-:S07]  /*1ba0*/  IMAD.MOV R15, RZ, RZ, -R15 ;  /* 0x000000ffff0f7224 */ /* 0x000fce00078e0a0f */
.L_x_2444:
        /* <DEDUP_REMOVED lines=9> */
.L_x_2445:
        /* <DEDUP_REMOVED lines=12> */
.L_x_3925:


//--------------------- .text._ZN4vllm3moe10topkGatingILi8ELi128ELi4ELi16ELi32El6__halfLNS0_11ScoringFuncE0EEEvPKT5_PKbPfiPT4_PiiiibPKf --------------------------
	.section	.text._ZN4vllm3moe10topkGatingILi8ELi128ELi4ELi16ELi32El6__halfLNS0_11ScoringFuncE0EEEvPKT5_PKbPfiPT4_PiiiibPKf,"ax",@progbits
	.align	128
        .global         _ZN4vllm3moe10topkGatingILi8ELi128ELi4ELi16ELi32El6__halfLNS0_11ScoringFuncE0EEEvPKT5_PKbPfiPT4_PiiiibPKf
        .type           _ZN4vllm3moe10topkGatingILi8ELi128ELi4ELi16ELi32El6__halfLNS0_11ScoringFuncE0EEEvPKT5_PKbPfiPT4_PiiiibPKf,@function
        .size           _ZN4vllm3moe10topkGatingILi8ELi128ELi4ELi16ELi32El6__halfLNS0_11ScoringFuncE0EEEvPKT5_PKbPfiPT4_PiiiibPKf,(.L_x_3926 - _ZN4vllm3moe10topkGatingILi8ELi128ELi4ELi16ELi32El6__halfLNS0_11ScoringFuncE0EEEvPKT5_PKbPfiPT4_PiiiibPKf)
        .other          _ZN4vllm3moe10topkGatingILi8ELi128ELi4ELi16ELi32El6__halfLNS0_11ScoringFuncE0EEEvPKT5_PKbPfiPT4_PiiiibPKf,@"STO_CUDA_ENTRY STV_DEFAULT"
_ZN4vllm3moe10topkGatingILi8ELi128ELi4ELi16ELi32El6__halfLNS0_11ScoringFuncE0EEEvPKT5_PKbPfiPT4_PiiiibPKf:
.text._ZN4vllm3moe10topkGatingILi8ELi128ELi4ELi16ELi32El6__halfLNS0_11ScoringFuncE0EEEvPKT5_PKbPfiPT4_PiiiibPKf:
        /* <DEDUP_REMOVED lines=29> */
[----:B------:R-:W-:Y:S01]  /*01d0*/  @P0 LEA R2, P2, R2, UR8, 0x2 ;  /* 0x0000000802020c11 */ /* 0x000fe2000f8410ff */
[--C-:B---3--:R-:W-:Y:S02]  /*01e0*/  HADD2.F32 R15, -RZ, R4.reuse.H0_H0 ;  /* 0x20000004ff0f7230 */ /* 0x108fe40000004100 */
[----:B------:R-:W-:Y:S02]  /*01f0*/  HADD2.F32 R22, -RZ, R4.H1_H1 ;  /* 0x30000004ff167230 */ /* 0x000fe40000004100 */
[----:B------:R-:W-:-:S02]  /*0200*/  HADD2.F32 R10, -RZ, R5.H0_H0 ;  /* 0x20000005ff0a7230 */ /* 0x000fc40000004100 */
[----:B------:R-:W-:Y:S02]  /*0210*/  HADD2.F32 R12, -RZ, R5.H1_H1 ;  /* 0x30000005ff0c7230 */ /* 0x000fe40000004100 */
[--C-:B------:R-:W-:Y:S01]  /*0220*/  HADD2.F32 R9, -RZ, R6.reuse.H0_H0 ;  /* 0x20000006ff097230 */ /* 0x100fe20000004100 */
[----:B------:R-:W-:Y:S01]  /*0230*/  FMNMX3.FTZ R3, R15, R22, R10, !PT ;  /* 0x000000160f037276 */ /* 0x000fe2000781000a */
[----:B------:R-:W-:Y:S01]  /*0240*/  HADD2.F32 R11, -RZ, R6.H1_H1 ;  /* 0x30000006ff0b7230 */ /* 0x000fe20000004100 */
[----:B------:R-:W2:Y:S01]  /*0250*/  @P1 LDG.E.U8 R5, desc[UR6][R24.64] ;  /* 0x0000000618051981 */ /* 0x000ea2000c1e1100 */
[--C-:B------:R-:W-:Y:S01]  /*0260*/  HADD2.F32 R4, -RZ, R7.reuse.H0_H0 ;  /* 0x20000007ff047230 */ /* 0x100fe20000004100 */
[----:B------:R-:W-:Y:S01]  /*0270*/  FMNMX3.FTZ R3, R3, R12, R9, !PT ;  /* 0x0000000c03037276 */ /* 0x000fe20007810009 */
[----:B------:R-:W-:-:S03]  /*0280*/  HADD2.F32 R7, -RZ, R7.H1_H1 ;  /* 0x30000007ff077230 */ /* 0x000fc60000004100 */
[----:B------:R-:W-:-:S04]  /*0290*/  FMNMX3.FTZ R6, R3, R11, R4, !PT ;  /* 0x0000000b03067276 */ /* 0x000fc80007810004 */
[----:B------:R-:W-:-:S05]  /*02a0*/  FMNMX.FTZ R6, R7, R6, !PT ;  /* 0x0000000607067209 */ /* 0x000fca0007810000 */
[----:B------:R-:W1:Y:S02]  /*02b0*/  SHFL.BFLY PT, R3, R6, 0x8, 0x101f ;  /* 0x0d101f0006037f89 */ /* 0x000e6400000e0000 */
[----:B-1----:R-:W-:Y:S01]  /*02c0*/  FMNMX.FTZ R23, R6, R3, !PT ;  /* 0x0000000306177209 */ /* 0x002fe20007810000 */
[----:B------:R-:W-:-:S05]  /*02d0*/  @P0 IMAD.X R3, RZ, RZ, UR9, P2 ;  /* 0x00000009ff030e24 */ /* 0x000fca00090e06ff */
[----:B------:R-:W3:Y:S04]  /*02e0*/  @P0 LDG.E R13, desc[UR6][R2.64] ;  /* 0x00000006020d0981 */ /* 0x000ee8000c1e1900 */
[----:B------:R-:W4:Y:S04]  /*02f0*/  @P0 LDG.E R18, desc[UR6][R2.64+0x4] ;  /* 0x0000040602120981 */ /* 0x000f28000c1e1900 */
[----:B------:R-:W5:Y:S04]  /*0300*/  @P0 LDG.E R19, desc[UR6][R2.64+0x8] ;  /* 0x0000080602130981 */ /* 0x000f68000c1e1900 */
[----:B------:R-:W5:Y:S04]  /*0310*/  @P0 LDG.E R20, desc[UR6][R2.64+0xc] ;  /* 0x00000c0602140981 */ /* 0x000f68000c1e1900 */
[----:B------:R-:W1:Y:S04]  /*0320*/  SHFL.BFLY PT, R26, R23, 0x4, 0x101f ;  /* 0x0c901f00171a7f89 */ /* 0x000e6800000e0000 */
[----:B------:R-:W5:Y:S04]  /*0330*/  @P0 LDG.E R21, desc[UR6][R2.64+0x10] ;  /* 0x0000100602150981 */ /* 0x000f68000c1e1900 */
[----:B------:R-:W5:Y:S04]  /*0340*/  @P0 LDG.E R14, desc[UR6][R2.64+0x14] ;  /* 0x00001406020e0981 */ /* 0x000f68000c1e1900 */
[----:B------:R-:W5:Y:S04]  /*0350*/  @P0 LDG.E R17, desc[UR6][R2.64+0x18] ;  /* 0x0000180602110981 */ /* 0x000f68000c1e1900 */
[----:B------:R0:W5:Y:S01]  /*0360*/  @P0 LDG.E R16, desc[UR6][R2.64+0x1c] ;  /* 0x00001c0602100981 */ /* 0x000162000c1e1900 */
[----:B-1----:R-:W-:-:S05]  /*0370*/  FMNMX.FTZ R26, R23, R26, !PT ;  /* 0x0000001a171a7209 */ /* 0x002fca0007810000 */
[----:B------:R-:W1:Y:S02]  /*0380*/  SHFL.BFLY PT, R23, R26, 0x2, 0x101f ;  /* 0x0c501f001a177f89 */ /* 0x000e6400000e0000 */
[----:B-1----:R-:W-:-:S05]  /*0390*/  FMNMX.FTZ R23, R26, R23, !PT ;  /* 0x000000171a177209 */ /* 0x002fca0007810000 */
[----:B------:R-:W1:Y:S02]  /*03a0*/  SHFL.BFLY PT, R6, R23, 0x1, 0x101f ;  /* 0x0c301f0017067f89 */ /* 0x000e6400000e0000 */
[----:B-1----:R-:W-:-:S05]  /*03b0*/  FMNMX.FTZ R6, R23, R6, !PT ;  /* 0x0000000617067209 */ /* 0x002fca0007810000 */
[--C-:B------:R-:W-:Y:S01]  /*03c0*/  FADD.FTZ R15, R15, -R6.reuse ;  /* 0x800000060f0f7221 */ /* 0x100fe20000010000 */
[----:B------:R-:W-:-:S03]  /*03d0*/  FADD.FTZ R22, R22, -R6 ;  /* 0x8000000616167221 */ /* 0x000fc60000010000 */
[----:B------:R-:W-:Y:S01]  /*03e0*/  FMUL.FTZ R15, R15, 1.4426950216293334961 ;  /* 0x3fb8aa3b0f0f7820 */ /* 0x000fe20000410000 */
[----:B------:R-:W-:Y:S01]  /*03f0*/  FADD.FTZ R10, R10, -R6 ;  /* 0x800000060a0a7221 */ /* 0x000fe20000010000 */
[----:B------:R-:W-:-:S04]  /*0400*/  FMUL.FTZ R22, R22, 1.4426950216293334961 ;  /* 0x3fb8aa3b16167820 */ /* 0x000fc80000410000 */
[----:B------:R-:W1:Y:S01]  /*0410*/  MUFU.EX2 R15, R15 ;  /* 0x0000000f000f7308 */ /* 0x000e620000000800 */
[----:B0-----:R-:W-:Y:S01]  /*0420*/  FMUL.FTZ R3, R10, 1.4426950216293334961 ;  /* 0x3fb8aa3b0a037820 */ /* 0x001fe20000410000 */
[--C-:B------:R-:W-:Y:S01]  /*0430*/  FADD.FTZ R12, R12, -R6.reuse ;  /* 0x800000060c0c7221 */ /* 0x100fe20000010000 */
[--C-:B------:R-:W-:Y:S01]  /*0440*/  FADD.FTZ R10, R9, -R6.reuse ;  /* 0x80000006090a7221 */ /* 0x100fe20000010000 */
[----:B------:R-:W-:-:S04]  /*0450*/  FADD.FTZ R11, R11, -R6 ;  /* 0x800000060b0b7221 */ /* 0x000fc80000010000 */
[----:B------:R0:W1:Y:S01]  /*0460*/  MUFU.EX2 R2, R22 ;  /* 0x0000001600027308 */ /* 0x0000620000000800 */
[----:B------:R-:W-:Y:S01]  /*0470*/  FMUL.FTZ R12, R12, 1.4426950216293334961 ;  /* 0x3fb8aa3b0c0c7820 */ /* 0x000fe20000410000 */
[----:B------:R-:W-:Y:S01]  /*0480*/  FMUL.FTZ R10, R10, 1.4426950216293334961 ;  /* 0x3fb8aa3b0a0a7820 */ /* 0x000fe20000410000 */
[----:B------:R-:W-:Y:S01]  /*0490*/  FMUL.FTZ R23, R11, 1.4426950216293334961 ;  /* 0x3fb8aa3b0b177820 */ /* 0x000fe20000410000 */
[----:B------:R-:W-:-:S04]  /*04a0*/  FADD.FTZ R11, R4, -R6 ;  /* 0x80000006040b7221 */ /* 0x000fc80000010000 */
[----:B------:R-:W1:Y:S01]  /*04b0*/  MUFU.EX2 R3, R3 ;  /* 0x0000000300037308 */ /* 0x000e620000000800 */
[----:B0-----:R-:W-:Y:S01]  /*04c0*/  FMUL.FTZ R22, R11, 1.4426950216293334961 ;  /* 0x3fb8aa3b0b167820 */ /* 0x001fe20000410000 */
[----:B-1----:R-:W-:-:S06]  /*04d0*/  FADD.FTZ R11, RZ, R15 ;  /* 0x0000000fff0b7221 */ /* 0x002fcc0000010000 */
[----:B------:R0:W1:Y:S01]  /*04e0*/  MUFU.EX2 R9, R12 ;  /* 0x0000000c00097308 */ /* 0x0000620000000800 */
[----:B------:R-:W-:-:S07]  /*04f0*/  FADD.FTZ R7, R7, -R6 ;  /* 0x8000000607077221 */ /* 0x000fce0000010000 */
[----:B------:R-:W1:Y:S01]  /*0500*/  MUFU.EX2 R10, R10 ;  /* 0x0000000a000a7308 */ /* 0x000e620000000800 */
[----:B0-----:R-:W-:Y:S01]  /*0510*/  FADD.FTZ R12, R11, R2 ;  /* 0x000000020b0c7221 */ /* 0x001fe20000010000 */
[----:B------:R-:W-:-:S06]  /*0520*/  FMUL.FTZ R7, R7, 1.4426950216293334961 ;  /* 0x3fb8aa3b07077820 */ /* 0x000fcc0000410000 */
[----:B------:R-:W0:Y:S01]  /*0530*/  MUFU.EX2 R4, R23 ;  /* 0x0000001700047308 */ /* 0x000e220000000800 */
[----:B------:R-:W-:-:S07]  /*0540*/  FADD.FTZ R12, R12, R3 ;  /* 0x000000030c0c7221 */ /* 0x000fce0000010000 */
[----:B------:R-:W0:Y:S01]  /*0550*/  MUFU.EX2 R6, R22 ;  /* 0x0000001600067308 */ /* 0x000e220000000800 */
[----:B-1----:R-:W-:-:S07]  /*0560*/  FADD.FTZ R11, R12, R9 ;  /* 0x000000090c0b7221 */ /* 0x002fce0000010000 */
[----:B------:R-:W1:Y:S01]  /*0570*/  MUFU.EX2 R7, R7 ;  /* 0x0000000700077308 */ /* 0x000e620000000800 */
[----:B------:R-:W-:-:S04]  /*0580*/  FADD.FTZ R11, R11, R10 ;  /* 0x0000000a0b0b7221 */ /* 0x000fc80000010000 */
        /* <DEDUP_REMOVED lines=17> */
[----:B------:R-:W-:Y:S02]  /*06a0*/  IMAD.U32 R15, RZ, RZ, UR4 ;  /* 0x00000004ff0f7e24 */ /* 0x000fe4000f8e00ff */
[-C--:B------:R-:W-:Y:S01]  /*06b0*/  FMUL.FTZ R10, R10, R26.reuse ;  /* 0x0000001a0a0a7220 */ /* 0x080fe20000410000 */
[----:B------:R-:W-:Y:S01]  /*06c0*/  FSETP.NE.FTZ.AND P5, PT, |R11|, +INF , PT ;  /* 0x7f8000000b00780b */ /* 0x000fe20003fb5200 */
[-C--:B------:R-:W-:Y:S01]  /*06d0*/  FMUL.FTZ R23, R4, R26.reuse ;  /* 0x0000001a04177220 */ /* 0x080fe20000410000 */
[-C--:B------:R-:W-:Y:S01]  /*06e0*/  FMUL.FTZ R24, R6, R26.reuse ;  /* 0x0000001a06187220 */ /* 0x080fe20000410000 */
[----:B------:R-:W-:Y:S01]  /*06f0*/  FMUL.FTZ R25, R7, R26 ;  /* 0x0000001a07197220 */ /* 0x000fe20000410000 */
[----:B------:R-:W-:-:S02]  /*0700*/  ISETP.GE.AND P2, PT, R15, 0x1, PT ;  /* 0x000000010f00780c */ /* 0x000fc40003f46270 */
[----:B------:R-:W-:Y:S02]  /*0710*/  FSETP.NE.FTZ.AND P6, PT, |R12|, +INF , PT ;  /* 0x7f8000000c00780b */ /* 0x000fe40003fd5200 */
[----:B------:R-:W-:Y:S02]  /*0720*/  FSETP.NE.FTZ.AND P3, PT, |R22|, +INF , PT ;  /* 0x7f8000001600780b */ /* 0x000fe40003f75200 */
[----:B------:R-:W-:Y:S02]  /*0730*/  FSETP.NE.FTZ.AND P4, PT, |R9|, +INF , PT ;  /* 0x7f8000000900780b */ /* 0x000fe40003f95200 */
[----:B------:R-:W-:Y:S02]  /*0740*/  FSEL R4, R11, RZ, P5 ;  /* 0x000000ff0b047208 */ /* 0x000fe40002800000 */
[----:B------:R-:W-:Y:S02]  /*0750*/  FSETP.NE.FTZ.AND P5, PT, |R10|, +INF , PT ;  /* 0x7f8000000a00780b */ /* 0x000fe40003fb5200 */
[----:B------:R-:W-:-:S02]  /*0760*/  FSEL R5, R12, RZ, P6 ;  /* 0x000000ff0c057208 */ /* 0x000fc40003000000 */
[----:B------:R-:W-:Y:S02]  /*0770*/  FSEL R6, R22, RZ, P3 ;  /* 0x000000ff16067208 */ /* 0x000fe40001800000 */
        /* <DEDUP_REMOVED lines=36> */
.L_x_2451:
        /* <DEDUP_REMOVED lines=93> */
.L_x_2448:
[----:B-123--:R-:W-:Y:S05]  /*0f90*/  BSYNC.RECONVERGENT B0 ;  /* 0x0000000000007941 */ /* 0x00efea0003800200 */
.L_x_2447:
        /* <DEDUP_REMOVED lines=37> */
.L_x_2450:
[----:B------:R-:W-:Y:S05]  /*11f0*/  BSYNC.RECONVERGENT B0 ;  /* 0x0000000000007941 */ /* 0x000fea0003800200 */
.L_x_2449:
[----:B------:R-:W-:Y:S02]  /*1200*/  VIADD R26, R26, UR11 ;  /* 0x0000000b1a1a7c36 */ /* 0x000fe40008000000 */
[----:B------:R-:W-:Y:S01]  /*1210*/  VIADD R25, R25, 0x1 ;  /* 0x0000000119197836 */ /* 0x000fe20000000000 */
[----:B------:R-:W-:Y:S06]  /*1220*/  @P0 BRA `(.L_x_2451) ;  /* 0xfffffff400e40947 */ /* 0x000fec000383ffff */
.L_x_2446:
        /* <DEDUP_REMOVED lines=22> */
.L_x_2453:
        /* <DEDUP_REMOVED lines=55> */
.L_x_2452:
        /* <DEDUP_REMOVED lines=34> */
.L_x_2454:
        /* <DEDUP_REMOVED lines=22> */
.L_x_2455:
[----:B------:R-:W-:Y:S05]  /*1a80*/  @!P1 EXIT ;  /* 0x000000000000994d */ /* 0x000fea0003800000 */
[----:B01----:R-:W0:Y:S01]  /*1a90*/  LDC.64 R6, c[0x0][0x390] ;  /* 0x0000e400ff067b82 */ /* 0x003e220000000a00 */
[----:B------:R1:W2:Y:S01]  /*1aa0*/  MUFU.RCP R11, R4 ;  /* 0x00000004000b7308 */ /* 0x0002a20000001000 */
[----:B------:R-:W-:Y:S02]  /*1ab0*/  IMAD.IADD R5, R0, 0x1, R5 ;  /* 0x0000000100057824 */ /* 0x000fe400078e0205 */
[----:B------:R-:W-:-:S07]  /*1ac0*/  IMAD.MOV R15, RZ, RZ, -R15 ;  /* 0x000000ffff0f7224 */ /* 0x000fce00078e0a0f */
.L_x_2456:
        /* <DEDUP_REMOVED lines=9> */
.L_x_2457:
        /* <DEDUP_REMOVED lines=10> */
.L_x_3926:


//--------------------- .text._ZN4vllm3moe10topkGatingILi8ELi64ELi4ELi16ELi32El6__halfLNS0_11ScoringFuncE0EEEvPKT5_PKbPfiPT4_PiiiibPKf --------------------------
	.section	.text._ZN4vllm3moe10topkGatingILi8ELi64ELi4ELi16ELi32El6__halfLNS0_11ScoringFuncE0EEEvPKT5_PKbPfiPT4_PiiiibPKf,"ax",@progbits
	.align	128
        .global         _ZN4vllm3moe10topkGatingILi8ELi64ELi4ELi16ELi32El6__halfLNS0_11ScoringFuncE0EEEvPKT5_PKbPfiPT4_PiiiibPKf
        .type           _ZN4vllm3moe10topkGatingILi8ELi64ELi4ELi16ELi32El6__halfLNS0_11ScoringFuncE0EEEvPKT5_PKbPfiPT4_PiiiibPKf,@function
        .size           _ZN4vllm3moe10topkGatingILi8ELi64ELi4ELi16ELi32El6__halfLNS0_11ScoringFuncE0EEEvPKT5_PKbPfiPT4_PiiiibPKf,(.L_x_3927 - _ZN4vllm3moe10topkGatingILi8ELi64ELi4ELi16ELi32El6__halfLNS0_11ScoringFuncE0EEEvPKT5_PKbPfiPT4_PiiiibPKf)
        .other          _ZN4vllm3moe10topkGatingILi8ELi64ELi4ELi16ELi32El6__halfLNS0_11ScoringFuncE0EEEvPKT5_PKbPfiPT4_PiiiibPKf,@"STO_CUDA_ENTRY STV_DEFAULT"
_ZN4vllm3moe10topkGatingILi8ELi64ELi4ELi16ELi32El6__halfLNS0_11ScoringFuncE0EEEvPKT5_PKbPfiPT4_PiiiibPKf:
.text._ZN4vllm3moe10topkGatingILi8ELi64ELi4ELi16ELi32El6__halfLNS0_11ScoringFuncE0EEEvPKT5_PKbPfiPT4_PiiiibPKf:
        /* <DEDUP_REMOVED lines=43> */
[----:B------:R-:W-:Y:S02]  /*02b0*/  HADD2.F32 R12, -RZ, R5.H1_H1 ;  /* 0x30000005ff0c7230 */ /* 0x000fe40000004100 */
[--C-:B------:R-:W-:Y:S02]  /*02c0*/  HADD2.F32 R5, -RZ, R6.reuse.H0_H0 ;  /* 0x20000006ff057230 */ /* 0x100fe40000004100 */
[----:B------:R-:W-:Y:S01]  /*02d0*/  HADD2.F32 R11, -RZ, R6.H1_H1 ;  /* 0x30000006ff0b7230 */ /* 0x000fe20000004100 */
[----:B------:R-:W-:Y:S01]  /*02e0*/  FMNMX3.FTZ R6, R15, R22, R10, !PT ;  /* 0x000000160f067276 */ /* 0x000fe2000781000a */
[----:B------:R-:W-:-:S02]  /*02f0*/  HADD2.F32 R4, -RZ, R7.H0_H0 ;  /* 0x20000007ff047230 */ /* 0x000fc40000004100 */
[----:B------:R-:W-:Y:S01]  /*0300*/  HADD2.F32 R7, -RZ, R7.H1_H1 ;  /* 0x30000007ff077230 */ /* 0x000fe20000004100 */
[----:B------:R-:W-:-:S04]  /*0310*/  FMNMX3.FTZ R6, R6, R12, R5, !PT ;  /* 0x0000000c06067276 */ /* 0x000fc80007810005 */
[----:B------:R-:W-:-:S04]  /*0320*/  FMNMX3.FTZ R6, R6, R11, R4, !PT ;  /* 0x0000000b06067276 */ /* 0x000fc80007810004 */
[----:B------:R-:W-:-:S05]  /*0330*/  FMNMX.FTZ R23, R7, R6, !PT ;  /* 0x0000000607177209 */ /* 0x000fca0007810000 */
[----:B------:R-:W3:Y:S02]  /*0340*/  SHFL.BFLY PT, R6, R23, 0x4, 0x181f ;  /* 0x0c981f0017067f89 */ /* 0x000ee400000e0000 */
[----:B---3--:R-:W-:-:S05]  /*0350*/  FMNMX.FTZ R24, R23, R6, !PT ;  /* 0x0000000617187209 */ /* 0x008fca0007810000 */
[----:B------:R-:W3:Y:S02]  /*0360*/  SHFL.BFLY PT, R25, R24, 0x2, 0x181f ;  /* 0x0c581f0018197f89 */ /* 0x000ee400000e0000 */
[----:B---3--:R-:W-:-:S05]  /*0370*/  FMNMX.FTZ R25, R24, R25, !PT ;  /* 0x0000001918197209 */ /* 0x008fca0007810000 */
[----:B------:R-:W3:Y:S02]  /*0380*/  SHFL.BFLY PT, R6, R25, 0x1, 0x181f ;  /* 0x0c381f0019067f89 */ /* 0x000ee400000e0000 */
[----:B---3--:R-:W-:-:S05]  /*0390*/  FMNMX.FTZ R6, R25, R6, !PT ;  /* 0x0000000619067209 */ /* 0x008fca0007810000 */
[--C-:B------:R-:W-:Y:S01]  /*03a0*/  FADD.FTZ R15, R15, -R6.reuse ;  /* 0x800000060f0f7221 */ /* 0x100fe20000010000 */
[--C-:B------:R-:W-:Y:S01]  /*03b0*/  FADD.FTZ R22, R22, -R6.reuse ;  /* 0x8000000616167221 */ /* 0x100fe20000010000 */
[--C-:B------:R-:W-:Y:S02]  /*03c0*/  FADD.FTZ R12, R12, -R6.reuse ;  /* 0x800000060c0c7221 */ /* 0x100fe40000010000 */
[----:B------:R-:W-:Y:S01]  /*03d0*/  FMUL.FTZ R15, R15, 1.4426950216293334961 ;  /* 0x3fb8aa3b0f0f7820 */ /* 0x000fe20000410000 */
[----:B-1----:R-:W-:Y:S01]  /*03e0*/  FMUL.FTZ R3, R22, 1.4426950216293334961 ;  /* 0x3fb8aa3b16037820 */ /* 0x002fe20000410000 */
[--C-:B------:R-:W-:Y:S01]  /*03f0*/  FADD.FTZ R10, R10, -R6.reuse ;  /* 0x800000060a0a7221 */ /* 0x100fe20000010000 */
[----:B------:R-:W-:Y:S01]  /*0400*/  FMUL.FTZ R22, R12, 1.4426950216293334961 ;  /* 0x3fb8aa3b0c167820 */ /* 0x000fe20000410000 */
[----:B------:R-:W1:Y:S01]  /*0410*/  MUFU.EX2 R2, R15 ;  /* 0x0000000f00027308 */ /* 0x000e620000000800 */
[----:B------:R-:W-:Y:S01]  /*0420*/  FADD.FTZ R12, R5, -R6 ;  /* 0x80000006050c7221 */ /* 0x000fe20000010000 */
[----:B------:R-:W-:-:S03]  /*0430*/  FMUL.FTZ R10, R10, 1.4426950216293334961 ;  /* 0x3fb8aa3b0a0a7820 */ /* 0x000fc60000410000 */
[----:B------:R-:W-:-:S03]  /*0440*/  FMUL.FTZ R23, R12, 1.4426950216293334961 ;  /* 0x3fb8aa3b0c177820 */ /* 0x000fc60000410000 */
[----:B------:R-:W3:Y:S01]  /*0450*/  MUFU.EX2 R3, R3 ;  /* 0x0000000300037308 */ /* 0x000ee20000000800 */
[----:B------:R-:W-:-:S04]  /*0460*/  FADD.FTZ R12, R11, -R6 ;  /* 0x800000060b0c7221 */ /* 0x000fc80000010000 */
[----:B------:R-:W-:-:S03]  /*0470*/  FMUL.FTZ R24, R12, 1.4426950216293334961 ;  /* 0x3fb8aa3b0c187820 */ /* 0x000fc60000410000 */
[----:B------:R-:W0:Y:S01]  /*0480*/  MUFU.EX2 R10, R10 ;  /* 0x0000000a000a7308 */ /* 0x000e220000000800 */
[----:B------:R-:W-:-:S07]  /*0490*/  FADD.FTZ R12, R4, -R6 ;  /* 0x80000006040c7221 */ /* 0x000fce0000010000 */
[----:B------:R2:W4:Y:S01]  /*04a0*/  MUFU.EX2 R5, R22 ;  /* 0x0000001600057308 */ /* 0x0005220000000800 */
[----:B------:R-:W-:Y:S01]  /*04b0*/  FMUL.FTZ R25, R12, 1.4426950216293334961 ;  /* 0x3fb8aa3b0c197820 */ /* 0x000fe20000410000 */
[----:B-1----:R-:W-:Y:S01]  /*04c0*/  FADD.FTZ R12, RZ, R2 ;  /* 0x00000002ff0c7221 */ /* 0x002fe20000010000 */
[----:B------:R-:W-:-:S05]  /*04d0*/  FADD.FTZ R15, R7, -R6 ;  /* 0x80000006070f7221 */ /* 0x000fca0000010000 */
[----:B------:R-:W1:Y:S01]  /*04e0*/  MUFU.EX2 R11, R23 ;  /* 0x00000017000b7308 */ /* 0x000e620000000800 */
[----:B---3--:R-:W-:Y:S01]  /*04f0*/  FADD.FTZ R7, R12, R3 ;  /* 0x000000030c077221 */ /* 0x008fe20000010000 */
[----:B--2---:R-:W-:-:S06]  /*0500*/  FMUL.FTZ R22, R15, 1.4426950216293334961 ;  /* 0x3fb8aa3b0f167820 */ /* 0x004fcc0000410000 */
[----:B------:R-:W2:Y:S01]  /*0510*/  MUFU.EX2 R4, R24 ;  /* 0x0000001800047308 */ /* 0x000ea20000000800 */
[----:B0-----:R-:W-:-:S07]  /*0520*/  FADD.FTZ R12, R7, R10 ;  /* 0x0000000a070c7221 */ /* 0x001fce0000010000 */
[----:B------:R-:W0:Y:S01]  /*0530*/  MUFU.EX2 R6, R25 ;  /* 0x0000001900067308 */ /* 0x000e220000000800 */
[----:B----4-:R-:W-:-:S07]  /*0540*/  FADD.FTZ R12, R12, R5 ;  /* 0x000000050c0c7221 */ /* 0x010fce0000010000 */
[----:B------:R-:W3:Y:S01]  /*0550*/  MUFU.EX2 R7, R22 ;  /* 0x0000001600077308 */ /* 0x000ee20000000800 */
[----:B-1----:R-:W-:-:S04]  /*0560*/  FADD.FTZ R15, R12, R11 ;  /* 0x0000000b0c0f7221 */ /* 0x002fc80000010000 */
[----:B--2---:R-:W-:-:S04]  /*0570*/  FADD.FTZ R15, R15, R4 ;  /* 0x000000040f0f7221 */ /* 0x004fc80000010000 */
[----:B0-----:R-:W-:-:S04]  /*0580*/  FADD.FTZ R12, R15, R6 ;  /* 0x000000060f0c7221 */ /* 0x001fc80000010000 */
[----:B---3--:R-:W-:-:S05]  /*0590*/  FADD.FTZ R15, R12, R7 ;  /* 0x000000070c0f7221 */ /* 0x008fca0000010000 */
        /* <DEDUP_REMOVED lines=33> */
[----:B-----5:R-:W-:Y:S01]  /*07b0*/  @P0 FADD.FTZ R13, R5, R18 ;  /* 0x00000012050d0221 */ /* 0x020fe20000010000 */
        /* <DEDUP_REMOVED lines=28> */
.L_x_2463:
        /* <DEDUP_REMOVED lines=83> */
.L_x_2460:
[----:B-123--:R-:W-:Y:S05]  /*0eb0*/  BSYNC.RECONVERGENT B0 ;  /* 0x0000000000007941 */ /* 0x00efea0003800200 */
.L_x_2459:
        /* <DEDUP_REMOVED lines=36> */
[----:B------:R-:W-:-:S07]  /*1100*/  @P5 MOV R23, 0xc61c4000 ;  /* 0xc61c400000175802 */ /* 0x000fce0000000f00 */
.L_x_2462:
[----:B------:R-:W-:Y:S05]  /*1110*/  BSYNC.RECONVERGENT B0 ;  /* 0x0000000000007941 */ /* 0x000fea0003800200 */
.L_x_2461:
[----:B------:R-:W-:Y:S02]  /*1120*/  VIADD R26, R26, UR11 ;  /* 0x0000000b1a1a7c36 */ /* 0x000fe40008000000 */
[----:B------:R-:W-:Y:S01]  /*1130*/  VIADD R25, R25, 0x1 ;  /* 0x0000000119197836 */ /* 0x000fe20000000000 */
[----:B------:R-:W-:Y:S06]  /*1140*/  @P0 BRA `(.L_x_2463) ;  /* 0xfffffff8000c0947 */ /* 0x000fec000383ffff */
.L_x_2458:
        /* <DEDUP_REMOVED lines=22> */
.L_x_2465:
        /* <DEDUP_REMOVED lines=55> */
.L_x_2464:
        /* <DEDUP_REMOVED lines=34> */
.L_x_2466:
        /* <DEDUP_REMOVED lines=22> */
.L_x_2467:
[----:B------:R-:W-:Y:S05]  /*19a0*/  @!P1 EXIT ;  /* 0x000000000000994d */ /* 0x000fea0003800000 */
[----:B01----:R-:W0:Y:S01]  /*19b0*/  LDC.64 R6, c[0x0][0x390] ;  /* 0x0000e400ff067b82 */ /* 0x003e220000000a00 */
[----:B------:R1:W2:Y:S01]  /*19c0*/  MUFU.RCP R11, R4 ;  /* 0x00000004000b7308 */ /* 0x0002a20000001000 */
[----:B------:R-:W-:Y:S02]  /*19d0*/  IMAD.IADD R5, R0, 0x1, R5 ;  /* 0x0000000100057824 */ /* 0x000fe400078e0205 */
[----:B------:R-:W-:-:S07]  /*19e0*/  IMAD.MOV R15, RZ, RZ, -R15 ;  /* 0x000000ffff0f7224 */ /* 0x000fce00078e0a0f */
.L_x_2468:
        /* <DEDUP_REMOVED lines=9> */
.L_x_2469:
        /* <DEDUP_REMOVED lines=16> */
.L_x_3927:


//--------------------- .text._ZN4vllm3moe10topkGatingILi8ELi32ELi4ELi16ELi32El6__halfLNS0_11ScoringFuncE0EEEvPKT5_PKbPfiPT4_PiiiibPKf --------------------------
	.section	.text._ZN4vllm3moe10topkGatingILi8ELi32ELi4ELi16ELi32El6__halfLNS0_11ScoringFuncE0EEEvPKT5_PKbPfiPT4_PiiiibPKf,"ax",@progbits
	.align	128
        .global         _ZN4vllm3moe10topkGatingILi8ELi32ELi4ELi16ELi32El6__halfLNS0_11ScoringFuncE0EEEvPKT5_PKbPfiPT4_PiiiibPKf
        .type           _ZN4vllm3moe10topkGatingILi8ELi32ELi4ELi16ELi32El6__halfLNS0_11ScoringFuncE0EEEvPKT5_PKbPfiPT4_PiiiibPKf,@function
        .size           _ZN4vllm3moe10topkGatingILi8ELi32ELi4ELi16ELi32El6__halfLNS0_11ScoringFuncE0EEEvPKT5_PKbPfiPT4_PiiiibPKf,(.L_x_3928 - _ZN4vllm3moe10topkGatingILi8ELi32ELi4ELi16ELi32El6__halfLNS0_11ScoringFuncE0EEEvPKT5_PKbPfiPT4_PiiiibPKf)
        .other          _ZN4vllm3moe10topkGatingILi8ELi32ELi4ELi16ELi32El6__halfLNS0_11ScoringFuncE0EEEvPKT5_PKbPfiPT4_PiiiibPKf,@"STO_CUDA_ENTRY STV_DEFAULT"
_ZN4vllm3moe10topkGatingILi8ELi32ELi4ELi16ELi32El6__halfLNS0_11ScoringFuncE0EEEvPKT5_PKbPfiPT4_PiiiibPKf:
.text._ZN4vllm3moe10topkGatingILi8ELi32ELi4ELi16ELi32El6__halfLNS0_11ScoringFuncE0EEEvPKT5_PKbPfiPT4_PiiiibPKf:
        /* <DEDUP_REMOVED lines=42> */
[--C-:B-1----:R-:W-:Y:S02]  /*02a0*/  HADD2.F32 R8, -RZ, R5.reuse.H0_H0 ;  /* 0x20000005ff087230 */ /* 0x102fe40000004100 */
[----:B------:R-:W-:Y:S02]  /*02b0*/  HADD2.F32 R10, -RZ, R5.H1_H1 ;  /* 0x30000005ff0a7230 */ /* 0x000fe40000004100 */
        /* <DEDUP_REMOVED lines=25> */
[----:B------:R-:W-:-:S02]  /*0450*/  FADD.FTZ R7, R7, -R6 ;  /* 0x8000000607077221 */ /* 0x000fc40000010000 */
[----:B------:R-:W-:Y:S01]  /*0460*/  FMUL.FTZ R24, R15, 1.4426950216293334961 ;  /* 0x3fb8aa3b0f187820 */ /* 0x000fe20000410000 */
[----:B------:R-:W-:Y:S01]  /*0470*/  FADD.FTZ R15, R9, -R6 ;  /* 0x80000006090f7221 */ /* 0x000fe20000010000 */
[----:B------:R-:W-:-:S03]  /*0480*/  FMUL.FTZ R7, R7, 1.4426950216293334961 ;  /* 0x3fb8aa3b07077820 */ /* 0x000fc60000410000 */
[----:B------:R-:W1:Y:S01]  /*0490*/  MUFU.EX2 R11, R11 ;  /* 0x0000000b000b7308 */ /* 0x000e620000000800 */
[----:B------:R-:W-:Y:S01]  /*04a0*/  FMUL.FTZ R25, R15, 1.4426950216293334961 ;  /* 0x3fb8aa3b0f197820 */ /* 0x000fe20000410000 */
[----:B0-----:R-:W-:-:S04]  /*04b0*/  FADD.FTZ R12, R4, -R6 ;  /* 0x80000006040c7221 */ /* 0x001fc80000010000 */
[----:B------:R-:W-:Y:S02]  /*04c0*/  FMUL.FTZ R26, R12, 1.4426950216293334961 ;  /* 0x3fb8aa3b0c1a7820 */ /* 0x000fe40000410000 */
[----:B------:R-:W0:Y:S08]  /*04d0*/  MUFU.EX2 R10, R23 ;  /* 0x00000017000a7308 */ /* 0x000e300000000800 */
[----:B------:R-:W2:Y:S01]  /*04e0*/  MUFU.EX2 R5, R22 ;  /* 0x0000001600057308 */ /* 0x000ea20000000800 */
        /* <DEDUP_REMOVED lines=69> */
.L_x_2475:
        /* <DEDUP_REMOVED lines=73> */
.L_x_2472:
[----:B0123--:R-:W-:Y:S05]  /*0dd0*/  BSYNC.RECONVERGENT B0 ;  /* 0x0000000000007941 */ /* 0x00ffea0003800200 */
.L_x_2471:
        /* <DEDUP_REMOVED lines=37> */
.L_x_2474:
[----:B------:R-:W-:Y:S05]  /*1030*/  BSYNC.RECONVERGENT B0 ;  /* 0x0000000000007941 */ /* 0x000fea0003800200 */
.L_x_2473:
[----:B------:R-:W-:Y:S01]  /*1040*/  IADD3 R26, PT, PT, R26, UR11, RZ ;  /* 0x0000000b1a1a7c10 */ /* 0x000fe2000fffe0ff */
[----:B------:R-:W-:Y:S01]  /*1050*/  VIADD R25, R25, 0x1 ;  /* 0x0000000119197836 */ /* 0x000fe20000000000 */
[----:B------:R-:W-:Y:S06]  /*1060*/  @P0 BRA `(.L_x_2475) ;  /* 0xfffffff800340947 */ /* 0x000fec000383ffff */
.L_x_2470:
        /* <DEDUP_REMOVED lines=22> */
.L_x_2477:
        /* <DEDUP_REMOVED lines=55> */
.L_x_2476:
        /* <DEDUP_REMOVED lines=34> */
.L_x_2478:
        /* <DEDUP_REMOVED lines=22> */
.L_x_2479:
[----:B------:R-:W-:Y:S05]  /*18c0*/  @!P1 EXIT ;  /* 0x000000000000994d */ /* 0x000fea0003800000 */
[----:B01----:R-:W0:Y:S01]  /*18d0*/  LDC.64 R6, c[0x0][0x390] ;  /* 0x0000e400ff067b82 */ /* 0x003e220000000a00 */
[----:B------:R1:W2:Y:S01]  /*18e0*/  MUFU.RCP R11, R4 ;  /* 0x00000004000b7308 */ /* 0x0002a20000001000 */
[----:B------:R-:W-:Y:S02]  /*18f0*/  IMAD.IADD R5, R0, 0x1, R5 ;  /* 0x0000000100057824 */ /* 0x000fe400078e0205 */
[----:B------:R-:W-:-:S07]  /*1900*/  IMAD.MOV R15, RZ, RZ, -R15 ;  /* 0x000000ffff0f7224 */ /* 0x000fce00078e0a0f */
.L_x_2480:
        /* <DEDUP_REMOVED lines=9> */
.L_x_2481:
        /* <DEDUP_REMOVED lines=14> */
.L_x_3928:


//--------------------- .text._ZN4vllm3moe10topkGatingILi8ELi16ELi4ELi16ELi32El6__halfLNS0_11ScoringFuncE0EEEvPKT5_PKbPfiPT4_PiiiibPKf --------------------------
	.section	.text._ZN4vllm3moe10topkGatingILi8ELi16ELi4ELi16ELi32El6__halfLNS0_11ScoringFuncE0EEEvPKT5_PKbPfiPT4_PiiiibPKf,"ax",@progbits
	.align	128
        .global         _ZN4vllm3moe10topkGatingILi8ELi16ELi4ELi16ELi32El6__halfLNS0_11ScoringFuncE0EEEvPKT5_PKbPfiPT4_PiiiibPKf
        .type           _ZN4vllm3moe10topkGatingILi8ELi16ELi4ELi16ELi32El6__halfLNS0_11ScoringFuncE0EEEvPKT5_PKbPfiPT4_PiiiibPKf,@function
        .size           _ZN4vllm3moe10topkGatingILi8ELi16ELi4ELi16ELi32El6__halfLNS0_11ScoringFuncE0EEEvPKT5_PKbPfiPT4_PiiiibPKf,(.L_x_3929 - _ZN4vllm3moe10topkGatingILi8ELi16ELi4ELi16ELi32El6__halfLNS0_11ScoringFuncE0EEEvPKT5_PKbPfiPT4_PiiiibPKf)
        .other          _ZN4vllm3moe10topkGatingILi8ELi16ELi4ELi16ELi32El6__halfLNS0_11ScoringFuncE0EEEvPKT5_PKbPfiPT4_PiiiibPKf,@"STO_CUDA_ENTRY STV_DEFAULT"
_ZN4vllm3moe10topkGatingILi8ELi16ELi4ELi16ELi32El6__halfLNS0_11ScoringFuncE0EEEvPKT5_PKbPfiPT4_PiiiibPKf:
.text._ZN4vllm3moe10topkGatingILi8ELi16ELi4ELi16ELi32El6__halfLNS0_11ScoringFuncE0EEEvPKT5_PKbPfiPT4_PiiiibPKf:
        /* <DEDUP_REMOVED lines=30> */
[----:B------:R-:W-:-:S04]  /*01e0*/  @P0 LEA R22, P2, R22, UR8, 0x2 ;  /* 0x0000000816160c11 */ /* 0x000fc8000f8410ff */
[----:B------:R-:W-:-:S05]  /*01f0*/  @P0 IADD3.X R23, PT, PT, RZ, UR9, RZ, P2, !PT ;  /* 0x00000009ff170c10 */ /* 0x000fca00097fe4ff */
        /* <DEDUP_REMOVED lines=21> */
[----:B0-----:R-:W0:Y:S01]  /*0350*/  SHFL.BFLY PT, R23, R12, 0x1, 0x1e1f ;  /* 0x0c3e1f000c177f89 */ /* 0x001e2200000e0000 */
[----:B--2---:R-:W-:Y:S01]  /*0360*/  ISETP.EQ.OR P1, PT, R3, RZ, !P1 ;  /* 0x000000ff0300720c */ /* 0x004fe20004f22670 */
[----:B------:R-:W-:Y:S01]  /*0370*/  IMAD.MOV.U32 R3, RZ, RZ, RZ ;  /* 0x000000ffff037224 */ /* 0x000fe200078e00ff */
        /* <DEDUP_REMOVED lines=9> */
[----:B------:R-:W0:Y:S01]  /*0410*/  MUFU.EX2 R11, R15 ;  /* 0x0000000f000b7308 */ /* 0x000e220000000800 */
[----:B------:R-:W-:Y:S01]  /*0420*/  FMUL.FTZ R24, R24, 1.4426950216293334961 ;  /* 0x3fb8aa3b18187820 */ /* 0x000fe20000410000 */
[--C-:B------:R-:W-:Y:S01]  /*0430*/  FADD.FTZ R7, R7, -R6.reuse ;  /* 0x8000000607077221 */ /* 0x100fe20000010000 */
[----:B------:R-:W-:Y:S01]  /*0440*/  FMUL.FTZ R25, R12, 1.4426950216293334961 ;  /* 0x3fb8aa3b0c197820 */ /* 0x000fe20000410000 */
[----:B------:R-:W-:-:S02]  /*0450*/  FADD.FTZ R12, R9, -R6 ;  /* 0x80000006090c7221 */ /* 0x000fc40000010000 */
[----:B------:R-:W-:Y:S02]  /*0460*/  FMUL.FTZ R7, R7, 1.4426950216293334961 ;  /* 0x3fb8aa3b07077820 */ /* 0x000fe40000410000 */
[----:B------:R1:W2:Y:S01]  /*0470*/  MUFU.EX2 R8, R22 ;  /* 0x0000001600087308 */ /* 0x0002a20000000800 */
[----:B------:R-:W-:Y:S01]  /*0480*/  FMUL.FTZ R26, R12, 1.4426950216293334961 ;  /* 0x3fb8aa3b0c1a7820 */ /* 0x000fe20000410000 */
[----:B------:R-:W-:-:S06]  /*0490*/  FADD.FTZ R12, R4, -R6 ;  /* 0x80000006040c7221 */ /* 0x000fcc0000010000 */
[----:B------:R-:W3:Y:S01]  /*04a0*/  MUFU.EX2 R10, R23 ;  /* 0x00000017000a7308 */ /* 0x000ee20000000800 */
[----:B0-----:R-:W-:Y:S01]  /*04b0*/  FADD.FTZ R15, RZ, R11 ;  /* 0x0000000bff0f7221 */ /* 0x001fe20000010000 */
[----:B-1----:R-:W-:-:S06]  /*04c0*/  FMUL.FTZ R22, R12, 1.4426950216293334961 ;  /* 0x3fb8aa3b0c167820 */ /* 0x002fcc0000410000 */
[----:B------:R-:W0:Y:S01]  /*04d0*/  MUFU.EX2 R5, R24 ;  /* 0x0000001800057308 */ /* 0x000e220000000800 */
[----:B--2---:R-:W-:-:S07]  /*04e0*/  FADD.FTZ R15, R15, R8 ;  /* 0x000000080f0f7221 */ /* 0x004fce0000010000 */
[----:B------:R-:W1:Y:S01]  /*04f0*/  MUFU.EX2 R9, R25 ;  /* 0x0000001900097308 */ /* 0x000e620000000800 */
[----:B---3--:R-:W-:-:S07]  /*0500*/  FADD.FTZ R12, R15, R10 ;  /* 0x0000000a0f0c7221 */ /* 0x008fce0000010000 */
        /* <DEDUP_REMOVED lines=9> */
[----:B0-----:R-:W-:Y:S01]  /*05a0*/  FADD.FTZ R22, R12, R15 ;  /* 0x0000000f0c167221 */ /* 0x001fe20000010000 */
[----:B------:R-:W-:-:S05]  /*05b0*/  IMAD.U32 R15, RZ, RZ, UR4 ;  /* 0x00000004ff0f7e24 */ /* 0x000fca000f8e00ff */
        /* <DEDUP_REMOVED lines=36> */
[----:B------:R-:W-:Y:S01]  /*0800*/  @!P0 IMAD.MOV.U32 R13, RZ, RZ, R5 ;  /* 0x000000ffff0d8224 */ /* 0x000fe200078e0005 */
[----:B------:R-:W-:Y:S01]  /*0810*/  @!P0 MOV R23, R11 ;  /* 0x0000000b00178202 */ /* 0x000fe20000000f00 */
[----:B------:R-:W-:-:S02]  /*0820*/  @!P0 IMAD.MOV.U32 R19, RZ, RZ, R7 ;  /* 0x000000ffff138224 */ /* 0x000fc400078e0007 */
        /* <DEDUP_REMOVED lines=13> */
.L_x_2487:
        /* <DEDUP_REMOVED lines=63> */
.L_x_2484:
[----:B0123--:R-:W-:Y:S05]  /*0cf0*/  BSYNC.RECONVERGENT B0 ;  /* 0x0000000000007941 */ /* 0x00ffea0003800200 */
.L_x_2483:
        /* <DEDUP_REMOVED lines=35> */
[----:B------:R-:W-:-:S04]  /*0f30*/  @P6 MOV R22, 0xc61c4000 ;  /* 0xc61c400000166802 */ /* 0x000fc80000000f00 */
[----:B------:R-:W-:-:S07]  /*0f40*/  @P5 IMAD.MOV.U32 R23, RZ, RZ, -0x39e3c000 ;  /* 0xc61c4000ff175424 */ /* 0x000fce00078e00ff */
.L_x_2486:
[----:B------:R-:W-:Y:S05]  /*0f50*/  BSYNC.RECONVERGENT B0 ;  /* 0x0000000000007941 */ /* 0x000fea0003800200 */
.L_x_2485:
[----:B------:R-:W-:Y:S02]  /*0f60*/  VIADD R26, R26, UR11 ;  /* 0x0000000b1a1a7c36 */ /* 0x000fe40008000000 */
[----:B------:R-:W-:Y:S01]  /*0f70*/  VIADD R25, R25, 0x1 ;  /* 0x0000000119197836 */ /* 0x000fe20000000000 */
[----:B------:R-:W-:Y:S06]  /*0f80*/  @P0 BRA `(.L_x_2487) ;  /* 0xfffffff8005c0947 */ /* 0x000fec000383ffff */
.L_x_2482:
        /* <DEDUP_REMOVED lines=22> */
.L_x_2489:
        /* <DEDUP_REMOVED lines=55> */
.L_x_2488:
        /* <DEDUP_REMOVED lines=34> */
.L_x_2490:
        /* <DEDUP_REMOVED lines=22> */
.L_x_2491:
[----:B------:R-:W-:Y:S05]  /*17e0*/  @!P1 EXIT ;  /* 0x000000000000994d */ /* 0x000fea0003800000 */
[----:B01----:R-:W0:Y:S01]  /*17f0*/  LDC.64 R6, c[0x0][0x390] ;  /* 0x0000e400ff067b82 */ /* 0x003e220000000a00 */
[----:B------:R1:W2:Y:S01]  /*1800*/  MUFU.RCP R11, R4 ;  /* 0x00000004000b7308 */ /* 0x0002a20000001000 */
[----:B------:R-:W-:Y:S01]  /*1810*/  IMAD.IADD R5, R0, 0x1, R5 ;  /* 0x0000000100057824 */ /* 0x000fe200078e0205 */
[----:B------:R-:W-:-:S07]  /*1820*/  IADD3 R15, PT, PT, -R15, RZ, RZ ;  /* 0x000000ff0f0f7210 */ /* 0x000fce0007ffe1ff */
.L_x_2492:
        /* <DEDUP_REMOVED lines=9> */
.L_x_2493:
        /* <DEDUP_REMOVED lines=12> */
.L_x_3929:


//--------------------- .text._ZN4vllm3moe10topkGatingILi8ELi8ELi4ELi16ELi32El6__halfLNS0_11ScoringFuncE0EEEvPKT5_PKbPfiPT4_PiiiibPKf --------------------------
	.section	.text._ZN4vllm3moe10topkGatingILi8ELi8ELi4ELi16ELi32El6__halfLNS0_11ScoringFuncE0EEEvPKT5_PKbPfiPT4_PiiiibPKf,"ax",@progbits
	.align	128
        .global         _ZN4vllm3moe10topkGatingILi8ELi8ELi4ELi16ELi32El6__halfLNS0_11ScoringFuncE0EEEvPKT5_PKbPfiPT4_PiiiibPKf
        .type           _ZN4vllm3moe10topkGatingILi8ELi8ELi4ELi16ELi32El6__halfLNS0_11ScoringFuncE0EEEvPKT5_PKbPfiPT4_PiiiibPKf,@function
        .size           _ZN4vllm3moe10topkGatingILi8ELi8ELi4ELi16ELi32El6__halfLNS0_11ScoringFuncE0EEEvPKT5_PKbPfiPT4_PiiiibPKf,(.L_x_3930 - _ZN4vllm3moe10topkGatingILi8ELi8ELi4ELi16ELi32El6__halfLNS0_11ScoringFuncE0EEEvPKT5_PKbPfiPT4_PiiiibPKf)
        .other          _ZN4vllm3moe10topkGatingILi8ELi8ELi4ELi16ELi32El6__halfLNS0_11ScoringFuncE0EEEvPKT5_PKbPfiPT4_PiiiibPKf,@"STO_CUDA_ENTRY STV_DEFAULT"
_ZN4vllm3moe10topkGatingILi8ELi8ELi4ELi16ELi32El6__halfLNS0_11ScoringFuncE0EEEvPKT5_PKbPfiPT4_PiiiibPKf:
.text._ZN4vllm3moe10topkGatingILi8ELi8ELi4ELi16ELi32El6__halfLNS0_11ScoringFuncE0EEEvPKT5_PKbPfiPT4_PiiiibPKf:
        /* <DEDUP_REMOVED lines=34> */
[----:B----4-:R-:W-:-:S02]  /*0220*/  HADD2.F32 R23, -RZ, R4.H0_H0 ;  /* 0x20000004ff177230 */ /* 0x010fc40000004100 */
[----:B------:R-:W-:Y:S02]  /*0230*/  HADD2.F32 R16, -RZ, R4.H1_H1 ;  /* 0x30000004ff107230 */ /* 0x000fe40000004100 */
[--C-:B------:R-:W-:Y:S02]  /*0240*/  HADD2.F32 R25, -RZ, R5.reuse.H0_H0 ;  /* 0x20000005ff197230 */ /* 0x100fe40000004100 */
[----:B------:R-:W-:Y:S02]  /*0250*/  HADD2.F32 R22, -RZ, R5.H1_H1 ;  /* 0x30000005ff167230 */ /* 0x000fe40000004100 */
[--C-:B------:R-:W-:Y:S01]  /*0260*/  HADD2.F32 R5, -RZ, R6.reuse.H0_H0 ;  /* 0x20000006ff057230 */ /* 0x100fe20000004100 */
[----:B--2---:R-:W-:Y:S01]  /*0270*/  FMNMX3.FTZ R12, R23, R16, R25, !PT ;  /* 0x00000010170c7276 */ /* 0x004fe20007810019 */
[----:B------:R-:W-:Y:S02]  /*0280*/  HADD2.F32 R13, -RZ, R6.H1_H1 ;  /* 0x30000006ff0d7230 */ /* 0x000fe40000004100 */
[--C-:B------:R-:W-:Y:S01]  /*0290*/  HADD2.F32 R4, -RZ, R7.reuse.H0_H0 ;  /* 0x20000007ff047230 */ /* 0x100fe20000004100 */
[----:B------:R-:W-:Y:S01]  /*02a0*/  FMNMX3.FTZ R12, R12, R22, R5, !PT ;  /* 0x000000160c0c7276 */ /* 0x000fe20007810005 */
[----:B------:R-:W-:-:S03]  /*02b0*/  HADD2.F32 R7, -RZ, R7.H1_H1 ;  /* 0x30000007ff077230 */ /* 0x000fc60000004100 */
[----:B------:R-:W-:-:S04]  /*02c0*/  FMNMX3.FTZ R12, R12, R13, R4, !PT ;  /* 0x0000000d0c0c7276 */ /* 0x000fc80007810004 */
[----:B------:R-:W-:-:S05]  /*02d0*/  FMNMX.FTZ R12, R7, R12, !PT ;  /* 0x0000000c070c7209 */ /* 0x000fca0007810000 */
[--C-:B------:R-:W-:Y:S01]  /*02e0*/  FADD.FTZ R23, R23, -R12.reuse ;  /* 0x8000000c17177221 */ /* 0x100fe20000010000 */
[--C-:B------:R-:W-:Y:S01]  /*02f0*/  FADD.FTZ R16, R16, -R12.reuse ;  /* 0x8000000c10107221 */ /* 0x100fe20000010000 */
[--C-:B------:R-:W-:Y:S01]  /*0300*/  FADD.FTZ R25, R25, -R12.reuse ;  /* 0x8000000c19197221 */ /* 0x100fe20000010000 */
[--C-:B------:R-:W-:Y:S01]  /*0310*/  FADD.FTZ R22, R22, -R12.reuse ;  /* 0x8000000c16167221 */ /* 0x100fe20000010000 */
[----:B------:R-:W-:Y:S01]  /*0320*/  FMUL.FTZ R6, R23, 1.4426950216293334961 ;  /* 0x3fb8aa3b17067820 */ /* 0x000fe20000410000 */
[----:B0-----:R-:W-:Y:S01]  /*0330*/  FMUL.FTZ R14, R16, 1.4426950216293334961 ;  /* 0x3fb8aa3b100e7820 */ /* 0x001fe20000410000 */
        /* <DEDUP_REMOVED lines=8> */
[----:B------:R-:W-:Y:S01]  /*03c0*/  FADD.FTZ R26, R7, -R12 ;  /* 0x8000000c071a7221 */ /* 0x000fe20000010000 */
[----:B---3--:R-:W-:Y:S01]  /*03d0*/  ISETP.EQ.OR P0, PT, R11, RZ, !P0 ;  /* 0x000000ff0b00720c */ /* 0x008fe20004702670 */
[----:B------:R-:W-:-:S02]  /*03e0*/  FMUL.FTZ R25, R23, 1.4426950216293334961 ;  /* 0x3fb8aa3b17197820 */ /* 0x000fc40000410000 */
[----:B------:R-:W2:Y:S01]  /*03f0*/  MUFU.EX2 R14, R14 ;  /* 0x0000000e000e7308 */ /* 0x000ea20000000800 */
[----:B------:R-:W-:-:S07]  /*0400*/  FMUL.FTZ R26, R26, 1.4426950216293334961 ;  /* 0x3fb8aa3b1a1a7820 */ /* 0x000fce0000410000 */
[----:B------:R-:W3:Y:S01]  /*0410*/  MUFU.EX2 R15, R15 ;  /* 0x0000000f000f7308 */ /* 0x000ee20000000800 */
[----:B0-----:R-:W-:-:S07]  /*0420*/  FADD.FTZ R23, RZ, R6 ;  /* 0x00000006ff177221 */ /* 0x001fce0000010000 */
[----:B------:R-:W0:Y:S01]  /*0430*/  MUFU.EX2 R5, R22 ;  /* 0x0000001600057308 */ /* 0x000e220000000800 */
[----:B--2---:R-:W-:-:S07]  /*0440*/  FADD.FTZ R12, R23, R14 ;  /* 0x0000000e170c7221 */ /* 0x004fce0000010000 */
[----:B------:R1:W2:Y:S01]  /*0450*/  MUFU.EX2 R13, R16 ;  /* 0x00000010000d7308 */ /* 0x0002a20000000800 */
[----:B---3--:R-:W-:-:S07]  /*0460*/  FADD.FTZ R12, R12, R15 ;  /* 0x0000000f0c0c7221 */ /* 0x008fce0000010000 */
[----:B------:R-:W3:Y:S01]  /*0470*/  MUFU.EX2 R4, R24 ;  /* 0x0000001800047308 */ /* 0x000ee20000000800 */
[----:B0-----:R-:W-:Y:S01]  /*0480*/  FADD.FTZ R12, R12, R5 ;  /* 0x000000050c0c7221 */ /* 0x001fe20000010000 */
[----:B-1----:R-:W-:-:S05]  /*0490*/  IMAD.U32 R16, RZ, RZ, UR4 ;  /* 0x00000004ff107e24 */ /* 0x002fca000f8e00ff */
[----:B------:R-:W-:Y:S01]  /*04a0*/  ISETP.GE.AND P2, PT, R16, 0x1, PT ;  /* 0x000000011000780c */ /* 0x000fe20003f46270 */
[----:B------:R-:W0:Y:S01]  /*04b0*/  MUFU.EX2 R7, R25 ;  /* 0x0000001900077308 */ /* 0x000e220000000800 */
[----:B--2---:R-:W-:-:S07]  /*04c0*/  FADD.FTZ R23, R12, R13 ;  /* 0x0000000d0c177221 */ /* 0x004fce0000010000 */
[----:B------:R1:W2:Y:S01]  /*04d0*/  MUFU.EX2 R29, R26 ;  /* 0x0000001a001d7308 */ /* 0x0002a20000000800 */
[----:B---3--:R-:W-:-:S04]  /*04e0*/  FADD.FTZ R12, R23, R4 ;  /* 0x00000004170c7221 */ /* 0x008fc80000010000 */
[----:B0-----:R-:W-:Y:S01]  /*04f0*/  FADD.FTZ R12, R12, R7 ;  /* 0x000000070c0c7221 */ /* 0x001fe20000010000 */
[----:B-1----:R-:W-:-:S03]  /*0500*/  IMAD.MOV.U32 R26, RZ, RZ, RZ ;  /* 0x000000ffff1a7224 */ /* 0x002fc600078e00ff */
        /* <DEDUP_REMOVED lines=16> */
[----:B------:R-:W-:Y:S01]  /*0610*/  FSEL R24, R14, RZ, P6 ;  /* 0x000000ff0e187208 */ /* 0x000fe20003000000 */
[----:B-----5:R-:W-:Y:S01]  /*0620*/  @P1 FADD.FTZ R11, R25, R10 ;  /* 0x0000000a190b1221 */ /* 0x020fe20000010000 */
[----:B------:R-:W-:Y:S01]  /*0630*/  FSEL R23, R15, RZ, P3 ;  /* 0x000000ff0f177208 */ /* 0x000fe20001800000 */
[----:B------:R-:W-:Y:S01]  /*0640*/  @!P1 IMAD.MOV.U32 R11, RZ, RZ, R25 ;  /* 0x000000ffff0b9224 */ /* 0x000fe200078e0019 */
[----:B------:R-:W-:Y:S01]  /*0650*/  FSEL R22, R5, RZ, P4 ;  /* 0x000000ff05167208 */ /* 0x000fe20002000000 */
[----:B------:R-:W-:Y:S01]  /*0660*/  @P1 FADD.FTZ R10, R24, R9 ;  /* 0x00000009180a1221 */ /* 0x000fe20000010000 */
[----:B------:R-:W-:Y:S01]  /*0670*/  FSETP.NE.FTZ.AND P6, PT, |R4|, +INF , PT ;  /* 0x7f8000000400780b */ /* 0x000fe20003fd5200 */
[----:B------:R-:W-:Y:S01]  /*0680*/  @P1 FADD.FTZ R9, R23, R8 ;  /* 0x0000000817091221 */ /* 0x000fe20000010000 */
[----:B------:R-:W-:Y:S01]  /*0690*/  FSETP.NE.FTZ.AND P3, PT, |R7|, +INF , PT ;  /* 0x7f8000000700780b */ /* 0x000fe20003f75200 */
[----:B------:R-:W-:Y:S01]  /*06a0*/  @P1 FADD.FTZ R8, R22, R21 ;  /* 0x0000001516081221 */ /* 0x000fe20000010000 */
[----:B------:R-:W-:Y:S01]  /*06b0*/  FSETP.NE.FTZ.AND P4, PT, |R29|, +INF , PT ;  /* 0x7f8000001d00780b */ /* 0x000fe20003f95200 */
[----:B------:R-:W-:Y:S01]  /*06c0*/  @!P1 IMAD.MOV.U32 R10, RZ, RZ, R24 ;  /* 0x000000ffff0a9224 */ /* 0x000fe200078e0018 */
        /* <DEDUP_REMOVED lines=30> */
.L_x_2498:
        /* <DEDUP_REMOVED lines=42> */
.L_x_2496:
        /* <DEDUP_REMOVED lines=86> */
.L_x_2497:
        /* <DEDUP_REMOVED lines=9> */
.L_x_2495:
        /* <DEDUP_REMOVED lines=55> */
.L_x_2494:
        /* <DEDUP_REMOVED lines=21> */
.L_x_2500:
        /* <DEDUP_REMOVED lines=55> */
.L_x_2499:
        /* <DEDUP_REMOVED lines=34> */
.L_x_2501:
        /* <DEDUP_REMOVED lines=22> */
.L_x_2502:
[----:B------:R-:W-:Y:S05]  /*1cf0*/  @!P1 EXIT ;  /* 0x000000000000994d */ /* 0x000fea0003800000 */
[----:B0-2---:R-:W0:Y:S01]  /*1d00*/  LDC.64 R4, c[0x0][0x390] ;  /* 0x0000e400ff047b82 */ /* 0x005e220000000a00 */
[----:B-1----:R1:W2:Y:S01]  /*1d10*/  MUFU.RCP R9, R26 ;  /* 0x0000001a00097308 */ /* 0x0022a20000001000 */
[----:B------:R-:W-:Y:S02]  /*1d20*/  IMAD.IADD R27, R27, 0x1, R0 ;  /* 0x000000011b1b7824 */ /* 0x000fe400078e0200 */
[----:B------:R-:W-:-:S07]  /*1d30*/  IMAD.MOV R16, RZ, RZ, -R16 ;  /* 0x000000ffff107224 */ /* 0x000fce00078e0a10 */
.L_x_2503:
        /* <DEDUP_REMOVED lines=9> */
.L_x_2504:
        /* <DEDUP_REMOVED lines=11> */
.L_x_3930:


//--------------------- .text._ZN4vllm3moe10topkGatingILi4ELi4ELi4ELi8ELi32El6__halfLNS0_11ScoringFuncE0EEEvPKT5_PKbPfiPT4_PiiiibPKf --------------------------
	.section	.text._ZN4vllm3moe10topkGatingILi4ELi4ELi4ELi8ELi32El6__halfLNS0_11ScoringFuncE0EEEvPKT5_PKbPfiPT4_PiiiibPKf,"ax",@progbits
	.align	128
        .global         _ZN4vllm3moe10topkGatingILi4ELi4ELi4ELi8ELi32El6__halfLNS0_11ScoringFuncE0EEEvPKT5_PKbPfiPT4_PiiiibPKf
        .type           _ZN4vllm3moe10topkGatingILi4ELi4ELi4ELi8ELi32El6__halfLNS0_11ScoringFuncE0EEEvPKT5_PKbPfiPT4_PiiiibPKf,@function
        .size           _ZN4vllm3moe10topkGatingILi4ELi4ELi4ELi8ELi32El6__halfLNS0_11ScoringFuncE0EEEvPKT5_PKbPfiPT4_PiiiibPKf,(.L_x_3931 - _ZN4vllm3moe10topkGatingILi4ELi4ELi4ELi8ELi32El6__halfLNS0_11ScoringFuncE0EEEvPKT5_PKbPfiPT4_PiiiibPKf)
        .other          _ZN4vllm3moe10topkGatingILi4ELi4ELi4ELi8ELi32El6__halfLNS0_11ScoringFuncE0EEEvPKT5_PKbPfiPT4_PiiiibPKf,@"STO_CUDA_ENTRY STV_DEFAULT"
_ZN4vllm3moe10topkGatingILi4ELi4ELi4ELi8ELi32El6__halfLNS0_11ScoringFuncE0EEEvPKT5_PKbPfiPT4_PiiiibPKf:
.text._ZN4vllm3moe10topkGatingILi4ELi4ELi4ELi8ELi32El6__halfLNS0_11ScoringFuncE0EEEvPKT5_PKbPfiPT4_PiiiibPKf:
        /* <DEDUP_REMOVED lines=31> */
[----:B------:R-:W-:Y:S02]  /*01f0*/  HADD2.F32 R17, -RZ, R2.H1_H1 ;  /* 0x30000002ff117230 */ /* 0x000fe40000004100 */
[--C-:B------:R-:W-:Y:S02]  /*0200*/  HADD2.F32 R2, -RZ, R3.reuse.H0_H0 ;  /* 0x20000003ff027230 */ /* 0x100fe40000004100 */
[----:B------:R-:W-:-:S03]  /*0210*/  HADD2.F32 R3, -RZ, R3.H1_H1 ;  /* 0x30000003ff037230 */ /* 0x000fc60000004100 */
        /* <DEDUP_REMOVED lines=13> */
[----:B------:R-:W4:Y:S01]  /*02f0*/  MUFU.EX2 R3, R10 ;  /* 0x0000000a00037308 */ /* 0x000f220000000800 */
[----:B-1----:R-:W-:-:S07]  /*0300*/  FADD.FTZ R2, RZ, R4 ;  /* 0x00000004ff027221 */ /* 0x002fce0000010000 */
[----:B0-----:R0:W1:Y:S01]  /*0310*/  MUFU.EX2 R13, R8 ;  /* 0x00000008000d7308 */ /* 0x0010620000000800 */
[----:B--2---:R-:W-:-:S04]  /*0320*/  FADD.FTZ R2, R2, R17 ;  /* 0x0000001102027221 */ /* 0x004fc80000010000 */
[----:B----4-:R-:W-:Y:S01]  /*0330*/  FADD.FTZ R2, R2, R3 ;  /* 0x0000000302027221 */ /* 0x010fe20000010000 */
[----:B0-----:R-:W-:-:S03]  /*0340*/  IMAD.MOV.U32 R8, RZ, RZ, RZ ;  /* 0x000000ffff087224 */ /* 0x001fc600078e00ff */
[----:B-1----:R-:W-:-:S06]  /*0350*/  FADD.FTZ R2, R2, R13 ;  /* 0x0000000d02027221 */ /* 0x002fcc0000010000 */
        /* <DEDUP_REMOVED lines=33> */
.L_x_2511:
        /* <DEDUP_REMOVED lines=41> */
.L_x_2507:
        /* <DEDUP_REMOVED lines=37> */
.L_x_2508:
        /* <DEDUP_REMOVED lines=36> */
.L_x_2509:
        /* <DEDUP_REMOVED lines=40> */
.L_x_2510:
[----:B------:R-:W-:-:S13]  /*0f10*/  ISETP.NE.AND P1, PT, R7, R6, PT ;  /* 0x000000060700720c */ /* 0x000fda0003f25270 */
[----:B------:R-:W-:Y:S05]  /*0f20*/  @P1 BRA `(.L_x_2511) ;  /* 0xfffffff400901947 */ /* 0x000fea000383ffff */
[----:B0-----:R-:W-:-:S07]  /*0f30*/  IMAD.MOV.U32 R18, RZ, RZ, R6 ;  /* 0x000000ffff127224 */ /* 0x001fce00078e0006 */
.L_x_2506:
        /* <DEDUP_REMOVED lines=32> */
.L_x_2513:
        /* <DEDUP_REMOVED lines=56> */
.L_x_2512:
        /* <DEDUP_REMOVED lines=39> */
.L_x_2505:
        /* <DEDUP_REMOVED lines=21> */
.L_x_2515:
        /* <DEDUP_REMOVED lines=55> */
.L_x_2514:
        /* <DEDUP_REMOVED lines=34> */
.L_x_2516:
        /* <DEDUP_REMOVED lines=22> */
.L_x_2517:
[----:B------:R-:W-:Y:S05]  /*1f70*/  @!P1 EXIT ;  /* 0x000000000000994d */ /* 0x000fea0003800000 */
[----:B012---:R-:W0:Y:S01]  /*1f80*/  LDC.64 R6, c[0x0][0x390] ;  /* 0x0000e400ff067b82 */ /* 0x007e220000000a00 */
[----:B------:R1:W2:Y:S01]  /*1f90*/  MUFU.RCP R11, R8 ;  /* 0x00000008000b7308 */ /* 0x0002a20000001000 */
[----:B------:R-:W-:Y:S02]  /*1fa0*/  IMAD.IADD R5, R5, 0x1, R0 ;  /* 0x0000000105057824 */ /* 0x000fe400078e0200 */
[----:B------:R-:W-:-:S07]  /*1fb0*/  IMAD.MOV R16, RZ, RZ, -R16 ;  /* 0x000000ffff107224 */ /* 0x000fce00078e0a10 */
.L_x_2518:
        /* <DEDUP_REMOVED lines=9> */
.L_x_2519:
        /* <DEDUP_REMOVED lines=11> */
.L_x_3931:


//--------------------- .text._ZN4vllm3moe10topkGatingILi2ELi2ELi4ELi4ELi32El6__halfLNS0_11ScoringFuncE0EEEvPKT5_PKbPfiPT4_PiiiibPKf --------------------------
	.section	.text._ZN4vllm3moe10topkGatingILi2ELi2ELi4ELi4ELi32El6__halfLNS0_11ScoringFuncE0EEEvPKT5_PKbPfiPT4_PiiiibPKf,"ax",@progbits
	.align	128
        .global         _ZN4vllm3moe10topkGatingILi2ELi2ELi4ELi4ELi32El6__halfLNS0_11ScoringFuncE0EEEvPKT5_PKbPfiPT4_PiiiibPKf
        .type           _ZN4vllm3moe10topkGatingILi2ELi2ELi4ELi4ELi32El6__halfLNS0_11ScoringFuncE0EEEvPKT5_PKbPfiPT4_PiiiibPKf,@function
        .size           _ZN4vllm3moe10topkGatingILi2ELi2ELi4ELi4ELi32El6__halfLNS0_11ScoringFuncE0EEEvPKT5_PKbPfiPT4_PiiiibPKf,(.L_x_3932 - _ZN4vllm3moe10topkGatingILi2ELi2ELi4ELi4ELi32El6__halfLNS0_11ScoringFuncE0EEEvPKT5_PKbPfiPT4_PiiiibPKf)
        .other          _ZN4vllm3moe10topkGatingILi2ELi2ELi4ELi4ELi32El6__halfLNS0_11ScoringFuncE0EEEvPKT5_PKbPfiPT4_PiiiibPKf,@"STO_CUDA_ENTRY STV_DEFAULT"
_ZN4vllm3moe10topkGatingILi2ELi2ELi4ELi4ELi32El6__halfLNS0_11ScoringFuncE0EEEvPKT5_PKbPfiPT4_PiiiibPKf:
.text._ZN4vllm3moe10topkGatingILi2ELi2ELi4ELi4ELi32El6__halfLNS0_11ScoringFuncE0EEEvPKT5_PKbPfiPT4_PiiiibPKf:
        /* <DEDUP_REMOVED lines=30> */
[----:B------:R-:W-:-:S05]  /*01e0*/  HADD2.F32 R3, -RZ, R2.H1_H1 ;  /* 0x30000002ff037230 */ /* 0x000fca0000004100 */
        /* <DEDUP_REMOVED lines=34> */
.L_x_2523:
        /* <DEDUP_REMOVED lines=19> */
.L_x_2522:
        /* <DEDUP_REMOVED lines=101> */
.L_x_2521:
        /* <DEDUP_REMOVED lines=23> */
.L_x_2525:
        /* <DEDUP_REMOVED lines=44> */
.L_x_2524:
        /* <DEDUP_REMOVED lines=31> */
.L_x_2520:
        /* <DEDUP_REMOVED lines=21> */
.L_x_2527:
        /* <DEDUP_REMOVED lines=55> */
.L_x_2526:
        /* <DEDUP_REMOVED lines=34> */
.L_x_2528:
        /* <DEDUP_REMOVED lines=22> */
.L_x_2529:
[----:B------:R-:W-:Y:S05]  /*19f0*/  @!P1 EXIT ;  /* 0x000000000000994d */ /* 0x000fea0003800000 */
[----:B0-2---:R-:W0:Y:S01]  /*1a00*/  LDC.64 R4, c[0x0][0x390] ;  /* 0x0000e400ff047b82 */ /* 0x005e220000000a00 */
[----:B---3--:R1:W2:Y:S01]  /*1a10*/  MUFU.RCP R9, R20 ;  /* 0x0000001400097308 */ /* 0x0082a20000001000 */
[----:B------:R-:W-:Y:S02]  /*1a20*/  IMAD.IADD R19, R19, 0x1, R0 ;  /* 0x0000000113137824 */ /* 0x000fe400078e0200 */
[----:B------:R-:W-:-:S07]  /*1a30*/  IMAD.MOV R6, RZ, RZ, -R6 ;  /* 0x000000ffff067224 */ /* 0x000fce00078e0a06 */
.L_x_2530:
        /* <DEDUP_REMOVED lines=9> */
.L_x_2531:
        /* <DEDUP_REMOVED lines=11> */
.L_x_3932:


//--------------------- .text._ZN4vllm3moe10topkGatingILi1ELi1ELi4ELi2ELi32El6__halfLNS0_11ScoringFuncE0EEEvPKT5_PKbPfiPT4_PiiiibPKf --------------------------
	.section	.text._ZN4vllm3moe10topkGatingILi1ELi1ELi4ELi2ELi32El6__halfLNS0_11ScoringFuncE0EEEvPKT5_PKbPfiPT4_PiiiibPKf,"ax",@progbits
	.align	128
        .global         _ZN4vllm3moe10topkGatingILi1ELi1ELi4ELi2ELi32El6__halfLNS0_11ScoringFuncE0EEEvPKT5_PKbPfiPT4_PiiiibPKf
        .type           _ZN4vllm3moe10topkGatingILi1ELi1ELi4ELi2ELi32El6__halfLNS0_11ScoringFuncE0EEEvPKT5_PKbPfiPT4_PiiiibPKf,@function
        .size           _ZN4vllm3moe10topkGatingILi1ELi1ELi4ELi2ELi32El6__halfLNS0_11ScoringFuncE0EEEvPKT5_PKbPfiPT4_PiiiibPKf,(.L_x_3933 - _ZN4vllm3moe10topkGatingILi1ELi1ELi4ELi2ELi32El6__halfLNS0_11ScoringFuncE0EEEvPKT5_PKbPfiPT4_PiiiibPKf)
        .other          _ZN4vllm3moe10topkGatingILi1ELi1ELi4ELi2ELi32El6__halfLNS0_11ScoringFuncE0EEEvPKT5_PKbPfiPT4_PiiiibPKf,@"STO_CUDA_ENTRY STV_DEFAULT"
_ZN4vllm3moe10topkGatingILi1ELi1ELi4ELi2ELi32El6__halfLNS0_11ScoringFuncE0EEEvPKT5_PKbPfiPT4_PiiiibPKf:
.text._ZN4vllm3moe10topkGatingILi1ELi1ELi4ELi2ELi32El6__halfLNS0_11ScoringFuncE0EEEvPKT5_PKbPfiPT4_PiiiibPKf:
        /* <DEDUP_REMOVED lines=65> */
.L_x_2534:
        /* <DEDUP_REMOVED lines=30> */
.L_x_2533:
        /* <DEDUP_REMOVED lines=26> */
.L_x_2535:
        /* <DEDUP_REMOVED lines=16> */
.L_x_2532:
        /* <DEDUP_REMOVED lines=20> */
.L_x_2537:
        /* <DEDUP_REMOVED lines=55> */
.L_x_2536:
        /* <DEDUP_REMOVED lines=34> */
.L_x_2538:
        /* <DEDUP_REMOVED lines=22> */
.L_x_2539:
[----:B------:R-:W-:Y:S05]  /*10c0*/  @!P1 EXIT ;  /* 0x000000000000994d */ /* 0x000fea0003800000 */
[----:B-12---:R-:W1:Y:S01]  /*10d0*/  LDC.64 R6, c[0x0][0x390] ;  /* 0x0000e400ff067b82 */ /* 0x006e620000000a00 */
[----:B0-----:R0:W2:Y:S01]  /*10e0*/  MUFU.RCP R9, R12 ;  /* 0x0000000c00097308 */ /* 0x0010a20000001000 */
[----:B------:R-:W-:Y:S01]  /*10f0*/  IMAD.IADD R11, R11, 0x1, R4 ;  /* 0x000000010b0b7824 */ /* 0x000fe200078e0204 */
[----:B------:R-:W-:-:S07]  /*1100*/  IADD3 R0, PT, PT, -R14, RZ, RZ ;  /* 0x000000ff0e007210 */ /* 0x000fce0007ffe1ff */
.L_x_2540:
        /* <DEDUP_REMOVED lines=9> */
.L_x_2541:
        /* <DEDUP_REMOVED lines=14> */
.L_x_3933:


//--------------------- .text._ZN4vllm3moe10topkGatingILi18ELi576ELi4ELi4ELi32Ej6__halfLNS0_11ScoringFuncE0EEEvPKT5_PKbPfiPT4_PiiiibPKf --------------------------
	.section	.text._ZN4vllm3moe10topkGatingILi18ELi576ELi4ELi4ELi32Ej6__halfLNS0_11ScoringFuncE0EEEvPKT5_PKbPfiPT4_PiiiibPKf,"ax",@progbits
	.align	128
        .global         _ZN4vllm3moe10topkGatingILi18ELi576ELi4ELi4ELi32Ej6__halfLNS0_11ScoringFuncE0EEEvPKT5_PKbPfiPT4_PiiiibPKf
        .type           _ZN4vllm3moe10topkGatingILi18ELi576ELi4ELi4ELi32Ej6__halfLNS0_11ScoringFuncE0EEEvPKT5_PKbPfiPT4_PiiiibPKf,@function
        .size           _ZN4vllm3moe10topkGatingILi18ELi576ELi4ELi4ELi32Ej6__halfLNS0_11ScoringFuncE0EEEvPKT5_PKbPfiPT4_PiiiibPKf,(.L_x_3934 - _ZN4vllm3moe10topkGatingILi18ELi576ELi4ELi4ELi32Ej6__halfLNS0_11ScoringFuncE0EEEvPKT5_PKbPfiPT4_PiiiibPKf)
        .other          _ZN4vllm3moe10topkGatingILi18ELi576ELi4ELi4ELi32Ej6__halfLNS0_11ScoringFuncE0EEEvPKT5_PKbPfiPT4_PiiiibPKf,@"STO_CUDA_ENTRY STV_DEFAULT"
_ZN4vllm3moe10topkGatingILi18ELi576ELi4ELi4ELi32Ej6__halfLNS0_11ScoringFuncE0EEEvPKT5_PKbPfiPT4_PiiiibPKf:
.text._ZN4vllm3moe10topkGatingILi18ELi576ELi4ELi4ELi32Ej6__halfLNS0_11ScoringFuncE0EEEvPKT5_PKbPfiPT4_PiiiibPKf:
        /* <DEDUP_REMOVED lines=177> */
[----:B------:R-:W-:Y:S01]  /*0b10*/  FSEL R10, R14, RZ, P0 ;  /* 0x000000ff0e0a7208 */ /* 0x000fe20000000000 */
[-C--:B------:R-:W-:Y:S01]  /*0b20*/  FMUL.FTZ R2, R2, R3.reuse ;  /* 0x0000000302027220 */ /* 0x080fe20000410000 */
[----:B------:R-:W-:Y:S01]  /*0b30*/  FSEL R13, R19, RZ, P3 ;  /* 0x000000ff130d7208 */ /* 0x000fe20001800000 */
[-C--:B------:R-:W-:Y:S01]  /*0b40*/  FMUL.FTZ R28, R28, R3.reuse ;  /* 0x000000031c1c7220 */ /* 0x080fe20000410000 */
[-C--:B------:R-:W-:Y:S01]  /*0b50*/  FMUL.FTZ R27, R24, R3.reuse ;  /* 0x00000003181b7220 */ /* 0x080fe20000410000 */
[-C--:B------:R-:W-:Y:S01]  /*0b60*/  FMUL.FTZ R26, R26, R3.reuse ;  /* 0x000000031a1a7220 */ /* 0x080fe20000410000 */
[----:B------:R-:W-:Y:S01]  /*0b70*/  FSEL R11, R16, RZ, P1 ;  /* 0x000000ff100b7208 */ /* 0x000fe20000800000 */
        /* <DEDUP_REMOVED lines=23> */
[----:B------:R-:W-:Y:S02]  /*0cf0*/  LOP3.LUT R9, R9, 0x1f, RZ, 0xc0, !PT ;  /* 0x0000001f09097812 */ /* 0x000fe400078ec0ff */
        /* <DEDUP_REMOVED lines=45> */
.L_x_2542:
        /* <DEDUP_REMOVED lines=18> */
.L_x_2543:
        /* <DEDUP_REMOVED lines=14> */
.L_x_2549:
        /* <DEDUP_REMOVED lines=164> */
.L_x_2546:
[----:B--234-:R-:W-:Y:S05]  /*1c10*/  BSYNC.RECONVERGENT B0 ;  /* 0x0000000000007941 */ /* 0x01cfea0003800200 */
.L_x_2545:
        /* <DEDUP_REMOVED lines=54> */
.L_x_2548:
[----:B------:R-:W-:Y:S05]  /*1f80*/  BSYNC.RECONVERGENT B0 ;  /* 0x0000000000007941 */ /* 0x000fea0003800200 */
.L_x_2547:
[----:B0-----:R-:W-:Y:S02]  /*1f90*/  VIADD R49, R49, UR14 ;  /* 0x0000000e31317c36 */ /* 0x001fe40008000000 */
[----:B------:R-:W-:Y:S01]  /*1fa0*/  VIADD R47, R47, 0x1 ;  /* 0x000000012f2f7836 */ /* 0x000fe20000000000 */
[----:B------:R-:W-:Y:S06]  /*1fb0*/  BRA.U UP1, `(.L_x_2549) ;  /* 0xfffffff101847547 */ /* 0x000fec000b83ffff */
.L_x_2544:
        /* <DEDUP_REMOVED lines=22> */
.L_x_2551:
        /* <DEDUP_REMOVED lines=55> */
.L_x_2550:
        /* <DEDUP_REMOVED lines=34> */
.L_x_2552:
        /* <DEDUP_REMOVED lines=22> */
.L_x_2553:
[----:B------:R-:W-:-:S13]  /*2810*/  ISETP.NE.AND P0, PT, RZ, UR5, PT ;  /* 0x00000005ff007c0c */ /* 0x000fda000bf05270 */
[----:B------:R-:W-:Y:S05]  /*2820*/  @!P0 EXIT ;  /* 0x000000000000894d */ /* 0x000fea0003800000 */
[----:B01----:R-:W0:Y:S01]  /*2830*/  LDC.64 R4, c[0x0][0x390] ;  /* 0x0000e400ff047b82 */ /* 0x003e220000000a00 */
[----:B----4-:R1:W2:Y:S01]  /*2840*/  MUFU.RCP R11, R46 ;  /* 0x0000002e000b7308 */ /* 0x0102a20000001000 */
[----:B------:R-:W-:Y:S01]  /*2850*/  VIADD R7, R0, UR4 ;  /* 0x0000000400077c36 */ /* 0x000fe20008000000 */
[----:B------:R-:W-:-:S12]  /*2860*/  UIADD3 UR5, UPT, UPT, -UR5, URZ, URZ ;  /* 0x000000ff05057290 */ /* 0x000fd8000fffe1ff */
.L_x_2554:
        /* <DEDUP_REMOVED lines=9> */
.L_x_2555:
        /* <DEDUP_REMOVED lines=16> */
.L_x_3934:


//--------------------- .text._ZN4vllm3moe10topkGatingILi14ELi448ELi4ELi4ELi32Ej6__halfLNS0_11ScoringFuncE0EEEvPKT5_PKbPfiPT4_PiiiibPKf --------------------------
	.section	.text._ZN4vllm3moe10topkGatingILi14ELi448ELi4ELi4ELi32Ej6__halfLNS0_11ScoringFuncE0EEEvPKT5_PKbPfiPT4_PiiiibPKf,"ax",@progbits
	.align	128
        .global         _ZN4vllm3moe10topkGatingILi14ELi448ELi4ELi4ELi32Ej6__halfLNS0_11ScoringFuncE0EEEvPKT5_PKbPfiPT4_PiiiibPKf
        .type           _ZN4vllm3moe10topkGatingILi14ELi448ELi4ELi4ELi32Ej6__halfLNS0_11ScoringFuncE0EEEvPKT5_PKbPfiPT4_PiiiibPKf,@function
        .size           _ZN4vllm3moe10topkGatingILi14ELi448ELi4ELi4ELi32Ej6__halfLNS0_11ScoringFuncE0EEEvPKT5_PKbPfiPT4_PiiiibPKf,(.L_x_3935 - _ZN4vllm3moe10topkGatingILi14ELi448ELi4ELi4ELi32Ej6__halfLNS0_11ScoringFuncE0EEEvPKT5_PKbPfiPT4_PiiiibPKf)
        .other          _ZN4vllm3moe10topkGatingILi14ELi448ELi4ELi4ELi32Ej6__halfLNS0_11ScoringFuncE0EEEvPKT5_PKbPfiPT4_PiiiibPKf,@"STO_CUDA_ENTRY STV_DEFAULT"
_ZN4vllm3moe10topkGatingILi14ELi448ELi4ELi4ELi32Ej6__halfLNS0_11ScoringFuncE0EEEvPKT5_PKbPfiPT4_PiiiibPKf:
.text._ZN4vllm3moe10topkGatingILi14ELi448ELi4ELi4ELi32Ej6__halfLNS0_11ScoringFuncE0EEEvPKT5_PKbPfiPT4_PiiiibPKf:
        /* <DEDUP_REMOVED lines=209> */
.L_x_2556:
        /* <DEDUP_REMOVED lines=14> */
.L_x_2557:
        /* <DEDUP_REMOVED lines=14> */
.L_x_2563:
        /* <DEDUP_REMOVED lines=140> */
.L_x_2560:
[----:B-123--:R-:W-:Y:S05]  /*1790*/  BSYNC.RECONVERGENT B0 ;  /* 0x0000000000007941 */ /* 0x00efea0003800200 */
.L_x_2559:
        /* <DEDUP_REMOVED lines=50> */
.L_x_2562:
[----:B------:R-:W-:Y:S05]  /*1ac0*/  BSYNC.RECONVERGENT B0 ;  /* 0x0000000000007941 */ /* 0x000fea0003800200 */
.L_x_2561:
[----:B------:R-:W-:Y:S02]  /*1ad0*/  VIADD R41, R41, UR11 ;  /* 0x0000000b29297c36 */ /* 0x000fe40008000000 */
[----:B------:R-:W-:Y:S01]  /*1ae0*/  VIADD R39, R39, 0x1 ;  /* 0x0000000127277836 */ /* 0x000fe20000000000 */
[----:B------:R-:W-:Y:S06]  /*1af0*/  @P0 BRA `(.L_x_2563) ;  /* 0xfffffff000f40947 */ /* 0x000fec000383ffff */
.L_x_2558:
        /* <DEDUP_REMOVED lines=22> */
.L_x_2565:
        /* <DEDUP_REMOVED lines=55> */
.L_x_2564:
        /* <DEDUP_REMOVED lines=34> */
.L_x_2566:
        /* <DEDUP_REMOVED lines=22> */
.L_x_2567:
[----:B------:R-:W-:Y:S05]  /*2350*/  @!P1 EXIT ;  /* 0x000000000000994d */ /* 0x000fea0003800000 */
[----:B01--4-:R-:W0:Y:S01]  /*2360*/  LDC.64 R4, c[0x0][0x390] ;  /* 0x0000e400ff047b82 */ /* 0x013e220000000a00 */
[----:B------:R1:W2:Y:S01]  /*2370*/  MUFU.RCP R11, R38 ;  /* 0x00000026000b7308 */ /* 0x0002a20000001000 */
[----:B------:R-:W-:Y:S02]  /*2380*/  IMAD.IADD R7, R0, 0x1, R7 ;  /* 0x0000000100077824 */ /* 0x000fe400078e0207 */
[----:B------:R-:W-:-:S07]  /*2390*/  IMAD.MOV R6, RZ, RZ, -R6 ;  /* 0x000000ffff067224 */ /* 0x000fce00078e0a06 */
.L_x_2568:
        /* <DEDUP_REMOVED lines=9> */
.L_x_2569:
        /* <DEDUP_REMOVED lines=13> */
.L_x_3935:


//--------------------- .text._ZN4vllm3moe10topkGatingILi12ELi384ELi4ELi4ELi32Ej6__halfLNS0_11ScoringFuncE0EEEvPKT5_PKbPfiPT4_PiiiibPKf --------------------------
	.section	.text._ZN4vllm3moe10topkGatingILi12ELi384ELi4ELi4ELi32Ej6__halfLNS0_11ScoringFuncE0EEEvPKT5_PKbPfiPT4_PiiiibPKf,"ax",@progbits
	.align	128
        .global         _ZN4vllm3moe10topkGatingILi12ELi384ELi4ELi4ELi32Ej6__halfLNS0_11ScoringFuncE0EEEvPKT5_PKbPfiPT4_PiiiibPKf
        .type           _ZN4vllm3moe10topkGatingILi12ELi384ELi4ELi4ELi32Ej6__halfLNS0_11ScoringFuncE0EEEvPKT5_PKbPfiPT4_PiiiibPKf,@function
        .size           _ZN4vllm3moe10topkGatingILi12ELi384ELi4ELi4ELi32Ej6__halfLNS0_11ScoringFuncE0EEEvPKT5_PKbPfiPT4_PiiiibPKf,(.L_x_3936 - _ZN4vllm3moe10topkGatingILi12ELi384ELi4ELi4ELi32Ej6__halfLNS0_11ScoringFuncE0EEEvPKT5_PKbPfiPT4_PiiiibPKf)
        .other          _ZN4vllm3moe10topkGatingILi12ELi384ELi4ELi4ELi32Ej6__halfLNS0_11ScoringFuncE0EEEvPKT5_PKbPfiPT4_PiiiibPKf,@"STO_CUDA_ENTRY STV_DEFAULT"
_ZN4vllm3moe10topkGatingILi12ELi384ELi4ELi4ELi32Ej6__halfLNS0_11ScoringFuncE0EEEvPKT5_PKbPfiPT4_PiiiibPKf:
.text._ZN4vllm3moe10topkGatingILi12ELi384ELi4ELi4ELi32Ej6__halfLNS0_11ScoringFuncE0EEEvPKT5_PKbPfiPT4_PiiiibPKf:
        /* <DEDUP_REMOVED lines=187> */
.L_x_2570:
        /* <DEDUP_REMOVED lines=12> */
.L_x_2571:
        /* <DEDUP_REMOVED lines=14> */
.L_x_2577:
        /* <DEDUP_REMOVED lines=129> */
.L_x_2574:
[----:B-123--:R-:W-:Y:S05]  /*1560*/  BSYNC.RECONVERGENT B0 ;  /* 0x0000000000007941 */ /* 0x00efea0003800200 */
.L_x_2573:
        /* <DEDUP_REMOVED lines=46> */
.L_x_2576:
[----:B------:R-:W-:Y:S05]  /*1850*/  BSYNC.RECONVERGENT B0 ;  /* 0x0000000000007941 */ /* 0x000fea0003800200 */
.L_x_2575:
[----:B------:R-:W-:Y:S02]  /*1860*/  VIADD R37, R37, UR11 ;  /* 0x0000000b25257c36 */ /* 0x000fe40008000000 */
[----:B------:R-:W-:Y:S01]  /*1870*/  VIADD R35, R35, 0x1 ;  /* 0x0000000123237836 */ /* 0x000fe20000000000 */
[----:B------:R-:W-:Y:S06]  /*1880*/  @P0 BRA `(.L_x_2577) ;  /* 0xfffffff400300947 */ /* 0x000fec000383ffff */
.L_x_2572:
        /* <DEDUP_REMOVED lines=22> */
.L_x_2579:
        /* <DEDUP_REMOVED lines=55> */
.L_x_2578:
        /* <DEDUP_REMOVED lines=34> */
.L_x_2580:
        /* <DEDUP_REMOVED lines=22> */
.L_x_2581:
[----:B------:R-:W-:Y:S05]  /*20e0*/  @!P1 EXIT ;  /* 0x000000000000994d */ /* 0x000fea0003800000 */
[----:B01----:R-:W0:Y:S01]  /*20f0*/  LDC.64 R6, c[0x0][0x390] ;  /* 0x0000e400ff067b82 */ /* 0x003e220000000a00 */
[----:B----4-:R1:W2:Y:S01]  /*2100*/  MUFU.RCP R11, R34 ;  /* 0x00000022000b7308 */ /* 0x0102a20000001000 */
[----:B------:R-:W-:Y:S02]  /*2110*/  IMAD.IADD R5, R0, 0x1, R5 ;  /* 0x0000000100057824 */ /* 0x000fe400078e0205 */
[----:B------:R-:W-:-:S07]  /*2120*/  IMAD.MOV R21, RZ, RZ, -R21 ;  /* 0x000000ffff157224 */ /* 0x000fce00078e0a15 */
.L_x_2582:
        /* <DEDUP_REMOVED lines=9> */
.L_x_2583:
        /* <DEDUP_REMOVED lines=12> */
.L_x_3936:


//--------------------- .text._ZN4vllm3moe10topkGatingILi10ELi320ELi4ELi4ELi32Ej6__halfLNS0_11ScoringFuncE0EEEvPKT5_PKbPfiPT4_PiiiibPKf --------------------------
	.section	.text._ZN4vllm3moe10topkGatingILi10ELi320ELi4ELi4ELi32Ej6__halfLNS0_11ScoringFuncE0EEEvPKT5_PKbPfiPT4_PiiiibPKf,"ax",@progbits
	.align	128
        .global         _ZN4vllm3moe10topkGatingILi10ELi320ELi4ELi4ELi32Ej6__halfLNS0_11ScoringFuncE0EEEvPKT5_PKbPfiPT4_PiiiibPKf
        .type           _ZN4vllm3moe10topkGatingILi10ELi320ELi4ELi4ELi32Ej6__halfLNS0_11ScoringFuncE0EEEvPKT5_PKbPfiPT4_PiiiibPKf,@function
        .size           _ZN4vllm3moe10topkGatingILi10ELi320ELi4ELi4ELi32Ej6__halfLNS0_11ScoringFuncE0EEEvPKT5_PKbPfiPT4_PiiiibPKf,(.L_x_3937 - _ZN4vllm3moe10topkGatingILi10ELi320ELi4ELi4ELi32Ej6__halfLNS0_11ScoringFuncE0EEEvPKT5_PKbPfiPT4_PiiiibPKf)
        .other          _ZN4vllm3moe10topkGatingILi10ELi320ELi4ELi4ELi32Ej6__halfLNS0_11ScoringFuncE0EEEvPKT5_PKbPfiPT4_PiiiibPKf,@"STO_CUDA_ENTRY STV_DEFAULT"
_ZN4vllm3moe10topkGatingILi10ELi320ELi4ELi4ELi32Ej6__halfLNS0_11ScoringFuncE0EEEvPKT5_PKbPfiPT4_PiiiibPKf:
.text._ZN4vllm3moe10topkGatingILi10ELi320ELi4ELi4ELi32Ej6__halfLNS0_11ScoringFuncE0EEEvPKT5_PKbPfiPT4_PiiiibPKf:
        /* <DEDUP_REMOVED lines=65> */
[--C-:B--2---:R-:W-:Y:S01]  /*0410*/  FADD.FTZ R13, R5, -R16.reuse ;  /* 0x80000010050d7221 */ /* 0x104fe20000010000 */
        /* <DEDUP_REMOVED lines=8> */
[--C-:B------:R-:W-:Y:S01]  /*04a0*/  FADD.FTZ R13, R6, -R16.reuse ;  /* 0x80000010060d7221 */ /* 0x100fe20000010000 */
[----:B------:R-:W1:Y:S01]  /*04b0*/  MUFU.EX2 R10, R10 ;  /* 0x0000000a000a7308 */ /* 0x000e620000000800 */
[----:B------:R-:W-:Y:S01]  /*04c0*/  FMUL.FTZ R21, R21, 1.4426950216293334961 ;  /* 0x3fb8aa3b15157820 */ /* 0x000fe20000410000 */
[----:B------:R-:W-:Y:S01]  /*04d0*/  FADD.FTZ R16, R2, -R16 ;  /* 0x8000001002107221 */ /* 0x000fe20000010000 */
[----:B------:R-:W-:-:S03]  /*04e0*/  FMUL.FTZ R20, R13, 1.4426950216293334961 ;  /* 0x3fb8aa3b0d147820 */ /* 0x000fc60000410000 */
[----:B------:R-:W-:Y:S02]  /*04f0*/  FMUL.FTZ R16, R16, 1.4426950216293334961 ;  /* 0x3fb8aa3b10107820 */ /* 0x000fe40000410000 */
[----:B------:R-:W2:Y:S01]  /*0500*/  MUFU.EX2 R11, R11 ;  /* 0x0000000b000b7308 */ /* 0x000ea20000000800 */
[----:B0-----:R-:W-:-:S07]  /*0510*/  FADD.FTZ R13, RZ, R9 ;  /* 0x00000009ff0d7221 */ /* 0x001fce0000010000 */
        /* <DEDUP_REMOVED lines=83> */
.L_x_2584:
        /* <DEDUP_REMOVED lines=10> */
.L_x_2585:
        /* <DEDUP_REMOVED lines=14> */
.L_x_2591:
        /* <DEDUP_REMOVED lines=120> */
.L_x_2588:
[----:B-123--:R-:W-:Y:S05]  /*1350*/  BSYNC.RECONVERGENT B0 ;  /* 0x0000000000007941 */ /* 0x00efea0003800200 */
.L_x_2587:
        /* <DEDUP_REMOVED lines=42> */
.L_x_2590:
[----:B------:R-:W-:Y:S05]  /*1600*/  BSYNC.RECONVERGENT B0 ;  /* 0x0000000000007941 */ /* 0x000fea0003800200 */
.L_x_2589:
[----:B------:R-:W-:Y:S02]  /*1610*/  VIADD R33, R33, UR11 ;  /* 0x0000000b21217c36 */ /* 0x000fe40008000000 */
[----:B------:R-:W-:Y:S01]  /*1620*/  VIADD R31, R31, 0x1 ;  /* 0x000000011f1f7836 */ /* 0x000fe20000000000 */
[----:B------:R-:W-:Y:S06]  /*1630*/  @P0 BRA `(.L_x_2591) ;  /* 0xfffffff400640947 */ /* 0x000fec000383ffff */
.L_x_2586:
        /* <DEDUP_REMOVED lines=22> */
.L_x_2593:
        /* <DEDUP_REMOVED lines=55> */
.L_x_2592:
        /* <DEDUP_REMOVED lines=34> */
.L_x_2594:
        /* <DEDUP_REMOVED lines=22> */
.L_x_2595:
[----:B------:R-:W-:Y:S05]  /*1e90*/  @!P1 EXIT ;  /* 0x000000000000994d */ /* 0x000fea0003800000 */
[----:B01--4-:R-:W0:Y:S01]  /*1ea0*/  LDC.64 R4, c[0x0][0x390] ;  /* 0x0000e400ff047b82 */ /* 0x013e220000000a00 */
[----:B------:R1:W2:Y:S01]  /*1eb0*/  MUFU.RCP R11, R30 ;  /* 0x0000001e000b7308 */ /* 0x0002a20000001000 */
[----:B------:R-:W-:Y:S02]  /*1ec0*/  IMAD.IADD R7, R0, 0x1, R7 ;  /* 0x0000000100077824 */ /* 0x000fe400078e0207 */
[----:B------:R-:W-:-:S07]  /*1ed0*/  IMAD.MOV R6, RZ, RZ, -R6 ;  /* 0x000000ffff067224 */ /* 0x000fce00078e0a06 */
.L_x_2596:
        /* <DEDUP_REMOVED lines=9> */
.L_x_2597:
        /* <DEDUP_REMOVED lines=9> */
.L_x_3937:


//--------------------- .text._ZN4vllm3moe10topkGatingILi6ELi192ELi4ELi4ELi32Ej6__halfLNS0_11ScoringFuncE0EEEvPKT5_PKbPfiPT4_PiiiibPKf --------------------------
	.section	.text._ZN4vllm3moe10topkGatingILi6ELi192ELi4ELi4ELi32Ej6__halfLNS0_11ScoringFuncE0EEEvPKT5_PKbPfiPT4_PiiiibPKf,"ax",@progbits
	.align	128
        .global         _ZN4vllm3moe10topkGatingILi6ELi192ELi4ELi4ELi32Ej6__halfLNS0_11ScoringFuncE0EEEvPKT5_PKbPfiPT4_PiiiibPKf
        .type           _ZN4vllm3moe10topkGatingILi6ELi192ELi4ELi4ELi32Ej6__halfLNS0_11ScoringFuncE0EEEvPKT5_PKbPfiPT4_PiiiibPKf,@function
        .size           _ZN4vllm3moe10topkGatingILi6ELi192ELi4ELi4ELi32Ej6__halfLNS0_11ScoringFuncE0EEEvPKT5_PKbPfiPT4_PiiiibPKf,(.L_x_3938 - _ZN4vllm3moe10topkGatingILi6ELi192ELi4ELi4ELi32Ej6__halfLNS0_11ScoringFuncE0EEEvPKT5_PKbPfiPT4_PiiiibPKf)
        .other          _ZN4vllm3moe10topkGatingILi6ELi192ELi4ELi4ELi32Ej6__halfLNS0_11ScoringFuncE0EEEvPKT5_PKbPfiPT4_PiiiibPKf,@"STO_CUDA_ENTRY STV_DEFAULT"
_ZN4vllm3moe10topkGatingILi6ELi192ELi4ELi4ELi32Ej6__halfLNS0_11ScoringFuncE0EEEvPKT5_PKbPfiPT4_PiiiibPKf:
.text._ZN4vllm3moe10topkGatingILi6ELi192ELi4ELi4ELi32Ej6__halfLNS0_11ScoringFuncE0EEEvPKT5_PKbPfiPT4_PiiiibPKf:
        /* <DEDUP_REMOVED lines=139> */
.L_x_2603:
        /* <DEDUP_REMOVED lines=94> */
.L_x_2600:
[----:B-123--:R-:W-:Y:S05]  /*0e90*/  BSYNC.RECONVERGENT B0 ;  /* 0x0000000000007941 */ /* 0x00efea0003800200 */
.L_x_2599:
        /* <DEDUP_REMOVED lines=34> */
.L_x_2602:
[----:B------:R-:W-:Y:S05]  /*10c0*/  BSYNC.RECONVERGENT B0 ;  /* 0x0000000000007941 */ /* 0x000fea0003800200 */
.L_x_2601:
[----:B------:R-:W-:Y:S02]  /*10d0*/  VIADD R23, R23, UR11 ;  /* 0x0000000b17177c36 */ /* 0x000fe40008000000 */
[----:B------:R-:W-:Y:S01]  /*10e0*/  VIADD R21, R21, 0x1 ;  /* 0x0000000115157836 */ /* 0x000fe20000000000 */
[----:B------:R-:W-:Y:S06]  /*10f0*/  @P0 BRA `(.L_x_2603) ;  /* 0xfffffff400ec0947 */ /* 0x000fec000383ffff */
.L_x_2598:
        /* <DEDUP_REMOVED lines=22> */
.L_x_2605:
        /* <DEDUP_REMOVED lines=55> */
.L_x_2604:
        /* <DEDUP_REMOVED lines=34> */
.L_x_2606:
        /* <DEDUP_REMOVED lines=22> */
.L_x_2607:
[----:B------:R-:W-:Y:S05]  /*1950*/  @!P1 EXIT ;  /* 0x000000000000994d */ /* 0x000fea0003800000 */
[----:B01----:R-:W0:Y:S01]  /*1960*/  LDC.64 R6, c[0x0][0x390] ;  /* 0x0000e400ff067b82 */ /* 0x003e220000000a00 */
[----:B------:R1:W2:Y:S01]  /*1970*/  MUFU.RCP R11, R4 ;  /* 0x00000004000b7308 */ /* 0x0002a20000001000 */
[----:B------:R-:W-:Y:S02]  /*1980*/  IMAD.IADD R5, R0, 0x1, R5 ;  /* 0x0000000100057824 */ /* 0x000fe400078e0205 */
[----:B------:R-:W-:-:S07]  /*1990*/  IMAD.MOV R15, RZ, RZ, -R15 ;  /* 0x000000ffff0f7224 */ /* 0x000fce00078e0a0f */
.L_x_2608:
        /* <DEDUP_REMOVED lines=9> */
.L_x_2609:
        /* <DEDUP_REMOVED lines=13> */
.L_x_3938:


//--------------------- .text._ZN4vllm3moe10topkGatingILi16ELi512ELi4ELi16ELi32Ej6__halfLNS0_11ScoringFuncE0EEEvPKT5_PKbPfiPT4_PiiiibPKf --------------------------
	.section	.text._ZN4vllm3moe10topkGatingILi16ELi512ELi4ELi16ELi32Ej6__halfLNS0_11ScoringFuncE0EEEvPKT5_PKbPfiPT4_PiiiibPKf,"ax",@progbits
	.align	128
        .global         _ZN4vllm3moe10topkGatingILi16ELi512ELi4ELi16ELi32Ej6__halfLNS0_11ScoringFuncE0EEEvPKT5_PKbPfiPT4_PiiiibPKf
        .type           _ZN4vllm3moe10topkGatingILi16ELi512ELi4ELi16ELi32Ej6__halfLNS0_11ScoringFuncE0EEEvPKT5_PKbPfiPT4_PiiiibPKf,@function
        .size           _ZN4vllm3moe10topkGatingILi16ELi512ELi4ELi16ELi32Ej6__halfLNS0_11ScoringFuncE0EEEvPKT5_PKbPfiPT4_PiiiibPKf,(.L_x_3939 - _ZN4vllm3moe10topkGatingILi16ELi512ELi4ELi16ELi32Ej6__halfLNS0_11ScoringFuncE0EEEvPKT5_PKbPfiPT4_PiiiibPKf)
        .other          _ZN4vllm3moe10topkGatingILi16ELi512ELi4ELi16ELi32Ej6__halfLNS0_11ScoringFuncE0EEEvPKT5_PKbPfiPT4_PiiiibPKf,@"STO_CUDA_ENTRY STV_DEFAULT"
_ZN4vllm3moe10topkGatingILi16ELi512ELi4ELi16ELi32Ej6__halfLNS0_11ScoringFuncE0EEEvPKT5_PKbPfiPT4_PiiiibPKf:
.text._ZN4vllm3moe10topkGatingILi16ELi512ELi4ELi16ELi32Ej6__halfLNS0_11ScoringFuncE0EEEvPKT5_PKbPfiPT4_PiiiibPKf:
        /* <DEDUP_REMOVED lines=160> */
[----:B------:R-:W-:Y:S01]  /*0a00*/  FSEL R10, R16, RZ, P1 ;  /* 0x000000ff100a7208 */ /* 0x000fe20000800000 */
[----:B------:R-:W-:Y:S01]  /*0a10*/  FMUL.FTZ R2, R21, R2 ;  /* 0x0000000215027220 */ /* 0x000fe20000410000 */
[----:B------:R-:W-:-:S02]  /*0a20*/  FSETP.NE.FTZ.AND P2, PT, |R23|, +INF , PT ;  /* 0x7f8000001700780b */ /* 0x000fc40003f55200 */
[----:B------:R-:W-:Y:S02]  /*0a30*/  FSEL R12, R18, RZ, P3 ;  /* 0x000000ff120c7208 */ /* 0x000fe40001800000 */
[----:B------:R-:W-:Y:S02]  /*0a40*/  FSEL R13, R19, RZ, P4 ;  /* 0x000000ff130d7208 */ /* 0x000fe40002000000 */
        /* <DEDUP_REMOVED lines=18> */
[----:B------:R-:W-:Y:S02]  /*0b70*/  LOP3.LUT R9, R9, 0x1f, RZ, 0xc0, !PT ;  /* 0x0000001f09097812 */ /* 0x000fe400078ec0ff */
        /* <DEDUP_REMOVED lines=41> */
.L_x_2610:
        /* <DEDUP_REMOVED lines=16> */
.L_x_2611:
        /* <DEDUP_REMOVED lines=14> */
.L_x_2617:
        /* <DEDUP_REMOVED lines=149> */
.L_x_2614:
[----:B-123--:R-:W-:Y:S05]  /*1940*/  BSYNC.RECONVERGENT B0 ;  /* 0x0000000000007941 */ /* 0x00efea0003800200 */
.L_x_2613:
        /* <DEDUP_REMOVED lines=54> */
.L_x_2616:
[----:B------:R-:W-:Y:S05]  /*1cb0*/  BSYNC.RECONVERGENT B0 ;  /* 0x0000000000007941 */ /* 0x000fea0003800200 */
.L_x_2615:
[----:B------:R-:W-:Y:S02]  /*1cc0*/  VIADD R45, R45, UR11 ;  /* 0x0000000b2d2d7c36 */ /* 0x000fe40008000000 */
[----:B------:R-:W-:Y:S01]  /*1cd0*/  VIADD R43, R43, 0x1 ;  /* 0x000000012b2b7836 */ /* 0x000fe20000000000 */
[----:B------:R-:W-:Y:S06]  /*1ce0*/  @P0 BRA `(.L_x_2617) ;  /* 0xfffffff000c00947 */ /* 0x000fec000383ffff */
.L_x_2612:
        /* <DEDUP_REMOVED lines=22> */
.L_x_2619:
        /* <DEDUP_REMOVED lines=55> */
.L_x_2618:
        /* <DEDUP_REMOVED lines=34> */
.L_x_2620:
        /* <DEDUP_REMOVED lines=22> */
.L_x_2621:
[----:B------:R-:W-:Y:S05]  /*2540*/  @!P1 EXIT ;  /* 0x000000000000994d */ /* 0x000fea0003800000 */
[----:B01--4-:R-:W0:Y:S01]  /*2550*/  LDC.64 R4, c[0x0][0x390] ;  /* 0x0000e400ff047b82 */ /* 0x013e220000000a00 */
[----:B------:R1:W2:Y:S01]  /*2560*/  MUFU.RCP R11, R42 ;  /* 0x0000002a000b7308 */ /* 0x0002a20000001000 */
[----:B------:R-:W-:Y:S02]  /*2570*/  IMAD.IADD R7, R0, 0x1, R7 ;  /* 0x0000000100077824 */ /* 0x000fe400078e0207 */
[----:B------:R-:W-:-:S07]  /*2580*/  IMAD.MOV R6, RZ, RZ, -R6 ;  /* 0x000000ffff067224 */ /* 0x000fce00078e0a06 */
.L_x_2622:
        /* <DEDUP_REMOVED lines=9> */
.L_x_2623:
        /* <DEDUP_REMOVED lines=14> */
.L_x_3939:


//--------------------- .text._ZN4vllm3moe10topkGatingILi8ELi256ELi4ELi16ELi32Ej6__halfLNS0_11ScoringFuncE0EEEvPKT5_PKbPfiPT4_PiiiibPKf --------------------------
	.section	.text._ZN4vllm3moe10topkGatingILi8ELi256ELi4ELi16ELi32Ej6__halfLNS0_11ScoringFuncE0EEEvPKT5_PKbPfiPT4_PiiiibPKf,"ax",@progbits
	.align	128
        .global         _ZN4vllm3moe10topkGatingILi8ELi256ELi4ELi16ELi32Ej6__halfLNS0_11ScoringFuncE0EEEvPKT5_PKbPfiPT4_PiiiibPKf
        .type           _ZN4vllm3moe10topkGatingILi8ELi256ELi4ELi16ELi32Ej6__halfLNS0_11ScoringFuncE0EEEvPKT5_PKbPfiPT4_PiiiibPKf,@function
        .size           _ZN4vllm3moe10topkGatingILi8ELi256ELi4ELi16ELi32Ej6__halfLNS0_11ScoringFuncE0EEEvPKT5_PKbPfiPT4_PiiiibPKf,(.L_x_3940 - _ZN4vllm3moe10topkGatingILi8ELi256ELi4ELi16ELi32Ej6__halfLNS0_11ScoringFuncE0EEEvPKT5_PKbPfiPT4_PiiiibPKf)
        .other          _ZN4vllm3moe10topkGatingILi8ELi256ELi4ELi16ELi32Ej6__halfLNS0_11ScoringFuncE0EEEvPKT5_PKbPfiPT4_PiiiibPKf,@"STO_CUDA_ENTRY STV_DEFAULT"
_ZN4vllm3moe10topkGatingILi8ELi256ELi4ELi16ELi32Ej6__halfLNS0_11ScoringFuncE0EEEvPKT5_PKbPfiPT4_PiiiibPKf:
.text._ZN4vllm3moe10topkGatingILi8ELi256ELi4ELi16ELi32Ej6__halfLNS0_11ScoringFuncE0EEEvPKT5_PKbPfiPT4_PiiiibPKf:
        /* <DEDUP_REMOVED lines=37> */
[----:B------:R-:W-:Y:S01]  /*0250*/  HADD2.F32 R7, -RZ, R7.H1_H1 ;  /* 0x30000007ff077230 */ /* 0x000fe20000004100 */
[----:B------:R1:W2:Y:S02]  /*0260*/  @P1 LDG.E.U8 R6, desc[UR6][R22.64] ;  /* 0x0000000616061981 */ /* 0x0002a4000c1e1100 */
        /* <DEDUP_REMOVED lines=15> */
[----:B------:R-:W4:Y:S04]  /*0360*/  @P0 LDG.E R17, desc[UR6][R4.64+0x4] ;  /* 0x0000040604110981 */ /* 0x000f28000c1e1900 */
[----:B------:R-:W0:Y:S04]  /*0370*/  SHFL.BFLY PT, R25, R24, 0x2, 0x1f ;  /* 0x0c401f0018197f89 */ /* 0x000e2800000e0000 */
        /* <DEDUP_REMOVED lines=8> */
[----:B------:R-:W-:Y:S01]  /*0400*/  FMUL.FTZ R24, R15, 1.4426950216293334961 ;  /* 0x3fb8aa3b0f187820 */ /* 0x000fe20000410000 */
[--C-:B------:R-:W-:Y:S01]  /*0410*/  FADD.FTZ R15, R11, -R22.reuse ;  /* 0x800000160b0f7221 */ /* 0x100fe20000010000 */
[----:B------:R-:W-:-:S03]  /*0420*/  FADD.FTZ R13, R13, -R22 ;  /* 0x800000160d0d7221 */ /* 0x000fc60000010000 */
        /* <DEDUP_REMOVED lines=47> */
[-C--:B------:R-:W-:Y:S01]  /*0720*/  FMUL.FTZ R13, R22, R28.reuse ;  /* 0x0000001c160d7220 */ /* 0x080fe20000410000 */
[----:B------:R-:W-:Y:S01]  /*0730*/  FSETP.NE.FTZ.AND P3, PT, |R8|, +INF , PT ;  /* 0x7f8000000800780b */ /* 0x000fe20003f75200 */
[----:B------:R-:W-:Y:S01]  /*0740*/  FMUL.FTZ R12, R25, R28 ;  /* 0x0000001c190c7220 */ /* 0x000fe20000410000 */
[----:B------:R-:W-:-:S02]  /*0750*/  ISETP.GE.AND P2, PT, R15, 0x1, PT ;  /* 0x000000010f00780c */ /* 0x000fc40003f46270 */
[----:B------:R-:W-:Y:S02]  /*0760*/  FSETP.NE.FTZ.AND P4, PT, |R9|, +INF , PT ;  /* 0x7f8000000900780b */ /* 0x000fe40003f95200 */
[----:B------:R-:W-:Y:S02]  /*0770*/  FSEL R5, R5, RZ, P5 ;  /* 0x000000ff05057208 */ /* 0x000fe40002800000 */
        /* <DEDUP_REMOVED lines=8> */
[----:B------:R-:W-:Y:S02]  /*0800*/  FSEL R10, R11, RZ, P6 ;  /* 0x000000ff0b0a7208 */ /* 0x000fe40003000000 */
[----:B------:R-:W-:Y:S01]  /*0810*/  FSEL R11, R13, RZ, P3 ;  /* 0x000000ff0d0b7208 */ /* 0x000fe20001800000 */
[----:B---3--:R-:W-:Y:S01]  /*0820*/  @P0 FADD.FTZ R13, R5, R16 ;  /* 0x00000010050d0221 */ /* 0x008fe20000010000 */
[----:B------:R-:W-:Y:S01]  /*0830*/  FSEL R12, R12, RZ, P4 ;  /* 0x000000ff0c0c7208 */ /* 0x000fe20002000000 */
[----:B----4-:R-:W-:Y:S01]  /*0840*/  @P0 FADD.FTZ R16, R6, R17 ;  /* 0x0000001106100221 */ /* 0x010fe20000010000 */
[----:B------:R-:W-:Y:S01]  /*0850*/  @P0 FADD.FTZ R17, R7, R18 ;  /* 0x0000001207110221 */ /* 0x000fe20000010000 */
        /* <DEDUP_REMOVED lines=25> */
.L_x_2629:
        /* <DEDUP_REMOVED lines=99> */
.L_x_2626:
[----:B-123--:R-:W-:Y:S05]  /*1020*/  BSYNC.RECONVERGENT B0 ;  /* 0x0000000000007941 */ /* 0x00efea0003800200 */
.L_x_2625:
        /* <DEDUP_REMOVED lines=38> */
.L_x_2628:
[----:B------:R-:W-:Y:S05]  /*1290*/  BSYNC.RECONVERGENT B0 ;  /* 0x0000000000007941 */ /* 0x000fea0003800200 */
.L_x_2627:
[----:B0-----:R-:W-:Y:S02]  /*12a0*/  VIADD R25, R25, UR11 ;  /* 0x0000000b19197c36 */ /* 0x001fe40008000000 */
[----:B------:R-:W-:Y:S01]  /*12b0*/  VIADD R23, R23, 0x1 ;  /* 0x0000000117177836 */ /* 0x000fe20000000000 */
[----:B------:R-:W-:Y:S06]  /*12c0*/  @P0 BRA `(.L_x_2629) ;  /* 0xfffffff400c80947 */ /* 0x000fec000383ffff */
.L_x_2624:
        /* <DEDUP_REMOVED lines=22> */
.L_x_2631:
        /* <DEDUP_REMOVED lines=55> */
.L_x_2630:
        /* <DEDUP_REMOVED lines=34> */
.L_x_2632:
        /* <DEDUP_REMOVED lines=22> */
.L_x_2633:
[----:B------:R-:W-:Y:S05]  /*1b20*/  @!P1 EXIT ;  /* 0x000000000000994d */ /* 0x000fea0003800000 */
[----:B01----:R-:W0:Y:S01]  /*1b30*/  LDC.64 R6, c[0x0][0x390] ;  /* 0x0000e400ff067b82 */ /* 0x003e220000000a00 */
[----:B------:R1:W2:Y:S01]  /*1b40*/  MUFU.RCP R11, R4 ;  /* 0x00000004000b7308 */ /* 0x0002a20000001000 */
[----:B------:R-:W-:Y:S02]  /*1b50*/  IMAD.IADD R5, R0, 0x1, R5 ;  /* 0x0000000100057824 */ /* 0x000fe400078e0205 */
[----:B------:R-:W-:-:S07]  /*1b60*/  IMAD.MOV R15, RZ, RZ, -R15 ;  /* 0x000000ffff0f7224 */ /* 0x000fce00078e0a0f */
.L_x_2634:
        /* <DEDUP_REMOVED lines=9> */
.L_x_2635:
        /* <DEDUP_REMOVED lines=16> */
.L_x_3940:


//--------------------- .text._ZN4vllm3moe10topkGatingILi8ELi128ELi4ELi16ELi32Ej6__halfLNS0_11ScoringFuncE0EEEvPKT5_PKbPfiPT4_PiiiibPKf --------------------------
	.section	.text._ZN4vllm3moe10topkGatingILi8ELi128ELi4ELi16ELi32Ej6__halfLNS0_11ScoringFuncE0EEEvPKT5_PKbPfiPT4_PiiiibPKf,"ax",@progbits
	.align	128
        .global         _ZN4vllm3moe10topkGatingILi8ELi128ELi4ELi16ELi32Ej6__halfLNS0_11ScoringFuncE0EEEvPKT5_PKbPfiPT4_PiiiibPKf
        .type           _ZN4vllm3moe10topkGatingILi8ELi128ELi4ELi16ELi32Ej6__halfLNS0_11ScoringFuncE0EEEvPKT5_PKbPfiPT4_PiiiibPKf,@function
        .size           _ZN4vllm3moe10topkGatingILi8ELi128ELi4ELi16ELi32Ej6__halfLNS0_11ScoringFuncE0EEEvPKT5_PKbPfiPT4_PiiiibPKf,(.L_x_3941 - _ZN4vllm3moe10topkGatingILi8ELi128ELi4ELi16ELi32Ej6__halfLNS0_11ScoringFuncE0EEEvPKT5_PKbPfiPT4_PiiiibPKf)
        .other          _ZN4vllm3moe10topkGatingILi8ELi128ELi4ELi16ELi32Ej6__halfLNS0_11ScoringFuncE0EEEvPKT5_PKbPfiPT4_PiiiibPKf,@"STO_CUDA_ENTRY STV_DEFAULT"
_ZN4vllm3moe10topkGatingILi8ELi128ELi4ELi16ELi32Ej6__halfLNS0_11ScoringFuncE0EEEvPKT5_PKbPfiPT4_PiiiibPKf:
.text._ZN4vllm3moe10topkGatingILi8ELi128ELi4ELi16ELi32Ej6__halfLNS0_11ScoringFuncE0EEEvPKT5_PKbPfiPT4_PiiiibPKf:
        /* <DEDUP_REMOVED lines=39> */
[----:B------:R-:W-:Y:S01]  /*0270*/  @P0 LEA R4, P2, R2, UR8, 0x2 ;  /* 0x0000000802040c11 */ /* 0x000fe2000f8410ff */
[----:B------:R1:W2:Y:S01]  /*0280*/  @P1 LDG.E.U8 R6, desc[UR6][R22.64] ;  /* 0x0000000616061981 */ /* 0x0002a2000c1e1100 */
[----:B------:R-:W-:-:S04]  /*0290*/  FMNMX3.FTZ R14, R14, R9, R10, !PT ;  /* 0x000000090e0e7276 */ /* 0x000fc8000781000a */
[----:B------:R-:W-:-:S05]  /*02a0*/  FMNMX.FTZ R14, R7, R14, !PT ;  /* 0x0000000e070e7209 */ /* 0x000fca0007810000 */
[----:B------:R-:W3:Y:S02]  /*02b0*/  SHFL.BFLY PT, R5, R14, 0x8, 0x101f ;  /* 0x0d101f000e057f89 */ /* 0x000ee400000e0000 */
[----:B---3--:R-:W-:Y:S01]  /*02c0*/  FMNMX.FTZ R24, R14, R5, !PT ;  /* 0x000000050e187209 */ /* 0x008fe20007810000 */
[----:B------:R-:W-:-:S05]  /*02d0*/  @P0 IMAD.X R5, RZ, RZ, UR9, P2 ;  /* 0x00000009ff050e24 */ /* 0x000fca00090e06ff */
[----:B------:R-:W3:Y:S04]  /*02e0*/  @P0 LDG.E R16, desc[UR6][R4.64] ;  /* 0x0000000604100981 */ /* 0x000ee8000c1e1900 */
[----:B------:R-:W4:Y:S04]  /*02f0*/  @P0 LDG.E R17, desc[UR6][R4.64+0x4] ;  /* 0x0000040604110981 */ /* 0x000f28000c1e1900 */
[----:B------:R-:W5:Y:S04]  /*0300*/  SHFL.BFLY PT, R25, R24, 0x4, 0x101f ;  /* 0x0c901f0018197f89 */ /* 0x000f6800000e0000 */
[----:B------:R-:W4:Y:S04]  /*0310*/  @P0 LDG.E R18, desc[UR6][R4.64+0x8] ;  /* 0x0000080604120981 */ /* 0x000f28000c1e1900 */
[----:B------:R-:W4:Y:S04]  /*0320*/  @P0 LDG.E R19, desc[UR6][R4.64+0xc] ;  /* 0x00000c0604130981 */ /* 0x000f28000c1e1900 */
[----:B------:R-:W4:Y:S04]  /*0330*/  @P0 LDG.E R20, desc[UR6][R4.64+0x10] ;  /* 0x0000100604140981 */ /* 0x000f28000c1e1900 */
[----:B------:R-:W4:Y:S04]  /*0340*/  @P0 LDG.E R21, desc[UR6][R4.64+0x14] ;  /* 0x0000140604150981 */ /* 0x000f28000c1e1900 */
[----:B------:R-:W4:Y:S04]  /*0350*/  @P0 LDG.E R14, desc[UR6][R4.64+0x18] ;  /* 0x00001806040e0981 */ /* 0x000f28000c1e1900 */
[----:B------:R0:W4:Y:S01]  /*0360*/  @P0 LDG.E R23, desc[UR6][R4.64+0x1c] ;  /* 0x00001c0604170981 */ /* 0x000122000c1e1900 */
[----:B-----5:R-:W-:-:S05]  /*0370*/  FMNMX.FTZ R25, R24, R25, !PT ;  /* 0x0000001918197209 */ /* 0x020fca0007810000 */
[----:B-1----:R-:W1:Y:S02]  /*0380*/  SHFL.BFLY PT, R22, R25, 0x2, 0x101f ;  /* 0x0c501f0019167f89 */ /* 0x002e6400000e0000 */
        /* <DEDUP_REMOVED lines=10> */
[----:B------:R-:W-:Y:S01]  /*0430*/  FMUL.FTZ R11, R11, 1.4426950216293334961 ;  /* 0x3fb8aa3b0b0b7820 */ /* 0x000fe20000410000 */
[----:B------:R-:W-:Y:S01]  /*0440*/  FMUL.FTZ R13, R13, 1.4426950216293334961 ;  /* 0x3fb8aa3b0d0d7820 */ /* 0x000fe20000410000 */
[----:B------:R-:W-:-:S05]  /*0450*/  FADD.FTZ R8, R8, -R22 ;  /* 0x8000001608087221 */ /* 0x000fca0000010000 */
[----:B0-----:R-:W0:Y:S01]  /*0460*/  MUFU.EX2 R4, R26 ;  /* 0x0000001a00047308 */ /* 0x001e220000000800 */
[----:B------:R-:W-:Y:S01]  /*0470*/  FMUL.FTZ R15, R8, 1.4426950216293334961 ;  /* 0x3fb8aa3b080f7820 */ /* 0x000fe20000410000 */
[----:B------:R-:W-:-:S06]  /*0480*/  FADD.FTZ R9, R9, -R22 ;  /* 0x8000001609097221 */ /* 0x000fcc0000010000 */
[----:B------:R-:W5:Y:S01]  /*0490*/  MUFU.EX2 R11, R11 ;  /* 0x0000000b000b7308 */ /* 0x000f620000000800 */
[----:B------:R-:W-:Y:S01]  /*04a0*/  FMUL.FTZ R9, R9, 1.4426950216293334961 ;  /* 0x3fb8aa3b09097820 */ /* 0x000fe20000410000 */
[----:B------:R-:W-:Y:S01]  /*04b0*/  FADD.FTZ R10, R10, -R22 ;  /* 0x800000160a0a7221 */ /* 0x000fe20000010000 */
[----:B-1----:R-:W-:-:S05]  /*04c0*/  FADD.FTZ R5, RZ, R12 ;  /* 0x0000000cff057221 */ /* 0x002fca0000010000 */
[----:B------:R-:W1:Y:S01]  /*04d0*/  MUFU.EX2 R13, R13 ;  /* 0x0000000d000d7308 */ /* 0x000e620000000800 */
[----:B------:R-:W-:Y:S01]  /*04e0*/  FMUL.FTZ R10, R10, 1.4426950216293334961 ;  /* 0x3fb8aa3b0a0a7820 */ /* 0x000fe20000410000 */
[----:B------:R-:W-:Y:S01]  /*04f0*/  FADD.FTZ R7, R7, -R22 ;  /* 0x8000001607077221 */ /* 0x000fe20000010000 */
[----:B0-----:R-:W-:-:S05]  /*0500*/  FADD.FTZ R8, R5, R4 ;  /* 0x0000000405087221 */ /* 0x001fca0000010000 */
[----:B------:R-:W0:Y:S01]  /*0510*/  MUFU.EX2 R15, R15 ;  /* 0x0000000f000f7308 */ /* 0x000e220000000800 */
[----:B------:R-:W-:Y:S01]  /*0520*/  FMUL.FTZ R7, R7, 1.4426950216293334961 ;  /* 0x3fb8aa3b07077820 */ /* 0x000fe20000410000 */
[----:B-----5:R-:W-:-:S06]  /*0530*/  FADD.FTZ R8, R8, R11 ;  /* 0x0000000b08087221 */ /* 0x020fcc0000010000 */
[----:B------:R-:W5:Y:S01]  /*0540*/  MUFU.EX2 R24, R9 ;  /* 0x0000000900187308 */ /* 0x000f620000000800 */
[----:B-1----:R-:W-:-:S07]  /*0550*/  FADD.FTZ R8, R8, R13 ;  /* 0x0000000d08087221 */ /* 0x002fce0000010000 */
[----:B------:R-:W1:Y:S01]  /*0560*/  MUFU.EX2 R22, R10 ;  /* 0x0000000a00167308 */ /* 0x000e620000000800 */
[----:B0-----:R-:W-:-:S07]  /*0570*/  FADD.FTZ R5, R8, R15 ;  /* 0x0000000f08057221 */ /* 0x001fce0000010000 */
[----:B------:R-:W0:Y:S01]  /*0580*/  MUFU.EX2 R25, R7 ;  /* 0x0000000700197308 */ /* 0x000e220000000800 */
[----:B-----5:R-:W-:-:S04]  /*0590*/  FADD.FTZ R5, R5, R24 ;  /* 0x0000001805057221 */ /* 0x020fc80000010000 */
        /* <DEDUP_REMOVED lines=66> */
.L_x_2641:
        /* <DEDUP_REMOVED lines=89> */
.L_x_2638:
[----:B-123--:R-:W-:Y:S05]  /*0f50*/  BSYNC.RECONVERGENT B0 ;  /* 0x0000000000007941 */ /* 0x00efea0003800200 */
.L_x_2637:
        /* <DEDUP_REMOVED lines=37> */
.L_x_2640:
[----:B------:R-:W-:Y:S05]  /*11b0*/  BSYNC.RECONVERGENT B0 ;  /* 0x0000000000007941 */ /* 0x000fea0003800200 */
.L_x_2639:
[----:B0-----:R-:W-:Y:S02]  /*11c0*/  VIADD R25, R25, UR11 ;  /* 0x0000000b19197c36 */ /* 0x001fe40008000000 */
[----:B------:R-:W-:Y:S01]  /*11d0*/  VIADD R23, R23, 0x1 ;  /* 0x0000000117177836 */ /* 0x000fe20000000000 */
[----:B------:R-:W-:Y:S06]  /*11e0*/  @P0 BRA `(.L_x_2641) ;  /* 0xfffffff400f40947 */ /* 0x000fec000383ffff */
.L_x_2636:
        /* <DEDUP_REMOVED lines=22> */
.L_x_2643:
        /* <DEDUP_REMOVED lines=55> */
.L_x_2642:
        /* <DEDUP_REMOVED lines=34> */
.L_x_2644:
        /* <DEDUP_REMOVED lines=22> */
.L_x_2645:
[----:B------:R-:W-:Y:S05]  /*1a40*/  @!P1 EXIT ;  /* 0x000000000000994d */ /* 0x000fea0003800000 */
[----:B01----:R-:W0:Y:S01]  /*1a50*/  LDC.64 R6, c[0x0][0x390] ;  /* 0x0000e400ff067b82 */ /* 0x003e220000000a00 */
[----:B------:R1:W2:Y:S01]  /*1a60*/  MUFU.RCP R11, R4 ;  /* 0x00000004000b7308 */ /* 0x0002a20000001000 */
[----:B------:R-:W-:Y:S02]  /*1a70*/  IMAD.IADD R5, R0, 0x1, R5 ;  /* 0x0000000100057824 */ /* 0x000fe400078e0205 */
[----:B------:R-:W-:-:S07]  /*1a80*/  IMAD.MOV R15, RZ, RZ, -R15 ;  /* 0x000000ffff0f7224 */ /* 0x000fce00078e0a0f */
.L_x_2646:
        /* <DEDUP_REMOVED lines=9> */
.L_x_2647:
        /* <DEDUP_REMOVED lines=14> */
.L_x_3941:


//--------------------- .text._ZN4vllm3moe10topkGatingILi8ELi64ELi4ELi16ELi32Ej6__halfLNS0_11ScoringFuncE0EEEvPKT5_PKbPfiPT4_PiiiibPKf --------------------------
	.section	.text._ZN4vllm3moe10topkGatingILi8ELi64ELi4ELi16ELi32Ej6__halfLNS0_11ScoringFuncE0EEEvPKT5_PKbPfiPT4_PiiiibPKf,"ax",@progbits
	.align	128
        .global         _ZN4vllm3moe10topkGatingILi8ELi64ELi4ELi16ELi32Ej6__halfLNS0_11ScoringFuncE0EEEvPKT5_PKbPfiPT4_PiiiibPKf
        .type           _ZN4vllm3moe10topkGatingILi8ELi64ELi4ELi16ELi32Ej6__halfLNS0_11ScoringFuncE0EEEvPKT5_PKbPfiPT4_PiiiibPKf,@function
        .size           _ZN4vllm3moe10topkGatingILi8ELi64ELi4ELi16ELi32Ej6__halfLNS0_11ScoringFuncE0EEEvPKT5_PKbPfiPT4_PiiiibPKf,(.L_x_3942 - _ZN4vllm3moe10topkGatingILi8ELi64ELi4ELi16ELi32Ej6__halfLNS0_11ScoringFuncE0EEEvPKT5_PKbPfiPT4_PiiiibPKf)
        .other          _ZN4vllm3moe10topkGatingILi8ELi64ELi4ELi16ELi32Ej6__halfLNS0_11ScoringFuncE0EEEvPKT5_PKbPfiPT4_PiiiibPKf,@"STO_CUDA_ENTRY STV_DEFAULT"
_ZN4vllm3moe10topkGatingILi8ELi64ELi4ELi16ELi32Ej6__halfLNS0_11ScoringFuncE0EEEvPKT5_PKbPfiPT4_PiiiibPKf:
.text._ZN4vllm3moe10topkGatingILi8ELi64ELi4ELi16ELi32Ej6__halfLNS0_11ScoringFuncE0EEEvPKT5_PKbPfiPT4_PiiiibPKf:
        /* <DEDUP_REMOVED lines=37> */
[----:B------:R-:W4:Y:S04]  /*0250*/  @P0 LDG.E R21, desc[UR6][R4.64+0x14] ;  /* 0x0000140604150981 */ /* 0x000f28000c1e1900 */
[----:B------:R-:W4:Y:S01]  /*0260*/  @P0 LDG.E R23, desc[UR6][R4.64+0x1c] ;  /* 0x00001c0604170981 */ /* 0x000f22000c1e1900 */
[----:B---3--:R-:W-:-:S02]  /*0270*/  HADD2.F32 R13, -RZ, R8.H0_H0 ;  /* 0x20000008ff0d7230 */ /* 0x008fc40000004100 */
[----:B------:R-:W-:Y:S02]  /*0280*/  HADD2.F32 R15, -RZ, R8.H1_H1 ;  /* 0x30000008ff0f7230 */ /* 0x000fe40000004100 */
[--C-:B------:R-:W-:Y:S02]  /*0290*/  HADD2.F32 R12, -RZ, R9.reuse.H0_H0 ;  /* 0x20000009ff0c7230 */ /* 0x100fe40000004100 */
[----:B------:R-:W-:Y:S02]  /*02a0*/  HADD2.F32 R9, -RZ, R9.H1_H1 ;  /* 0x30000009ff097230 */ /* 0x000fe40000004100 */
[--C-:B------:R-:W-:Y:S01]  /*02b0*/  HADD2.F32 R8, -RZ, R10.reuse.H0_H0 ;  /* 0x2000000aff087230 */ /* 0x100fe20000004100 */
[----:B------:R-:W-:Y:S01]  /*02c0*/  FMNMX3.FTZ R14, R13, R15, R12, !PT ;  /* 0x0000000f0d0e7276 */ /* 0x000fe2000781000c */
[----:B------:R-:W-:Y:S02]  /*02d0*/  HADD2.F32 R10, -RZ, R10.H1_H1 ;  /* 0x3000000aff0a7230 */ /* 0x000fe40000004100 */
[--C-:B------:R-:W-:Y:S01]  /*02e0*/  HADD2.F32 R7, -RZ, R11.reuse.H0_H0 ;  /* 0x2000000bff077230 */ /* 0x100fe20000004100 */
[----:B------:R-:W-:Y:S01]  /*02f0*/  FMNMX3.FTZ R14, R14, R9, R8, !PT ;  /* 0x000000090e0e7276 */ /* 0x000fe20007810008 */
[----:B------:R-:W-:-:S03]  /*0300*/  HADD2.F32 R11, -RZ, R11.H1_H1 ;  /* 0x3000000bff0b7230 */ /* 0x000fc60000004100 */
[----:B------:R-:W-:Y:S02]  /*0310*/  FMNMX3.FTZ R22, R14, R10, R7, !PT ;  /* 0x0000000a0e167276 */ /* 0x000fe40007810007 */
[----:B------:R1:W3:Y:S02]  /*0320*/  @P0 LDG.E R14, desc[UR6][R4.64+0x18] ;  /* 0x00001806040e0981 */ /* 0x0002e4000c1e1900 */
        /* <DEDUP_REMOVED lines=15> */
[----:B------:R-:W-:-:S03]  /*0420*/  FADD.FTZ R8, R8, -R22 ;  /* 0x8000001608087221 */ /* 0x000fc60000010000 */
[----:B------:R-:W-:-:S03]  /*0430*/  FMUL.FTZ R12, R12, 1.4426950216293334961 ;  /* 0x3fb8aa3b0c0c7820 */ /* 0x000fc60000410000 */
[----:B------:R-:W2:Y:S01]  /*0440*/  MUFU.EX2 R4, R4 ;  /* 0x0000000400047308 */ /* 0x000ea20000000800 */
[----:B------:R-:W-:Y:S01]  /*0450*/  FMUL.FTZ R24, R8, 1.4426950216293334961 ;  /* 0x3fb8aa3b08187820 */ /* 0x000fe20000410000 */
[--C-:B------:R-:W-:Y:S01]  /*0460*/  FADD.FTZ R8, R10, -R22.reuse ;  /* 0x800000160a087221 */ /* 0x100fe20000010000 */
[----:B------:R-:W-:-:S05]  /*0470*/  FADD.FTZ R7, R7, -R22 ;  /* 0x8000001607077221 */ /* 0x000fca0000010000 */
[----:B------:R-:W5:Y:S01]  /*0480*/  MUFU.EX2 R9, R15 ;  /* 0x0000000f00097308 */ /* 0x000f620000000800 */
[----:B0-----:R-:W-:Y:S01]  /*0490*/  FMUL.FTZ R13, R8, 1.4426950216293334961 ;  /* 0x3fb8aa3b080d7820 */ /* 0x001fe20000410000 */
[----:B------:R-:W-:Y:S01]  /*04a0*/  FMUL.FTZ R25, R7, 1.4426950216293334961 ;  /* 0x3fb8aa3b07197820 */ /* 0x000fe20000410000 */
[----:B-1----:R-:W-:-:S05]  /*04b0*/  FADD.FTZ R7, RZ, R5 ;  /* 0x00000005ff077221 */ /* 0x002fca0000010000 */
[----:B------:R-:W0:Y:S01]  /*04c0*/  MUFU.EX2 R12, R12 ;  /* 0x0000000c000c7308 */ /* 0x000e220000000800 */
[----:B------:R-:W-:Y:S01]  /*04d0*/  FADD.FTZ R11, R11, -R22 ;  /* 0x800000160b0b7221 */ /* 0x000fe20000010000 */
[----:B--2---:R-:W-:-:S06]  /*04e0*/  FADD.FTZ R8, R7, R4 ;  /* 0x0000000407087221 */ /* 0x004fcc0000010000 */
[----:B------:R-:W1:Y:S01]  /*04f0*/  MUFU.EX2 R10, R24 ;  /* 0x00000018000a7308 */ /* 0x000e620000000800 */
[----:B------:R-:W-:Y:S01]  /*0500*/  FMUL.FTZ R11, R11, 1.4426950216293334961 ;  /* 0x3fb8aa3b0b0b7820 */ /* 0x000fe20000410000 */
[----:B-----5:R-:W-:-:S06]  /*0510*/  FADD.FTZ R7, R8, R9 ;  /* 0x0000000908077221 */ /* 0x020fcc0000010000 */
        /* <DEDUP_REMOVED lines=22> */
[----:B------:R-:W-:Y:S01]  /*0680*/  FMUL.FTZ R9, R12, R27 ;  /* 0x0000001b0c097220 */ /* 0x000fe20000410000 */
[----:B------:R-:W-:-:S02]  /*0690*/  IMAD.U32 R15, RZ, RZ, UR4 ;  /* 0x00000004ff0f7e24 */ /* 0x000fc4000f8e00ff */
[-C--:B------:R-:W-:Y:S01]  /*06a0*/  FMUL.FTZ R10, R10, R27.reuse ;  /* 0x0000001b0a0a7220 */ /* 0x080fe20000410000 */
[----:B------:R-:W-:Y:S02]  /*06b0*/  FSETP.NE.FTZ.AND P5, PT, |R5|, +INF , PT ;  /* 0x7f8000000500780b */ /* 0x000fe40003fb5200 */
[----:B------:R-:W-:Y:S02]  /*06c0*/  FSETP.NE.FTZ.AND P6, PT, |R7|, +INF , PT ;  /* 0x7f8000000700780b */ /* 0x000fe40003fd5200 */
[----:B------:R-:W-:Y:S01]  /*06d0*/  FSETP.NE.FTZ.AND P3, PT, |R8|, +INF , PT ;  /* 0x7f8000000800780b */ /* 0x000fe20003f75200 */
[----:B------:R-:W-:Y:S01]  /*06e0*/  FMUL.FTZ R12, R22, R27 ;  /* 0x0000001b160c7220 */ /* 0x000fe20000410000 */
[----:B------:R-:W-:Y:S02]  /*06f0*/  ISETP.GE.AND P2, PT, R15, 0x1, PT ;  /* 0x000000010f00780c */ /* 0x000fe40003f46270 */
        /* <DEDUP_REMOVED lines=10> */
[----:B------:R-:W-:Y:S02]  /*07a0*/  FSEL R10, R11, RZ, P6 ;  /* 0x000000ff0b0a7208 */ /* 0x000fe40003000000 */
[----:B------:R-:W-:Y:S01]  /*07b0*/  FSEL R11, R13, RZ, P3 ;  /* 0x000000ff0d0b7208 */ /* 0x000fe20001800000 */
[----:B------:R-:W-:Y:S01]  /*07c0*/  @P0 FADD.FTZ R13, R5, R16 ;  /* 0x00000010050d0221 */ /* 0x000fe20000010000 */
[----:B------:R-:W-:Y:S01]  /*07d0*/  FSEL R12, R12, RZ, P4 ;  /* 0x000000ff0c0c7208 */ /* 0x000fe20002000000 */
[----:B----4-:R-:W-:Y:S01]  /*07e0*/  @P0 FADD.FTZ R16, R6, R17 ;  /* 0x0000001106100221 */ /* 0x010fe20000010000 */
[----:B------:R-:W-:Y:S01]  /*07f0*/  @P0 FADD.FTZ R17, R7, R18 ;  /* 0x0000001207110221 */ /* 0x000fe20000010000 */
[----:B------:R-:W-:Y:S01]  /*0800*/  @P0 FADD.FTZ R18, R8, R19 ;  /* 0x0000001308120221 */ /* 0x000fe20000010000 */
[----:B------:R-:W-:Y:S01]  /*0810*/  @P0 FADD.FTZ R19, R9, R20 ;  /* 0x0000001409130221 */ /* 0x000fe20000010000 */
[----:B------:R-:W-:Y:S01]  /*0820*/  @P0 FADD.FTZ R20, R10, R21 ;  /* 0x000000150a140221 */ /* 0x000fe20000010000 */
[----:B---3--:R-:W-:Y:S01]  /*0830*/  @P0 FADD.FTZ R21, R11, R14 ;  /* 0x0000000e0b150221 */ /* 0x008fe20000010000 */
        /* <DEDUP_REMOVED lines=20> */
.L_x_2653:
        /* <DEDUP_REMOVED lines=79> */
.L_x_2650:
[----:B-123--:R-:W-:Y:S05]  /*0e70*/  BSYNC.RECONVERGENT B0 ;  /* 0x0000000000007941 */ /* 0x00efea0003800200 */
.L_x_2649:
        /* <DEDUP_REMOVED lines=37> */
.L_x_2652:
[----:B------:R-:W-:Y:S05]  /*10d0*/  BSYNC.RECONVERGENT B0 ;  /* 0x0000000000007941 */ /* 0x000fea0003800200 */
.L_x_2651:
[----:B0-----:R-:W-:Y:S02]  /*10e0*/  VIADD R25, R25, UR11 ;  /* 0x0000000b19197c36 */ /* 0x001fe40008000000 */
[----:B------:R-:W-:Y:S01]  /*10f0*/  VIADD R23, R23, 0x1 ;  /* 0x0000000117177836 */ /* 0x000fe20000000000 */
[----:B------:R-:W-:Y:S06]  /*1100*/  @P0 BRA `(.L_x_2653) ;  /* 0xfffffff8001c0947 */ /* 0x000fec000383ffff */
.L_x_2648:
        /* <DEDUP_REMOVED lines=22> */
.L_x_2655:
        /* <DEDUP_REMOVED lines=55> */
.L_x_2654:
        /* <DEDUP_REMOVED lines=34> */
.L_x_2656:
        /* <DEDUP_REMOVED lines=22> */
.L_x_2657:
[----:B------:R-:W-:Y:S05]  /*1960*/  @!P1 EXIT ;  /* 0x000000000000994d */ /* 0x000fea0003800000 */
[----:B01----:R-:W0:Y:S01]  /*1970*/  LDC.64 R6, c[0x0][0x390] ;  /* 0x0000e400ff067b82 */ /* 0x003e220000000a00 */
[----:B------:R1:W2:Y:S01]  /*1980*/  MUFU.RCP R11, R4 ;  /* 0x00000004000b7308 */ /* 0x0002a20000001000 */
[----:B------:R-:W-:Y:S02]  /*1990*/  IMAD.IADD R5, R0, 0x1, R5 ;  /* 0x0000000100057824 */ /* 0x000fe400078e0205 */
[----:B------:R-:W-:-:S07]  /*19a0*/  IMAD.MOV R15, RZ, RZ, -R15 ;  /* 0x000000ffff0f7224 */ /* 0x000fce00078e0a0f */
.L_x_2658:
        /* <DEDUP_REMOVED lines=9> */
.L_x_2659:
        /* <DEDUP_REMOVED lines=12> */
.L_x_3942:


//--------------------- .text._ZN4vllm3moe10topkGatingILi8ELi32ELi4ELi16ELi32Ej6__halfLNS0_11ScoringFuncE0EEEvPKT5_PKbPfiPT4_PiiiibPKf --------------------------
	.section	.text._ZN4vllm3moe10topkGatingILi8ELi32ELi4ELi16ELi32Ej6__halfLNS0_11ScoringFuncE0EEEvPKT5_PKbPfiPT4_PiiiibPKf,"ax",@progbits
	.align	128
        .global         _ZN4vllm3moe10topkGatingILi8ELi32ELi4ELi16ELi32Ej6__halfLNS0_11ScoringFuncE0EEEvPKT5_PKbPfiPT4_PiiiibPKf
        .type           _ZN4vllm3moe10topkGatingILi8ELi32ELi4ELi16ELi32Ej6__halfLNS0_11ScoringFuncE0EEEvPKT5_PKbPfiPT4_PiiiibPKf,@function
        .size           _ZN4vllm3moe10topkGatingILi8ELi32ELi4ELi16ELi32Ej6__halfLNS0_11ScoringFuncE0EEEvPKT5_PKbPfiPT4_PiiiibPKf,(.L_x_3943 - _ZN4vllm3moe10topkGatingILi8ELi32ELi4ELi16ELi32Ej6__halfLNS0_11ScoringFuncE0EEEvPKT5_PKbPfiPT4_PiiiibPKf)
        .other          _ZN4vllm3moe10topkGatingILi8ELi32ELi4ELi16ELi32Ej6__halfLNS0_11ScoringFuncE0EEEvPKT5_PKbPfiPT4_PiiiibPKf,@"STO_CUDA_ENTRY STV_DEFAULT"
_ZN4vllm3moe10topkGatingILi8ELi32ELi4ELi16ELi32Ej6__halfLNS0_11ScoringFuncE0EEEvPKT5_PKbPfiPT4_PiiiibPKf:
.text._ZN4vllm3moe10topkGatingILi8ELi32ELi4ELi16ELi32Ej6__halfLNS0_11ScoringFuncE0EEEvPKT5_PKbPfiPT4_PiiiibPKf:
        /* <DEDUP_REMOVED lines=52> */
[----:B------:R-:W3:Y:S01]  /*0340*/  SHFL.BFLY PT, R6, R15, 0x2, 0x1c1f ;  /* 0x0c5c1f000f067f89 */ /* 0x000ee200000e0000 */
[----:B--2---:R-:W-:Y:S02]  /*0350*/  ISETP.EQ.OR P1, PT, R3, RZ, !P1 ;  /* 0x000000ff0300720c */ /* 0x004fe40004f22670 */
[----:B------:R-:W-:Y:S02]  /*0360*/  LOP3.LUT R3, R8, 0x3, RZ, 0xc0, !PT ;  /* 0x0000000308037812 */ /* 0x000fe400078ec0ff */
[----:B---3--:R-:W-:-:S05]  /*0370*/  FMNMX.FTZ R22, R15, R6, !PT ;  /* 0x000000060f167209 */ /* 0x008fca0007810000 */
[----:B-1----:R-:W1:Y:S02]  /*0380*/  SHFL.BFLY PT, R25, R22, 0x1, 0x1c1f ;  /* 0x0c3c1f0016197f89 */ /* 0x002e6400000e0000 */
        /* <DEDUP_REMOVED lines=10> */
[----:B------:R1:W-:Y:S01]  /*0430*/  MUFU.EX2 R10, R24 ;  /* 0x00000018000a7308 */ /* 0x0003e20000000800 */
[----:B------:R-:W-:Y:S01]  /*0440*/  FMUL.FTZ R25, R13, 1.4426950216293334961 ;  /* 0x3fb8aa3b0d197820 */ /* 0x000fe20000410000 */
[--C-:B------:R-:W-:Y:S01]  /*0450*/  FADD.FTZ R13, R12, -R6.reuse ;  /* 0x800000060c0d7221 */ /* 0x100fe20000010000 */
[----:B------:R-:W-:Y:S01]  /*0460*/  FMUL.FTZ R9, R9, 1.4426950216293334961 ;  /* 0x3fb8aa3b09097820 */ /* 0x000fe20000410000 */
[----:B------:R-:W-:Y:S01]  /*0470*/  FMUL.FTZ R22, R5, 1.4426950216293334961 ;  /* 0x3fb8aa3b05167820 */ /* 0x000fe20000410000 */
[----:B------:R-:W-:Y:S01]  /*0480*/  FADD.FTZ R6, R7, -R6 ;  /* 0x8000000607067221 */ /* 0x000fe20000010000 */
[----:B------:R-:W-:-:S02]  /*0490*/  FMUL.FTZ R13, R13, 1.4426950216293334961 ;  /* 0x3fb8aa3b0d0d7820 */ /* 0x000fc40000410000 */
[----:B------:R-:W2:Y:S01]  /*04a0*/  MUFU.EX2 R11, R11 ;  /* 0x0000000b000b7308 */ /* 0x000ea20000000800 */
[----:B-1----:R-:W-:-:S07]  /*04b0*/  FMUL.FTZ R24, R6, 1.4426950216293334961 ;  /* 0x3fb8aa3b06187820 */ /* 0x002fce0000410000 */
[----:B------:R-:W1:Y:S08]  /*04c0*/  MUFU.EX2 R12, R25 ;  /* 0x00000019000c7308 */ /* 0x000e700000000800 */
[----:B------:R-:W3:Y:S01]  /*04d0*/  MUFU.EX2 R13, R13 ;  /* 0x0000000d000d7308 */ /* 0x000ee20000000800 */
[----:B--2---:R-:W-:-:S04]  /*04e0*/  FADD.FTZ R5, RZ, R11 ;  /* 0x0000000bff057221 */ /* 0x004fc80000010000 */
[----:B------:R-:W-:-:S03]  /*04f0*/  FADD.FTZ R5, R5, R10 ;  /* 0x0000000a05057221 */ /* 0x000fc60000010000 */
[----:B------:R-:W2:Y:S01]  /*0500*/  MUFU.EX2 R15, R15 ;  /* 0x0000000f000f7308 */ /* 0x000ea20000000800 */
[----:B-1----:R-:W-:-:S07]  /*0510*/  FADD.FTZ R6, R5, R12 ;  /* 0x0000000c05067221 */ /* 0x002fce0000010000 */
[----:B------:R-:W1:Y:S01]  /*0520*/  MUFU.EX2 R4, R9 ;  /* 0x0000000900047308 */ /* 0x000e620000000800 */
[----:B---3--:R-:W-:-:S07]  /*0530*/  FADD.FTZ R6, R6, R13 ;  /* 0x0000000d06067221 */ /* 0x008fce0000010000 */
[----:B------:R-:W3:Y:S01]  /*0540*/  MUFU.EX2 R22, R22 ;  /* 0x0000001600167308 */ /* 0x000ee20000000800 */
[----:B--2---:R-:W-:-:S07]  /*0550*/  FADD.FTZ R5, R6, R15 ;  /* 0x0000000f06057221 */ /* 0x004fce0000010000 */
[----:B------:R-:W2:Y:S01]  /*0560*/  MUFU.EX2 R24, R24 ;  /* 0x0000001800187308 */ /* 0x000ea20000000800 */
[----:B-1----:R-:W-:-:S04]  /*0570*/  FADD.FTZ R5, R5, R4 ;  /* 0x0000000405057221 */ /* 0x002fc80000010000 */
[----:B---3--:R-:W-:-:S04]  /*0580*/  FADD.FTZ R5, R5, R22 ;  /* 0x0000001605057221 */ /* 0x008fc80000010000 */
        /* <DEDUP_REMOVED lines=10> */
[-C--:B------:R-:W-:Y:S01]  /*0630*/  FMUL.FTZ R10, R15, R27.reuse ;  /* 0x0000001b0f0a7220 */ /* 0x080fe20000410000 */
[----:B0-----:R-:W-:Y:S01]  /*0640*/  MOV R15, UR4 ;  /* 0x00000004000f7c02 */ /* 0x001fe20008000f00 */
[-C--:B------:R-:W-:Y:S01]  /*0650*/  FMUL.FTZ R11, R4, R27.reuse ;  /* 0x0000001b040b7220 */ /* 0x080fe20000410000 */
[----:B------:R-:W-:Y:S01]  /*0660*/  FSETP.NE.FTZ.AND P5, PT, |R5|, +INF , PT ;  /* 0x7f8000000500780b */ /* 0x000fe20003fb5200 */
[-C--:B------:R-:W-:Y:S01]  /*0670*/  FMUL.FTZ R13, R22, R27.reuse ;  /* 0x0000001b160d7220 */ /* 0x080fe20000410000 */
[----:B------:R-:W-:Y:S01]  /*0680*/  FSETP.NE.FTZ.AND P6, PT, |R6|, +INF , PT ;  /* 0x7f8000000600780b */ /* 0x000fe20003fd5200 */
[----:B------:R-:W-:Y:S01]  /*0690*/  FMUL.FTZ R12, R24, R27 ;  /* 0x0000001b180c7220 */ /* 0x000fe20000410000 */
[----:B------:R-:W-:Y:S01]  /*06a0*/  FSETP.NE.FTZ.AND P3, PT, |R7|, +INF , PT ;  /* 0x7f8000000700780b */ /* 0x000fe20003f75200 */
[----:B------:R-:W-:Y:S01]  /*06b0*/  IMAD.MOV.U32 R4, RZ, RZ, RZ ;  /* 0x000000ffff047224 */ /* 0x000fe200078e00ff */
        /* <DEDUP_REMOVED lines=40> */
.L_x_2665:
        /* <DEDUP_REMOVED lines=69> */
.L_x_2662:
[----:B0123--:R-:W-:Y:S05]  /*0d90*/  BSYNC.RECONVERGENT B0 ;  /* 0x0000000000007941 */ /* 0x00ffea0003800200 */
.L_x_2661:
        /* <DEDUP_REMOVED lines=27> */
[C---:B------:R-:W-:Y:S02]  /*0f50*/  ISETP.EQ.AND P3, PT, R26.reuse, 0x14, PT ;  /* 0x000000141a00780c */ /* 0x040fe40003f62270 */
[----:B------:R-:W-:Y:S01]  /*0f60*/  @P6 MOV R16, 0xc61c4000 ;  /* 0xc61c400000106802 */ /* 0x000fe20000000f00 */
[----:B------:R-:W-:Y:S01]  /*0f70*/  @P5 IMAD.MOV.U32 R17, RZ, RZ, -0x39e3c000 ;  /* 0xc61c4000ff115424 */ /* 0x000fe200078e00ff */
[C---:B------:R-:W-:Y:S01]  /*0f80*/  ISETP.EQ.AND P6, PT, R26.reuse, 0x18, PT ;  /* 0x000000181a00780c */ /* 0x040fe20003fc2270 */
[----:B------:R-:W-:Y:S01]  /*0f90*/  @P2 IMAD.MOV.U32 R18, RZ, RZ, -0x39e3c000 ;  /* 0xc61c4000ff122424 */ /* 0x000fe200078e00ff */
[----:B------:R-:W-:Y:S01]  /*0fa0*/  ISETP.EQ.AND P5, PT, R26, 0x1c, PT ;  /* 0x0000001c1a00780c */ /* 0x000fe20003fa2270 */
[----:B------:R-:W-:-:S06]  /*0fb0*/  @P4 IMAD.MOV.U32 R19, RZ, RZ, -0x39e3c000 ;  /* 0xc61c4000ff134424 */ /* 0x000fcc00078e00ff */
[----:B------:R-:W-:-:S04]  /*0fc0*/  @P3 IMAD.MOV.U32 R20, RZ, RZ, -0x39e3c000 ;  /* 0xc61c4000ff143424 */ /* 0x000fc800078e00ff */
[----:B------:R-:W-:Y:S02]  /*0fd0*/  @P6 MOV R21, 0xc61c4000 ;  /* 0xc61c400000156802 */ /* 0x000fe40000000f00 */
[----:B------:R-:W-:-:S07]  /*0fe0*/  @P5 IMAD.MOV.U32 R22, RZ, RZ, -0x39e3c000 ;  /* 0xc61c4000ff165424 */ /* 0x000fce00078e00ff */
.L_x_2664:
[----:B------:R-:W-:Y:S05]  /*0ff0*/  BSYNC.RECONVERGENT B0 ;  /* 0x0000000000007941 */ /* 0x000fea0003800200 */
.L_x_2663:
[----:B----4-:R-:W-:Y:S02]  /*1000*/  VIADD R25, R25, UR11 ;  /* 0x0000000b19197c36 */ /* 0x010fe40008000000 */
[----:B------:R-:W-:Y:S01]  /*1010*/  VIADD R23, R23, 0x1 ;  /* 0x0000000117177836 */ /* 0x000fe20000000000 */
[----:B------:R-:W-:Y:S06]  /*1020*/  @P0 BRA `(.L_x_2665) ;  /* 0xfffffff800440947 */ /* 0x000fec000383ffff */
.L_x_2660:
        /* <DEDUP_REMOVED lines=22> */
.L_x_2667:
        /* <DEDUP_REMOVED lines=55> */
.L_x_2666:
        /* <DEDUP_REMOVED lines=34> */
.L_x_2668:
        /* <DEDUP_REMOVED lines=22> */
.L_x_2669:
[----:B------:R-:W-:Y:S05]  /*1880*/  @!P1 EXIT ;  /* 0x000000000000994d */ /* 0x000fea0003800000 */
[----:B01----:R-:W0:Y:S01]  /*1890*/  LDC.64 R6, c[0x0][0x390] ;  /* 0x0000e400ff067b82 */ /* 0x003e220000000a00 */
[----:B------:R1:W2:Y:S01]  /*18a0*/  MUFU.RCP R11, R4 ;  /* 0x00000004000b7308 */ /* 0x0002a20000001000 */
[----:B------:R-:W-:Y:S01]  /*18b0*/  IADD3 R5, PT, PT, R0, R5, RZ ;  /* 0x0000000500057210 */ /* 0x000fe20007ffe0ff */
[----:B------:R-:W-:-:S07]  /*18c0*/  IMAD.MOV R15, RZ, RZ, -R15 ;  /* 0x000000ffff0f7224 */ /* 0x000fce00078e0a0f */
.L_x_2670:
        /* <DEDUP_REMOVED lines=9> */
.L_x_2671:
        /* <DEDUP_REMOVED lines=10> */
.L_x_3943:


//--------------------- .text._ZN4vllm3moe10topkGatingILi8ELi16ELi4ELi16ELi32Ej6__halfLNS0_11ScoringFuncE0EEEvPKT5_PKbPfiPT4_PiiiibPKf --------------------------
	.section	.text._ZN4vllm3moe10topkGatingILi8ELi16ELi4ELi16ELi32Ej6__halfLNS0_11ScoringFuncE0EEEvPKT5_PKbPfiPT4_PiiiibPKf,"ax",@progbits
	.align	128
        .global         _ZN4vllm3moe10topkGatingILi8ELi16ELi4ELi16ELi32Ej6__halfLNS0_11ScoringFuncE0EEEvPKT5_PKbPfiPT4_PiiiibPKf
        .type           _ZN4vllm3moe10topkGatingILi8ELi16ELi4ELi16ELi32Ej6__halfLNS0_11ScoringFuncE0EEEvPKT5_PKbPfiPT4_PiiiibPKf,@function
        .size           _ZN4vllm3moe10topkGatingILi8ELi16ELi4ELi16ELi32Ej6__halfLNS0_11ScoringFuncE0EEEvPKT5_PKbPfiPT4_PiiiibPKf,(.L_x_3944 - _ZN4vllm3moe10topkGatingILi8ELi16ELi4ELi16ELi32Ej6__halfLNS0_11ScoringFuncE0EEEvPKT5_PKbPfiPT4_PiiiibPKf)
        .other          _ZN4vllm3moe10topkGatingILi8ELi16ELi4ELi16ELi32Ej6__halfLNS0_11ScoringFuncE0EEEvPKT5_PKbPfiPT4_PiiiibPKf,@"STO_CUDA_ENTRY STV_DEFAULT"
_ZN4vllm3moe10topkGatingILi8ELi16ELi4ELi16ELi32Ej6__halfLNS0_11ScoringFuncE0EEEvPKT5_PKbPfiPT4_PiiiibPKf:
.text._ZN4vllm3moe10topkGatingILi8ELi16ELi4ELi16ELi32Ej6__halfLNS0_11ScoringFuncE0EEEvPKT5_PKbPfiPT4_PiiiibPKf:
        /* <DEDUP_REMOVED lines=11> */
[----:B------:R-:W-:Y:S01]  /*00b0*/  IMAD.SHL.U32 R2, R3, 0x8, RZ ;  /* 0x0000000803027824 */ /* 0x000fe200078e00ff */
[----:B------:R-:W-:Y:S01]  /*00c0*/  SHF.L.U32 R5, R0, 0x4, RZ ;  /* 0x0000000400057819 */ /* 0x000fe200000006ff */
[----:B------:R-:W1:Y:S03]  /*00d0*/  LDCU.64 UR6, c[0x0][0x358] ;  /* 0x00006b00ff0677ac */ /* 0x000e660008000a00 */
        /* <DEDUP_REMOVED lines=29> */
[--C-:B------:R-:W-:Y:S02]  /*02b0*/  HADD2.F32 R10, -RZ, R5.reuse.H0_H0 ;  /* 0x20000005ff0a7230 */ /* 0x100fe40000004100 */
[----:B------:R-:W-:Y:S02]  /*02c0*/  HADD2.F32 R12, -RZ, R5.H1_H1 ;  /* 0x30000005ff0c7230 */ /* 0x000fe40000004100 */
[--C-:B------:R-:W-:Y:S01]  /*02d0*/  HADD2.F32 R5, -RZ, R6.reuse.H0_H0 ;  /* 0x20000006ff057230 */ /* 0x100fe20000004100 */
[----:B------:R-:W-:Y:S01]  /*02e0*/  FMNMX3.FTZ R15, R11, R13, R10, !PT ;  /* 0x0000000d0b0f7276 */ /* 0x000fe2000781000a */
[----:B-1----:R-:W-:Y:S02]  /*02f0*/  HADD2.F32 R9, -RZ, R6.H1_H1 ;  /* 0x30000006ff097230 */ /* 0x002fe40000004100 */
[--C-:B------:R-:W-:Y:S01]  /*0300*/  HADD2.F32 R4, -RZ, R7.reuse.H0_H0 ;  /* 0x20000007ff047230 */ /* 0x100fe20000004100 */
[----:B------:R-:W-:Y:S01]  /*0310*/  FMNMX3.FTZ R15, R15, R12, R5, !PT ;  /* 0x0000000c0f0f7276 */ /* 0x000fe20007810005 */
[----:B------:R-:W-:-:S03]  /*0320*/  HADD2.F32 R7, -RZ, R7.H1_H1 ;  /* 0x30000007ff077230 */ /* 0x000fc60000004100 */
        /* <DEDUP_REMOVED lines=8> */
[--C-:B0-----:R-:W-:Y:S01]  /*03b0*/  FADD.FTZ R24, R12, -R6.reuse ;  /* 0x800000060c187221 */ /* 0x101fe20000010000 */
        /* <DEDUP_REMOVED lines=8> */
[----:B------:R-:W-:-:S02]  /*0440*/  FMUL.FTZ R15, R15, 1.4426950216293334961 ;  /* 0x3fb8aa3b0f0f7820 */ /* 0x000fc40000410000 */
[----:B------:R-:W-:Y:S01]  /*0450*/  FMUL.FTZ R25, R25, 1.4426950216293334961 ;  /* 0x3fb8aa3b19197820 */ /* 0x000fe20000410000 */
[----:B------:R-:W-:Y:S02]  /*0460*/  FMUL.FTZ R7, R7, 1.4426950216293334961 ;  /* 0x3fb8aa3b07077820 */ /* 0x000fe40000410000 */
[----:B------:R-:W1:Y:S01]  /*0470*/  MUFU.EX2 R11, R11 ;  /* 0x0000000b000b7308 */ /* 0x000e620000000800 */
[----:B0-----:R-:W-:-:S04]  /*0480*/  FADD.FTZ R13, R4, -R6 ;  /* 0x80000006040d7221 */ /* 0x001fc80000010000 */
[----:B------:R-:W-:-:S03]  /*0490*/  FMUL.FTZ R26, R13, 1.4426950216293334961 ;  /* 0x3fb8aa3b0d1a7820 */ /* 0x000fc60000410000 */
[----:B------:R-:W0:Y:S08]  /*04a0*/  MUFU.EX2 R12, R22 ;  /* 0x00000016000c7308 */ /* 0x000e300000000800 */
[----:B------:R-:W2:Y:S01]  /*04b0*/  MUFU.EX2 R5, R24 ;  /* 0x0000001800057308 */ /* 0x000ea20000000800 */
[----:B-1----:R-:W-:-:S04]  /*04c0*/  FADD.FTZ R13, RZ, R11 ;  /* 0x0000000bff0d7221 */ /* 0x002fc80000010000 */
[----:B------:R-:W-:-:S03]  /*04d0*/  FADD.FTZ R13, R13, R10 ;  /* 0x0000000a0d0d7221 */ /* 0x000fc60000010000 */
[----:B------:R1:W3:Y:S01]  /*04e0*/  MUFU.EX2 R9, R15 ;  /* 0x0000000f00097308 */ /* 0x0002e20000000800 */
[----:B0-----:R-:W-:-:S07]  /*04f0*/  FADD.FTZ R22, R13, R12 ;  /* 0x0000000c0d167221 */ /* 0x001fce0000010000 */
[----:B------:R-:W0:Y:S01]  /*0500*/  MUFU.EX2 R4, R25 ;  /* 0x0000001900047308 */ /* 0x000e220000000800 */
[----:B--2---:R-:W-:Y:S01]  /*0510*/  FADD.FTZ R22, R22, R5 ;  /* 0x0000000516167221 */ /* 0x004fe20000010000 */
[----:B-1----:R-:W-:-:S05]  /*0520*/  IMAD.U32 R15, RZ, RZ, UR4 ;  /* 0x00000004ff0f7e24 */ /* 0x002fca000f8e00ff */
[----:B------:R-:W-:Y:S01]  /*0530*/  ISETP.GE.AND P2, PT, R15, 0x1, PT ;  /* 0x000000010f00780c */ /* 0x000fe20003f46270 */
[----:B------:R-:W1:Y:S01]  /*0540*/  MUFU.EX2 R6, R26 ;  /* 0x0000001a00067308 */ /* 0x000e620000000800 */
[----:B---3--:R-:W-:-:S07]  /*0550*/  FADD.FTZ R13, R22, R9 ;  /* 0x00000009160d7221 */ /* 0x008fce0000010000 */
[----:B------:R-:W2:Y:S01]  /*0560*/  MUFU.EX2 R7, R7 ;  /* 0x0000000700077308 */ /* 0x000ea20000000800 */
[----:B0-----:R-:W-:-:S04]  /*0570*/  FADD.FTZ R13, R13, R4 ;  /* 0x000000040d0d7221 */ /* 0x001fc80000010000 */
[----:B-1----:R-:W-:-:S04]  /*0580*/  FADD.FTZ R22, R13, R6 ;  /* 0x000000060d167221 */ /* 0x002fc80000010000 */
[----:B--2---:R-:W-:-:S05]  /*0590*/  FADD.FTZ R22, R22, R7 ;  /* 0x0000000716167221 */ /* 0x004fca0000010000 */
        /* <DEDUP_REMOVED lines=12> */
[----:B------:R-:W-:Y:S01]  /*0660*/  FMUL.FTZ R25, R7, R24 ;  /* 0x0000001807197220 */ /* 0x000fe20000410000 */
[----:B------:R-:W-:Y:S01]  /*0670*/  FSETP.NE.FTZ.AND P3, PT, |R12|, +INF , PT ;  /* 0x7f8000000c00780b */ /* 0x000fe20003f75200 */
[----:B------:R-:W-:Y:S01]  /*0680*/  IMAD.MOV.U32 R4, RZ, RZ, RZ ;  /* 0x000000ffff047224 */ /* 0x000fe200078e00ff */
[----:B------:R-:W-:-:S02]  /*0690*/  FSETP.NE.FTZ.AND P4, PT, |R8|, +INF , PT ;  /* 0x7f8000000800780b */ /* 0x000fc40003f95200 */
[----:B------:R-:W-:Y:S02]  /*06a0*/  FSEL R5, R11, RZ, P5 ;  /* 0x000000ff0b057208 */ /* 0x000fe40002800000 */
[----:B------:R-:W-:Y:S02]  /*06b0*/  FSEL R6, R10, RZ, P6 ;  /* 0x000000ff0a067208 */ /* 0x000fe40003000000 */
[----:B------:R-:W-:Y:S02]  /*06c0*/  FSETP.NE.FTZ.AND P5, PT, |R9|, +INF , PT ;  /* 0x7f8000000900780b */ /* 0x000fe40003fb5200 */
[----:B------:R-:W-:Y:S02]  /*06d0*/  FSETP.NE.FTZ.AND P6, PT, |R13|, +INF , PT ;  /* 0x7f8000000d00780b */ /* 0x000fe40003fd5200 */
[----:B------:R-:W-:Y:S02]  /*06e0*/  FSEL R7, R12, RZ, P3 ;  /* 0x000000ff0c077208 */ /* 0x000fe40001800000 */
[----:B------:R-:W-:-:S02]  /*06f0*/  FSEL R8, R8, RZ, P4 ;  /* 0x000000ff08087208 */ /* 0x000fc40002000000 */
[C---:B------:R-:W-:Y:S02]  /*0700*/  FSETP.NE.FTZ.AND P3, PT, |R22|.reuse, +INF , PT ;  /* 0x7f8000001600780b */ /* 0x040fe40003f75200 */
        /* <DEDUP_REMOVED lines=13> */
[----:B------:R-:W-:Y:S01]  /*07e0*/  @!P0 MOV R13, R5 ;  /* 0x00000005000d8202 */ /* 0x000fe20000000f00 */
[----:B------:R-:W-:Y:S01]  /*07f0*/  @!P0 IMAD.MOV.U32 R16, RZ, RZ, R6 ;  /* 0x000000ffff108224 */ /* 0x000fe200078e0006 */
[----:B------:R-:W-:Y:S01]  /*0800*/  @!P0 MOV R19, R9 ;  /* 0x0000000900138202 */ /* 0x000fe20000000f00 */
[----:B------:R-:W-:-:S02]  /*0810*/  @!P0 IMAD.MOV.U32 R17, RZ, RZ, R7 ;  /* 0x000000ffff118224 */ /* 0x000fc400078e0007 */
[----:B------:R-:W-:Y:S02]  /*0820*/  @!P0 IMAD.MOV.U32 R18, RZ, RZ, R8 ;  /* 0x000000ffff128224 */ /* 0x000fe400078e0008 */
[----:B------:R-:W-:Y:S02]  /*0830*/  @!P0 IMAD.MOV.U32 R20, RZ, RZ, R10 ;  /* 0x000000ffff148224 */ /* 0x000fe400078e000a */
[----:B------:R-:W-:Y:S02]  /*0840*/  @!P0 IMAD.MOV.U32 R21, RZ, RZ, R11 ;  /* 0x000000ffff158224 */ /* 0x000fe400078e000b */
[----:B------:R-:W-:Y:S01]  /*0850*/  @!P0 IMAD.MOV.U32 R22, RZ, RZ, R12 ;  /* 0x000000ffff168224 */ /* 0x000fe200078e000c */
[----:B------:R-:W-:Y:S06]  /*0860*/  @!P2 BRA `(.L_x_2672) ;  /* 0x0000000400b8a947 */ /* 0x000fec0003800000 */
[----:B------:R-:W-:Y:S01]  /*0870*/  IMAD R23, R0, R15, RZ ;  /* 0x0000000f00177224 */ /* 0x000fe200078e02ff */
[----:B------:R-:W-:Y:S01]  /*0880*/  IADD3 R24, PT, PT, -R15, RZ, RZ ;  /* 0x000000ff0f187210 */ /* 0x000fe20007ffe1ff */
[----:B------:R-:W-:Y:S01]  /*0890*/  IMAD.MOV.U32 R4, RZ, RZ, RZ ;  /* 0x000000ffff047224 */ /* 0x000fe200078e00ff */
[----:B------:R-:W0:Y:S01]  /*08a0*/  LDCU.U8 UR8, c[0x0][0x3bc] ;  /* 0x00007780ff0877ac */ /* 0x000e220008000000 */
[----:B------:R-:W-:Y:S01]  /*08b0*/  IMAD.MOV.U32 R25, RZ, RZ, R0 ;  /* 0x000000ffff197224 */ /* 0x000fe200078e0000 */
[----:B------:R-:W1:Y:S01]  /*08c0*/  LDCU UR11, c[0x0][0x398] ;  /* 0x00007300ff0b77ac */ /* 0x000e620008000800 */
[----:B------:R-:W2:Y:S01]  /*08d0*/  LDCU UR9, c[0x0][0x3b4] ;  /* 0x00007680ff0977ac */ /* 0x000ea20008000800 */
[----:B------:R-:W3:Y:S01]  /*08e0*/  LDCU UR10, c[0x0][0x3b8] ;  /* 0x00007700ff0a77ac */ /* 0x000ee20008000800 */
[----:B------:R-:W-:-:S05]  /*08f0*/  UMOV UR4, URZ ;  /* 0x000000ff00047c82 */ /* 0x000fca0008000000 */
.L_x_2677:
        /* <DEDUP_REMOVED lines=48> */
[----:B--2---:R-:W-:-:S04]  /*0c00*/  IADD3 R28, PT, PT, R26, -UR9, RZ ;  /* 0x800000091a1c7c10 */ /* 0x004fc8000fffe0ff */
        /* <DEDUP_REMOVED lines=10> */
.L_x_2674:
[----:B0123--:R-:W-:Y:S05]  /*0cb0*/  BSYNC.RECONVERGENT B0 ;  /* 0x0000000000007941 */ /* 0x00ffea0003800200 */
.L_x_2673:
        /* <DEDUP_REMOVED lines=37> */
.L_x_2676:
[----:B------:R-:W-:Y:S05]  /*0f10*/  BSYNC.RECONVERGENT B0 ;  /* 0x0000000000007941 */ /* 0x000fea0003800200 */
.L_x_2675:
[----:B----4-:R-:W-:Y:S02]  /*0f20*/  VIADD R25, R25, UR11 ;  /* 0x0000000b19197c36 */ /* 0x010fe40008000000 */
[----:B------:R-:W-:Y:S01]  /*0f30*/  VIADD R23, R23, 0x1 ;  /* 0x0000000117177836 */ /* 0x000fe20000000000 */
[----:B------:R-:W-:Y:S06]  /*0f40*/  @P0 BRA `(.L_x_2677) ;  /* 0xfffffff8006c0947 */ /* 0x000fec000383ffff */
.L_x_2672:
        /* <DEDUP_REMOVED lines=22> */
.L_x_2679:
        /* <DEDUP_REMOVED lines=55> */
.L_x_2678:
        /* <DEDUP_REMOVED lines=34> */
.L_x_2680:
        /* <DEDUP_REMOVED lines=22> */
.L_x_2681:
[----:B------:R-:W-:Y:S05]  /*17a0*/  @!P1 EXIT ;  /* 0x000000000000994d */ /* 0x000fea0003800000 */
[----:B01----:R-:W0:Y:S01]  /*17b0*/  LDC.64 R6, c[0x0][0x390] ;  /* 0x0000e400ff067b82 */ /* 0x003e220000000a00 */
[----:B------:R1:W2:Y:S01]  /*17c0*/  MUFU.RCP R11, R4 ;  /* 0x00000004000b7308 */ /* 0x0002a20000001000 */
[----:B------:R-:W-:Y:S02]  /*17d0*/  IMAD.IADD R5, R0, 0x1, R5 ;  /* 0x0000000100057824 */ /* 0x000fe400078e0205 */
[----:B------:R-:W-:-:S07]  /*17e0*/  IMAD.MOV R15, RZ, RZ, -R15 ;  /* 0x000000ffff0f7224 */ /* 0x000fce00078e0a0f */
.L_x_2682:
[----:B0--3--:R-:W-:-:S05]  /*17f0*/  IMAD.WIDE R2, R5, 0x4, R6 ;  /* 0x0000000405027825 */ /* 0x009fca00078e0206 */
[----:B------:R-:W2:Y:S01]  /*1800*/  LDG.E R0, desc[UR6][R2.64] ;  /* 0x0000000602007981 */ /* 0x000ea2000c1e1900 */
[----:B------:R-:W-:Y:S01]  /*1810*/  IADD3 R15, PT, PT, R15, 0x1, RZ ;  /* 0x000000010f0f7810 */ /* 0x000fe20007ffe0ff */
[----:B------:R-:W-:-:S03]  /*1820*/  VIADD R5, R5, 0x1 ;  /* 0x0000000105057836 */ /* 0x000fc60000000000 */
[----:B------:R-:W-:Y:S01]  /*1830*/  ISETP.NE.AND P0, PT, R15, RZ, PT ;  /* 0x000000ff0f00720c */ /* 0x000fe20003f05270 */
[----:B--2---:R-:W-:-:S05]  /*1840*/  FMUL.FTZ R9, R0, R11 ;  /* 0x0000000b00097220 */ /* 0x004fca0000410000 */
[----:B------:R3:W-:Y:S07]  /*1850*/  STG.E desc[UR6][R2.64], R9 ;  /* 0x0000000902007986 */ /* 0x0007ee000c101906 */
[----:B------:R-:W-:Y:S05]  /*1860*/  @P0 BRA `(.L_x_2682) ;  /* 0xfffffffc00e00947 */ /* 0x000fea000383ffff */
[----:B------:R-:W-:Y:S05]  /*1870*/  EXIT ;  /* 0x000000000000794d */ /* 0x000fea0003800000 */
.L_x_2683:
        /* <DEDUP_REMOVED lines=16> */
.L_x_3944:


//--------------------- .text._ZN4vllm3moe10topkGatingILi8ELi8ELi4ELi16ELi32Ej6__halfLNS0_11ScoringFuncE0EEEvPKT5_PKbPfiPT4_PiiiibPKf --------------------------
	.section	.text._ZN4vllm3moe10topkGatingILi8ELi8ELi4ELi16ELi32Ej6__halfLNS0_11ScoringFuncE0EEEvPKT5_PKbPfiPT4_PiiiibPKf,"ax",@progbits
	.align	128
        .global         _ZN4vllm3moe10topkGatingILi8ELi8ELi4ELi16ELi32Ej6__halfLNS0_11ScoringFuncE0EEEvPKT5_PKbPfiPT4_PiiiibPKf
        .type           _ZN4vllm3moe10topkGatingILi8ELi8ELi4ELi16ELi32Ej6__halfLNS0_11ScoringFuncE0EEEvPKT5_PKbPfiPT4_PiiiibPKf,@function
        .size           _ZN4vllm3moe10topkGatingILi8ELi8ELi4ELi16ELi32Ej6__halfLNS0_11ScoringFuncE0EEEvPKT5_PKbPfiPT4_PiiiibPKf,(.L_x_3945 - _ZN4vllm3moe10topkGatingILi8ELi8ELi4ELi16ELi32Ej6__halfLNS0_11ScoringFuncE0EEEvPKT5_PKbPfiPT4_PiiiibPKf)
        .other          _ZN4vllm3moe10topkGatingILi8ELi8ELi4ELi16ELi32Ej6__halfLNS0_11ScoringFuncE0EEEvPKT5_PKbPfiPT4_PiiiibPKf,@"STO_CUDA_ENTRY STV_DEFAULT"
_ZN4vllm3moe10topkGatingILi8ELi8ELi4ELi16ELi32Ej6__halfLNS0_11ScoringFuncE0EEEvPKT5_PKbPfiPT4_PiiiibPKf:
.text._ZN4vllm3moe10topkGatingILi8ELi8ELi4ELi16ELi32Ej6__halfLNS0_11ScoringFuncE0EEEvPKT5_PKbPfiPT4_PiiiibPKf:
        /* <DEDUP_REMOVED lines=36> */
[----:B------:R-:W-:Y:S02]  /*0240*/  HADD2.F32 R10, -RZ, R4.H1_H1 ;  /* 0x30000004ff0a7230 */ /* 0x000fe40000004100 */
[--C-:B------:R-:W-:Y:S02]  /*0250*/  HADD2.F32 R29, -RZ, R5.reuse.H0_H0 ;  /* 0x20000005ff1d7230 */ /* 0x100fe40000004100 */
[----:B------:R-:W-:Y:S02]  /*0260*/  HADD2.F32 R14, -RZ, R5.H1_H1 ;  /* 0x30000005ff0e7230 */ /* 0x000fe40000004100 */
[--C-:B------:R-:W-:Y:S01]  /*0270*/  HADD2.F32 R5, -RZ, R6.reuse.H0_H0 ;  /* 0x20000006ff057230 */ /* 0x100fe20000004100 */
[----:B--2---:R-:W-:Y:S01]  /*0280*/  FMNMX3.FTZ R8, R23, R10, R29, !PT ;  /* 0x0000000a17087276 */ /* 0x004fe2000781001d */
[----:B------:R-:W-:-:S02]  /*0290*/  HADD2.F32 R9, -RZ, R6.H1_H1 ;  /* 0x30000006ff097230 */ /* 0x000fc40000004100 */
[--C-:B------:R-:W-:Y:S01]  /*02a0*/  HADD2.F32 R4, -RZ, R7.reuse.H0_H0 ;  /* 0x20000007ff047230 */ /* 0x100fe20000004100 */
[----:B------:R-:W-:Y:S01]  /*02b0*/  FMNMX3.FTZ R8, R8, R14, R5, !PT ;  /* 0x0000000e08087276 */ /* 0x000fe20007810005 */
[----:B------:R-:W-:-:S03]  /*02c0*/  HADD2.F32 R7, -RZ, R7.H1_H1 ;  /* 0x30000007ff077230 */ /* 0x000fc60000004100 */
[----:B------:R-:W-:-:S04]  /*02d0*/  FMNMX3.FTZ R8, R8, R9, R4, !PT ;  /* 0x0000000908087276 */ /* 0x000fc80007810004 */
[----:B------:R-:W-:-:S05]  /*02e0*/  FMNMX.FTZ R8, R7, R8, !PT ;  /* 0x0000000807087209 */ /* 0x000fca0007810000 */
[--C-:B------:R-:W-:Y:S01]  /*02f0*/  FADD.FTZ R23, R23, -R8.reuse ;  /* 0x8000000817177221 */ /* 0x100fe20000010000 */
[----:B------:R-:W-:-:S03]  /*0300*/  FADD.FTZ R10, R10, -R8 ;  /* 0x800000080a0a7221 */ /* 0x000fc60000010000 */
[----:B------:R-:W-:Y:S01]  /*0310*/  FMUL.FTZ R6, R23, 1.4426950216293334961 ;  /* 0x3fb8aa3b17067820 */ /* 0x000fe20000410000 */
[----:B------:R-:W-:Y:S01]  /*0320*/  FMUL.FTZ R10, R10, 1.4426950216293334961 ;  /* 0x3fb8aa3b0a0a7820 */ /* 0x000fe20000410000 */
[--C-:B------:R-:W-:Y:S01]  /*0330*/  FADD.FTZ R29, R29, -R8.reuse ;  /* 0x800000081d1d7221 */ /* 0x100fe20000010000 */
[----:B------:R-:W-:-:S03]  /*0340*/  FADD.FTZ R23, R5, -R8 ;  /* 0x8000000805177221 */ /* 0x000fc60000010000 */
[----:B------:R-:W2:Y:S01]  /*0350*/  MUFU.EX2 R6, R6 ;  /* 0x0000000600067308 */ /* 0x000ea20000000800 */
[----:B------:R-:W-:Y:S01]  /*0360*/  FMUL.FTZ R29, R29, 1.4426950216293334961 ;  /* 0x3fb8aa3b1d1d7820 */ /* 0x000fe20000410000 */
[--C-:B------:R-:W-:Y:S01]  /*0370*/  FADD.FTZ R18, R14, -R8.reuse ;  /* 0x800000080e127221 */ /* 0x100fe20000010000 */
[----:B-1----:R-:W-:Y:S01]  /*0380*/  FMUL.FTZ R24, R23, 1.4426950216293334961 ;  /* 0x3fb8aa3b17187820 */ /* 0x002fe20000410000 */
[----:B------:R-:W-:-:S04]  /*0390*/  FADD.FTZ R23, R9, -R8 ;  /* 0x8000000809177221 */ /* 0x000fc80000010000 */
[----:B------:R-:W1:Y:S01]  /*03a0*/  MUFU.EX2 R10, R10 ;  /* 0x0000000a000a7308 */ /* 0x000e620000000800 */
[----:B------:R-:W-:Y:S01]  /*03b0*/  FMUL.FTZ R18, R18, 1.4426950216293334961 ;  /* 0x3fb8aa3b12127820 */ /* 0x000fe20000410000 */
[----:B------:R-:W-:Y:S01]  /*03c0*/  FMUL.FTZ R25, R23, 1.4426950216293334961 ;  /* 0x3fb8aa3b17197820 */ /* 0x000fe20000410000 */
[----:B------:R-:W-:-:S05]  /*03d0*/  FADD.FTZ R23, R4, -R8 ;  /* 0x8000000804177221 */ /* 0x000fca0000010000 */
[----:B------:R-:W4:Y:S01]  /*03e0*/  MUFU.EX2 R14, R29 ;  /* 0x0000001d000e7308 */ /* 0x000f220000000800 */
[----:B------:R-:W-:Y:S01]  /*03f0*/  FMUL.FTZ R26, R23, 1.4426950216293334961 ;  /* 0x3fb8aa3b171a7820 */ /* 0x000fe20000410000 */
[----:B--2---:R-:W-:-:S06]  /*0400*/  FADD.FTZ R23, RZ, R6 ;  /* 0x00000006ff177221 */ /* 0x004fcc0000010000 */
[----:B------:R-:W2:Y:S01]  /*0410*/  MUFU.EX2 R5, R18 ;  /* 0x0000001200057308 */ /* 0x000ea20000000800 */
[----:B------:R-:W-:Y:S01]  /*0420*/  FADD.FTZ R8, R7, -R8 ;  /* 0x8000000807087221 */ /* 0x000fe20000010000 */
[----:B-1----:R-:W-:-:S06]  /*0430*/  FADD.FTZ R23, R23, R10 ;  /* 0x0000000a17177221 */ /* 0x002fcc0000010000 */
[----:B------:R-:W1:Y:S01]  /*0440*/  MUFU.EX2 R9, R24 ;  /* 0x0000001800097308 */ /* 0x000e620000000800 */
[----:B------:R-:W-:Y:S01]  /*0450*/  FMUL.FTZ R28, R8, 1.4426950216293334961 ;  /* 0x3fb8aa3b081c7820 */ /* 0x000fe20000410000 */
[----:B----4-:R-:W-:-:S06]  /*0460*/  FADD.FTZ R8, R23, R14 ;  /* 0x0000000e17087221 */ /* 0x010fcc0000010000 */
[----:B------:R-:W4:Y:S01]  /*0470*/  MUFU.EX2 R4, R25 ;  /* 0x0000001900047308 */ /* 0x000f220000000800 */
[----:B--2---:R-:W-:-:S07]  /*0480*/  FADD.FTZ R8, R8, R5 ;  /* 0x0000000508087221 */ /* 0x004fce0000010000 */
[----:B------:R-:W2:Y:S01]  /*0490*/  MUFU.EX2 R7, R26 ;  /* 0x0000001a00077308 */ /* 0x000ea20000000800 */
[----:B-1----:R-:W-:-:S07]  /*04a0*/  FADD.FTZ R23, R8, R9 ;  /* 0x0000000908177221 */ /* 0x002fce0000010000 */
[----:B------:R-:W1:Y:S01]  /*04b0*/  MUFU.EX2 R29, R28 ;  /* 0x0000001c001d7308 */ /* 0x000e620000000800 */
[----:B----4-:R-:W-:-:S04]  /*04c0*/  FADD.FTZ R8, R23, R4 ;  /* 0x0000000417087221 */ /* 0x010fc80000010000 */
[----:B--2---:R-:W-:-:S04]  /*04d0*/  FADD.FTZ R8, R8, R7 ;  /* 0x0000000708087221 */ /* 0x004fc80000010000 */
[----:B-1----:R-:W-:-:S06]  /*04e0*/  FADD.FTZ R8, R8, R29 ;  /* 0x0000001d08087221 */ /* 0x002fcc0000010000 */
[----:B------:R-:W1:Y:S01]  /*04f0*/  MUFU.RCP R8, R8 ;  /* 0x0000000800087308 */ /* 0x000e620000001000 */
[----:B---3--:R-:W-:Y:S01]  /*0500*/  ISETP.EQ.OR P0, PT, R2, RZ, !P0 ;  /* 0x000000ff0200720c */ /* 0x008fe20004702670 */
[----:B0-----:R-:W-:-:S05]  /*0510*/  IMAD.U32 R18, RZ, RZ, UR4 ;  /* 0x00000004ff127e24 */ /* 0x001fca000f8e00ff */
[----:B------:R-:W-:Y:S01]  /*0520*/  ISETP.GE.AND P2, PT, R18, 0x1, PT ;  /* 0x000000011200780c */ /* 0x000fe20003f46270 */
[-C--:B-1----:R-:W-:Y:S01]  /*0530*/  FMUL.FTZ R2, R6, R8.reuse ;  /* 0x0000000806027220 */ /* 0x082fe20000410000 */
        /* <DEDUP_REMOVED lines=19> */
[----:B------:R-:W-:Y:S02]  /*0670*/  FSEL R7, R9, RZ, P5 ;  /* 0x000000ff09077208 */ /* 0x000fe40002800000 */
        /* <DEDUP_REMOVED lines=35> */
.L_x_2688:
        /* <DEDUP_REMOVED lines=42> */
.L_x_2686:
        /* <DEDUP_REMOVED lines=78> */
.L_x_2687:
        /* <DEDUP_REMOVED lines=8> */
.L_x_2685:
        /* <DEDUP_REMOVED lines=52> */
.L_x_2684:
        /* <DEDUP_REMOVED lines=21> */
.L_x_2690:
        /* <DEDUP_REMOVED lines=55> */
.L_x_2689:
        /* <DEDUP_REMOVED lines=34> */
.L_x_2691:
        /* <DEDUP_REMOVED lines=22> */
.L_x_2692:
[----:B------:R-:W-:Y:S05]  /*1c30*/  @!P1 EXIT ;  /* 0x000000000000994d */ /* 0x000fea0003800000 */
[----:B01----:R-:W0:Y:S01]  /*1c40*/  LDC.64 R6, c[0x0][0x390] ;  /* 0x0000e400ff067b82 */ /* 0x003e220000000a00 */
[----:B------:R-:W1:Y:S01]  /*1c50*/  MUFU.RCP R33, R33 ;  /* 0x0000002100217308 */ /* 0x000e620000001000 */
[----:B------:R-:W-:Y:S02]  /*1c60*/  IMAD.IADD R5, R0, 0x1, R5 ;  /* 0x0000000100057824 */ /* 0x000fe400078e0205 */
[----:B------:R-:W-:-:S07]  /*1c70*/  IMAD.MOV R18, RZ, RZ, -R18 ;  /* 0x000000ffff127224 */ /* 0x000fce00078e0a12 */
.L_x_2693:
        /* <DEDUP_REMOVED lines=9> */
.L_x_2694:
        /* <DEDUP_REMOVED lines=15> */
.L_x_3945:


//--------------------- .text._ZN4vllm3moe10topkGatingILi4ELi4ELi4ELi8ELi32Ej6__halfLNS0_11ScoringFuncE0EEEvPKT5_PKbPfiPT4_PiiiibPKf --------------------------
	.section	.text._ZN4vllm3moe10topkGatingILi4ELi4ELi4ELi8ELi32Ej6__halfLNS0_11ScoringFuncE0EEEvPKT5_PKbPfiPT4_PiiiibPKf,"ax",@progbits
	.align	128
        .global         _ZN4vllm3moe10topkGatingILi4ELi4ELi4ELi8ELi32Ej6__halfLNS0_11ScoringFuncE0EEEvPKT5_PKbPfiPT4_PiiiibPKf
        .type           _ZN4vllm3moe10topkGatingILi4ELi4ELi4ELi8ELi32Ej6__halfLNS0_11ScoringFuncE0EEEvPKT5_PKbPfiPT4_PiiiibPKf,@function
        .size           _ZN4vllm3moe10topkGatingILi4ELi4ELi4ELi8ELi32Ej6__halfLNS0_11ScoringFuncE0EEEvPKT5_PKbPfiPT4_PiiiibPKf,(.L_x_3946 - _ZN4vllm3moe10topkGatingILi4ELi4ELi4ELi8ELi32Ej6__halfLNS0_11ScoringFuncE0EEEvPKT5_PKbPfiPT4_PiiiibPKf)
        .other          _ZN4vllm3moe10topkGatingILi4ELi4ELi4ELi8ELi32Ej6__halfLNS0_11ScoringFuncE0EEEvPKT5_PKbPfiPT4_PiiiibPKf,@"STO_CUDA_ENTRY STV_DEFAULT"
_ZN4vllm3moe10topkGatingILi4ELi4ELi4ELi8ELi32Ej6__halfLNS0_11ScoringFuncE0EEEvPKT5_PKbPfiPT4_PiiiibPKf:
.text._ZN4vllm3moe10topkGatingILi4ELi4ELi4ELi8ELi32Ej6__halfLNS0_11ScoringFuncE0EEEvPKT5_PKbPfiPT4_PiiiibPKf:
        /* <DEDUP_REMOVED lines=30> */
[----:B------:R-:W-:Y:S02]  /*01e0*/  HADD2.F32 R17, -RZ, R14.H1_H1 ;  /* 0x3000000eff117230 */ /* 0x000fe40000004100 */
[--C-:B------:R-:W-:Y:S02]  /*01f0*/  HADD2.F32 R6, -RZ, R15.reuse.H0_H0 ;  /* 0x2000000fff067230 */ /* 0x100fe40000004100 */
[----:B------:R-:W-:Y:S02]  /*0200*/  HADD2.F32 R15, -RZ, R15.H1_H1 ;  /* 0x3000000fff0f7230 */ /* 0x000fe40000004100 */
[----:B------:R-:W-:Y:S01]  /*0210*/  IMAD.MOV.U32 R14, RZ, RZ, RZ ;  /* 0x000000ffff0e7224 */ /* 0x000fe200078e00ff */
        /* <DEDUP_REMOVED lines=8> */
[----:B0-----:R-:W-:Y:S01]  /*02a0*/  FMUL.FTZ R8, R6, 1.4426950216293334961 ;  /* 0x3fb8aa3b06087820 */ /* 0x001fe20000410000 */
[----:B------:R-:W-:Y:S01]  /*02b0*/  FMUL.FTZ R10, R10, 1.4426950216293334961 ;  /* 0x3fb8aa3b0a0a7820 */ /* 0x000fe20000410000 */
[----:B--2---:R-:W-:Y:S02]  /*02c0*/  ISETP.EQ.OR P0, PT, R0, RZ, !P0 ;  /* 0x000000ff0000720c */ /* 0x004fe40004702670 */
[----:B------:R-:W0:Y:S08]  /*02d0*/  MUFU.EX2 R2, R2 ;  /* 0x0000000200027308 */ /* 0x000e300000000800 */
[----:B------:R-:W1:Y:S08]  /*02e0*/  MUFU.EX2 R17, R17 ;  /* 0x0000001100117308 */ /* 0x000e700000000800 */
[----:B------:R-:W2:Y:S01]  /*02f0*/  MUFU.EX2 R9, R8 ;  /* 0x0000000800097308 */ /* 0x000ea20000000800 */
[----:B0-----:R-:W-:-:S07]  /*0300*/  FADD.FTZ R6, RZ, R2 ;  /* 0x00000002ff067221 */ /* 0x001fce0000010000 */
[----:B------:R-:W0:Y:S01]  /*0310*/  MUFU.EX2 R13, R10 ;  /* 0x0000000a000d7308 */ /* 0x000e220000000800 */
[----:B-1----:R-:W-:-:S04]  /*0320*/  FADD.FTZ R6, R6, R17 ;  /* 0x0000001106067221 */ /* 0x002fc80000010000 */
[----:B--2---:R-:W-:-:S04]  /*0330*/  FADD.FTZ R6, R6, R9 ;  /* 0x0000000906067221 */ /* 0x004fc80000010000 */
[----:B0-----:R-:W-:-:S06]  /*0340*/  FADD.FTZ R6, R6, R13 ;  /* 0x0000000d06067221 */ /* 0x001fcc0000010000 */
[----:B------:R-:W0:Y:S02]  /*0350*/  MUFU.RCP R6, R6 ;  /* 0x0000000600067308 */ /* 0x000e240000001000 */
[-C--:B0-----:R-:W-:Y:S01]  /*0360*/  FMUL.FTZ R0, R2, R6.reuse ;  /* 0x0000000602007220 */ /* 0x081fe20000410000 */
[----:B----4-:R-:W-:Y:S02]  /*0370*/  IMAD.U32 R2, RZ, RZ, UR4 ;  /* 0x00000004ff027e24 */ /* 0x010fe4000f8e00ff */
[-C--:B------:R-:W-:Y:S01]  /*0380*/  FMUL.FTZ R17, R17, R6.reuse ;  /* 0x0000000611117220 */ /* 0x080fe20000410000 */
[-C--:B------:R-:W-:Y:S01]  /*0390*/  FMUL.FTZ R9, R9, R6.reuse ;  /* 0x0000000609097220 */ /* 0x080fe20000410000 */
[----:B------:R-:W-:Y:S01]  /*03a0*/  FMUL.FTZ R12, R13, R6 ;  /* 0x000000060d0c7220 */ /* 0x000fe20000410000 */
[----:B------:R-:W-:Y:S02]  /*03b0*/  FSETP.NE.FTZ.AND P2, PT, |R0|, +INF , PT ;  /* 0x7f8000000000780b */ /* 0x000fe40003f55200 */
[----:B------:R-:W-:-:S02]  /*03c0*/  FSETP.NE.FTZ.AND P3, PT, |R17|, +INF , PT ;  /* 0x7f8000001100780b */ /* 0x000fc40003f75200 */
[----:B------:R-:W-:Y:S02]  /*03d0*/  FSEL R0, R0, RZ, P2 ;  /* 0x000000ff00007208 */ /* 0x000fe40001000000 */
[----:B------:R-:W-:Y:S02]  /*03e0*/  ISETP.GE.AND P2, PT, R2, 0x1, PT ;  /* 0x000000010200780c */ /* 0x000fe40003f46270 */
[----:B------:R-:W-:Y:S01]  /*03f0*/  FSETP.NE.FTZ.AND P4, PT, |R9|, +INF , PT ;  /* 0x7f8000000900780b */ /* 0x000fe20003f95200 */
[----:B---3--:R-:W-:Y:S01]  /*0400*/  @P1 FADD.FTZ R15, R0, R3 ;  /* 0x00000003000f1221 */ /* 0x008fe20000010000 */
[----:B------:R-:W-:Y:S01]  /*0410*/  FSETP.NE.FTZ.AND P5, PT, |R12|, +INF , PT ;  /* 0x7f8000000c00780b */ /* 0x000fe20003fb5200 */
[----:B------:R-:W-:Y:S01]  /*0420*/  @!P1 IMAD.MOV.U32 R15, RZ, RZ, R0 ;  /* 0x000000ffff0f9224 */ /* 0x000fe200078e0000 */
[----:B------:R-:W-:Y:S02]  /*0430*/  FSEL R13, R17, RZ, P3 ;  /* 0x000000ff110d7208 */ /* 0x000fe40001800000 */
[----:B------:R-:W-:-:S02]  /*0440*/  FSEL R10, R9, RZ, P4 ;  /* 0x000000ff090a7208 */ /* 0x000fc40002000000 */
[----:B------:R-:W-:Y:S01]  /*0450*/  FSEL R12, R12, RZ, P5 ;  /* 0x000000ff0c0c7208 */ /* 0x000fe20002800000 */
[----:B------:R-:W-:Y:S01]  /*0460*/  @P1 FADD.FTZ R16, R13, R4 ;  /* 0x000000040d101221 */ /* 0x000fe20000010000 */
[----:B------:R-:W-:Y:S02]  /*0470*/  @!P1 IMAD.MOV.U32 R16, RZ, RZ, R13 ;  /* 0x000000ffff109224 */ /* 0x000fe400078e000d */
        /* <DEDUP_REMOVED lines=15> */
.L_x_2701:
        /* <DEDUP_REMOVED lines=38> */
.L_x_2697:
        /* <DEDUP_REMOVED lines=34> */
.L_x_2698:
        /* <DEDUP_REMOVED lines=33> */
.L_x_2699:
        /* <DEDUP_REMOVED lines=37> */
.L_x_2700:
[----:B------:R-:W-:-:S13]  /*0e50*/  ISETP.NE.AND P1, PT, R19, R22, PT ;  /* 0x000000161300720c */ /* 0x000fda0003f25270 */
[----:B------:R-:W-:Y:S05]  /*0e60*/  @P1 BRA `(.L_x_2701) ;  /* 0xfffffff400c01947 */ /* 0x000fea000383ffff */
.L_x_2696:
        /* <DEDUP_REMOVED lines=24> */
.L_x_2703:
        /* <DEDUP_REMOVED lines=58> */
.L_x_2702:
        /* <DEDUP_REMOVED lines=36> */
.L_x_2695:
        /* <DEDUP_REMOVED lines=21> */
.L_x_2705:
        /* <DEDUP_REMOVED lines=55> */
.L_x_2704:
        /* <DEDUP_REMOVED lines=34> */
.L_x_2706:
        /* <DEDUP_REMOVED lines=22> */
.L_x_2707:
[----:B------:R-:W-:Y:S05]  /*1e10*/  @!P1 EXIT ;  /* 0x000000000000994d */ /* 0x000fea0003800000 */
[----:B01-3--:R-:W0:Y:S01]  /*1e20*/  LDC.64 R4, c[0x0][0x390] ;  /* 0x0000e400ff047b82 */ /* 0x00be220000000a00 */
[----:B------:R1:W2:Y:S01]  /*1e30*/  MUFU.RCP R9, R14 ;  /* 0x0000000e00097308 */ /* 0x0002a20000001000 */
[----:B------:R-:W-:Y:S02]  /*1e40*/  IMAD.IADD R11, R11, 0x1, R0 ;  /* 0x000000010b0b7824 */ /* 0x000fe400078e0200 */
[----:B------:R-:W-:-:S07]  /*1e50*/  IMAD.MOV R6, RZ, RZ, -R6 ;  /* 0x000000ffff067224 */ /* 0x000fce00078e0a06 */
.L_x_2708:
        /* <DEDUP_REMOVED lines=9> */
.L_x_2709:
        /* <DEDUP_REMOVED lines=9> */
.L_x_3946:


//--------------------- .text._ZN4vllm3moe10topkGatingILi2ELi2ELi4ELi4ELi32Ej6__halfLNS0_11ScoringFuncE0EEEvPKT5_PKbPfiPT4_PiiiibPKf --------------------------
	.section	.text._ZN4vllm3moe10topkGatingILi2ELi2ELi4ELi4ELi32Ej6__halfLNS0_11ScoringFuncE0EEEvPKT5_PKbPfiPT4_PiiiibPKf,"ax",@progbits
	.align	128
        .global         _ZN4vllm3moe10topkGatingILi2ELi2ELi4ELi4ELi32Ej6__halfLNS0_11ScoringFuncE0EEEvPKT5_PKbPfiPT4_PiiiibPKf
        .type           _ZN4vllm3moe10topkGatingILi2ELi2ELi4ELi4ELi32Ej6__halfLNS0_11ScoringFuncE0EEEvPKT5_PKbPfiPT4_PiiiibPKf,@function
        .size           _ZN4vllm3moe10topkGatingILi2ELi2ELi4ELi4ELi32Ej6__halfLNS0_11ScoringFuncE0EEEvPKT5_PKbPfiPT4_PiiiibPKf,(.L_x_3947 - _ZN4vllm3moe10topkGatingILi2ELi2ELi4ELi4ELi32Ej6__halfLNS0_11ScoringFuncE0EEEvPKT5_PKbPfiPT4_PiiiibPKf)
        .other          _ZN4vllm3moe10topkGatingILi2ELi2ELi4ELi4ELi32Ej6__halfLNS0_11ScoringFuncE0EEEvPKT5_PKbPfiPT4_PiiiibPKf,@"STO_CUDA_ENTRY STV_DEFAULT"
_ZN4vllm3moe10topkGatingILi2ELi2ELi4ELi4ELi32Ej6__halfLNS0_11ScoringFuncE0EEEvPKT5_PKbPfiPT4_PiiiibPKf:
.text._ZN4vllm3moe10topkGatingILi2ELi2ELi4ELi4ELi32Ej6__halfLNS0_11ScoringFuncE0EEEvPKT5_PKbPfiPT4_PiiiibPKf:
        /* <DEDUP_REMOVED lines=42> */
[----:B----4-:R-:W-:Y:S02]  /*02a0*/  IMAD.U32 R0, RZ, RZ, UR4 ;  /* 0x00000004ff007e24 */ /* 0x010fe4000f8e00ff */
[----:B------:R-:W-:Y:S02]  /*02b0*/  FMUL.FTZ R15, R3, R2 ;  /* 0x00000002030f7220 */ /* 0x000fe40000410000 */
[----:B------:R-:W-:-:S03]  /*02c0*/  FSETP.NE.FTZ.AND P2, PT, |R12|, +INF , PT ;  /* 0x7f8000000c00780b */ /* 0x000fc60003f55200 */
[C---:B------:R-:W-:Y:S02]  /*02d0*/  FSETP.NE.FTZ.AND P3, PT, |R15|.reuse, +INF , PT ;  /* 0x7f8000000f00780b */ /* 0x040fe40003f75200 */
[----:B------:R-:W-:Y:S02]  /*02e0*/  FSEL R12, R12, RZ, P2 ;  /* 0x000000ff0c0c7208 */ /* 0x000fe40001000000 */
[----:B------:R-:W-:Y:S02]  /*02f0*/  ISETP.GE.AND P2, PT, R0, 0x1, PT ;  /* 0x000000010000780c */ /* 0x000fe40003f46270 */
[----:B------:R-:W-:Y:S01]  /*0300*/  FSEL R15, R15, RZ, P3 ;  /* 0x000000ff0f0f7208 */ /* 0x000fe20001800000 */
[----:B---3--:R-:W-:Y:S01]  /*0310*/  @P1 FADD.FTZ R14, R12, R9 ;  /* 0x000000090c0e1221 */ /* 0x008fe20000010000 */
[----:B------:R-:W-:-:S03]  /*0320*/  @!P1 MOV R14, R12 ;  /* 0x0000000c000e9202 */ /* 0x000fc60000000f00 */
        /* <DEDUP_REMOVED lines=15> */
.L_x_2713:
        /* <DEDUP_REMOVED lines=11> */
[----:B------:R-:W-:-:S04]  /*04d0*/  SEL R6, RZ, 0x1, !P1 ;  /* 0x00000001ff067807 */ /* 0x000fc80004800000 */
[----:B------:R-:W-:-:S04]  /*04e0*/  SHF.L.U32 R6, R6, 0x2, RZ ;  /* 0x0000000206067819 */ /* 0x000fc800000006ff */
[C---:B------:R-:W-:Y:S02]  /*04f0*/  ISETP.EQ.AND P1, PT, R6.reuse, RZ, PT ;  /* 0x000000ff0600720c */ /* 0x040fe40003f22270 */
[----:B------:R-:W-:-:S11]  /*0500*/  ISETP.EQ.AND P4, PT, R6, 0x4, PT ;  /* 0x000000040600780c */ /* 0x000fd60003f82270 */
[----:B------:R-:W-:Y:S02]  /*0510*/  @P1 IMAD.MOV.U32 R14, RZ, RZ, -0x39e3c000 ;  /* 0xc61c4000ff0e1424 */ /* 0x000fe400078e00ff */
[----:B------:R-:W-:Y:S02]  /*0520*/  @P4 IMAD.MOV.U32 R17, RZ, RZ, -0x39e3c000 ;  /* 0xc61c4000ff114424 */ /* 0x000fe400078e00ff */
[----:B------:R-:W-:Y:S02]  /*0530*/  IMAD.MOV.U32 R18, RZ, RZ, R14 ;  /* 0x000000ffff127224 */ /* 0x000fe400078e000e */
[----:B------:R-:W-:-:S07]  /*0540*/  IMAD.MOV.U32 R21, RZ, RZ, R17 ;  /* 0x000000ffff157224 */ /* 0x000fce00078e0011 */
.L_x_2712:
[----:B------:R-:W-:Y:S01]  /*0550*/  FSETP.GT.FTZ.AND P4, PT, R21, R18, PT ;  /* 0x000000121500720b */ /* 0x000fe20003f94000 */
[----:B------:R-:W3:Y:S01]  /*0560*/  LDC.64 R6, c[0x0][0x3a8] ;  /* 0x0000ea00ff067b82 */ /* 0x000ee20000000a00 */
[----:B------:R-:W-:Y:S01]  /*0570*/  SEL R10, RZ, 0x1, !P2 ;  /* 0x00000001ff0a7807 */ /* 0x000fe20005000000 */
[----:B------:R-:W-:Y:S01]  /*0580*/  IMAD R23, R13, R0, R19 ;  /* 0x000000000d177224 */ /* 0x000fe200078e0213 */
[----:B------:R-:W-:Y:S01]  /*0590*/  SEL R20, RZ, 0x1, !P4 ;  /* 0x00000001ff147807 */ /* 0x000fe20006000000 */
[----:B----4-:R-:W-:Y:S01]  /*05a0*/  IMAD R27, R19, UR5, R13 ;  /* 0x00000005131b7c24 */ /* 0x010fe2000f8e020d */
[----:B--2---:R-:W-:Y:S01]  /*05b0*/  ISETP.GE.AND P1, PT, R10, UR8, PT ;  /* 0x000000080a007c0c */ /* 0x004fe2000bf26270 */
        /* <DEDUP_REMOVED lines=20> */
[----:B---3--:R-:W-:Y:S01]  /*0700*/  IMAD.WIDE R6, R23, 0x4, R6 ;  /* 0x0000000417067825 */ /* 0x008fe200078e0206 */
        /* <DEDUP_REMOVED lines=58> */
.L_x_2711:
        /* <DEDUP_REMOVED lines=21> */
.L_x_2715:
        /* <DEDUP_REMOVED lines=39> */
.L_x_2714:
        /* <DEDUP_REMOVED lines=28> */
.L_x_2710:
        /* <DEDUP_REMOVED lines=21> */
.L_x_2717:
        /* <DEDUP_REMOVED lines=55> */
.L_x_2716:
        /* <DEDUP_REMOVED lines=34> */
.L_x_2718:
        /* <DEDUP_REMOVED lines=22> */
.L_x_2719:
[----:B------:R-:W-:Y:S05]  /*1870*/  @!P1 EXIT ;  /* 0x000000000000994d */ /* 0x000fea0003800000 */
[----:B-12---:R-:W1:Y:S01]  /*1880*/  LDC.64 R6, c[0x0][0x390] ;  /* 0x0000e400ff067b82 */ /* 0x006e620000000a00 */
[----:B0-----:R0:W2:Y:S01]  /*1890*/  MUFU.RCP R9, R22 ;  /* 0x0000001600097308 */ /* 0x0010a20000001000 */
[----:B------:R-:W-:Y:S01]  /*18a0*/  IADD3 R13, PT, PT, R13, R4, RZ ;  /* 0x000000040d0d7210 */ /* 0x000fe20007ffe0ff */
[----:B------:R-:W-:-:S07]  /*18b0*/  IMAD.MOV R0, RZ, RZ, -R0 ;  /* 0x000000ffff007224 */ /* 0x000fce00078e0a00 */
.L_x_2720:
        /* <DEDUP_REMOVED lines=9> */
.L_x_2721:
        /* <DEDUP_REMOVED lines=11> */
.L_x_3947:


//--------------------- .text._ZN4vllm3moe10topkGatingILi1ELi1ELi4ELi2ELi32Ej6__halfLNS0_11ScoringFuncE0EEEvPKT5_PKbPfiPT4_PiiiibPKf --------------------------
	.section	.text._ZN4vllm3moe10topkGatingILi1ELi1ELi4ELi2ELi32Ej6__halfLNS0_11ScoringFuncE0EEEvPKT5_PKbPfiPT4_PiiiibPKf,"ax",@progbits
	.align	128
        .global         _ZN4vllm3moe10topkGatingILi1ELi1ELi4ELi2ELi32Ej6__halfLNS0_11ScoringFuncE0EEEvPKT5_PKbPfiPT4_PiiiibPKf
        .type           _ZN4vllm3moe10topkGatingILi1ELi1ELi4ELi2ELi32Ej6__halfLNS0_11ScoringFuncE0EEEvPKT5_PKbPfiPT4_PiiiibPKf,@function
        .size           _ZN4vllm3moe10topkGatingILi1ELi1ELi4ELi2ELi32Ej6__halfLNS0_11ScoringFuncE0EEEvPKT5_PKbPfiPT4_PiiiibPKf,(.L_x_3948 - _ZN4vllm3moe10topkGatingILi1ELi1ELi4ELi2ELi32Ej6__halfLNS0_11ScoringFuncE0EEEvPKT5_PKbPfiPT4_PiiiibPKf)
        .other          _ZN4vllm3moe10topkGatingILi1ELi1ELi4ELi2ELi32Ej6__halfLNS0_11ScoringFuncE0EEEvPKT5_PKbPfiPT4_PiiiibPKf,@"STO_CUDA_ENTRY STV_DEFAULT"
_ZN4vllm3moe10topkGatingILi1ELi1ELi4ELi2ELi32Ej6__halfLNS0_11ScoringFuncE0EEEvPKT5_PKbPfiPT4_PiiiibPKf:
.text._ZN4vllm3moe10topkGatingILi1ELi1ELi4ELi2ELi32Ej6__halfLNS0_11ScoringFuncE0EEEvPKT5_PKbPfiPT4_PiiiibPKf:
        /* <DEDUP_REMOVED lines=19> */
[----:B---3--:R-:W-:-:S05]  /*0130*/  HADD2.F32 R0, -RZ, R6.H0_H0 ;  /* 0x20000006ff007230 */ /* 0x008fca0000004100 */
[----:B------:R-:W-:-:S04]  /*0140*/  FADD.FTZ R0, R0, -R0 ;  /* 0x8000000000007221 */ /* 0x000fc80000010000 */
[----:B------:R-:W-:Y:S02]  /*0150*/  FMUL.FTZ R5, R0, 1.4426950216293334961 ;  /* 0x3fb8aa3b00057820 */ /* 0x000fe40000410000 */
[----:B------:R-:W0:Y:S04]  /*0160*/  LDC R0, c[0x0][0x3b0] ;  /* 0x0000ec00ff007b82 */ /* 0x000e280000000800 */
[----:B------:R-:W1:Y:S01]  /*0170*/  MUFU.EX2 R5, R5 ;  /* 0x0000000500057308 */ /* 0x000e620000000800 */
[----:B--2---:R-:W-:Y:S01]  /*0180*/  ISETP.EQ.OR P0, PT, R10, RZ, !P0 ;  /* 0x000000ff0a00720c */ /* 0x004fe20004702670 */
[----:B------:R-:W-:Y:S02]  /*0190*/  HFMA2 R10, -RZ, RZ, 0, 0 ;  /* 0x00000000ff0a7431 */ /* 0x000fe400000001ff */
        /* <DEDUP_REMOVED lines=9> */
[----:B------:R-:W-:Y:S01]  /*0230*/  IMAD R13, R9, R0, RZ ;  /* 0x00000000090d7224 */ /* 0x000fe200078e02ff */
[----:B------:R-:W-:Y:S02]  /*0240*/  LOP3.LUT R16, R0, 0x3, RZ, 0xc0, !PT ;  /* 0x0000000300107812 */ /* 0x000fe400078ec0ff */
[----:B------:R-:W-:Y:S02]  /*0250*/  MOV R10, RZ ;  /* 0x000000ff000a7202 */ /* 0x000fe40000000f00 */
[----:B------:R-:W-:Y:S01]  /*0260*/  MOV R8, RZ ;  /* 0x000000ff00087202 */ /* 0x000fe20000000f00 */
[----:B------:R-:W1:Y:S01]  /*0270*/  LDC R6, c[0x0][0x3b4] ;  /* 0x0000ed00ff067b82 */ /* 0x000e620000000800 */
[----:B0-----:R-:W-:Y:S01]  /*0280*/  ISETP.GT.AND P4, PT, R5, RZ, PT ;  /* 0x000000ff0500720c */ /* 0x001fe20003f84270 */
[----:B-1----:R-:W-:Y:S01]  /*0290*/  IMAD.MOV R5, RZ, RZ, -R6 ;  /* 0x000000ffff057224 */ /* 0x002fe200078e0a06 */
[----:B------:R-:W-:-:S04]  /*02a0*/  ISETP.GE.AND P2, PT, R6, 0x1, PT ;  /* 0x000000010600780c */ /* 0x000fc80003f46270 */
[----:B------:R-:W-:Y:S02]  /*02b0*/  SEL R5, R5, 0x1, P4 ;  /* 0x0000000105057807 */ /* 0x000fe40002000000 */
[----:B------:R-:W-:Y:S02]  /*02c0*/  ISETP.NE.AND P4, PT, R16, RZ, PT ;  /* 0x000000ff1000720c */ /* 0x000fe40003f85270 */
[----:B------:R-:W-:-:S04]  /*02d0*/  SEL R5, R5, 0x1, !P2 ;  /* 0x0000000105057807 */ /* 0x000fc80005000000 */
[----:B------:R-:W-:Y:S01]  /*02e0*/  SEL R11, R5, 0x1, P0 ;  /* 0x00000001050b7807 */ /* 0x000fe20000000000 */
[----:B------:R-:W-:Y:S06]  /*02f0*/  @!P3 BRA `(.L_x_2723) ;  /* 0x0000000000acb947 */ /* 0x000fec0003800000 */
[----:B------:R-:W0:Y:S01]  /*0300*/  LDCU.U8 UR4, c[0x0][0x3bc] ;  /* 0x00007780ff0477ac */ /* 0x000e220008000000 */
[----:B------:R-:W-:Y:S02]  /*0310*/  LEA R3, R4, R3, 0x7 ;  /* 0x0000000304037211 */ /* 0x000fe400078e38ff */
[----:B------:R-:W-:Y:S02]  /*0320*/  LOP3.LUT R8, R0, 0x7ffffffc, RZ, 0xc0, !PT ;  /* 0x7ffffffc00087812 */ /* 0x000fe400078ec0ff */
[----:B------:R-:W-:Y:S01]  /*0330*/  MOV R10, RZ ;  /* 0x000000ff000a7202 */ /* 0x000fe20000000f00 */
[----:B------:R-:W-:Y:S01]  /*0340*/  IMAD R3, R2, 0x20, R3 ;  /* 0x0000002002037824 */ /* 0x000fe200078e0203 */
        /* <DEDUP_REMOVED lines=8> */
.L_x_2724:
        /* <DEDUP_REMOVED lines=30> */
.L_x_2723:
        /* <DEDUP_REMOVED lines=26> */
.L_x_2725:
        /* <DEDUP_REMOVED lines=16> */
.L_x_2722:
        /* <DEDUP_REMOVED lines=20> */
.L_x_2727:
        /* <DEDUP_REMOVED lines=55> */
.L_x_2726:
        /* <DEDUP_REMOVED lines=34> */
.L_x_2728:
        /* <DEDUP_REMOVED lines=22> */
.L_x_2729:
[----:B------:R-:W-:Y:S05]  /*1080*/  @!P1 EXIT ;  /* 0x000000000000994d */ /* 0x000fea0003800000 */
[----:B-12---:R-:W1:Y:S01]  /*1090*/  LDC.64 R6, c[0x0][0x390] ;  /* 0x0000e400ff067b82 */ /* 0x006e620000000a00 */
[----:B0-----:R0:W2:Y:S01]  /*10a0*/  MUFU.RCP R11, R10 ;  /* 0x0000000a000b7308 */ /* 0x0010a20000001000 */
[----:B------:R-:W-:Y:S01]  /*10b0*/  IMAD.IADD R9, R9, 0x1, R4 ;  /* 0x0000000109097824 */ /* 0x000fe200078e0204 */
[----:B------:R-:W-:-:S07]  /*10c0*/  IADD3 R0, PT, PT, -R14, RZ, RZ ;  /* 0x000000ff0e007210 */ /* 0x000fce0007ffe1ff */
.L_x_2730:
        /* <DEDUP_REMOVED lines=9> */
.L_x_2731:
        /* <DEDUP_REMOVED lines=10> */
.L_x_3948:


//--------------------- .text._ZN4vllm3moe10moeSoftmaxILi256E6__halfEEvPKT0_PKbPfi --------------------------
	.section	.text._ZN4vllm3moe10moeSoftmaxILi256E6__halfEEvPKT0_PKbPfi,"ax",@progbits
	.align	128
        .global         _ZN4vllm3moe10moeSoftmaxILi256E6__halfEEvPKT0_PKbPfi
        .type           _ZN4vllm3moe10moeSoftmaxILi256E6__halfEEvPKT0_PKbPfi,@function
        .size           _ZN4vllm3moe10moeSoftmaxILi256E6__halfEEvPKT0_PKbPfi,(.L_x_3949 - _ZN4vllm3moe10moeSoftmaxILi256E6__halfEEvPKT0_PKbPfi)
        .other          _ZN4vllm3moe10moeSoftmaxILi256E6__halfEEvPKT0_PKbPfi,@"STO_CUDA_ENTRY STV_DEFAULT"
_ZN4vllm3moe10moeSoftmaxILi256E6__halfEEvPKT0_PKbPfi:
.text._ZN4vllm3moe10moeSoftmaxILi256E6__halfEEvPKT0_PKbPfi:
        /* <DEDUP_REMOVED lines=10> */
[----:B------:R-:W-:-:S05]  /*00a0*/  MOV R3, UR5 ;  /* 0x0000000500037c02 */ /* 0x000fca0008000f00 */
[----:B------:R-:W2:Y:S02]  /*00b0*/  LDG.E.U8 R2, desc[UR8][R2.64] ;  /* 0x0000000802027981 */ /* 0x000ea4000c1e1100 */
[----:B--2---:R-:W-:-:S13]  /*00c0*/  ISETP.NE.AND P0, PT, R2, RZ, PT ;  /* 0x000000ff0200720c */ /* 0x004fda0003f05270 */
[----:B------:R-:W-:Y:S05]  /*00d0*/  @P0 EXIT ;  /* 0x000000000000094d */ /* 0x000fea0003800000 */
.L_x_2732:
[----:B------:R-:W0:Y:S01]  /*00e0*/  S2R R0, SR_TID.X ;  /* 0x0000000000007919 */ /* 0x000e220000002100 */
[----:B------:R-:W0:Y:S01]  /*00f0*/  LDC R7, c[0x0][0x398] ;  /* 0x0000e600ff077b82 */ /* 0x000e220000000800 */
[----:B------:R-:W-:Y:S01]  /*0100*/  BSSY.RECONVERGENT B0, `(.L_x_2733) ;  /* 0x0000085000007945 */ /* 0x000fe20003800200 */
[----:B------:R-:W-:Y:S02]  /*0110*/  MOV R9, 0xff7fffff ;  /* 0xff7fffff00097802 */ /* 0x000fe40000000f00 */
[----:B0-----:R-:W-:-:S13]  /*0120*/  ISETP.GE.AND P0, PT, R0, R7, PT ;  /* 0x000000070000720c */ /* 0x001fda0003f06270 */
[----:B------:R-:W-:Y:S05]  /*0130*/  @P0 BRA `(.L_x_2734) ;  /* 0x0000000800040947 */ /* 0x000fea0003800000 */
[-C--:B------:R-:W-:Y:S01]  /*0140*/  LOP3.LUT R2, RZ, R0.reuse, RZ, 0x33, !PT ;  /* 0x00000000ff027212 */ /* 0x080fe200078e33ff */
[----:B------:R-:W-:Y:S01]  /*0150*/  BSSY.RECONVERGENT B1, `(.L_x_2735) ;  /* 0x000003f000017945 */ /* 0x000fe20003800200 */
[----:B------:R-:W-:Y:S02]  /*0160*/  MOV R9, 0xff7fffff ;  /* 0xff7fffff00097802 */ /* 0x000fe40000000f00 */
[----:B------:R-:W-:Y:S02]  /*0170*/  IADD3 R2, PT, PT, R2, R7, RZ ;  /* 0x0000000702027210 */ /* 0x000fe40007ffe0ff */
[----:B------:R-:W-:Y:S02]  /*0180*/  MOV R8, R0 ;  /* 0x0000000000087202 */ /* 0x000fe40000000f00 */
        /* <DEDUP_REMOVED lines=8> */
[----:B------:R-:W-:Y:S02]  /*0210*/  MOV R9, 0xff7fffff ;  /* 0xff7fffff00097802 */ /* 0x000fe40000000f00 */
[----:B------:R-:W-:Y:S02]  /*0220*/  MOV R8, R0 ;  /* 0x0000000000087202 */ /* 0x000fe40000000f00 */
[----:B------:R-:W-:Y:S02]  /*0230*/  IADD3 R10, PT, PT, -R10, RZ, RZ ;  /* 0x000000ff0a0a7210 */ /* 0x000fe40007ffe1ff */
[----:B0-----:R-:W-:-:S04]  /*0240*/  IADD3 R2, P0, PT, R2, 0x1000, RZ ;  /* 0x0000100002027810 */ /* 0x001fc80007f1e0ff */
[----:B------:R-:W-:-:S09]  /*0250*/  IADD3.X R3, PT, PT, RZ, R3, RZ, P0, !PT ;  /* 0x00000003ff037210 */ /* 0x000fd200007fe4ff */
.L_x_2737:
        /* <DEDUP_REMOVED lines=13> */
[----:B--2---:R-:W-:-:S03]  /*0330*/  HADD2.F32 R24, -RZ, R20.H0_H0 ;  /* 0x20000014ff187230 */ /* 0x004fc60000004100 */
[----:B------:R-:W2:Y:S01]  /*0340*/  LDG.E.U16 R20, desc[UR8][R4.64+0x600] ;  /* 0x0006000804147981 */ /* 0x000ea2000c1e1500 */
[----:B---3--:R-:W-:-:S03]  /*0350*/  HADD2.F32 R22, -RZ, R21.H0_H0 ;  /* 0x20000015ff167230 */ /* 0x008fc60000004100 */
[----:B------:R-:W3:Y:S02]  /*0360*/  LDG.E.U16 R21, desc[UR8][R4.64+0x400] ;  /* 0x0004000804157981 */ /* 0x000ee4000c1e1500 */
[----:B------:R-:W-:Y:S02]  /*0370*/  FMNMX3.FTZ R24, R24, R9, R22, !PT ;  /* 0x0000000918187276 */ /* 0x000fe40007810016 */
[----:B------:R-:W3:Y:S04]  /*0380*/  LDG.E.U16 R9, desc[UR8][R4.64+0x800] ;  /* 0x0008000804097981 */ /* 0x000ee8000c1e1500 */
[----:B------:R3:W3:Y:S01]  /*0390*/  LDG.E.U16 R22, desc[UR8][R4.64+0xa00] ;  /* 0x000a000804167981 */ /* 0x0006e2000c1e1500 */
[----:B----4-:R-:W-:Y:S02]  /*03a0*/  HADD2.F32 R27, -RZ, R12.H0_H0 ;  /* 0x2000000cff1b7230 */ /* 0x010fe40000004100 */
[----:B-----5:R-:W-:-:S02]  /*03b0*/  HADD2.F32 R13, -RZ, R13.H0_H0 ;  /* 0x2000000dff0d7230 */ /* 0x020fc40000004100 */
[----:B------:R-:W-:Y:S02]  /*03c0*/  HADD2.F32 R14, -RZ, R14.H0_H0 ;  /* 0x2000000eff0e7230 */ /* 0x000fe40000004100 */
[----:B------:R-:W-:Y:S01]  /*03d0*/  HADD2.F32 R15, -RZ, R15.H0_H0 ;  /* 0x2000000fff0f7230 */ /* 0x000fe20000004100 */
[----:B------:R-:W-:Y:S01]  /*03e0*/  FMNMX3.FTZ R13, R27, R24, R13, !PT ;  /* 0x000000181b0d7276 */ /* 0x000fe2000781000d */
[----:B------:R-:W-:Y:S01]  /*03f0*/  HADD2.F32 R16, -RZ, R16.H0_H0 ;  /* 0x20000010ff107230 */ /* 0x000fe20000004100 */
[----:B------:R-:W-:Y:S02]  /*0400*/  IADD3 R10, PT, PT, R10, 0x10, RZ ;  /* 0x000000100a0a7810 */ /* 0x000fe40007ffe0ff */
[----:B------:R-:W-:Y:S01]  /*0410*/  FMNMX3.FTZ R13, R14, R13, R15, !PT ;  /* 0x0000000d0e0d7276 */ /* 0x000fe2000781000f */
[----:B------:R-:W-:Y:S01]  /*0420*/  HADD2.F32 R17, -RZ, R17.H0_H0 ;  /* 0x20000011ff117230 */ /* 0x000fe20000004100 */
[----:B------:R-:W-:Y:S01]  /*0430*/  ISETP.NE.AND P0, PT, R10, RZ, PT ;  /* 0x000000ff0a00720c */ /* 0x000fe20003f05270 */
[----:B------:R-:W-:-:S03]  /*0440*/  HADD2.F32 R18, -RZ, R18.H0_H0 ;  /* 0x20000012ff127230 */ /* 0x000fc60000004100 */
[----:B------:R-:W-:Y:S01]  /*0450*/  FMNMX3.FTZ R13, R16, R13, R17, !PT ;  /* 0x0000000d100d7276 */ /* 0x000fe20007810011 */
[----:B------:R-:W-:-:S05]  /*0460*/  HADD2.F32 R19, -RZ, R19.H0_H0 ;  /* 0x20000013ff137230 */ /* 0x000fca0000004100 */
[----:B------:R-:W-:Y:S01]  /*0470*/  FMNMX3.FTZ R13, R18, R13, R19, !PT ;  /* 0x0000000d120d7276 */ /* 0x000fe20007810013 */
[----:B------:R-:W-:Y:S02]  /*0480*/  HADD2.F32 R12, -RZ, R23.H0_H0 ;  /* 0x20000017ff0c7230 */ /* 0x000fe40000004100 */
[----:B------:R-:W-:Y:S01]  /*0490*/  HADD2.F32 R25, -RZ, R25.H0_H0 ;  /* 0x20000019ff197230 */ /* 0x000fe20000004100 */
[----:B------:R-:W-:Y:S02]  /*04a0*/  IADD3 R8, PT, PT, R8, 0x1000, RZ ;  /* 0x0000100008087810 */ /* 0x000fe40007ffe0ff */
[----:B------:R-:W-:Y:S01]  /*04b0*/  IADD3 R11, PT, PT, R11, 0x1000, RZ ;  /* 0x000010000b0b7810 */ /* 0x000fe20007ffe0ff */
[----:B--2---:R-:W-:Y:S02]  /*04c0*/  HADD2.F32 R20, -RZ, R20.H0_H0 ;  /* 0x20000014ff147230 */ /* 0x004fe40000004100 */
[----:B---3--:R-:W-:Y:S02]  /*04d0*/  HADD2.F32 R4, -RZ, R21.H0_H0 ;  /* 0x20000015ff047230 */ /* 0x008fe40000004100 */
[----:B------:R-:W-:-:S03]  /*04e0*/  HADD2.F32 R9, -RZ, R9.H0_H0 ;  /* 0x20000009ff097230 */ /* 0x000fc60000004100 */
[----:B------:R-:W-:Y:S01]  /*04f0*/  FMNMX3.FTZ R4, R4, R13, R20, !PT ;  /* 0x0000000d04047276 */ /* 0x000fe20007810014 */
[----:B------:R-:W-:-:S05]  /*0500*/  HADD2.F32 R22, -RZ, R22.H0_H0 ;  /* 0x20000016ff167230 */ /* 0x000fca0000004100 */
[----:B------:R-:W-:-:S04]  /*0510*/  FMNMX3.FTZ R9, R9, R4, R22, !PT ;  /* 0x0000000409097276 */ /* 0x000fc80007810016 */
[----:B------:R-:W-:Y:S01]  /*0520*/  FMNMX3.FTZ R9, R12, R9, R25, !PT ;  /* 0x000000090c097276 */ /* 0x000fe20007810019 */
[----:B------:R-:W-:Y:S06]  /*0530*/  @P0 BRA `(.L_x_2737) ;  /* 0xfffffffc00480947 */ /* 0x000fec000383ffff */
.L_x_2736:
[----:B------:R-:W-:Y:S05]  /*0540*/  BSYNC.RECONVERGENT B1 ;  /* 0x0000000000017941 */ /* 0x000fea0003800200 */
.L_x_2735:
        /* <DEDUP_REMOVED lines=18> */
[----:B--2---:R-:W-:-:S02]  /*0670*/  HADD2.F32 R4, -RZ, R4.H0_H0 ;  /* 0x20000004ff047230 */ /* 0x004fc40000004100 */
[----:B---3--:R-:W-:Y:S02]  /*0680*/  HADD2.F32 R5, -RZ, R5.H0_H0 ;  /* 0x20000005ff057230 */ /* 0x008fe40000004100 */
[----:B----4-:R-:W-:-:S03]  /*0690*/  HADD2.F32 R11, -RZ, R10.H0_H0 ;  /* 0x2000000aff0b7230 */ /* 0x010fc60000004100 */
[----:B------:R-:W-:Y:S01]  /*06a0*/  FMNMX3.FTZ R4, R4, R9, R5, !PT ;  /* 0x0000000904047276 */ /* 0x000fe20007810005 */
[----:B-----5:R-:W-:Y:S02]  /*06b0*/  HADD2.F32 R12, -RZ, R12.H0_H0 ;  /* 0x2000000cff0c7230 */ /* 0x020fe40000004100 */
[----:B------:R-:W-:-:S03]  /*06c0*/  HADD2.F32 R13, -RZ, R13.H0_H0 ;  /* 0x2000000dff0d7230 */ /* 0x000fc60000004100 */
[----:B------:R-:W-:Y:S01]  /*06d0*/  FMNMX3.FTZ R4, R11, R4, R12, !PT ;  /* 0x000000040b047276 */ /* 0x000fe2000781000c */
[----:B------:R-:W-:Y:S02]  /*06e0*/  HADD2.F32 R14, -RZ, R14.H0_H0 ;  /* 0x2000000eff0e7230 */ /* 0x000fe40000004100 */
[----:B------:R-:W-:-:S03]  /*06f0*/  HADD2.F32 R15, -RZ, R15.H0_H0 ;  /* 0x2000000fff0f7230 */ /* 0x000fc60000004100 */
[----:B------:R-:W-:Y:S01]  /*0700*/  FMNMX3.FTZ R4, R13, R4, R14, !PT ;  /* 0x000000040d047276 */ /* 0x000fe2000781000e */
[----:B------:R-:W-:-:S05]  /*0710*/  HADD2.F32 R17, -RZ, R17.H0_H0 ;  /* 0x20000011ff117230 */ /* 0x000fca0000004100 */
[----:B------:R-:W-:-:S07]  /*0720*/  FMNMX3.FTZ R9, R15, R4, R17, !PT ;  /* 0x000000040f097276 */ /* 0x000fce0007810011 */
.L_x_2739:
[----:B------:R-:W-:Y:S05]  /*0730*/  BSYNC.RECONVERGENT B1 ;  /* 0x0000000000017941 */ /* 0x000fea0003800200 */
.L_x_2738:
        /* <DEDUP_REMOVED lines=14> */
[----:B--2---:R-:W-:-:S02]  /*0820*/  HADD2.F32 R4, -RZ, R4.H0_H0 ;  /* 0x20000004ff047230 */ /* 0x004fc40000004100 */
[----:B---3--:R-:W-:Y:S02]  /*0830*/  HADD2.F32 R5, -RZ, R5.H0_H0 ;  /* 0x20000005ff057230 */ /* 0x008fe40000004100 */
[----:B----4-:R-:W-:-:S03]  /*0840*/  HADD2.F32 R11, -RZ, R10.H0_H0 ;  /* 0x2000000aff0b7230 */ /* 0x010fc60000004100 */
[----:B------:R-:W-:Y:S01]  /*0850*/  FMNMX3.FTZ R4, R4, R9, R5, !PT ;  /* 0x0000000904047276 */ /* 0x000fe20007810005 */
[----:B-----5:R-:W-:-:S05]  /*0860*/  HADD2.F32 R12, -RZ, R12.H0_H0 ;  /* 0x2000000cff0c7230 */ /* 0x020fca0000004100 */
[----:B------:R-:W-:-:S07]  /*0870*/  FMNMX3.FTZ R9, R11, R4, R12, !PT ;  /* 0x000000040b097276 */ /* 0x000fce000781000c */
.L_x_2741:
[----:B------:R-:W-:Y:S05]  /*0880*/  BSYNC.RECONVERGENT B1 ;  /* 0x0000000000017941 */ /* 0x000fea0003800200 */
.L_x_2740:
[----:B------:R-:W-:Y:S05]  /*0890*/  @!P1 BRA `(.L_x_2734) ;  /* 0x00000000002c9947 */ /* 0x000fea0003800000 */
[----:B------:R-:W0:Y:S01]  /*08a0*/  LDC.64 R4, c[0x0][0x380] ;  /* 0x0000e000ff047b82 */ /* 0x000e220000000a00 */
[----:B------:R-:W-:Y:S01]  /*08b0*/  IMAD R11, R7, UR10, R8 ;  /* 0x0000000a070b7c24 */ /* 0x000fe2000f8e0208 */
[----:B------:R-:W-:-:S07]  /*08c0*/  IADD3 R6, PT, PT, -R6, RZ, RZ ;  /* 0x000000ff06067210 */ /* 0x000fce0007ffe1ff */
.L_x_2742:
[----:B0-----:R-:W-:-:S06]  /*08d0*/  IMAD.WIDE R2, R11, 0x2, R4 ;  /* 0x000000020b027825 */ /* 0x001fcc00078e0204 */
[----:B------:R-:W2:Y:S01]  /*08e0*/  LDG.E.U16 R2, desc[UR8][R2.64] ;  /* 0x0000000802027981 */ /* 0x000ea2000c1e1500 */
[----:B------:R-:W-:Y:S02]  /*08f0*/  IADD3 R6, PT, PT, R6, 0x1, RZ ;  /* 0x0000000106067810 */ /* 0x000fe40007ffe0ff */
[----:B------:R-:W-:Y:S02]  /*0900*/  IADD3 R11, PT, PT, R11, 0x100, RZ ;  /* 0x000001000b0b7810 */ /* 0x000fe40007ffe0ff */
[----:B------:R-:W-:Y:S01]  /*0910*/  ISETP.NE.AND P0, PT, R6, RZ, PT ;  /* 0x000000ff0600720c */ /* 0x000fe20003f05270 */
[----:B--2---:R-:W-:-:S05]  /*0920*/  HADD2.F32 R8, -RZ, R2.H0_H0 ;  /* 0x20000002ff087230 */ /* 0x004fca0000004100 */
[----:B------:R-:W-:-:S07]  /*0930*/  FMNMX.FTZ R9, R8, R9, !PT ;  /* 0x0000000908097209 */ /* 0x000fce0007810000 */
[----:B------:R-:W-:Y:S05]  /*0940*/  @P0 BRA `(.L_x_2742) ;  /* 0xfffffffc00e00947 */ /* 0x000fea000383ffff */
.L_x_2734:
[----:B------:R-:W-:Y:S05]  /*0950*/  BSYNC.RECONVERGENT B0 ;  /* 0x0000000000007941 */ /* 0x000fea0003800200 */
.L_x_2733:
[----:B------:R-:W0:Y:S01]  /*0960*/  S2R R4, SR_LANEID ;  /* 0x0000000000047919 */ /* 0x000e220000000000 */
[----:B------:R-:W-:Y:S01]  /*0970*/  MOV R13, R9 ;  /* 0x00000009000d7202 */ /* 0x000fe20000000f00 */
        /* <DEDUP_REMOVED lines=50> */
.L_x_2744:
[----:B------:R-:W-:Y:S05]  /*0ca0*/  BSYNC.RECONVERGENT B0 ;  /* 0x0000000000007941 */ /* 0x000fea0003800200 */
.L_x_2743:
        /* <DEDUP_REMOVED lines=8> */
[----:B------:R-:W-:Y:S02]  /*0d30*/  MOV R11, RZ ;  /* 0x000000ff000b7202 */ /* 0x000fe40000000f00 */
[----:B------:R-:W-:Y:S02]  /*0d40*/  IADD3 R2, PT, PT, R2, R7, RZ ;  /* 0x0000000702027210 */ /* 0x000fe40007ffe0ff */
[----:B------:R-:W-:Y:S02]  /*0d50*/  MOV R14, R0 ;  /* 0x00000000000e7202 */ /* 0x000fe40000000f00 */
        /* <DEDUP_REMOVED lines=8> */
[----:B------:R-:W-:Y:S02]  /*0de0*/  MOV R11, RZ ;  /* 0x000000ff000b7202 */ /* 0x000fe40000000f00 */
[----:B------:R-:W-:Y:S02]  /*0df0*/  MOV R14, R0 ;  /* 0x00000000000e7202 */ /* 0x000fe40000000f00 */
[----:B------:R-:W-:Y:S02]  /*0e00*/  IADD3 R15, PT, PT, -R15, RZ, RZ ;  /* 0x000000ff0f0f7210 */ /* 0x000fe40007ffe1ff */
[----:B---3--:R-:W-:-:S04]  /*0e10*/  IADD3 R2, P2, PT, R2, 0x1000, RZ ;  /* 0x0000100002027810 */ /* 0x008fc80007f5e0ff */
[----:B------:R-:W-:-:S09]  /*0e20*/  IADD3.X R3, PT, PT, RZ, R3, RZ, P2, !PT ;  /* 0x00000003ff037210 */ /* 0x000fd200017fe4ff */
.L_x_2749:
        /* <DEDUP_REMOVED lines=11> */
[----:B---3--:R-:W-:-:S03]  /*0ee0*/  HADD2.F32 R17, -RZ, R12.H0_H0 ;  /* 0x2000000cff117230 */ /* 0x008fc60000004100 */
[----:B------:R-:W3:Y:S02]  /*0ef0*/  LDG.E.U16 R12, desc[UR8][R4.64+0x200] ;  /* 0x00020008040c7981 */ /* 0x000ee4000c1e1500 */
[----:B--2---:R-:W-:Y:S01]  /*0f00*/  FADD.FTZ R17, -R8, R17 ;  /* 0x0000001108117221 */ /* 0x004fe20000010100 */
[----:B----4-:R-:W-:-:S03]  /*0f10*/  HADD2.F32 R19, -RZ, R19.H0_H0 ;  /* 0x20000013ff137230 */ /* 0x010fc60000004100 */
[----:B------:R-:W-:Y:S02]  /*0f20*/  FMUL.FTZ R16, R17, 1.4426950216293334961 ;  /* 0x3fb8aa3b11107820 */ /* 0x000fe40000410000 */
[C---:B------:R-:W-:Y:S01]  /*0f30*/  FADD.FTZ R19, -R8.reuse, R19 ;  /* 0x0000001308137221 */ /* 0x040fe20000010100 */
[----:B-----5:R-:W-:Y:S01]  /*0f40*/  HADD2.F32 R13, -RZ, R13.H0_H0 ;  /* 0x2000000dff0d7230 */ /* 0x020fe20000004100 */
        /* <DEDUP_REMOVED lines=13> */
[----:B------:R-:W-:Y:S02]  /*1020*/  HADD2.F32 R26, -RZ, R26.H0_H0 ;  /* 0x2000001aff1a7230 */ /* 0x000fe40000004100 */
[----:B------:R-:W-:Y:S02]  /*1030*/  HADD2.F32 R28, -RZ, R25.H0_H0 ;  /* 0x20000019ff1c7230 */ /* 0x000fe40000004100 */
[----:B------:R-:W-:Y:S02]  /*1040*/  HADD2.F32 R23, -RZ, R23.H0_H0 ;  /* 0x20000017ff177230 */ /* 0x000fe40000004100 */
[C---:B------:R-:W-:Y:S01]  /*1050*/  FADD.FTZ R26, -R8.reuse, R26 ;  /* 0x0000001a081a7221 */ /* 0x040fe20000010100 */
[----:B------:R-:W-:-:S03]  /*1060*/  FADD.FTZ R28, -R8, R28 ;  /* 0x0000001c081c7221 */ /* 0x000fc60000010100 */
[----:B------:R-:W-:Y:S01]  /*1070*/  FMUL.FTZ R25, R26, 1.4426950216293334961 ;  /* 0x3fb8aa3b1a197820 */ /* 0x000fe20000410000 */
[----:B------:R-:W-:Y:S01]  /*1080*/  FADD.FTZ R23, -R8, R23 ;  /* 0x0000001708177221 */ /* 0x000fe20000010100 */
[----:B------:R-:W-:Y:S02]  /*1090*/  HADD2.F32 R21, -RZ, R21.H0_H0 ;  /* 0x20000015ff157230 */ /* 0x000fe40000004100 */
[----:B-1----:R-:W-:Y:S01]  /*10a0*/  FADD.FTZ R20, R20, R29 ;  /* 0x0000001d14147221 */ /* 0x002fe20000010000 */
[----:B------:R-:W-:Y:S02]  /*10b0*/  HADD2.F32 R29, -RZ, R24.H0_H0 ;  /* 0x20000018ff1d7230 */ /* 0x000fe40000004100 */
[----:B------:R-:W-:Y:S01]  /*10c0*/  FMUL.FTZ R24, R28, 1.4426950216293334961 ;  /* 0x3fb8aa3b1c187820 */ /* 0x000fe20000410000 */
[----:B------:R-:W1:Y:S01]  /*10d0*/  MUFU.EX2 R25, R25 ;  /* 0x0000001900197308 */ /* 0x000e620000000800 */
[----:B0-----:R-:W-:Y:S01]  /*10e0*/  FMUL.FTZ R5, R23, 1.4426950216293334961 ;  /* 0x3fb8aa3b17057820 */ /* 0x001fe20000410000 */
[----:B------:R-:W-:Y:S01]  /*10f0*/  FADD.FTZ R29, -R8, R29 ;  /* 0x0000001d081d7221 */ /* 0x000fe20000010100 */
[----:B------:R-:W-:-:S02]  /*1100*/  HADD2.F32 R23, -RZ, R18.H0_H0 ;  /* 0x20000012ff177230 */ /* 0x000fc40000004100 */
[C---:B------:R-:W-:Y:S01]  /*1110*/  FADD.FTZ R21, -R8.reuse, R21 ;  /* 0x0000001508157221 */ /* 0x040fe20000010100 */
[----:B------:R-:W-:Y:S02]  /*1120*/  FMUL.FTZ R4, R29, 1.4426950216293334961 ;  /* 0x3fb8aa3b1d047820 */ /* 0x000fe40000410000 */
[----:B------:R-:W0:Y:S01]  /*1130*/  MUFU.EX2 R24, R24 ;  /* 0x0000001800187308 */ /* 0x000e220000000800 */
[----:B------:R-:W-:Y:S01]  /*1140*/  FMUL.FTZ R18, R21, 1.4426950216293334961 ;  /* 0x3fb8aa3b15127820 */ /* 0x000fe20000410000 */
[----:B------:R-:W-:-:S06]  /*1150*/  FADD.FTZ R23, -R8, R23 ;  /* 0x0000001708177221 */ /* 0x000fcc0000010100 */
        /* <DEDUP_REMOVED lines=9> */
[----:B------:R-:W-:Y:S02]  /*11f0*/  ISETP.NE.AND P2, PT, R15, RZ, PT ;  /* 0x000000ff0f00720c */ /* 0x000fe40003f45270 */
[----:B------:R-:W-:Y:S02]  /*1200*/  IADD3 R14, PT, PT, R14, 0x1000, RZ ;  /* 0x000010000e0e7810 */ /* 0x000fe40007ffe0ff */
[----:B------:R-:W-:Y:S01]  /*1210*/  IADD3 R9, PT, PT, R9, 0x1000, RZ ;  /* 0x0000100009097810 */ /* 0x000fe20007ffe0ff */
[----:B---3--:R-:W-:Y:S02]  /*1220*/  HADD2.F32 R21, -RZ, R12.H0_H0 ;  /* 0x2000000cff157230 */ /* 0x008fe40000004100 */
[----:B------:R-:W-:-:S03]  /*1230*/  FMUL.FTZ R12, R23, 1.4426950216293334961 ;  /* 0x3fb8aa3b170c7820 */ /* 0x000fc60000410000 */
[----:B------:R-:W-:Y:S01]  /*1240*/  FADD.FTZ R21, -R8, R21 ;  /* 0x0000001508157221 */ /* 0x000fe20000010100 */
[----:B--2---:R-:W-:-:S03]  /*1250*/  HADD2.F32 R23, -RZ, R17.H0_H0 ;  /* 0x20000011ff177230 */ /* 0x004fc60000004100 */
[----:B------:R-:W-:Y:S02]  /*1260*/  FMUL.FTZ R17, R21, 1.4426950216293334961 ;  /* 0x3fb8aa3b15117820 */ /* 0x000fe40000410000 */
[----:B------:R-:W-:Y:S01]  /*1270*/  FADD.FTZ R23, -R8, R23 ;  /* 0x0000001708177221 */ /* 0x000fe20000010100 */
[----:B------:R-:W0:Y:S01]  /*1280*/  MUFU.EX2 R12, R12 ;  /* 0x0000000c000c7308 */ /* 0x000e220000000800 */
[----:B----4-:R-:W-:Y:S02]  /*1290*/  HADD2.F32 R21, -RZ, R13.H0_H0 ;  /* 0x2000000dff157230 */ /* 0x010fe40000004100 */
[----:B------:R-:W-:-:S05]  /*12a0*/  FMUL.FTZ R13, R23, 1.4426950216293334961 ;  /* 0x3fb8aa3b170d7820 */ /* 0x000fca0000410000 */
[----:B------:R-:W1:Y:S01]  /*12b0*/  MUFU.EX2 R17, R17 ;  /* 0x0000001100117308 */ /* 0x000e620000000800 */
[----:B------:R-:W-:Y:S01]  /*12c0*/  FADD.FTZ R21, -R8, R21 ;  /* 0x0000001508157221 */ /* 0x000fe20000010100 */
[----:B-----5:R-:W-:-:S03]  /*12d0*/  HADD2.F32 R23, -RZ, R16.H0_H0 ;  /* 0x20000010ff177230 */ /* 0x020fc60000004100 */
[----:B------:R-:W-:-:S03]  /*12e0*/  FMUL.FTZ R16, R21, 1.4426950216293334961 ;  /* 0x3fb8aa3b15107820 */ /* 0x000fc60000410000 */
[----:B------:R-:W2:Y:S01]  /*12f0*/  MUFU.EX2 R13, R13 ;  /* 0x0000000d000d7308 */ /* 0x000ea20000000800 */
[----:B------:R-:W-:Y:S02]  /*1300*/  HADD2.F32 R21, -RZ, R11.H0_H0 ;  /* 0x2000000bff157230 */ /* 0x000fe40000004100 */
[----:B------:R-:W-:Y:S01]  /*1310*/  FADD.FTZ R23, -R8, R23 ;  /* 0x0000001708177221 */ /* 0x000fe20000010100 */
[----:B------:R-:W-:-:S03]  /*1320*/  HADD2.F32 R19, -RZ, R19.H0_H0 ;  /* 0x20000013ff137230 */ /* 0x000fc60000004100 */
[----:B------:R-:W-:Y:S01]  /*1330*/  FMUL.FTZ R11, R23, 1.4426950216293334961 ;  /* 0x3fb8aa3b170b7820 */ /* 0x000fe20000410000 */
[----:B------:R-:W3:Y:S01]  /*1340*/  MUFU.EX2 R16, R16 ;  /* 0x0000001000107308 */ /* 0x000ee20000000800 */
[C---:B------:R-:W-:Y:S01]  /*1350*/  FADD.FTZ R21, -R8.reuse, R21 ;  /* 0x0000001508157221 */ /* 0x040fe20000010100 */
[----:B------:R-:W-:Y:S02]  /*1360*/  HADD2.F32 R23, -RZ, R22.H0_H0 ;  /* 0x20000016ff177230 */ /* 0x000fe40000004100 */
[C---:B------:R-:W-:Y:S01]  /*1370*/  FADD.FTZ R19, -R8.reuse, R19 ;  /* 0x0000001308137221 */ /* 0x040fe20000010100 */
[----:B0-----:R-:W-:Y:S01]  /*1380*/  FADD.FTZ R12, R5, R12 ;  /* 0x0000000c050c7221 */ /* 0x001fe20000010000 */
[----:B------:R-:W-:Y:S02]  /*1390*/  FMUL.FTZ R21, R21, 1.4426950216293334961 ;  /* 0x3fb8aa3b15157820 */ /* 0x000fe40000410000 */
[----:B------:R-:W0:Y:S01]  /*13a0*/  MUFU.EX2 R11, R11 ;  /* 0x0000000b000b7308 */ /* 0x000e220000000800 */
[----:B------:R-:W-:Y:S01]  /*13b0*/  FMUL.FTZ R19, R19, 1.4426950216293334961 ;  /* 0x3fb8aa3b13137820 */ /* 0x000fe20000410000 */
[----:B------:R-:W-:Y:S01]  /*13c0*/  FADD.FTZ R23, -R8, R23 ;  /* 0x0000001708177221 */ /* 0x000fe20000010100 */
[----:B-1----:R-:W-:-:S03]  /*13d0*/  FADD.FTZ R12, R12, R17 ;  /* 0x000000110c0c7221 */ /* 0x002fc60000010000 */
[----:B------:R-:W-:Y:S02]  /*13e0*/  FMUL.FTZ R23, R23, 1.4426950216293334961 ;  /* 0x3fb8aa3b17177820 */ /* 0x000fe40000410000 */
        /* <DEDUP_REMOVED lines=10> */
.L_x_2748:
[----:B------:R-:W-:Y:S05]  /*1490*/  BSYNC.RECONVERGENT B1 ;  /* 0x0000000000017941 */ /* 0x000fea0003800200 */
.L_x_2747:
        /* <DEDUP_REMOVED lines=17> */
[----:B------:R-:W-:Y:S01]  /*15b0*/  IADD3 R14, PT, PT, R14, 0x800, RZ ;  /* 0x000008000e0e7810 */ /* 0x000fe20007ffe0ff */
[----:B---3--:R-:W-:-:S02]  /*15c0*/  HADD2.F32 R13, -RZ, R13.H0_H0 ;  /* 0x2000000dff0d7230 */ /* 0x008fc40000004100 */
[----:B----4-:R-:W-:-:S03]  /*15d0*/  HADD2.F32 R17, -RZ, R16.H0_H0 ;  /* 0x20000010ff117230 */ /* 0x010fc60000004100 */
[----:B--2---:R-:W-:Y:S01]  /*15e0*/  FADD.FTZ R13, -R8, R13 ;  /* 0x0000000d080d7221 */ /* 0x004fe20000010100 */
[----:B-----5:R-:W-:-:S03]  /*15f0*/  HADD2.F32 R19, -RZ, R18.H0_H0 ;  /* 0x20000012ff137230 */ /* 0x020fc60000004100 */
[----:B------:R-:W-:Y:S01]  /*1600*/  FMUL.FTZ R16, R13, 1.4426950216293334961 ;  /* 0x3fb8aa3b0d107820 */ /* 0x000fe20000410000 */
[C---:B------:R-:W-:Y:S01]  /*1610*/  FADD.FTZ R17, -R8.reuse, R17 ;  /* 0x0000001108117221 */ /* 0x040fe20000010100 */
[----:B0-----:R-:W-:Y:S02]  /*1620*/  HADD2.F32 R3, -RZ, R20.H0_H0 ;  /* 0x20000014ff037230 */ /* 0x001fe40000004100 */
[C---:B------:R-:W-:Y:S01]  /*1630*/  FADD.FTZ R19, -R8.reuse, R19 ;  /* 0x0000001308137221 */ /* 0x040fe20000010100 */
[----:B------:R-:W-:Y:S01]  /*1640*/  FMUL.FTZ R13, R17, 1.4426950216293334961 ;  /* 0x3fb8aa3b110d7820 */ /* 0x000fe20000410000 */
[----:B------:R-:W0:Y:S01]  /*1650*/  MUFU.EX2 R16, R16 ;  /* 0x0000001000107308 */ /* 0x000e220000000800 */
[----:B------:R-:W-:Y:S02]  /*1660*/  HADD2.F32 R9, -RZ, R9.H0_H0 ;  /* 0x20000009ff097230 */ /* 0x000fe40000004100 */
[----:B------:R-:W-:Y:S01]  /*1670*/  FMUL.FTZ R2, R19, 1.4426950216293334961 ;  /* 0x3fb8aa3b13027820 */ /* 0x000fe20000410000 */
[----:B------:R-:W-:Y:S01]  /*1680*/  FADD.FTZ R3, -R8, R3 ;  /* 0x0000000308037221 */ /* 0x000fe20000010100 */
[----:B------:R-:W-:-:S02]  /*1690*/  HADD2.F32 R17, -RZ, R5.H0_H0 ;  /* 0x20000005ff117230 */ /* 0x000fc40000004100 */
[C---:B------:R-:W-:Y:S01]  /*16a0*/  FADD.FTZ R9, -R8.reuse, R9 ;  /* 0x0000000908097221 */ /* 0x040fe20000010100 */
[----:B------:R-:W-:Y:S01]  /*16b0*/  FMUL.FTZ R3, R3, 1.4426950216293334961 ;  /* 0x3fb8aa3b03037820 */ /* 0x000fe20000410000 */
[----:B------:R-:W1:Y:S02]  /*16c0*/  MUFU.EX2 R13, R13 ;  /* 0x0000000d000d7308 */ /* 0x000e640000000800 */
[----:B------:R-:W-:Y:S01]  /*16d0*/  FMUL.FTZ R5, R9, 1.4426950216293334961 ;  /* 0x3fb8aa3b09057820 */ /* 0x000fe20000410000 */
[----:B------:R-:W-:Y:S02]  /*16e0*/  HADD2.F32 R9, -RZ, R4.H0_H0 ;  /* 0x20000004ff097230 */ /* 0x000fe40000004100 */
[C---:B------:R-:W-:Y:S01]  /*16f0*/  FADD.FTZ R17, -R8.reuse, R17 ;  /* 0x0000001108117221 */ /* 0x040fe20000010100 */
[----:B------:R-:W-:Y:S02]  /*1700*/  HADD2.F32 R19, -RZ, R12.H0_H0 ;  /* 0x2000000cff137230 */ /* 0x000fe40000004100 */
[----:B------:R-:W2:Y:S01]  /*1710*/  MUFU.EX2 R2, R2 ;  /* 0x0000000200027308 */ /* 0x000ea20000000800 */
[----:B------:R-:W-:Y:S01]  /*1720*/  FMUL.FTZ R17, R17, 1.4426950216293334961 ;  /* 0x3fb8aa3b11117820 */ /* 0x000fe20000410000 */
[C---:B------:R-:W-:Y:S01]  /*1730*/  FADD.FTZ R9, -R8.reuse, R9 ;  /* 0x0000000908097221 */ /* 0x040fe20000010100 */
[----:B0-----:R-:W-:Y:S01]  /*1740*/  FADD.FTZ R16, R11, R16 ;  /* 0x000000100b107221 */ /* 0x001fe20000010000 */
[----:B------:R-:W-:-:S02]  /*1750*/  FADD.FTZ R19, -R8, R19 ;  /* 0x0000001308137221 */ /* 0x000fc40000010100 */
[----:B------:R-:W-:Y:S02]  /*1760*/  FMUL.FTZ R9, R9, 1.4426950216293334961 ;  /* 0x3fb8aa3b09097820 */ /* 0x000fe40000410000 */
[----:B------:R-:W0:Y:S01]  /*1770*/  MUFU.EX2 R3, R3 ;  /* 0x0000000300037308 */ /* 0x000e220000000800 */
[----:B-1----:R-:W-:Y:S01]  /*1780*/  FADD.FTZ R13, R16, R13 ;  /* 0x0000000d100d7221 */ /* 0x002fe20000010000 */
[----:B------:R-:W-:-:S06]  /*1790*/  FMUL.FTZ R19, R19, 1.4426950216293334961 ;  /* 0x3fb8aa3b13137820 */ /* 0x000fcc0000410000 */
        /* <DEDUP_REMOVED lines=10> */
.L_x_2751:
[----:B------:R-:W-:Y:S05]  /*1840*/  BSYNC.RECONVERGENT B1 ;  /* 0x0000000000017941 */ /* 0x000fea0003800200 */
.L_x_2750:
        /* <DEDUP_REMOVED lines=13> */
[----:B------:R-:W-:Y:S01]  /*1920*/  IADD3 R14, PT, PT, R14, 0x400, RZ ;  /* 0x000004000e0e7810 */ /* 0x000fe20007ffe0ff */
[----:B---3--:R-:W-:-:S02]  /*1930*/  HADD2.F32 R5, -RZ, R4.H0_H0 ;  /* 0x20000004ff057230 */ /* 0x008fc40000004100 */
[----:B----4-:R-:W-:-:S03]  /*1940*/  HADD2.F32 R9, -RZ, R9.H0_H0 ;  /* 0x20000009ff097230 */ /* 0x010fc60000004100 */
[C---:B--2---:R-:W-:Y:S01]  /*1950*/  FADD.FTZ R5, -R8.reuse, R5 ;  /* 0x0000000508057221 */ /* 0x044fe20000010100 */
[----:B-----5:R-:W-:Y:S02]  /*1960*/  HADD2.F32 R13, -RZ, R12.H0_H0 ;  /* 0x2000000cff0d7230 */ /* 0x020fe40000004100 */
[C---:B------:R-:W-:Y:S01]  /*1970*/  FADD.FTZ R9, -R8.reuse, R9 ;  /* 0x0000000908097221 */ /* 0x040fe20000010100 */
[----:B------:R-:W-:Y:S01]  /*1980*/  FMUL.FTZ R5, R5, 1.4426950216293334961 ;  /* 0x3fb8aa3b05057820 */ /* 0x000fe20000410000 */
[----:B------:R-:W-:Y:S02]  /*1990*/  HADD2.F32 R15, -RZ, R15.H0_H0 ;  /* 0x2000000fff0f7230 */ /* 0x000fe40000004100 */
        /* <DEDUP_REMOVED lines=13> */
.L_x_2753:
[----:B------:R-:W-:Y:S05]  /*1a70*/  BSYNC.RECONVERGENT B1 ;  /* 0x0000000000017941 */ /* 0x000fea0003800200 */
.L_x_2752:
[----:B------:R-:W-:Y:S05]  /*1a80*/  @!P2 BRA `(.L_x_2746) ;  /* 0x000000000038a947 */ /* 0x000fea0003800000 */
[----:B------:R-:W3:Y:S01]  /*1a90*/  LDC.64 R2, c[0x0][0x380] ;  /* 0x0000e000ff027b82 */ /* 0x000ee20000000a00 */
[----:B------:R-:W-:Y:S01]  /*1aa0*/  IMAD R9, R7, UR10, R14 ;  /* 0x0000000a07097c24 */ /* 0x000fe2000f8e020e */
[----:B------:R-:W-:-:S07]  /*1ab0*/  IADD3 R10, PT, PT, -R10, RZ, RZ ;  /* 0x000000ff0a0a7210 */ /* 0x000fce0007ffe1ff */
.L_x_2754:
[----:B01-3--:R-:W-:-:S06]  /*1ac0*/  IMAD.WIDE R4, R9, 0x2, R2 ;  /* 0x0000000209047825 */ /* 0x00bfcc00078e0202 */
[----:B------:R-:W3:Y:S01]  /*1ad0*/  LDG.E.U16 R4, desc[UR8][R4.64] ;  /* 0x0000000804047981 */ /* 0x000ee2000c1e1500 */
[----:B------:R-:W-:Y:S02]  /*1ae0*/  IADD3 R10, PT, PT, R10, 0x1, RZ ;  /* 0x000000010a0a7810 */ /* 0x000fe40007ffe0ff */
[----:B------:R-:W-:Y:S02]  /*1af0*/  IADD3 R9, PT, PT, R9, 0x100, RZ ;  /* 0x0000010009097810 */ /* 0x000fe40007ffe0ff */
[----:B------:R-:W-:Y:S01]  /*1b00*/  ISETP.NE.AND P1, PT, R10, RZ, PT ;  /* 0x000000ff0a00720c */ /* 0x000fe20003f25270 */
[----:B---3--:R-:W-:-:S05]  /*1b10*/  HADD2.F32 R13, -RZ, R4.H0_H0 ;  /* 0x20000004ff0d7230 */ /* 0x008fca0000004100 */
[----:B--2---:R-:W-:-:S04]  /*1b20*/  FADD.FTZ R13, -R8, R13 ;  /* 0x0000000d080d7221 */ /* 0x004fc80000010100 */
[----:B------:R-:W-:-:S04]  /*1b30*/  FMUL.FTZ R13, R13, 1.4426950216293334961 ;  /* 0x3fb8aa3b0d0d7820 */ /* 0x000fc80000410000 */
[----:B------:R-:W0:Y:S02]  /*1b40*/  MUFU.EX2 R12, R13 ;  /* 0x0000000d000c7308 */ /* 0x000e240000000800 */
[----:B0-----:R-:W-:Y:S01]  /*1b50*/  FADD.FTZ R11, R12, R11 ;  /* 0x0000000b0c0b7221 */ /* 0x001fe20000010000 */
[----:B------:R-:W-:Y:S06]  /*1b60*/  @P1 BRA `(.L_x_2754) ;  /* 0xfffffffc00d41947 */ /* 0x000fec000383ffff */
.L_x_2746:
[----:B------:R-:W-:Y:S05]  /*1b70*/  BSYNC.RECONVERGENT B0 ;  /* 0x0000000000007941 */ /* 0x000fea0003800200 */
.L_x_2745:
        /* <DEDUP_REMOVED lines=28> */
.L_x_2756:
[----:B------:R-:W-:Y:S05]  /*1d40*/  BSYNC.RECONVERGENT B0 ;  /* 0x0000000000007941 */ /* 0x000fea0003800200 */
.L_x_2755:
        /* <DEDUP_REMOVED lines=18> */
[----:B------:R-:W-:Y:S02]  /*1e70*/  IADD3 R9, PT, PT, -R9, RZ, RZ ;  /* 0x000000ff09097210 */ /* 0x000fe40007ffe1ff */
[----:B------:R-:W-:-:S07]  /*1e80*/  IADD3 R0, PT, PT, R0, R11, RZ ;  /* 0x0000000b00007210 */ /* 0x000fce0007ffe0ff */
.L_x_2759:
[----:B---3--:R-:W-:-:S06]  /*1e90*/  IMAD.WIDE R12, R15, 0x2, R2 ;  /* 0x000000020f0c7825 */ /* 0x008fcc00078e0202 */
[----:B------:R-:W3:Y:S01]  /*1ea0*/  LDG.E.U16 R12, desc[UR8][R12.64] ;  /* 0x000000080c0c7981 */ /* 0x000ee2000c1e1500 */
[----:B------:R-:W-:Y:S01]  /*1eb0*/  IADD3 R9, PT, PT, R9, 0x1, RZ ;  /* 0x0000000109097810 */ /* 0x000fe20007ffe0ff */
[----:B---34-:R-:W-:-:S05]  /*1ec0*/  HADD2.F32 R11, -RZ, R12.H0_H0 ;  /* 0x2000000cff0b7230 */ /* 0x018fca0000004100 */
        /* <DEDUP_REMOVED lines=11> */
.L_x_2758:
[----:B------:R-:W-:Y:S05]  /*1f80*/  BSYNC.RECONVERGENT B0 ;  /* 0x0000000000007941 */ /* 0x000fea0003800200 */
.L_x_2757:
        /* <DEDUP_REMOVED lines=8> */
.L_x_2760:
[----:B------:R-:W-:Y:S02]  /*2010*/  MOV R2, UR6 ;  /* 0x0000000600027c02 */ /* 0x000fe40008000f00 */
[----:B------:R-:W-:-:S03]  /*2020*/  MOV R3, UR7 ;  /* 0x0000000700037c02 */ /* 0x000fc60008000f00 */
[----:B------:R-:W-:-:S05]  /*2030*/  IMAD.WIDE R2, R9, 0x2, R2 ;  /* 0x0000000209027825 */ /* 0x000fca00078e0202 */
[----:B-1-3--:R-:W3:Y:S02]  /*2040*/  LDG.E.U16 R4, desc[UR8][R2.64+-0x400] ;  /* 0xfffc000802047981 */ /* 0x00aee4000c1e1500 */
[----:B---3--:R-:W-:Y:S01]  /*2050*/  HADD2.F32 R5, -RZ, R4.H0_H0 ;  /* 0x20000004ff057230 */ /* 0x008fe20000004100 */
[----:B------:R-:W-:-:S04]  /*2060*/  MOV R4, UR4 ;  /* 0x0000000400047c02 */ /* 0x000fc80008000f00 */
[----:B0-----:R-:W-:-:S04]  /*2070*/  FADD.FTZ R5, -R6, R5 ;  /* 0x0000000506057221 */ /* 0x001fc80000010100 */
[----:B----4-:R-:W-:-:S04]  /*2080*/  FMUL.FTZ R10, R5, 1.4426950216293334961 ;  /* 0x3fb8aa3b050a7820 */ /* 0x010fc80000410000 */
[----:B------:R-:W2:Y:S02]  /*2090*/  MUFU.EX2 R5, R10 ;  /* 0x0000000a00057308 */ /* 0x000ea40000000800 */
[----:B--2---:R-:W-:Y:S01]  /*20a0*/  FMUL.FTZ R11, R8, R5 ;  /* 0x00000005080b7220 */ /* 0x004fe20000410000 */
[----:B------:R-:W-:-:S04]  /*20b0*/  MOV R5, UR5 ;  /* 0x0000000500057c02 */ /* 0x000fc80008000f00 */
[----:B------:R-:W-:Y:S01]  /*20c0*/  FSETP.NE.FTZ.AND P0, PT, |R11|, +INF , PT ;  /* 0x7f8000000b00780b */ /* 0x000fe20003f15200 */
[----:B------:R-:W-:-:S03]  /*20d0*/  IMAD.WIDE R4, R9, 0x4, R4 ;  /* 0x0000000409047825 */ /* 0x000fc600078e0204 */
[----:B------:R-:W-:-:S05]  /*20e0*/  FSEL R11, R11, RZ, P0 ;  /* 0x000000ff0b0b7208 */ /* 0x000fca0000000000 */
[----:B------:R0:W-:Y:S04]  /*20f0*/  STG.E desc[UR8][R4.64+-0x800], R11 ;  /* 0xfff8000b04007986 */ /* 0x0001e8000c101908 */
[----:B------:R-:W2:Y:S02]  /*2100*/  LDG.E.U16 R12, desc[UR8][R2.64+-0x200] ;  /* 0xfffe0008020c7981 */ /* 0x000ea4000c1e1500 */
[----:B--2---:R-:W-:-:S05]  /*2110*/  HADD2.F32 R13, -RZ, R12.H0_H0 ;  /* 0x2000000cff0d7230 */ /* 0x004fca0000004100 */
        /* <DEDUP_REMOVED lines=8> */
[----:B0-----:R-:W-:-:S05]  /*21a0*/  HADD2.F32 R11, -RZ, R10.H0_H0 ;  /* 0x2000000aff0b7230 */ /* 0x001fca0000004100 */
        /* <DEDUP_REMOVED lines=10> */
[----:B-1----:R-:W-:-:S05]  /*2250*/  HADD2.F32 R15, -RZ, R10.H0_H0 ;  /* 0x2000000aff0f7230 */ /* 0x002fca0000004100 */
        /* <DEDUP_REMOVED lines=10> */
.L_x_2761:
        /* <DEDUP_REMOVED lines=16> */
.L_x_3949:


//--------------------- .text._ZN4vllm3moe10topkGatingILi18ELi576ELi4ELi4ELi32Ei6__halfLNS0_11ScoringFuncE0EEEvPKT5_PKbPfiPT4_PiiiibPKf --------------------------
	.section	.text._ZN4vllm3moe10topkGatingILi18ELi576ELi4ELi4ELi32Ei6__halfLNS0_11ScoringFuncE0EEEvPKT5_PKbPfiPT4_PiiiibPKf,"ax",@progbits
	.align	128
        .global         _ZN4vllm3moe10topkGatingILi18ELi576ELi4ELi4ELi32Ei6__halfLNS0_11ScoringFuncE0EEEvPKT5_PKbPfiPT4_PiiiibPKf
        .type           _ZN4vllm3moe10topkGatingILi18ELi576ELi4ELi4ELi32Ei6__halfLNS0_11ScoringFuncE0EEEvPKT5_PKbPfiPT4_PiiiibPKf,@function
        .size           _ZN4vllm3moe10topkGatingILi18ELi576ELi4ELi4ELi32Ei6__halfLNS0_11ScoringFuncE0EEEvPKT5_PKbPfiPT4_PiiiibPKf,(.L_x_3950 - _ZN4vllm3moe10topkGatingILi18ELi576ELi4ELi4ELi32Ei6__halfLNS0_11ScoringFuncE0EEEvPKT5_PKbPfiPT4_PiiiibPKf)
        .other          _ZN4vllm3moe10topkGatingILi18ELi576ELi4ELi4ELi32Ei6__halfLNS0_11ScoringFuncE0EEEvPKT5_PKbPfiPT4_PiiiibPKf,@"STO_CUDA_ENTRY STV_DEFAULT"
_ZN4vllm3moe10topkGatingILi18ELi576ELi4ELi4ELi32Ei6__halfLNS0_11ScoringFuncE0EEEvPKT5_PKbPfiPT4_PiiiibPKf:
.text._ZN4vllm3moe10topkGatingILi18ELi576ELi4ELi4ELi32Ei6__halfLNS0_11ScoringFuncE0EEEvPKT5_PKbPfiPT4_PiiiibPKf:
        /* <DEDUP_REMOVED lines=253> */
.L_x_2762:
        /* <DEDUP_REMOVED lines=18> */
.L_x_2763:
        /* <DEDUP_REMOVED lines=14> */
.L_x_2769:
        /* <DEDUP_REMOVED lines=164> */
.L_x_2766:
[----:B--234-:R-:W-:Y:S05]  /*1c10*/  BSYNC.RECONVERGENT B0 ;  /* 0x0000000000007941 */ /* 0x01cfea0003800200 */
.L_x_2765:
        /* <DEDUP_REMOVED lines=54> */
.L_x_2768:
[----:B------:R-:W-:Y:S05]  /*1f80*/  BSYNC.RECONVERGENT B0 ;  /* 0x0000000000007941 */ /* 0x000fea0003800200 */
.L_x_2767:
[----:B0-----:R-:W-:Y:S02]  /*1f90*/  VIADD R49, R49, UR14 ;  /* 0x0000000e31317c36 */ /* 0x001fe40008000000 */
[----:B------:R-:W-:Y:S01]  /*1fa0*/  VIADD R47, R47, 0x1 ;  /* 0x000000012f2f7836 */ /* 0x000fe20000000000 */
[----:B------:R-:W-:Y:S06]  /*1fb0*/  BRA.U UP1, `(.L_x_2769) ;  /* 0xfffffff101847547 */ /* 0x000fec000b83ffff */
.L_x_2764:
        /* <DEDUP_REMOVED lines=22> */
.L_x_2771:
        /* <DEDUP_REMOVED lines=55> */
.L_x_2770:
        /* <DEDUP_REMOVED lines=34> */
.L_x_2772:
        /* <DEDUP_REMOVED lines=22> */
.L_x_2773:
[----:B------:R-:W-:-:S13]  /*2810*/  ISETP.NE.AND P0, PT, RZ, UR5, PT ;  /* 0x00000005ff007c0c */ /* 0x000fda000bf05270 */
[----:B------:R-:W-:Y:S05]  /*2820*/  @!P0 EXIT ;  /* 0x000000000000894d */ /* 0x000fea0003800000 */
[----:B01----:R-:W0:Y:S01]  /*2830*/  LDC.64 R4, c[0x0][0x390] ;  /* 0x0000e400ff047b82 */ /* 0x003e220000000a00 */
[----:B----4-:R1:W2:Y:S01]  /*2840*/  MUFU.RCP R11, R46 ;  /* 0x0000002e000b7308 */ /* 0x0102a20000001000 */
[----:B------:R-:W-:Y:S01]  /*2850*/  VIADD R7, R0, UR4 ;  /* 0x0000000400077c36 */ /* 0x000fe20008000000 */
[----:B------:R-:W-:-:S12]  /*2860*/  UIADD3 UR5, UPT, UPT, -UR5, URZ, URZ ;  /* 0x000000ff05057290 */ /* 0x000fd8000fffe1ff */
.L_x_2774:
        /* <DEDUP_REMOVED lines=9> */
.L_x_2775:
        /* <DEDUP_REMOVED lines=16> */
.L_x_3950:


//--------------------- .text._ZN4vllm3moe10topkGatingILi14ELi448ELi4ELi4ELi32Ei6__halfLNS0_11ScoringFuncE0EEEvPKT5_PKbPfiPT4_PiiiibPKf --------------------------
	.section	.text._ZN4vllm3moe10topkGatingILi14ELi448ELi4ELi4ELi32Ei6__halfLNS0_11ScoringFuncE0EEEvPKT5_PKbPfiPT4_PiiiibPKf,"ax",@progbits
	.align	128
        .global         _ZN4vllm3moe10topkGatingILi14ELi448ELi4ELi4ELi32Ei6__halfLNS0_11ScoringFuncE0EEEvPKT5_PKbPfiPT4_PiiiibPKf
        .type           _ZN4vllm3moe10topkGatingILi14ELi448ELi4ELi4ELi32Ei6__halfLNS0_11ScoringFuncE0EEEvPKT5_PKbPfiPT4_PiiiibPKf,@function
        .size           _ZN4vllm3moe10topkGatingILi14ELi448ELi4ELi4ELi32Ei6__halfLNS0_11ScoringFuncE0EEEvPKT5_PKbPfiPT4_PiiiibPKf,(.L_x_3951 - _ZN4vllm3moe10topkGatingILi14ELi448ELi4ELi4ELi32Ei6__halfLNS0_11ScoringFuncE0EEEvPKT5_PKbPfiPT4_PiiiibPKf)
        .other          _ZN4vllm3moe10topkGatingILi14ELi448ELi4ELi4ELi32Ei6__halfLNS0_11ScoringFuncE0EEEvPKT5_PKbPfiPT4_PiiiibPKf,@"STO_CUDA_ENTRY STV_DEFAULT"
_ZN4vllm3moe10topkGatingILi14ELi448ELi4ELi4ELi32Ei6__halfLNS0_11ScoringFuncE0EEEvPKT5_PKbPfiPT4_PiiiibPKf:
.text._ZN4vllm3moe10topkGatingILi14ELi448ELi4ELi4ELi32Ei6__halfLNS0_11ScoringFuncE0EEEvPKT5_PKbPfiPT4_PiiiibPKf:
        /* <DEDUP_REMOVED lines=209> */
.L_x_2776:
        /* <DEDUP_REMOVED lines=14> */
.L_x_2777:
        /* <DEDUP_REMOVED lines=14> */
.L_x_2783:
        /* <DEDUP_REMOVED lines=140> */
.L_x_2780:
[----:B-123--:R-:W-:Y:S05]  /*1790*/  BSYNC.RECONVERGENT B0 ;  /* 0x0000000000007941 */ /* 0x00efea0003800200 */
.L_x_2779:
        /* <DEDUP_REMOVED lines=50> */
.L_x_2782:
[----:B------:R-:W-:Y:S05]  /*1ac0*/  BSYNC.RECONVERGENT B0 ;  /* 0x0000000000007941 */ /* 0x000fea0003800200 */
.L_x_2781:
[----:B------:R-:W-:Y:S02]  /*1ad0*/  VIADD R41, R41, UR11 ;  /* 0x0000000b29297c36 */ /* 0x000fe40008000000 */
[----:B------:R-:W-:Y:S01]  /*1ae0*/  VIADD R39, R39, 0x1 ;  /* 0x0000000127277836 */ /* 0x000fe20000000000 */
[----:B------:R-:W-:Y:S06]  /*1af0*/  @P0 BRA `(.L_x_2783) ;  /* 0xfffffff000f40947 */ /* 0x000fec000383ffff */
.L_x_2778:
        /* <DEDUP_REMOVED lines=22> */
.L_x_2785:
        /* <DEDUP_REMOVED lines=55> */
.L_x_2784:
        /* <DEDUP_REMOVED lines=34> */
.L_x_2786:
        /* <DEDUP_REMOVED lines=22> */
.L_x_2787:
[----:B------:R-:W-:Y:S05]  /*2350*/  @!P1 EXIT ;  /* 0x000000000000994d */ /* 0x000fea0003800000 */
[----:B01--4-:R-:W0:Y:S01]  /*2360*/  LDC.64 R4, c[0x0][0x390] ;  /* 0x0000e400ff047b82 */ /* 0x013e220000000a00 */
[----:B------:R1:W2:Y:S01]  /*2370*/  MUFU.RCP R11, R38 ;  /* 0x00000026000b7308 */ /* 0x0002a20000001000 */
[----:B------:R-:W-:Y:S02]  /*2380*/  IMAD.IADD R7, R0, 0x1, R7 ;  /* 0x0000000100077824 */ /* 0x000fe400078e0207 */
[----:B------:R-:W-:-:S07]  /*2390*/  IMAD.MOV R6, RZ, RZ, -R6 ;  /* 0x000000ffff067224 */ /* 0x000fce00078e0a06 */
.L_x_2788:
        /* <DEDUP_REMOVED lines=9> */
.L_x_2789:
        /* <DEDUP_REMOVED lines=13> */
.L_x_3951:


//--------------------- .text._ZN4vllm3moe10topkGatingILi12ELi384ELi4ELi4ELi32Ei6__halfLNS0_11ScoringFuncE0EEEvPKT5_PKbPfiPT4_PiiiibPKf --------------------------
	.section	.text._ZN4vllm3moe10topkGatingILi12ELi384ELi4ELi4ELi32Ei6__halfLNS0_11ScoringFuncE0EEEvPKT5_PKbPfiPT4_PiiiibPKf,"ax",@progbits
	.align	128
        .global         _ZN4vllm3moe10topkGatingILi12ELi384ELi4ELi4ELi32Ei6__halfLNS0_11ScoringFuncE0EEEvPKT5_PKbPfiPT4_PiiiibPKf
        .type           _ZN4vllm3moe10topkGatingILi12ELi384ELi4ELi4ELi32Ei6__halfLNS0_11ScoringFuncE0EEEvPKT5_PKbPfiPT4_PiiiibPKf,@function
        .size           _ZN4vllm3moe10topkGatingILi12ELi384ELi4ELi4ELi32Ei6__halfLNS0_11ScoringFuncE0EEEvPKT5_PKbPfiPT4_PiiiibPKf,(.L_x_3952 - _ZN4vllm3moe10topkGatingILi12ELi384ELi4ELi4ELi32Ei6__halfLNS0_11ScoringFuncE0EEEvPKT5_PKbPfiPT4_PiiiibPKf)
        .other          _ZN4vllm3moe10topkGatingILi12ELi384ELi4ELi4ELi32Ei6__halfLNS0_11ScoringFuncE0EEEvPKT5_PKbPfiPT4_PiiiibPKf,@"STO_CUDA_ENTRY STV_DEFAULT"
_ZN4vllm3moe10topkGatingILi12ELi384ELi4ELi4ELi32Ei6__halfLNS0_11ScoringFuncE0EEEvPKT5_PKbPfiPT4_PiiiibPKf:
.text._ZN4vllm3moe10topkGatingILi12ELi384ELi4ELi4ELi32Ei6__halfLNS0_11ScoringFuncE0EEEvPKT5_PKbPfiPT4_PiiiibPKf:
        /* <DEDUP_REMOVED lines=187> */
.L_x_2790:
        /* <DEDUP_REMOVED lines=12> */
.L_x_2791:
        /* <DEDUP_REMOVED lines=14> */
.L_x_2797:
        /* <DEDUP_REMOVED lines=129> */
.L_x_2794:
[----:B-123--:R-:W-:Y:S05]  /*1560*/  BSYNC.RECONVERGENT B0 ;  /* 0x0000000000007941 */ /* 0x00efea0003800200 */
.L_x_2793:
        /* <DEDUP_REMOVED lines=46> */
.L_x_2796:
[----:B------:R-:W-:Y:S05]  /*1850*/  BSYNC.RECONVERGENT B0 ;  /* 0x0000000000007941 */ /* 0x000fea0003800200 */
.L_x_2795:
[----:B------:R-:W-:Y:S02]  /*1860*/  VIADD R37, R37, UR11 ;  /* 0x0000000b25257c36 */ /* 0x000fe40008000000 */
[----:B------:R-:W-:Y:S01]  /*1870*/  VIADD R35, R35, 0x1 ;  /* 0x0000000123237836 */ /* 0x000fe20000000000 */
[----:B------:R-:W-:Y:S06]  /*1880*/  @P0 BRA `(.L_x_2797) ;  /* 0xfffffff400300947 */ /* 0x000fec000383ffff */
.L_x_2792:
        /* <DEDUP_REMOVED lines=22> */
.L_x_2799:
        /* <DEDUP_REMOVED lines=55> */
.L_x_2798:
        /* <DEDUP_REMOVED lines=34> */
.L_x_2800:
        /* <DEDUP_REMOVED lines=22> */
.L_x_2801:
[----:B------:R-:W-:Y:S05]  /*20e0*/  @!P1 EXIT ;  /* 0x000000000000994d */ /* 0x000fea0003800000 */
[----:B01----:R-:W0:Y:S01]  /*20f0*/  LDC.64 R6, c[0x0][0x390] ;  /* 0x0000e400ff067b82 */ /* 0x003e220000000a00 */
[----:B----4-:R1:W2:Y:S01]  /*2100*/  MUFU.RCP R11, R34 ;  /* 0x00000022000b7308 */ /* 0x0102a20000001000 */
[----:B------:R-:W-:Y:S02]  /*2110*/  IMAD.IADD R5, R0, 0x1, R5 ;  /* 0x0000000100057824 */ /* 0x000fe400078e0205 */
[----:B------:R-:W-:-:S07]  /*2120*/  IMAD.MOV R21, RZ, RZ, -R21 ;  /* 0x000000ffff157224 */ /* 0x000fce00078e0a15 */
.L_x_2802:
        /* <DEDUP_REMOVED lines=9> */
.L_x_2803:
        /* <DEDUP_REMOVED lines=12> */
.L_x_3952:


//--------------------- .text._ZN4vllm3moe10topkGatingILi10ELi320ELi4ELi4ELi32Ei6__halfLNS0_11ScoringFuncE0EEEvPKT5_PKbPfiPT4_PiiiibPKf --------------------------
	.section	.text._ZN4vllm3moe10topkGatingILi10ELi320ELi4ELi4ELi32Ei6__halfLNS0_11ScoringFuncE0EEEvPKT5_PKbPfiPT4_PiiiibPKf,"ax",@progbits
	.align	128
        .global         _ZN4vllm3moe10topkGatingILi10ELi320ELi4ELi4ELi32Ei6__halfLNS0_11ScoringFuncE0EEEvPKT5_PKbPfiPT4_PiiiibPKf
        .type           _ZN4vllm3moe10topkGatingILi10ELi320ELi4ELi4ELi32Ei6__halfLNS0_11ScoringFuncE0EEEvPKT5_PKbPfiPT4_PiiiibPKf,@function
        .size           _ZN4vllm3moe10topkGatingILi10ELi320ELi4ELi4ELi32Ei6__halfLNS0_11ScoringFuncE0EEEvPKT5_PKbPfiPT4_PiiiibPKf,(.L_x_3953 - _ZN4vllm3moe10topkGatingILi10ELi320ELi4ELi4ELi32Ei6__halfLNS0_11ScoringFuncE0EEEvPKT5_PKbPfiPT4_PiiiibPKf)
        .other          _ZN4vllm3moe10topkGatingILi10ELi320ELi4ELi4ELi32Ei6__halfLNS0_11ScoringFuncE0EEEvPKT5_PKbPfiPT4_PiiiibPKf,@"STO_CUDA_ENTRY STV_DEFAULT"
_ZN4vllm3moe10topkGatingILi10ELi320ELi4ELi4ELi32Ei6__halfLNS0_11ScoringFuncE0EEEvPKT5_PKbPfiPT4_PiiiibPKf:
.text._ZN4vllm3moe10topkGatingILi10ELi320ELi4ELi4ELi32Ei6__halfLNS0_11ScoringFuncE0EEEvPKT5_PKbPfiPT4_PiiiibPKf:
        /* <DEDUP_REMOVED lines=165> */
.L_x_2804:
        /* <DEDUP_REMOVED lines=10> */
.L_x_2805:
        /* <DEDUP_REMOVED lines=14> */
.L_x_2811:
        /* <DEDUP_REMOVED lines=120> */
.L_x_2808:
[----:B-123--:R-:W-:Y:S05]  /*1350*/  BSYNC.RECONVERGENT B0 ;  /* 0x0000000000007941 */ /* 0x00efea0003800200 */
.L_x_2807:
        /* <DEDUP_REMOVED lines=42> */
.L_x_2810:
[----:B------:R-:W-:Y:S05]  /*1600*/  BSYNC.RECONVERGENT B0 ;  /* 0x0000000000007941 */ /* 0x000fea0003800200 */
.L_x_2809:
[----:B------:R-:W-:Y:S02]  /*1610*/  VIADD R33, R33, UR11 ;  /* 0x0000000b21217c36 */ /* 0x000fe40008000000 */
[----:B------:R-:W-:Y:S01]  /*1620*/  VIADD R31, R31, 0x1 ;  /* 0x000000011f1f7836 */ /* 0x000fe20000000000 */
[----:B------:R-:W-:Y:S06]  /*1630*/  @P0 BRA `(.L_x_2811) ;  /* 0xfffffff400640947 */ /* 0x000fec000383ffff */
.L_x_2806:
        /* <DEDUP_REMOVED lines=22> */
.L_x_2813:
        /* <DEDUP_REMOVED lines=55> */
.L_x_2812:
        /* <DEDUP_REMOVED lines=34> */
.L_x_2814:
        /* <DEDUP_REMOVED lines=22> */
.L_x_2815:
[----:B------:R-:W-:Y:S05]  /*1e90*/  @!P1 EXIT ;  /* 0x000000000000994d */ /* 0x000fea0003800000 */
[----:B01--4-:R-:W0:Y:S01]  /*1ea0*/  LDC.64 R4, c[0x0][0x390] ;  /* 0x0000e400ff047b82 */ /* 0x013e220000000a00 */
[----:B------:R1:W2:Y:S01]  /*1eb0*/  MUFU.RCP R11, R30 ;  /* 0x0000001e000b7308 */ /* 0x0002a20000001000 */
[----:B------:R-:W-:Y:S02]  /*1ec0*/  IMAD.IADD R7, R0, 0x1, R7 ;  /* 0x0000000100077824 */ /* 0x000fe400078e0207 */
[----:B------:R-:W-:-:S07]  /*1ed0*/  IMAD.MOV R6, RZ, RZ, -R6 ;  /* 0x000000ffff067224 */ /* 0x000fce00078e0a06 */
.L_x_2816:
        /* <DEDUP_REMOVED lines=9> */
.L_x_2817:
        /* <DEDUP_REMOVED lines=9> */
.L_x_3953:


//--------------------- .text._ZN4vllm3moe10topkGatingILi6ELi192ELi4ELi4ELi32Ei6__halfLNS0_11ScoringFuncE0EEEvPKT5_PKbPfiPT4_PiiiibPKf --------------------------
	.section	.text._ZN4vllm3moe10topkGatingILi6ELi192ELi4ELi4ELi32Ei6__halfLNS0_11ScoringFuncE0EEEvPKT5_PKbPfiPT4_PiiiibPKf,"ax",@progbits
	.align	128
        .global         _ZN4vllm3moe10topkGatingILi6ELi192ELi4ELi4ELi32Ei6__halfLNS0_11ScoringFuncE0EEEvPKT5_PKbPfiPT4_PiiiibPKf
        .type           _ZN4vllm3moe10topkGatingILi6ELi192ELi4ELi4ELi32Ei6__halfLNS0_11ScoringFuncE0EEEvPKT5_PKbPfiPT4_PiiiibPKf,@function
        .size           _ZN4vllm3moe10topkGatingILi6ELi192ELi4ELi4ELi32Ei6__halfLNS0_11ScoringFuncE0EEEvPKT5_PKbPfiPT4_PiiiibPKf,(.L_x_3954 - _ZN4vllm3moe10topkGatingILi6ELi192ELi4ELi4ELi32Ei6__halfLNS0_11ScoringFuncE0EEEvPKT5_PKbPfiPT4_PiiiibPKf)
        .other          _ZN4vllm3moe10topkGatingILi6ELi192ELi4ELi4ELi32Ei6__halfLNS0_11ScoringFuncE0EEEvPKT5_PKbPfiPT4_PiiiibPKf,@"STO_CUDA_ENTRY STV_DEFAULT"
_ZN4vllm3moe10topkGatingILi6ELi192ELi4ELi4ELi32Ei6__halfLNS0_11ScoringFuncE0EEEvPKT5_PKbPfiPT4_PiiiibPKf:
.text._ZN4vllm3moe10topkGatingILi6ELi192ELi4ELi4ELi32Ei6__halfLNS0_11ScoringFuncE0EEEvPKT5_PKbPfiPT4_PiiiibPKf:
        /* <DEDUP_REMOVED lines=139> */
.L_x_2823:
        /* <DEDUP_REMOVED lines=94> */
.L_x_2820:
[----:B-123--:R-:W-:Y:S05]  /*0e90*/  BSYNC.RECONVERGENT B0 ;  /* 0x0000000000007941 */ /* 0x00efea0003800200 */
.L_x_2819:
        /* <DEDUP_REMOVED lines=34> */
.L_x_2822:
[----:B------:R-:W-:Y:S05]  /*10c0*/  BSYNC.RECONVERGENT B0 ;  /* 0x0000000000007941 */ /* 0x000fea0003800200 */
.L_x_2821:
[----:B------:R-:W-:Y:S02]  /*10d0*/  VIADD R23, R23, UR11 ;  /* 0x0000000b17177c36 */ /* 0x000fe40008000000 */
[----:B------:R-:W-:Y:S01]  /*10e0*/  VIADD R21, R21, 0x1 ;  /* 0x0000000115157836 */ /* 0x000fe20000000000 */
[----:B------:R-:W-:Y:S06]  /*10f0*/  @P0 BRA `(.L_x_2823) ;  /* 0xfffffff400ec0947 */ /* 0x000fec000383ffff */
.L_x_2818:
        /* <DEDUP_REMOVED lines=22> */
.L_x_2825:
        /* <DEDUP_REMOVED lines=55> */
.L_x_2824:
        /* <DEDUP_REMOVED lines=34> */
.L_x_2826:
        /* <DEDUP_REMOVED lines=22> */
.L_x_2827:
[----:B------:R-:W-:Y:S05]  /*1950*/  @!P1 EXIT ;  /* 0x000000000000994d */ /* 0x000fea0003800000 */
[----:B01----:R-:W0:Y:S01]  /*1960*/  LDC.64 R6, c[0x0][0x390] ;  /* 0x0000e400ff067b82 */ /* 0x003e220000000a00 */
[----:B------:R1:W2:Y:S01]  /*1970*/  MUFU.RCP R11, R4 ;  /* 0x00000004000b7308 */ /* 0x0002a20000001000 */
[----:B------:R-:W-:Y:S02]  /*1980*/  IMAD.IADD R5, R0, 0x1, R5 ;  /* 0x0000000100057824 */ /* 0x000fe400078e0205 */
[----:B------:R-:W-:-:S07]  /*1990*/  IMAD.MOV R15, RZ, RZ, -R15 ;  /* 0x000000ffff0f7224 */ /* 0x000fce00078e0a0f */
.L_x_2828:
        /* <DEDUP_REMOVED lines=9> */
.L_x_2829:
        /* <DEDUP_REMOVED lines=13> */
.L_x_3954:


//--------------------- .text._ZN4vllm3moe10topkGatingILi16ELi512ELi4ELi16ELi32Ei6__halfLNS0_11ScoringFuncE0EEEvPKT5_PKbPfiPT4_PiiiibPKf --------------------------
	.section	.text._ZN4vllm3moe10topkGatingILi16ELi512ELi4ELi16ELi32Ei6__halfLNS0_11ScoringFuncE0EEEvPKT5_PKbPfiPT4_PiiiibPKf,"ax",@progbits
	.align	128
        .global         _ZN4vllm3moe10topkGatingILi16ELi512ELi4ELi16ELi32Ei6__halfLNS0_11ScoringFuncE0EEEvPKT5_PKbPfiPT4_PiiiibPKf
        .type           _ZN4vllm3moe10topkGatingILi16ELi512ELi4ELi16ELi32Ei6__halfLNS0_11ScoringFuncE0EEEvPKT5_PKbPfiPT4_PiiiibPKf,@function
        .size           _ZN4vllm3moe10topkGatingILi16ELi512ELi4ELi16ELi32Ei6__halfLNS0_11ScoringFuncE0EEEvPKT5_PKbPfiPT4_PiiiibPKf,(.L_x_3955 - _ZN4vllm3moe10topkGatingILi16ELi512ELi4ELi16ELi32Ei6__halfLNS0_11ScoringFuncE0EEEvPKT5_PKbPfiPT4_PiiiibPKf)
        .other          _ZN4vllm3moe10topkGatingILi16ELi512ELi4ELi16ELi32Ei6__halfLNS0_11ScoringFuncE0EEEvPKT5_PKbPfiPT4_PiiiibPKf,@"STO_CUDA_ENTRY STV_DEFAULT"
_ZN4vllm3moe10topkGatingILi16ELi512ELi4ELi16ELi32Ei6__halfLNS0_11ScoringFuncE0EEEvPKT5_PKbPfiPT4_PiiiibPKf:
.text._ZN4vllm3moe10topkGatingILi16ELi512ELi4ELi16ELi32Ei6__halfLNS0_11ScoringFuncE0EEEvPKT5_PKbPfiPT4_PiiiibPKf:
        /* <DEDUP_REMOVED lines=225> */
.L_x_2830:
        /* <DEDUP_REMOVED lines=16> */
.L_x_2831:
        /* <DEDUP_REMOVED lines=14> */
.L_x_2837:
        /* <DEDUP_REMOVED lines=149> */
.L_x_2834:
[----:B-123--:R-:W-:Y:S05]  /*1940*/  BSYNC.RECONVERGENT B0 ;  /* 0x0000000000007941 */ /* 0x00efea0003800200 */
.L_x_2833:
        /* <DEDUP_REMOVED lines=54> */
.L_x_2836:
[----:B------:R-:W-:Y:S05]  /*1cb0*/  BSYNC.RECONVERGENT B0 ;  /* 0x0000000000007941 */ /* 0x000fea0003800200 */
.L_x_2835:
[----:B------:R-:W-:Y:S02]  /*1cc0*/  VIADD R45, R45, UR11 ;  /* 0x0000000b2d2d7c36 */ /* 0x000fe40008000000 */
[----:B------:R-:W-:Y:S01]  /*1cd0*/  VIADD R43, R43, 0x1 ;  /* 0x000000012b2b7836 */ /* 0x000fe20000000000 */
[----:B------:R-:W-:Y:S06]  /*1ce0*/  @P0 BRA `(.L_x_2837) ;  /* 0xfffffff000c00947 */ /* 0x000fec000383ffff */
.L_x_2832:
        /* <DEDUP_REMOVED lines=22> */
.L_x_2839:
        /* <DEDUP_REMOVED lines=55> */
.L_x_2838:
        /* <DEDUP_REMOVED lines=34> */
.L_x_2840:
        /* <DEDUP_REMOVED lines=22> */
.L_x_2841:
[----:B------:R-:W-:Y:S05]  /*2540*/  @!P1 EXIT ;  /* 0x000000000000994d */ /* 0x000fea0003800000 */
[----:B01--4-:R-:W0:Y:S01]  /*2550*/  LDC.64 R4, c[0x0][0x390] ;  /* 0x0000e400ff047b82 */ /* 0x013e220000000a00 */
[----:B------:R1:W2:Y:S01]  /*2560*/  MUFU.RCP R11, R42 ;  /* 0x0000002a000b7308 */ /* 0x0002a20000001000 */
[----:B------:R-:W-:Y:S02]  /*2570*/  IMAD.IADD R7, R0, 0x1, R7 ;  /* 0x0000000100077824 */ /* 0x000fe400078e0207 */
[----:B------:R-:W-:-:S07]  /*2580*/  IMAD.MOV R6, RZ, RZ, -R6 ;  /* 0x000000ffff067224 */ /* 0x000fce00078e0a06 */
.L_x_2842:
        /* <DEDUP_REMOVED lines=9> */
.L_x_2843:
        /* <DEDUP_REMOVED lines=14> */
.L_x_3955:


//--------------------- .text._ZN4vllm3moe10topkGatingILi8ELi256ELi4ELi16ELi32Ei6__halfLNS0_11ScoringFuncE0EEEvPKT5_PKbPfiPT4_PiiiibPKf --------------------------
	.section	.text._ZN4vllm3moe10topkGatingILi8ELi256ELi4ELi16ELi32Ei6__halfLNS0_11ScoringFuncE0EEEvPKT5_PKbPfiPT4_PiiiibPKf,"ax",@progbits
	.align	128
        .global         _ZN4vllm3moe10topkGatingILi8ELi256ELi4ELi16ELi32Ei6__halfLNS0_11ScoringFuncE0EEEvPKT5_PKbPfiPT4_PiiiibPKf
        .type           _ZN4vllm3moe10topkGatingILi8ELi256ELi4ELi16ELi32Ei6__halfLNS0_11ScoringFuncE0EEEvPKT5_PKbPfiPT4_PiiiibPKf,@function
        .size           _ZN4vllm3moe10topkGatingILi8ELi256ELi4ELi16ELi32Ei6__halfLNS0_11ScoringFuncE0EEEvPKT5_PKbPfiPT4_PiiiibPKf,(.L_x_3956 - _ZN4vllm3moe10topkGatingILi8ELi256ELi4ELi16ELi32Ei6__halfLNS0_11ScoringFuncE0EEEvPKT5_PKbPfiPT4_PiiiibPKf)
        .other          _ZN4vllm3moe10topkGatingILi8ELi256ELi4ELi16ELi32Ei6__halfLNS0_11ScoringFuncE0EEEvPKT5_PKbPfiPT4_PiiiibPKf,@"STO_CUDA_ENTRY STV_DEFAULT"
_ZN4vllm3moe10topkGatingILi8ELi256ELi4ELi16ELi32Ei6__halfLNS0_11ScoringFuncE0EEEvPKT5_PKbPfiPT4_PiiiibPKf:
.text._ZN4vllm3moe10topkGatingILi8ELi256ELi4ELi16ELi32Ei6__halfLNS0_11ScoringFuncE0EEEvPKT5_PKbPfiPT4_PiiiibPKf:
        /* <DEDUP_REMOVED lines=159> */
.L_x_2849:
        /* <DEDUP_REMOVED lines=99> */
.L_x_2846:
[----:B-123--:R-:W-:Y:S05]  /*1020*/  BSYNC.RECONVERGENT B0 ;  /* 0x0000000000007941 */ /* 0x00efea0003800200 */
.L_x_2845:
        /* <DEDUP_REMOVED lines=38> */
.L_x_2848:
[----:B------:R-:W-:Y:S05]  /*1290*/  BSYNC.RECONVERGENT B0 ;  /* 0x0000000000007941 */ /* 0x000fea0003800200 */
.L_x_2847:
[----:B0-----:R-:W-:Y:S02]  /*12a0*/  VIADD R25, R25, UR11 ;  /* 0x0000000b19197c36 */ /* 0x001fe40008000000 */
[----:B------:R-:W-:Y:S01]  /*12b0*/  VIADD R23, R23, 0x1 ;  /* 0x0000000117177836 */ /* 0x000fe20000000000 */
[----:B------:R-:W-:Y:S06]  /*12c0*/  @P0 BRA `(.L_x_2849) ;  /* 0xfffffff400c80947 */ /* 0x000fec000383ffff */
.L_x_2844:
        /* <DEDUP_REMOVED lines=22> */
.L_x_2851:
        /* <DEDUP_REMOVED lines=55> */
.L_x_2850:
        /* <DEDUP_REMOVED lines=34> */
.L_x_2852:
        /* <DEDUP_REMOVED lines=22> */
.L_x_2853:
[----:B------:R-:W-:Y:S05]  /*1b20*/  @!P1 EXIT ;  /* 0x000000000000994d */ /* 0x000fea0003800000 */
[----:B01----:R-:W0:Y:S01]  /*1b30*/  LDC.64 R6, c[0x0][0x390] ;  /* 0x0000e400ff067b82 */ /* 0x003e220000000a00 */
[----:B------:R1:W2:Y:S01]  /*1b40*/  MUFU.RCP R11, R4 ;  /* 0x00000004000b7308 */ /* 0x0002a20000001000 */
[----:B------:R-:W-:Y:S02]  /*1b50*/  IMAD.IADD R5, R0, 0x1, R5 ;  /* 0x0000000100057824 */ /* 0x000fe400078e0205 */
[----:B------:R-:W-:-:S07]  /*1b60*/  IMAD.MOV R15, RZ, RZ, -R15 ;  /* 0x000000ffff0f7224 */ /* 0x000fce00078e0a0f */
.L_x_2854:
        /* <DEDUP_REMOVED lines=9> */
.L_x_2855:
        /* <DEDUP_REMOVED lines=16> */
.L_x_3956:


//--------------------- .text._ZN4vllm3moe10topkGatingILi8ELi128ELi4ELi16ELi32Ei6__halfLNS0_11ScoringFuncE0EEEvPKT5_PKbPfiPT4_PiiiibPKf --------------------------
	.section	.text._ZN4vllm3moe10topkGatingILi8ELi128ELi4ELi16ELi32Ei6__halfLNS0_11ScoringFuncE0EEEvPKT5_PKbPfiPT4_PiiiibPKf,"ax",@progbits
	.align	128
        .global         _ZN4vllm3moe10topkGatingILi8ELi128ELi4ELi16ELi32Ei6__halfLNS0_11ScoringFuncE0EEEvPKT5_PKbPfiPT4_PiiiibPKf
        .type           _ZN4vllm3moe10topkGatingILi8ELi128ELi4ELi16ELi32Ei6__halfLNS0_11ScoringFuncE0EEEvPKT5_PKbPfiPT4_PiiiibPKf,@function
        .size           _ZN4vllm3moe10topkGatingILi8ELi128ELi4ELi16ELi32Ei6__halfLNS0_11ScoringFuncE0EEEvPKT5_PKbPfiPT4_PiiiibPKf,(.L_x_3957 - _ZN4vllm3moe10topkGatingILi8ELi128ELi4ELi16ELi32Ei6__halfLNS0_11ScoringFuncE0EEEvPKT5_PKbPfiPT4_PiiiibPKf)
        .other          _ZN4vllm3moe10topkGatingILi8ELi128ELi4ELi16ELi32Ei6__halfLNS0_11ScoringFuncE0EEEvPKT5_PKbPfiPT4_PiiiibPKf,@"STO_CUDA_ENTRY STV_DEFAULT"
_ZN4vllm3moe10topkGatingILi8ELi128ELi4ELi16ELi32Ei6__halfLNS0_11ScoringFuncE0EEEvPKT5_PKbPfiPT4_PiiiibPKf:
.text._ZN4vllm3moe10topkGatingILi8ELi128ELi4ELi16ELi32Ei6__halfLNS0_11ScoringFuncE0EEEvPKT5_PKbPfiPT4_PiiiibPKf:
        /* <DEDUP_REMOVED lines=156> */
.L_x_2861:
        /* <DEDUP_REMOVED lines=89> */
.L_x_2858:
[----:B-123--:R-:W-:Y:S05]  /*0f50*/  BSYNC.RECONVERGENT B0 ;  /* 0x0000000000007941 */ /* 0x00efea0003800200 */
.L_x_2857:
        /* <DEDUP_REMOVED lines=37> */
.L_x_2860:
[----:B------:R-:W-:Y:S05]  /*11b0*/  BSYNC.RECONVERGENT B0 ;  /* 0x0000000000007941 */ /* 0x000fea0003800200 */
.L_x_2859:
[----:B0-----:R-:W-:Y:S02]  /*11c0*/  VIADD R25, R25, UR11 ;  /* 0x0000000b19197c36 */ /* 0x001fe40008000000 */
[----:B------:R-:W-:Y:S01]  /*11d0*/  VIADD R23, R23, 0x1 ;  /* 0x0000000117177836 */ /* 0x000fe20000000000 */
[----:B------:R-:W-:Y:S06]  /*11e0*/  @P0 BRA `(.L_x_2861) ;  /* 0xfffffff400f40947 */ /* 0x000fec000383ffff */
.L_x_2856:
        /* <DEDUP_REMOVED lines=22> */
.L_x_2863:
        /* <DEDUP_REMOVED lines=55> */
.L_x_2862:
        /* <DEDUP_REMOVED lines=34> */
.L_x_2864:
        /* <DEDUP_REMOVED lines=22> */
.L_x_2865:
[----:B------:R-:W-:Y:S05]  /*1a40*/  @!P1 EXIT ;  /* 0x000000000000994d */ /* 0x000fea0003800000 */
[----:B01----:R-:W0:Y:S01]  /*1a50*/  LDC.64 R6, c[0x0][0x390] ;  /* 0x0000e400ff067b82 */ /* 0x003e220000000a00 */
[----:B------:R1:W2:Y:S01]  /*1a60*/  MUFU.RCP R11, R4 ;  /* 0x00000004000b7308 */ /* 0x0002a20000001000 */
[----:B------:R-:W-:Y:S02]  /*1a70*/  IMAD.IADD R5, R0, 0x1, R5 ;  /* 0x0000000100057824 */ /* 0x000fe400078e0205 */
[----:B------:R-:W-:-:S07]  /*1a80*/  IMAD.MOV R15, RZ, RZ, -R15 ;  /* 0x000000ffff0f7224 */ /* 0x000fce00078e0a0f */
.L_x_2866:
        /* <DEDUP_REMOVED lines=9> */
.L_x_2867:
        /* <DEDUP_REMOVED lines=14> */
.L_x_3957:


//--------------------- .text._ZN4vllm3moe10topkGatingILi8ELi64ELi4ELi16ELi32Ei6__halfLNS0_11ScoringFuncE0EEEvPKT5_PKbPfiPT4_PiiiibPKf --------------------------
	.section	.text._ZN4vllm3moe10topkGatingILi8ELi64ELi4ELi16ELi32Ei6__halfLNS0_11ScoringFuncE0EEEvPKT5_PKbPfiPT4_PiiiibPKf,"ax",@progbits
	.align	128
        .global         _ZN4vllm3moe10topkGatingILi8ELi64ELi4ELi16ELi32Ei6__halfLNS0_11ScoringFuncE0EEEvPKT5_PKbPfiPT4_PiiiibPKf
        .type           _ZN4vllm3moe10topkGatingILi8ELi64ELi4ELi16ELi32Ei6__halfLNS0_11ScoringFuncE0EEEvPKT5_PKbPfiPT4_PiiiibPKf,@function
        .size           _ZN4vllm3moe10topkGatingILi8ELi64ELi4ELi16ELi32Ei6__halfLNS0_11ScoringFuncE0EEEvPKT5_PKbPfiPT4_PiiiibPKf,(.L_x_3958 - _ZN4vllm3moe10topkGatingILi8ELi64ELi4ELi16ELi32Ei6__halfLNS0_11ScoringFuncE0EEEvPKT5_PKbPfiPT4_PiiiibPKf)
        .other          _ZN4vllm3moe10topkGatingILi8ELi64ELi4ELi16ELi32Ei6__halfLNS0_11ScoringFuncE0EEEvPKT5_PKbPfiPT4_PiiiibPKf,@"STO_CUDA_ENTRY STV_DEFAULT"
_ZN4vllm3moe10topkGatingILi8ELi64ELi4ELi16ELi32Ei6__halfLNS0_11ScoringFuncE0EEEvPKT5_PKbPfiPT4_PiiiibPKf:
.text._ZN4vllm3moe10topkGatingILi8ELi64ELi4ELi16ELi32Ei6__halfLNS0_11ScoringFuncE0EEEvPKT5_PKbPfiPT4_PiiiibPKf:
        /* <DEDUP_REMOVED lines=152> */
.L_x_2873:
        /* <DEDUP_REMOVED lines=79> */
.L_x_2870:
[----:B-123--:R-:W-:Y:S05]  /*0e70*/  BSYNC.RECONVERGENT B0 ;  /* 0x0000000000007941 */ /* 0x00efea0003800200 */
.L_x_2869:
        /* <DEDUP_REMOVED lines=37> */
.L_x_2872:
[----:B------:R-:W-:Y:S05]  /*10d0*/  BSYNC.RECONVERGENT B0 ;  /* 0x0000000000007941 */ /* 0x000fea0003800200 */
.L_x_2871:
[----:B0-----:R-:W-:Y:S02]  /*10e0*/  VIADD R25, R25, UR11 ;  /* 0x0000000b19197c36 */ /* 0x001fe40008000000 */
[----:B------:R-:W-:Y:S01]  /*10f0*/  VIADD R23, R23, 0x1 ;  /* 0x0000000117177836 */ /* 0x000fe20000000000 */
[----:B------:R-:W-:Y:S06]  /*1100*/  @P0 BRA `(.L_x_2873) ;  /* 0xfffffff8001c0947 */ /* 0x000fec000383ffff */
.L_x_2868:
        /* <DEDUP_REMOVED lines=22> */
.L_x_2875:
        /* <DEDUP_REMOVED lines=55> */
.L_x_2874:
        /* <DEDUP_REMOVED lines=34> */
.L_x_2876:
        /* <DEDUP_REMOVED lines=22> */
.L_x_2877:
[----:B------:R-:W-:Y:S05]  /*1960*/  @!P1 EXIT ;  /* 0x000000000000994d */ /* 0x000fea0003800000 */
[----:B01----:R-:W0:Y:S01]  /*1970*/  LDC.64 R6, c[0x0][0x390] ;  /* 0x0000e400ff067b82 */ /* 0x003e220000000a00 */
[----:B------:R1:W2:Y:S01]  /*1980*/  MUFU.RCP R11, R4 ;  /* 0x00000004000b7308 */ /* 0x0002a20000001000 */
[----:B------:R-:W-:Y:S02]  /*1990*/  IMAD.IADD R5, R0, 0x1, R5 ;  /* 0x0000000100057824 */ /* 0x000fe400078e0205 */
[----:B------:R-:W-:-:S07]  /*19a0*/  IMAD.MOV R15, RZ, RZ, -R15 ;  /* 0x000000ffff0f7224 */ /* 0x000fce00078e0a0f */
.L_x_2878:
        /* <DEDUP_REMOVED lines=9> */
.L_x_2879:
        /* <DEDUP_REMOVED lines=12> */
.L_x_3958:


//--------------------- .text._ZN4vllm3moe10topkGatingILi8ELi32ELi4ELi16ELi32Ei6__halfLNS0_11ScoringFuncE0EEEvPKT5_PKbPfiPT4_PiiiibPKf --------------------------
	.section	.text._ZN4vllm3moe10topkGatingILi8ELi32ELi4ELi16ELi32Ei6__halfLNS0_11ScoringFuncE0EEEvPKT5_PKbPfiPT4_PiiiibPKf,"ax",@progbits
	.align	128
        .global         _ZN4vllm3moe10topkGatingILi8ELi32ELi4ELi16ELi32Ei6__halfLNS0_11ScoringFuncE0EEEvPKT5_PKbPfiPT4_PiiiibPKf
        .type           _ZN4vllm3moe10topkGatingILi8ELi32ELi4ELi16ELi32Ei6__halfLNS0_11ScoringFuncE0EEEvPKT5_PKbPfiPT4_PiiiibPKf,@function
        .size           _ZN4vllm3moe10topkGatingILi8ELi32ELi4ELi16ELi32Ei6__halfLNS0_11ScoringFuncE0EEEvPKT5_PKbPfiPT4_PiiiibPKf,(.L_x_3959 - _ZN4vllm3moe10topkGatingILi8ELi32ELi4ELi16ELi32Ei6__halfLNS0_11ScoringFuncE0EEEvPKT5_PKbPfiPT4_PiiiibPKf)
        .other          _ZN4vllm3moe10topkGatingILi8ELi32ELi4ELi16ELi32Ei6__halfLNS0_11ScoringFuncE0EEEvPKT5_PKbPfiPT4_PiiiibPKf,@"STO_CUDA_ENTRY STV_DEFAULT"
_ZN4vllm3moe10topkGatingILi8ELi32ELi4ELi16ELi32Ei6__halfLNS0_11ScoringFuncE0EEEvPKT5_PKbPfiPT4_PiiiibPKf:
.text._ZN4vllm3moe10topkGatingILi8ELi32ELi4ELi16ELi32Ei6__halfLNS0_11ScoringFuncE0EEEvPKT5_PKbPfiPT4_PiiiibPKf:
        /* <DEDUP_REMOVED lines=148> */
.L_x_2885:
        /* <DEDUP_REMOVED lines=69> */
.L_x_2882:
[----:B0123--:R-:W-:Y:S05]  /*0d90*/  BSYNC.RECONVERGENT B0 ;  /* 0x0000000000007941 */ /* 0x00ffea0003800200 */
.L_x_2881:
        /* <DEDUP_REMOVED lines=37> */
.L_x_2884:
[----:B------:R-:W-:Y:S05]  /*0ff0*/  BSYNC.RECONVERGENT B0 ;  /* 0x0000000000007941 */ /* 0x000fea0003800200 */
.L_x_2883:
[----:B----4-:R-:W-:Y:S02]  /*1000*/  VIADD R25, R25, UR11 ;  /* 0x0000000b19197c36 */ /* 0x010fe40008000000 */
[----:B------:R-:W-:Y:S01]  /*1010*/  VIADD R23, R23, 0x1 ;  /* 0x0000000117177836 */ /* 0x000fe20000000000 */
[----:B------:R-:W-:Y:S06]  /*1020*/  @P0 BRA `(.L_x_2885) ;  /* 0xfffffff800440947 */ /* 0x000fec000383ffff */
.L_x_2880:
        /* <DEDUP_REMOVED lines=22> */
.L_x_2887:
        /* <DEDUP_REMOVED lines=55> */
.L_x_2886:
        /* <DEDUP_REMOVED lines=34> */
.L_x_2888:
        /* <DEDUP_REMOVED lines=22> */
.L_x_2889:
[----:B------:R-:W-:Y:S05]  /*1880*/  @!P1 EXIT ;  /* 0x000000000000994d */ /* 0x000fea0003800000 */
[----:B01----:R-:W0:Y:S01]  /*1890*/  LDC.64 R6, c[0x0][0x390] ;  /* 0x0000e400ff067b82 */ /* 0x003e220000000a00 */
[----:B------:R1:W2:Y:S01]  /*18a0*/  MUFU.RCP R11, R4 ;  /* 0x00000004000b7308 */ /* 0x0002a20000001000 */
[----:B------:R-:W-:Y:S01]  /*18b0*/  IADD3 R5, PT, PT, R0, R5, RZ ;  /* 0x0000000500057210 */ /* 0x000fe20007ffe0ff */
[----:B------:R-:W-:-:S07]  /*18c0*/  IMAD.MOV R15, RZ, RZ, -R15 ;  /* 0x000000ffff0f7224 */ /* 0x000fce00078e0a0f */
.L_x_2890:
        /* <DEDUP_REMOVED lines=9> */
.L_x_2891:
        /* <DEDUP_REMOVED lines=10> */
.L_x_3959:


//--------------------- .text._ZN4vllm3moe10topkGatingILi8ELi16ELi4ELi16ELi32Ei6__halfLNS0_11ScoringFuncE0EEEvPKT5_PKbPfiPT4_PiiiibPKf --------------------------
	.section	.text._ZN4vllm3moe10topkGatingILi8ELi16ELi4ELi16ELi32Ei6__halfLNS0_11ScoringFuncE0EEEvPKT5_PKbPfiPT4_PiiiibPKf,"ax",@progbits
	.align	128
        .global         _ZN4vllm3moe10topkGatingILi8ELi16ELi4ELi16ELi32Ei6__halfLNS0_11ScoringFuncE0EEEvPKT5_PKbPfiPT4_PiiiibPKf
        .type           _ZN4vllm3moe10topkGatingILi8ELi16ELi4ELi16ELi32Ei6__halfLNS0_11ScoringFuncE0EEEvPKT5_PKbPfiPT4_PiiiibPKf,@function
        .size           _ZN4vllm3moe10topkGatingILi8ELi16ELi4ELi16ELi32Ei6__halfLNS0_11ScoringFuncE0EEEvPKT5_PKbPfiPT4_PiiiibPKf,(.L_x_3960 - _ZN4vllm3moe10topkGatingILi8ELi16ELi4ELi16ELi32Ei6__halfLNS0_11ScoringFuncE0EEEvPKT5_PKbPfiPT4_PiiiibPKf)
        .other          _ZN4vllm3moe10topkGatingILi8ELi16ELi4ELi16ELi32Ei6__halfLNS0_11ScoringFuncE0EEEvPKT5_PKbPfiPT4_PiiiibPKf,@"STO_CUDA_ENTRY STV_DEFAULT"
_ZN4vllm3moe10topkGatingILi8ELi16ELi4ELi16ELi32Ei6__halfLNS0_11ScoringFuncE0EEEvPKT5_PKbPfiPT4_PiiiibPKf:
.text._ZN4vllm3moe10topkGatingILi8ELi16ELi4ELi16ELi32Ei6__halfLNS0_11ScoringFuncE0EEEvPKT5_PKbPfiPT4_PiiiibPKf:
        /* <DEDUP_REMOVED lines=144> */
.L_x_2897:
        /* <DEDUP_REMOVED lines=59> */
.L_x_2894:
[----:B0123--:R-:W-:Y:S05]  /*0cb0*/  BSYNC.RECONVERGENT B0 ;  /* 0x0000000000007941 */ /* 0x00ffea0003800200 */
.L_x_2893:
        /* <DEDUP_REMOVED lines=37> */
.L_x_2896:
[----:B------:R-:W-:Y:S05]  /*0f10*/  BSYNC.RECONVERGENT B0 ;  /* 0x0000000000007941 */ /* 0x000fea0003800200 */
.L_x_2895:
[----:B----4-:R-:W-:Y:S02]  /*0f20*/  VIADD R25, R25, UR11 ;  /* 0x0000000b19197c36 */ /* 0x010fe40008000000 */
[----:B------:R-:W-:Y:S01]  /*0f30*/  VIADD R23, R23, 0x1 ;  /* 0x0000000117177836 */ /* 0x000fe20000000000 */
[----:B------:R-:W-:Y:S06]  /*0f40*/  @P0 BRA `(.L_x_2897) ;  /* 0xfffffff8006c0947 */ /* 0x000fec000383ffff */
.L_x_2892:
        /* <DEDUP_REMOVED lines=22> */
.L_x_2899:
        /* <DEDUP_REMOVED lines=55> */
.L_x_2898:
        /* <DEDUP_REMOVED lines=34> */
.L_x_2900:
        /* <DEDUP_REMOVED lines=22> */
.L_x_2901:
[----:B------:R-:W-:Y:S05]  /*17a0*/  @!P1 EXIT ;  /* 0x000000000000994d */ /* 0x000fea0003800000 */
[----:B01----:R-:W0:Y:S01]  /*17b0*/  LDC.64 R6, c[0x0][0x390] ;  /* 0x0000e400ff067b82 */ /* 0x003e220000000a00 */
[----:B------:R1:W2:Y:S01]  /*17c0*/  MUFU.RCP R11, R4 ;  /* 0x00000004000b7308 */ /* 0x0002a20000001000 */
[----:B------:R-:W-:Y:S02]  /*17d0*/  IMAD.IADD R5, R0, 0x1, R5 ;  /* 0x0000000100057824 */ /* 0x000fe400078e0205 */
[----:B------:R-:W-:-:S07]  /*17e0*/  IMAD.MOV R15, RZ, RZ, -R15 ;  /* 0x000000ffff0f7224 */ /* 0x000fce00078e0a0f */
.L_x_2902:
        /* <DEDUP_REMOVED lines=9> */
.L_x_2903:
        /* <DEDUP_REMOVED lines=16> */
.L_x_3960:


//--------------------- .text._ZN4vllm3moe10topkGatingILi8ELi8ELi4ELi16ELi32Ei6__halfLNS0_11ScoringFuncE0EEEvPKT5_PKbPfiPT4_PiiiibPKf --------------------------
	.section	.text._ZN4vllm3moe10topkGatingILi8ELi8ELi4ELi16ELi32Ei6__halfLNS0_11ScoringFuncE0EEEvPKT5_PKbPfiPT4_PiiiibPKf,"ax",@progbits
	.align	128
        .global         _ZN4vllm3moe10topkGatingILi8ELi8ELi4ELi16ELi32Ei6__halfLNS0_11ScoringFuncE0EEEvPKT5_PKbPfiPT4_PiiiibPKf
        .type           _ZN4vllm3moe10topkGatingILi8ELi8ELi4ELi16ELi32Ei6__halfLNS0_11ScoringFuncE0EEEvPKT5_PKbPfiPT4_PiiiibPKf,@function
        .size           _ZN4vllm3moe10topkGatingILi8ELi8ELi4ELi16ELi32Ei6__halfLNS0_11ScoringFuncE0EEEvPKT5_PKbPfiPT4_PiiiibPKf,(.L_x_3961 - _ZN4vllm3moe10topkGatingILi8ELi8ELi4ELi16ELi32Ei6__halfLNS0_11ScoringFuncE0EEEvPKT5_PKbPfiPT4_PiiiibPKf)
        .other          _ZN4vllm3moe10topkGatingILi8ELi8ELi4ELi16ELi32Ei6__halfLNS0_11ScoringFuncE0EEEvPKT5_PKbPfiPT4_PiiiibPKf,@"STO_CUDA_ENTRY STV_DEFAULT"
_ZN4vllm3moe10topkGatingILi8ELi8ELi4ELi16ELi32Ei6__halfLNS0_11ScoringFuncE0EEEvPKT5_PKbPfiPT4_PiiiibPKf:
.text._ZN4vllm3moe10topkGatingILi8ELi8ELi4ELi16ELi32Ei6__halfLNS0_11ScoringFuncE0EEEvPKT5_PKbPfiPT4_PiiiibPKf:
        /* <DEDUP_REMOVED lines=139> */
.L_x_2908:
        /* <DEDUP_REMOVED lines=42> */
.L_x_2906:
        /* <DEDUP_REMOVED lines=78> */
.L_x_2907:
        /* <DEDUP_REMOVED lines=8> */
.L_x_2905:
        /* <DEDUP_REMOVED lines=52> */
.L_x_2904:
        /* <DEDUP_REMOVED lines=21> */
.L_x_2910:
        /* <DEDUP_REMOVED lines=55> */
.L_x_2909:
        /* <DEDUP_REMOVED lines=34> */
.L_x_2911:
        /* <DEDUP_REMOVED lines=22> */
.L_x_2912:
[----:B------:R-:W-:Y:S05]  /*1c30*/  @!P1 EXIT ;  /* 0x000000000000994d */ /* 0x000fea0003800000 */
[----:B01----:R-:W0:Y:S01]  /*1c40*/  LDC.64 R6, c[0x0][0x390] ;  /* 0x0000e400ff067b82 */ /* 0x003e220000000a00 */
[----:B------:R-:W1:Y:S01]  /*1c50*/  MUFU.RCP R33, R33 ;  /* 0x0000002100217308 */ /* 0x000e620000001000 */
[----:B------:R-:W-:Y:S02]  /*1c60*/  IMAD.IADD R5, R0, 0x1, R5 ;  /* 0x0000000100057824 */ /* 0x000fe400078e0205 */
[----:B------:R-:W-:-:S07]  /*1c70*/  IMAD.MOV R18, RZ, RZ, -R18 ;  /* 0x000000ffff127224 */ /* 0x000fce00078e0a12 */
.L_x_2913:
        /* <DEDUP_REMOVED lines=9> */
.L_x_2914:
        /* <DEDUP_REMOVED lines=15> */
.L_x_3961:


//--------------------- .text._ZN4vllm3moe10topkGatingILi4ELi4ELi4ELi8ELi32Ei6__halfLNS0_11ScoringFuncE0EEEvPKT5_PKbPfiPT4_PiiiibPKf --------------------------
	.section	.text._ZN4vllm3moe10topkGatingILi4ELi4ELi4ELi8ELi32Ei6__halfLNS0_11ScoringFuncE0EEEvPKT5_PKbPfiPT4_PiiiibPKf,"ax",@progbits
	.align	128
        .global         _ZN4vllm3moe10topkGatingILi4ELi4ELi4ELi8ELi32Ei6__halfLNS0_11ScoringFuncE0EEEvPKT5_PKbPfiPT4_PiiiibPKf
        .type           _ZN4vllm3moe10topkGatingILi4ELi4ELi4ELi8ELi32Ei6__halfLNS0_11ScoringFuncE0EEEvPKT5_PKbPfiPT4_PiiiibPKf,@function
        .size           _ZN4vllm3moe10topkGatingILi4ELi4ELi4ELi8ELi32Ei6__halfLNS0_11ScoringFuncE0EEEvPKT5_PKbPfiPT4_PiiiibPKf,(.L_x_3962 - _ZN4vllm3moe10topkGatingILi4ELi4ELi4ELi8ELi32Ei6__halfLNS0_11ScoringFuncE0EEEvPKT5_PKbPfiPT4_PiiiibPKf)
        .other          _ZN4vllm3moe10topkGatingILi4ELi4ELi4ELi8ELi32Ei6__halfLNS0_11ScoringFuncE0EEEvPKT5_PKbPfiPT4_PiiiibPKf,@"STO_CUDA_ENTRY STV_DEFAULT"
_ZN4vllm3moe10topkGatingILi4ELi4ELi4ELi8ELi32Ei6__halfLNS0_11ScoringFuncE0EEEvPKT5_PKbPfiPT4_PiiiibPKf:
.text._ZN4vllm3moe10topkGatingILi4ELi4ELi4ELi8ELi32Ei6__halfLNS0_11ScoringFuncE0EEEvPKT5_PKbPfiPT4_PiiiibPKf:
        /* <DEDUP_REMOVED lines=87> */
.L_x_2921:
        /* <DEDUP_REMOVED lines=38> */
.L_x_2917:
        /* <DEDUP_REMOVED lines=34> */
.L_x_2918:
        /* <DEDUP_REMOVED lines=33> */
.L_x_2919:
        /* <DEDUP_REMOVED lines=37> */
.L_x_2920:
[----:B------:R-:W-:-:S13]  /*0e50*/  ISETP.NE.AND P1, PT, R19, R22, PT ;  /* 0x000000161300720c */ /* 0x000fda0003f25270 */
[----:B------:R-:W-:Y:S05]  /*0e60*/  @P1 BRA `(.L_x_2921) ;  /* 0xfffffff400c01947 */ /* 0x000fea000383ffff */
.L_x_2916:
        /* <DEDUP_REMOVED lines=24> */
.L_x_2923:
        /* <DEDUP_REMOVED lines=58> */
.L_x_2922:
        /* <DEDUP_REMOVED lines=36> */
.L_x_2915:
        /* <DEDUP_REMOVED lines=21> */
.L_x_2925:
        /* <DEDUP_REMOVED lines=55> */
.L_x_2924:
        /* <DEDUP_REMOVED lines=34> */
.L_x_2926:
        /* <DEDUP_REMOVED lines=22> */
.L_x_2927:
[----:B------:R-:W-:Y:S05]  /*1e10*/  @!P1 EXIT ;  /* 0x000000000000994d */ /* 0x000fea0003800000 */
[----:B01-3--:R-:W0:Y:S01]  /*1e20*/  LDC.64 R4, c[0x0][0x390] ;  /* 0x0000e400ff047b82 */ /* 0x00be220000000a00 */
[----:B------:R1:W2:Y:S01]  /*1e30*/  MUFU.RCP R9, R14 ;  /* 0x0000000e00097308 */ /* 0x0002a20000001000 */
[----:B------:R-:W-:Y:S02]  /*1e40*/  IMAD.IADD R11, R11, 0x1, R0 ;  /* 0x000000010b0b7824 */ /* 0x000fe400078e0200 */
[----:B------:R-:W-:-:S07]  /*1e50*/  IMAD.MOV R6, RZ, RZ, -R6 ;  /* 0x000000ffff067224 */ /* 0x000fce00078e0a06 */
.L_x_2928:
        /* <DEDUP_REMOVED lines=9> */
.L_x_2929:
        /* <DEDUP_REMOVED lines=9> */
.L_x_3962:


//--------------------- .text._ZN4vllm3moe10topkGatingILi2ELi2ELi4ELi4ELi32Ei6__halfLNS0_11ScoringFuncE0EEEvPKT5_PKbPfiPT4_PiiiibPKf --------------------------
	.section	.text._ZN4vllm3moe10topkGatingILi2ELi2ELi4ELi4ELi32Ei6__halfLNS0_11ScoringFuncE0EEEvPKT5_PKbPfiPT4_PiiiibPKf,"ax",@progbits
	.align	128
        .global         _ZN4vllm3moe10topkGatingILi2ELi2ELi4ELi4ELi32Ei6__halfLNS0_11ScoringFuncE0EEEvPKT5_PKbPfiPT4_PiiiibPKf
        .type           _ZN4vllm3moe10topkGatingILi2ELi2ELi4ELi4ELi32Ei6__halfLNS0_11ScoringFuncE0EEEvPKT5_PKbPfiPT4_PiiiibPKf,@function
        .size           _ZN4vllm3moe10topkGatingILi2ELi2ELi4ELi4ELi32Ei6__halfLNS0_11ScoringFuncE0EEEvPKT5_PKbPfiPT4_PiiiibPKf,(.L_x_3963 - _ZN4vllm3moe10topkGatingILi2ELi2ELi4ELi4ELi32Ei6__halfLNS0_11ScoringFuncE0EEEvPKT5_PKbPfiPT4_PiiiibPKf)
        .other          _ZN4vllm3moe10topkGatingILi2ELi2ELi4ELi4ELi32Ei6__halfLNS0_11ScoringFuncE0EEEvPKT5_PKbPfiPT4_PiiiibPKf,@"STO_CUDA_ENTRY STV_DEFAULT"
_ZN4vllm3moe10topkGatingILi2ELi2ELi4ELi4ELi32Ei6__halfLNS0_11ScoringFuncE0EEEvPKT5_PKbPfiPT4_PiiiibPKf:
.text._ZN4vllm3moe10topkGatingILi2ELi2ELi4ELi4ELi32Ei6__halfLNS0_11ScoringFuncE0EEEvPKT5_PKbPfiPT4_PiiiibPKf:
        /* <DEDUP_REMOVED lines=66> */
.L_x_2933:
        /* <DEDUP_REMOVED lines=19> */
.L_x_2932:
        /* <DEDUP_REMOVED lines=86> */
.L_x_2931:
        /* <DEDUP_REMOVED lines=21> */
.L_x_2935:
        /* <DEDUP_REMOVED lines=39> */
.L_x_2934:
        /* <DEDUP_REMOVED lines=28> */
.L_x_2930:
        /* <DEDUP_REMOVED lines=21> */
.L_x_2937:
        /* <DEDUP_REMOVED lines=55> */
.L_x_2936:
        /* <DEDUP_REMOVED lines=34> */
.L_x_2938:
        /* <DEDUP_REMOVED lines=22> */
.L_x_2939:
[----:B------:R-:W-:Y:S05]  /*1870*/  @!P1 EXIT ;  /* 0x000000000000994d */ /* 0x000fea0003800000 */
[----:B-12---:R-:W1:Y:S01]  /*1880*/  LDC.64 R6, c[0x0][0x390] ;  /* 0x0000e400ff067b82 */ /* 0x006e620000000a00 */
[----:B0-----:R0:W2:Y:S01]  /*1890*/  MUFU.RCP R9, R22 ;  /* 0x0000001600097308 */ /* 0x0010a20000001000 */
[----:B------:R-:W-:Y:S01]  /*18a0*/  IADD3 R13, PT, PT, R13, R4, RZ ;  /* 0x000000040d0d7210 */ /* 0x000fe20007ffe0ff */
[----:B------:R-:W-:-:S07]  /*18b0*/  IMAD.MOV R0, RZ, RZ, -R0 ;  /* 0x000000ffff007224 */ /* 0x000fce00078e0a00 */
.L_x_2940:
        /* <DEDUP_REMOVED lines=9> */
.L_x_2941:
        /* <DEDUP_REMOVED lines=11> */
.L_x_3963:


//--------------------- .text._ZN4vllm3moe10topkGatingILi1ELi1ELi4ELi2ELi32Ei6__halfLNS0_11ScoringFuncE0EEEvPKT5_PKbPfiPT4_PiiiibPKf --------------------------
	.section	.text._ZN4vllm3moe10topkGatingILi1ELi1ELi4ELi2ELi32Ei6__halfLNS0_11ScoringFuncE0EEEvPKT5_PKbPfiPT4_PiiiibPKf,"ax",@progbits
	.align	128
        .global         _ZN4vllm3moe10topkGatingILi1ELi1ELi4ELi2ELi32Ei6__halfLNS0_11ScoringFuncE0EEEvPKT5_PKbPfiPT4_PiiiibPKf
        .type           _ZN4vllm3moe10topkGatingILi1ELi1ELi4ELi2ELi32Ei6__halfLNS0_11ScoringFuncE0EEEvPKT5_PKbPfiPT4_PiiiibPKf,@function
        .size           _ZN4vllm3moe10topkGatingILi1ELi1ELi4ELi2ELi32Ei6__halfLNS0_11ScoringFuncE0EEEvPKT5_PKbPfiPT4_PiiiibPKf,(.L_x_3964 - _ZN4vllm3moe10topkGatingILi1ELi1ELi4ELi2ELi32Ei6__halfLNS0_11ScoringFuncE0EEEvPKT5_PKbPfiPT4_PiiiibPKf)
        .other          _ZN4vllm3moe10topkGatingILi1ELi1ELi4ELi2ELi32Ei6__halfLNS0_11ScoringFuncE0EEEvPKT5_PKbPfiPT4_PiiiibPKf,@"STO_CUDA_ENTRY STV_DEFAULT"
_ZN4vllm3moe10topkGatingILi1ELi1ELi4ELi2ELi32Ei6__halfLNS0_11ScoringFuncE0EEEvPKT5_PKbPfiPT4_PiiiibPKf:
.text._ZN4vllm3moe10topkGatingILi1ELi1ELi4ELi2ELi32Ei6__halfLNS0_11ScoringFuncE0EEEvPKT5_PKbPfiPT4_PiiiibPKf:
        /* <DEDUP_REMOVED lines=61> */
.L_x_2944:
        /* <DEDUP_REMOVED lines=30> */
.L_x_2943:
        /* <DEDUP_REMOVED lines=26> */
.L_x_2945:
        /* <DEDUP_REMOVED lines=16> */
.L_x_2942:
        /* <DEDUP_REMOVED lines=20> */
.L_x_2947:
        /* <DEDUP_REMOVED lines=55> */
.L_x_2946:
        /* <DEDUP_REMOVED lines=34> */
.L_x_2948:
        /* <DEDUP_REMOVED lines=22> */
.L_x_2949:
[----:B------:R-:W-:Y:S05]  /*1080*/  @!P1 EXIT ;  /* 0x000000000000994d */ /* 0x000fea0003800000 */
[----:B-12---:R-:W1:Y:S01]  /*1090*/  LDC.64 R6, c[0x0][0x390] ;  /* 0x0000e400ff067b82 */ /* 0x006e620000000a00 */
[----:B0-----:R0:W2:Y:S01]  /*10a0*/  MUFU.RCP R11, R10 ;  /* 0x0000000a000b7308 */ /* 0x0010a20000001000 */
[----:B------:R-:W-:Y:S01]  /*10b0*/  IMAD.IADD R9, R9, 0x1, R4 ;  /* 0x0000000109097824 */ /* 0x000fe200078e0204 */
[----:B------:R-:W-:-:S07]  /*10c0*/  IADD3 R0, PT, PT, -R14, RZ, RZ ;  /* 0x000000ff0e007210 */ /* 0x000fce0007ffe1ff */
.L_x_2950:
        /* <DEDUP_REMOVED lines=9> */
.L_x_2951:
        /* <DEDUP_REMOVED lines=10> */
.L_x_3964:


//--------------------- .text._ZN4vllm3moe7moeTopKILi256ElEEvPKfPKbPfPT0_PiiiiibS3_ --------------------------
	.section	.text._ZN4vllm3moe7moeTopKILi256ElEEvPKfPKbPfPT0_PiiiiibS3_,"ax",@progbits
	.align	128
        .global         _ZN4vllm3moe7moeTopKILi256ElEEvPKfPKbPfPT0_PiiiiibS3_
        .type           _ZN4vllm3moe7moeTopKILi256ElEEvPKfPKbPfPT0_PiiiiibS3_,@function
        .size           _ZN4vllm3moe7moeTopKILi256ElEEvPKfPKbPfPT0_PiiiiibS3_,(.L_x_3965 - _ZN4vllm3moe7moeTopKILi256ElEEvPKfPKbPfPT0_PiiiiibS3_)
        .other          _ZN4vllm3moe7moeTopKILi256ElEEvPKfPKbPfPT0_PiiiiibS3_,@"STO_CUDA_ENTRY STV_DEFAULT"
_ZN4vllm3moe7moeTopKILi256ElEEvPKfPKbPfPT0_PiiiiibS3_:
.text._ZN4vllm3moe7moeTopKILi256ElEEvPKfPKbPfPT0_PiiiiibS3_:
[----:B------:R-:W0:Y:S01]  /*0000*/  LDC R1, c[0x0][0x37c] ;  /* 0x0000df00ff017b82 */ /* 0x000e220000000800 */
[----:B------:R-:W1:Y:S07]  /*0010*/  LDCU.64 UR4, c[0x0][0x388] ;  /* 0x00007100ff0477ac */ /* 0x000e6e0008000a00 */
[----:B------:R-:W2:Y:S01]  /*0020*/  S2UR UR39, SR_CTAID.X ;  /* 0x00000000002779c3 */ /* 0x000ea20000002500 */
[----:B------:R-:W3:Y:S01]  /*0030*/  LDCU.64 UR36, c[0x0][0x358] ;  /* 0x00006b00ff2477ac */ /* 0x000ee20008000a00 */
[----:B------:R-:W4:Y:S01]  /*0040*/  LDCU UR6, c[0x0][0x3ac] ;  /* 0x00007580ff0677ac */ /* 0x000f220008000800 */
[----:B-1----:R-:W-:-:S04]  /*0050*/  UISETP.NE.U32.AND UP1, UPT, UR4, URZ, UPT ;  /* 0x000000ff0400728c */ /* 0x002fc8000bf25070 */
[----:B------:R-:W-:-:S06]  /*0060*/  UISETP.NE.AND.EX UP1, UPT, UR5, URZ, UPT, UP1 ;  /* 0x000000ff0500728c */ /* 0x000fcc000bf25310 */
[----:B------:R-:W-:-:S05]  /*0070*/  PLOP3.LUT P0, PT, PT, PT, UP1, 0x80, 0x8 ;  /* 0x000000000008781c */ /* 0x000fca0003f0f018 */
[----:B--2---:R-:W-:-:S04]  /*0080*/  @UP1 UIADD3 UR4, UP0, UPT, UR39, UR4, URZ ;  /* 0x0000000427041290 */ /* 0x004fc8000ff1e0ff */
[----:B------:R-:W-:Y:S02]  /*0090*/  @UP1 UIADD3.X UR5, UPT, UPT, URZ, UR5, URZ, UP0, !UPT ;  /* 0x00000005ff051290 */ /* 0x000fe400087fe4ff */
[----:B------:R-:W-:-:S04]  /*00a0*/  IMAD.U32 R2, RZ, RZ, UR4 ;  /* 0x00000004ff027e24 */ /* 0x000fc8000f8e00ff */
[----:B------:R-:W-:-:S05]  /*00b0*/  IMAD.U32 R3, RZ, RZ, UR5 ;  /* 0x00000005ff037e24 */ /* 0x000fca000f8e00ff */
[----:B---3--:R-:W2:Y:S01]  /*00c0*/  @P0 LDG.E.U8 R2, desc[UR36][R2.64] ;  /* 0x0000002402020981 */ /* 0x008ea2000c1e1100 */
[----:B----4-:R-:W-:Y:S01]  /*00d0*/  UISETP.GE.AND UP0, UPT, UR6, 0x1, UPT ;  /* 0x000000010600788c */ /* 0x010fe2000bf06270 */
[----:B------:R-:W-:Y:S01]  /*00e0*/  IMAD.MOV.U32 R19, RZ, RZ, RZ ;  /* 0x000000ffff137224 */ /* 0x000fe200078e00ff */
[----:B--2---:R-:W-:-:S13]  /*00f0*/  @P0 R2UR UR4, R2 ;  /* 0x00000000020402ca */ /* 0x004fda00000e0000 */
[----:B------:R-:W-:-:S04]  /*0100*/  UISETP.EQ.OR UP1, UPT, UR4, URZ, !UP1 ;  /* 0x000000ff0400728c */ /* 0x000fc8000cf22670 */
[----:B------:R-:W-:Y:S01]  /*0110*/  UP2UR UR42, UPR, URZ, 0x2 ;  /* 0x00000002ff2a7883 */ /* 0x000fe20008000000 */
[----:B0-----:R-:W-:Y:S11]  /*0120*/  BRA.U !UP0, `(.L_x_2952) ;  /* 0x0000003508b47547 */ /* 0x001ff6000b800000 */
[----:B------:R-:W0:Y:S01]  /*0130*/  S2R R2, SR_TID.X ;  /* 0x0000000000027919 */ /* 0x000e220000002100 */
[----:B------:R-:W1:Y:S01]  /*0140*/  LDCU UR4, c[0x0][0x3a8] ;  /* 0x00007500ff0477ac */ /* 0x000e620008000800 */
[----:B------:R-:W-:Y:S01]  /*0150*/  IMAD.MOV.U32 R19, RZ, RZ, RZ ;  /* 0x000000ffff137224 */ /* 0x000fe200078e00ff */
[----:B------:R-:W-:Y:S02]  /*0160*/  PRMT R16, RZ, 0x7610, R16 ;  /* 0x00007610ff107816 */ /* 0x000fe40000000010 */
[----:B------:R-:W-:Y:S01]  /*0170*/  PRMT R17, RZ, 0x7610, R17 ;  /* 0x00007610ff117816 */ /* 0x000fe20000000011 */
[----:B------:R-:W2:Y:S01]  /*0180*/  LDCU UR41, c[0x0][0x370] ;  /* 0x00006e00ff2977ac */ /* 0x000ea20008000800 */
[----:B------:R-:W-:Y:S01]  /*0190*/  UIMAD UR40, UR39, UR6, URZ ;  /* 0x00000006272872a4 */ /* 0x000fe2000f8e02ff */
[----:B------:R-:W-:Y:S01]  /*01a0*/  UMOV UR38, URZ ;  /* 0x000000ff00267c82 */ /* 0x000fe20008000000 */
[----:B0-----:R-:W-:-:S05]  /*01b0*/  LOP3.LUT R18, RZ, R2, RZ, 0x33, !PT ;  /* 0x00000002ff127212 */ /* 0x001fca00078e33ff */
[----:B-12---:R-:W-:-:S07]  /*01c0*/  VIADD R18, R18, UR4 ;  /* 0x0000000412127c36 */ /* 0x006fce0008000000 */
.L_x_2999:
[----:B0-----:R-:W0:Y:S01]  /*01d0*/  LDCU UR4, c[0x0][0x3a8] ;  /* 0x00007500ff0477ac */ /* 0x001e220008000800 */
[----:B------:R-:W-:Y:S01]  /*01e0*/  BSSY.RECONVERGENT B0, `(.L_x_2953) ;  /* 0x00002a1000007945 */ /* 0x000fe20003800200 */
[----:B-1----:R-:W-:Y:S01]  /*01f0*/  IMAD.MOV.U32 R0, RZ, RZ, RZ ;  /* 0x000000ffff007224 */ /* 0x002fe200078e00ff */
[----:B------:R-:W1:Y:S01]  /*0200*/  LDCU UR9, c[0x0][0x3a8] ;  /* 0x00007500ff0977ac */ /* 0x000e620008000800 */
[----:B------:R-:W-:Y:S01]  /*0210*/  IMAD.MOV.U32 R4, RZ, RZ, -0x40800000 ;  /* 0xbf800000ff047424 */ /* 0x000fe200078e00ff */
[----:B--2---:R-:W2:Y:S01]  /*0220*/  LDCU UR8, c[0x0][0x3a8] ;  /* 0x00007500ff0877ac */ /* 0x004ea20008000800 */
[----:B0-----:R-:W-:-:S05]  /*0230*/  IMAD.U32 R3, RZ, RZ, UR4 ;  /* 0x00000004ff037e24 */ /* 0x001fca000f8e00ff */
[----:B------:R-:W-:-:S13]  /*0240*/  ISETP.GE.AND P0, PT, R2, R3, PT ;  /* 0x000000030200720c */ /* 0x000fda0003f06270 */
[----:B-1234-:R-:W-:Y:S05]  /*0250*/  @P0 BRA `(.L_x_2954) ;  /* 0x0000002800640947 */ /* 0x01efea0003800000 */
[----:B------:R-:W0:Y:S01]  /*0260*/  LDCU.64 UR4, c[0x0][0x3c0] ;  /* 0x00007800ff0477ac */ /* 0x000e220008000a00 */
[----:B------:R-:W-:Y:S02]  /*0270*/  LOP3.LUT R5, R16, 0x7, RZ, 0xc0, !PT ;  /* 0x0000000710057812 */ /* 0x000fe400078ec0ff */
[----:B------:R-:W-:-:S03]  /*0280*/  LOP3.LUT R6, R17, 0xf, RZ, 0xc0, !PT ;  /* 0x0000000f11067812 */ /* 0x000fc600078ec0ff */
[----:B------:R-:W-:Y:S02]  /*0290*/  VIADD R5, R5, 0xffffffff ;  /* 0xffffffff05057836 */ /* 0x000fe40000000000 */
[----:B------:R-:W-:Y:S01]  /*02a0*/  VIADD R6, R6, 0xffffffff ;  /* 0xffffffff06067836 */ /* 0x000fe20000000000 */
[----:B0-----:R-:W-:-:S04]  /*02b0*/  UISETP.NE.U32.AND UP0, UPT, UR4, URZ, UPT ;  /* 0x000000ff0400728c */ /* 0x001fc8000bf05070 */
[----:B------:R-:W-:-:S09]  /*02c0*/  UISETP.NE.AND.EX UP0, UPT, UR5, URZ, UPT, UP0 ;  /* 0x000000ff0500728c */ /* 0x000fd2000bf05300 */
[----:B------:R-:W-:Y:S05]  /*02d0*/  BRA.U UP0, `(.L_x_2955) ;  /* 0x0000001100c47547 */ /* 0x000fea000b800000 */
[----:B------:R-:W-:-:S09]  /*02e0*/  UISETP.NE.AND UP0, UPT, UR38, URZ, UPT ;  /* 0x000000ff2600728c */ /* 0x000fd2000bf05270 */
[----:B------:R-:W-:Y:S05]  /*02f0*/  BRA.U !UP0, `(.L_x_2956) ;  /* 0x0000000908587547 */ /* 0x000fea000b800000 */
[----:B------:R-:W-:Y:S01]  /*0300*/  IMAD.U32 R7, RZ, RZ, UR38 ;  /* 0x00000026ff077e24 */ /* 0x000fe2000f8e00ff */
[----:B------:R-:W-:Y:S01]  /*0310*/  BSSY.RECONVERGENT B1, `(.L_x_2957) ;  /* 0x0000093000017945 */ /* 0x000fe20003800200 */
[----:B------:R-:W-:Y:S02]  /*0320*/  IMAD.MOV.U32 R4, RZ, RZ, -0x40800000 ;  /* 0xbf800000ff047424 */ /* 0x000fe400078e00ff */
[----:B------:R-:W-:Y:S01]  /*0330*/  IMAD.MOV.U32 R0, RZ, RZ, RZ ;  /* 0x000000ffff007224 */ /* 0x000fe200078e00ff */
[----:B------:R-:W-:Y:S01]  /*0340*/  LOP3.LUT R7, R7, 0x7ffffff0, RZ, 0xc0, !PT ;  /* 0x7ffffff007077812 */ /* 0x000fe200078ec0ff */
[----:B------:R-:W-:-:S07]  /*0350*/  IMAD.MOV.U32 R8, RZ, RZ, R2 ;  /* 0x000000ffff087224 */ /* 0x000fce00078e0002 */
.L_x_2963:
[----:B------:R-:W0:Y:S01]  /*0360*/  LDCU UR4, c[0x0][0x3a8] ;  /* 0x00007500ff0477ac */ /* 0x000e220008000800 */
[----:B------:R-:W1:Y:S01]  /*0370*/  LDC.64 R10, c[0x0][0x380] ;  /* 0x0000e000ff0a7b82 */ /* 0x000e620000000a00 */
[----:B0-----:R-:W-:-:S04]  /*0380*/  IMAD.U32 R3, RZ, RZ, UR4 ;  /* 0x00000004ff037e24 */ /* 0x001fc8000f8e00ff */
[----:B------:R-:W-:-:S04]  /*0390*/  IMAD R9, R3, UR39, R8 ;  /* 0x0000002703097c24 */ /* 0x000fc8000f8e0208 */
[----:B-1----:R-:W-:-:S05]  /*03a0*/  IMAD.WIDE R10, R9, 0x4, R10 ;  /* 0x00000004090a7825 */ /* 0x002fca00078e020a */
[----:B------:R0:W5:Y:S01]  /*03b0*/  LDG.E R15, desc[UR36][R10.64] ;  /* 0x000000240a0f7981 */ /* 0x000162000c1e1900 */
[----:B------:R-:W-:Y:S01]  /*03c0*/  UISETP.GE.U32.AND UP0, UPT, UR38, 0x10, UPT ;  /* 0x000000102600788c */ /* 0x000fe2000bf06070 */
[----:B------:R-:W-:Y:S02]  /*03d0*/  IMAD.MOV.U32 R14, RZ, RZ, RZ ;  /* 0x000000ffff0e7224 */ /* 0x000fe400078e00ff */
[----:B------:R-:W-:-:S06]  /*03e0*/  IMAD.MOV.U32 R9, RZ, RZ, R8 ;  /* 0x000000ffff097224 */ /* 0x000fcc00078e0008 */
[----:B0-----:R-:W-:Y:S05]  /*03f0*/  BRA.U !UP0, `(.L_x_2958) ;  /* 0x0000000108ac7547 */ /* 0x001fea000b800000 */
[----:B------:R-:W-:Y:S02]  /*0400*/  IMAD.MOV.U32 R12, RZ, RZ, RZ ;  /* 0x000000ffff0c7224 */ /* 0x000fe400078e00ff */
[----:B------:R-:W-:-:S07]  /*0410*/  IMAD.MOV.U32 R9, RZ, RZ, R8 ;  /* 0x000000ffff097224 */ /* 0x000fce00078e0008 */
.L_x_2959:
[----:B------:R-:W0:Y:S01]  /*0420*/  LDC.64 R10, c[0x0][0x398] ;  /* 0x0000e600ff0a7b82 */ /* 0x000e220000000a00 */
[----:B------:R-:W-:-:S04]  /*0430*/  VIADD R13, R12, UR40 ;  /* 0x000000280c0d7c36 */ /* 0x000fc80008000000 */
[----:B0-----:R-:W-:-:S05]  /*0440*/  IMAD.WIDE.U32 R10, R13, 0x8, R10 ;  /* 0x000000080d0a7825 */ /* 0x001fca00078e000a */
[----:B------:R-:W2:Y:S04]  /*0450*/  LDG.E R25, desc[UR36][R10.64+0x70] ;  /* 0x000070240a197981 */ /* 0x000ea8000c1e1900 */
[----:B------:R-:W3:Y:S04]  /*0460*/  LDG.E R27, desc[UR36][R10.64+0x78] ;  /* 0x000078240a1b7981 */ /* 0x000ee8000c1e1900 */
[----:B------:R-:W4:Y:S04]  /*0470*/  LDG.E R29, desc[UR36][R10.64+0x68] ;  /* 0x000068240a1d7981 */ /* 0x000f28000c1e1900 */
[----:B------:R-:W4:Y:S04]  /*0480*/  LDG.E R22, desc[UR36][R10.64+0x60] ;  /* 0x000060240a167981 */ /* 0x000f28000c1e1900 */
[----:B------:R-:W4:Y:S04]  /*0490*/  LDG.E R20, desc[UR36][R10.64+0x58] ;  /* 0x000058240a147981 */ /* 0x000f28000c1e1900 */
[----:B------:R-:W4:Y:S04]  /*04a0*/  LDG.E R14, desc[UR36][R10.64+0x50] ;  /* 0x000050240a0e7981 */ /* 0x000f28000c1e1900 */
[----:B------:R-:W4:Y:S04]  /*04b0*/  LDG.E R13, desc[UR36][R10.64+0x48] ;  /* 0x000048240a0d7981 */ /* 0x000f28000c1e1900 */
[----:B------:R-:W4:Y:S04]  /*04c0*/  LDG.E R21, desc[UR36][R10.64+0x40] ;  /* 0x000040240a157981 */ /* 0x000f28000c1e1900 */
[----:B------:R-:W4:Y:S04]  /*04d0*/  LDG.E R23, desc[UR36][R10.64+0x38] ;  /* 0x000038240a177981 */ /* 0x000f28000c1e1900 */
[----:B------:R-:W4:Y:S01]  /*04e0*/  LDG.E R24, desc[UR36][R10.64+0x18] ;  /* 0x000018240a187981 */ /* 0x000f22000c1e1900 */
[----:B--2---:R-:W-:-:S03]  /*04f0*/  ISETP.NE.AND P0, PT, R8, R25, PT ;  /* 0x000000190800720c */ /* 0x004fc60003f05270 */
[----:B------:R-:W2:Y:S01]  /*0500*/  LDG.E R25, desc[UR36][R10.64+0x30] ;  /* 0x000030240a197981 */ /* 0x000ea2000c1e1900 */
[----:B---3--:R-:W-:-:S03]  /*0510*/  ISETP.EQ.OR P0, PT, R8, R27, !P0 ;  /* 0x0000001b0800720c */ /* 0x008fc60004702670 */
[----:B------:R-:W3:Y:S01]  /*0520*/  LDG.E R27, desc[UR36][R10.64+0x28] ;  /* 0x000028240a1b7981 */ /* 0x000ee2000c1e1900 */
[----:B----4-:R-:W-:-:S03]  /*0530*/  ISETP.EQ.OR P0, PT, R8, R29, P0 ;  /* 0x0000001d0800720c */ /* 0x010fc60000702670 */
[----:B------:R-:W4:Y:S01]  /*0540*/  LDG.E R29, desc[UR36][R10.64+0x20] ;  /* 0x000020240a1d7981 */ /* 0x000f22000c1e1900 */
[----:B------:R-:W-:-:S03]  /*0550*/  ISETP.EQ.OR P0, PT, R8, R22, P0 ;  /* 0x000000160800720c */ /* 0x000fc60000702670 */
[----:B------:R-:W4:Y:S01]  /*0560*/  LDG.E R22, desc[UR36][R10.64+0x10] ;  /* 0x000010240a167981 */ /* 0x000f22000c1e1900 */
[----:B------:R-:W-:-:S03]  /*0570*/  ISETP.EQ.OR P0, PT, R8, R20, P0 ;  /* 0x000000140800720c */ /* 0x000fc60000702670 */
[----:B------:R-:W4:Y:S01]  /*0580*/  LDG.E R20, desc[UR36][R10.64+0x8] ;  /* 0x000008240a147981 */ /* 0x000f22000c1e1900 */
[----:B------:R-:W-:-:S03]  /*0590*/  ISETP.EQ.OR P0, PT, R8, R14, P0 ;  /* 0x0000000e0800720c */ /* 0x000fc60000702670 */
[----:B------:R-:W4:Y:S01]  /*05a0*/  LDG.E R14, desc[UR36][R10.64] ;  /* 0x000000240a0e7981 */ /* 0x000f22000c1e1900 */
[----:B------:R-:W-:-:S04]  /*05b0*/  ISETP.EQ.OR P0, PT, R8, R13, P0 ;  /* 0x0000000d0800720c */ /* 0x000fc80000702670 */
[----:B------:R-:W-:-:S04]  /*05c0*/  ISETP.EQ.OR P0, PT, R8, R21, P0 ;  /* 0x000000150800720c */ /* 0x000fc80000702670 */
[----:B------:R-:W-:Y:S01]  /*05d0*/  ISETP.EQ.OR P0, PT, R8, R23, P0 ;  /* 0x000000170800720c */ /* 0x000fe20000702670 */
[----:B------:R-:W-:-:S05]  /*05e0*/  VIADD R12, R12, 0x10 ;  /* 0x000000100c0c7836 */ /* 0x000fca0000000000 */
[----:B------:R-:W-:Y:S02]  /*05f0*/  ISETP.NE.AND P1, PT, R12, R7, PT ;  /* 0x000000070c00720c */ /* 0x000fe40003f25270 */
[----:B--2---:R-:W-:-:S04]  /*0600*/  ISETP.EQ.OR P0, PT, R8, R25, P0 ;  /* 0x000000190800720c */ /* 0x004fc80000702670 */
[----:B---3--:R-:W-:-:S04]  /*0610*/  ISETP.EQ.OR P0, PT, R8, R27, P0 ;  /* 0x0000001b0800720c */ /* 0x008fc80000702670 */
[----:B----4-:R-:W-:-:S04]  /*0620*/  ISETP.EQ.OR P0, PT, R8, R29, P0 ;  /* 0x0000001d0800720c */ /* 0x010fc80000702670 */
[----:B------:R-:W-:-:S04]  /*0630*/  ISETP.EQ.OR P0, PT, R8, R24, P0 ;  /* 0x000000180800720c */ /* 0x000fc80000702670 */
[----:B------:R-:W-:-:S04]  /*0640*/  ISETP.EQ.OR P0, PT, R8, R22, P0 ;  /* 0x000000160800720c */ /* 0x000fc80000702670 */
[----:B------:R-:W-:-:S04]  /*0650*/  ISETP.EQ.OR P0, PT, R8, R20, P0 ;  /* 0x000000140800720c */ /* 0x000fc80000702670 */
[----:B------:R-:W-:-:S04]  /*0660*/  ISETP.EQ.OR P0, PT, R8, R14, P0 ;  /* 0x0000000e0800720c */ /* 0x000fc80000702670 */
[----:B-----5:R-:W-:Y:S02]  /*0670*/  FSEL R15, R4, R15, P0 ;  /* 0x0000000f040f7208 */ /* 0x020fe40000000000 */
[----:B------:R-:W-:Y:S01]  /*0680*/  SEL R9, R0, R9, P0 ;  /* 0x0000000900097207 */ /* 0x000fe20000000000 */
[----:B------:R-:W-:Y:S06]  /*0690*/  @P1 BRA `(.L_x_2959) ;  /* 0xfffffffc00601947 */ /* 0x000fec000383ffff */
[----:B------:R-:W-:-:S07]  /*06a0*/  IMAD.MOV.U32 R14, RZ, RZ, R7 ;  /* 0x000000ffff0e7224 */ /* 0x000fce00078e0007 */
.L_x_2958:
[----:B------:R-:W-:-:S09]  /*06b0*/  ULOP3.LUT UP0, URZ, UR38, 0xf, URZ, 0xc0, !UPT ;  /* 0x0000000f26ff7892 */ /* 0x000fd2000f80c0ff */
[----:B------:R-:W-:Y:S05]  /*06c0*/  BRA.U !UP0, `(.L_x_2960) ;  /* 0x00000005083c7547 */ /* 0x000fea000b800000 */
[----:B------:R-:W-:Y:S02]  /*06d0*/  ISETP.GE.U32.AND P0, PT, R6, 0x7, PT ;  /* 0x000000070600780c */ /* 0x000fe40003f06070 */
[----:B------:R-:W-:-:S11]  /*06e0*/  LOP3.LUT P1, RZ, R17, 0x7, RZ, 0xc0, !PT ;  /* 0x0000000711ff7812 */ /* 0x000fd6000782c0ff */
[----:B------:R-:W-:Y:S05]  /*06f0*/  @!P0 BRA `(.L_x_2961) ;  /* 0x00000000006c8947 */ /* 0x000fea0003800000 */
[----:B------:R-:W0:Y:S01]  /*0700*/  LDC.64 R10, c[0x0][0x398] ;  /* 0x0000e600ff0a7b82 */ /* 0x000e220000000a00 */
[----:B------:R-:W-:-:S05]  /*0710*/  IADD3 R12, P0, PT, R14, UR40, RZ ;  /* 0x000000280e0c7c10 */ /* 0x000fca000ff1e0ff */
[----:B------:R-:W-:Y:S01]  /*0720*/  IMAD.X R13, RZ, RZ, RZ, P0 ;  /* 0x000000ffff0d7224 */ /* 0x000fe200000e06ff */
[----:B0-----:R-:W-:-:S04]  /*0730*/  LEA R10, P0, R12, R10, 0x3 ;  /* 0x0000000a0c0a7211 */ /* 0x001fc800078018ff */
[----:B------:R-:W-:Y:S02]  /*0740*/  LEA.HI.X R11, R12, R11, R13, 0x3, P0 ;  /* 0x0000000b0c0b7211 */ /* 0x000fe400000f1c0d */
[----:B------:R-:W0:Y:S03]  /*0750*/  LDC.64 R12, c[0x0][0x398] ;  /* 0x0000e600ff0c7b82 */ /* 0x000e260000000a00 */
[----:B------:R-:W2:Y:S04]  /*0760*/  LDG.E R21, desc[UR36][R10.64+0x30] ;  /* 0x000030240a157981 */ /* 0x000ea8000c1e1900 */
[----:B------:R-:W3:Y:S04]  /*0770*/  LDG.E R20, desc[UR36][R10.64+0x38] ;  /* 0x000038240a147981 */ /* 0x000ee8000c1e1900 */
[----:B------:R-:W4:Y:S04]  /*0780*/  LDG.E R29, desc[UR36][R10.64+0x28] ;  /* 0x000028240a1d7981 */ /* 0x000f28000c1e1900 */
[----:B------:R-:W4:Y:S01]  /*0790*/  LDG.E R27, desc[UR36][R10.64+0x20] ;  /* 0x000020240a1b7981 */ /* 0x000f22000c1e1900 */
[----:B------:R-:W-:-:S03]  /*07a0*/  VIADD R22, R14, UR40 ;  /* 0x000000280e167c36 */ /* 0x000fc60008000000 */
[----:B------:R-:W4:Y:S04]  /*07b0*/  LDG.E R25, desc[UR36][R10.64+0x18] ;  /* 0x000018240a197981 */ /* 0x000f28000c1e1900 */
[----:B------:R-:W4:Y:S01]  /*07c0*/  LDG.E R23, desc[UR36][R10.64+0x10] ;  /* 0x000010240a177981 */ /* 0x000f22000c1e1900 */
[----:B0-----:R-:W-:-:S03]  /*07d0*/  IMAD.WIDE.U32 R12, R22, 0x8, R12 ;  /* 0x00000008160c7825 */ /* 0x001fc600078e000c */
[----:B------:R-:W4:Y:S04]  /*07e0*/  LDG.E R22, desc[UR36][R10.64+0x8] ;  /* 0x000008240a167981 */ /* 0x000f28000c1e1900 */
[----:B------:R-:W4:Y:S01]  /*07f0*/  LDG.E R13, desc[UR36][R12.64] ;  /* 0x000000240c0d7981 */ /* 0x000f22000c1e1900 */
[----:B------:R-:W-:Y:S01]  /*0800*/  VIADD R14, R14, 0x8 ;  /* 0x000000080e0e7836 */ /* 0x000fe20000000000 */
[----:B--2---:R-:W-:-:S04]  /*0810*/  ISETP.NE.AND P0, PT, R8, R21, PT ;  /* 0x000000150800720c */ /* 0x004fc80003f05270 */
[----:B---3--:R-:W-:-:S04]  /*0820*/  ISETP.EQ.OR P0, PT, R8, R20, !P0 ;  /* 0x000000140800720c */ /* 0x008fc80004702670 */
[----:B----4-:R-:W-:-:S04]  /*0830*/  ISETP.EQ.OR P0, PT, R8, R29, P0 ;  /* 0x0000001d0800720c */ /* 0x010fc80000702670 */
[----:B------:R-:W-:-:S04]  /*0840*/  ISETP.EQ.OR P0, PT, R8, R27, P0 ;  /* 0x0000001b0800720c */ /* 0x000fc80000702670 */
[----:B------:R-:W-:-:S04]  /*0850*/  ISETP.EQ.OR P0, PT, R8, R25, P0 ;  /* 0x000000190800720c */ /* 0x000fc80000702670 */
[----:B------:R-:W-:-:S04]  /*0860*/  ISETP.EQ.OR P0, PT, R8, R23, P0 ;  /* 0x000000170800720c */ /* 0x000fc80000702670 */
[----:B------:R-:W-:-:S04]  /*0870*/  ISETP.EQ.OR P0, PT, R8, R22, P0 ;  /* 0x000000160800720c */ /* 0x000fc80000702670 */
[----:B------:R-:W-:-:S04]  /*0880*/  ISETP.EQ.OR P0, PT, R8, R13, P0 ;  /* 0x0000000d0800720c */ /* 0x000fc80000702670 */
[----:B-----5:R-:W-:Y:S02]  /*0890*/  FSEL R15, R4, R15, P0 ;  /* 0x0000000f040f7208 */ /* 0x020fe40000000000 */
[----:B------:R-:W-:-:S07]  /*08a0*/  SEL R9, R0, R9, P0 ;  /* 0x0000000900097207 */ /* 0x000fce0000000000 */
.L_x_2961:
[----:B------:R-:W-:Y:S05]  /*08b0*/  @!P1 BRA `(.L_x_2960) ;  /* 0x0000000000c09947 */ /* 0x000fea0003800000 */
[----:B------:R-:W-:Y:S02]  /*08c0*/  ISETP.GE.U32.AND P0, PT, R5, 0x3, PT ;  /* 0x000000030500780c */ /* 0x000fe40003f06070 */
[----:B------:R-:W-:-:S04]  /*08d0*/  LOP3.LUT R20, R16, 0x7, RZ, 0xc0, !PT ;  /* 0x0000000710147812 */ /* 0x000fc800078ec0ff */
[----:B------:R-:W-:-:S04]  /*08e0*/  LOP3.LUT R20, R20, 0x3, RZ, 0xc0, !PT ;  /* 0x0000000314147812 */ /* 0x000fc800078ec0ff */
[----:B------:R-:W-:-:S03]  /*08f0*/  ISETP.NE.AND P1, PT, R20, RZ, PT ;  /* 0x000000ff1400720c */ /* 0x000fc60003f25270 */
[----:B------:R-:W-:Y:S10]  /*0900*/  @!P0 BRA `(.L_x_2962) ;  /* 0x00000000004c8947 */ /* 0x000ff40003800000 */
[----:B------:R-:W0:Y:S01]  /*0910*/  LDC.64 R10, c[0x0][0x398] ;  /* 0x0000e600ff0a7b82 */ /* 0x000e220000000a00 */
[----:B------:R-:W-:-:S05]  /*0920*/  IADD3 R21, P0, PT, R14, UR40, RZ ;  /* 0x000000280e157c10 */ /* 0x000fca000ff1e0ff */
[----:B------:R-:W-:Y:S02]  /*0930*/  IMAD.X R22, RZ, RZ, RZ, P0 ;  /* 0x000000ffff167224 */ /* 0x000fe400000e06ff */
[----:B------:R-:W1:Y:S01]  /*0940*/  LDC.64 R12, c[0x0][0x398] ;  /* 0x0000e600ff0c7b82 */ /* 0x000e620000000a00 */
[----:B------:R-:W-:Y:S01]  /*0950*/  VIADD R23, R14, UR40 ;  /* 0x000000280e177c36 */ /* 0x000fe20008000000 */
[----:B0-----:R-:W-:-:S04]  /*0960*/  LEA R10, P0, R21, R10, 0x3 ;  /* 0x0000000a150a7211 */ /* 0x001fc800078018ff */
[----:B------:R-:W-:-:S05]  /*0970*/  LEA.HI.X R11, R21, R11, R22, 0x3, P0 ;  /* 0x0000000b150b7211 */ /* 0x000fca00000f1c16 */
[----:B------:R-:W2:Y:S01]  /*0980*/  LDG.E R25, desc[UR36][R10.64+0x10] ;  /* 0x000010240a197981 */ /* 0x000ea2000c1e1900 */
[----:B-1----:R-:W-:-:S03]  /*0990*/  IMAD.WIDE.U32 R12, R23, 0x8, R12 ;  /* 0x00000008170c7825 */ /* 0x002fc600078e000c */
[----:B------:R-:W3:Y:S04]  /*09a0*/  LDG.E R21, desc[UR36][R10.64+0x18] ;  /* 0x000018240a157981 */ /* 0x000ee8000c1e1900 */
[----:B------:R-:W4:Y:S04]  /*09b0*/  LDG.E R23, desc[UR36][R10.64+0x8] ;  /* 0x000008240a177981 */ /* 0x000f28000c1e1900 */
[----:B------:R-:W4:Y:S01]  /*09c0*/  LDG.E R13, desc[UR36][R12.64] ;  /* 0x000000240c0d7981 */ /* 0x000f22000c1e1900 */
[----:B------:R-:W-:Y:S01]  /*09d0*/  VIADD R14, R14, 0x4 ;  /* 0x000000040e0e7836 */ /* 0x000fe20000000000 */
[----:B--2---:R-:W-:-:S04]  /*09e0*/  ISETP.NE.AND P0, PT, R8, R25, PT ;  /* 0x000000190800720c */ /* 0x004fc80003f05270 */
[----:B---3--:R-:W-:-:S04]  /*09f0*/  ISETP.EQ.OR P0, PT, R8, R21, !P0 ;  /* 0x000000150800720c */ /* 0x008fc80004702670 */
[----:B----4-:R-:W-:-:S04]  /*0a00*/  ISETP.EQ.OR P0, PT, R8, R23, P0 ;  /* 0x000000170800720c */ /* 0x010fc80000702670 */
[----:B------:R-:W-:-:S04]  /*0a10*/  ISETP.EQ.OR P0, PT, R8, R13, P0 ;  /* 0x0000000d0800720c */ /* 0x000fc80000702670 */
[----:B-----5:R-:W-:Y:S02]  /*0a20*/  FSEL R15, R4, R15, P0 ;  /* 0x0000000f040f7208 */ /* 0x020fe40000000000 */
[----:B------:R-:W-:-:S07]  /*0a30*/  SEL R9, R0, R9, P0 ;  /* 0x0000000900097207 */ /* 0x000fce0000000000 */
.L_x_2962:
[----:B------:R-:W-:Y:S05]  /*0a40*/  @!P1 BRA `(.L_x_2960) ;  /* 0x00000000005c9947 */ /* 0x000fea0003800000 */
[----:B------:R-:W0:Y:S01]  /*0a50*/  LDC.64 R10, c[0x0][0x398] ;  /* 0x0000e600ff0a7b82 */ /* 0x000e220000000a00 */
[----:B------:R-:W-:-:S04]  /*0a60*/  VIADD R13, R14, UR40 ;  /* 0x000000280e0d7c36 */ /* 0x000fc80008000000 */
[----:B0-----:R-:W-:-:S06]  /*0a70*/  IMAD.WIDE.U32 R10, R13, 0x8, R10 ;  /* 0x000000080d0a7825 */ /* 0x001fcc00078e000a */
[----:B------:R-:W2:Y:S01]  /*0a80*/  LDG.E R11, desc[UR36][R10.64] ;  /* 0x000000240a0b7981 */ /* 0x000ea2000c1e1900 */
[----:B------:R-:W-:Y:S02]  /*0a90*/  ISETP.NE.AND P1, PT, R20, 0x1, PT ;  /* 0x000000011400780c */ /* 0x000fe40003f25270 */
[----:B--2---:R-:W-:-:S04]  /*0aa0*/  ISETP.NE.AND P0, PT, R8, R11, PT ;  /* 0x0000000b0800720c */ /* 0x004fc80003f05270 */
[----:B-----5:R-:W-:Y:S02]  /*0ab0*/  FSEL R15, R4, R15, !P0 ;  /* 0x0000000f040f7208 */ /* 0x020fe40004000000 */
[----:B------:R-:W-:-:S05]  /*0ac0*/  SEL R9, R0, R9, !P0 ;  /* 0x0000000900097207 */ /* 0x000fca0004000000 */
[----:B------:R-:W-:Y:S05]  /*0ad0*/  @!P1 BRA `(.L_x_2960) ;  /* 0x0000000000389947 */ /* 0x000fea0003800000 */
[----:B------:R-:W0:Y:S01]  /*0ae0*/  LDC.64 R10, c[0x0][0x398] ;  /* 0x0000e600ff0a7b82 */ /* 0x000e220000000a00 */
[----:B------:R-:W-:Y:S02]  /*0af0*/  IADD3 R12, P0, PT, R14, UR40, RZ ;  /* 0x000000280e0c7c10 */ /* 0x000fe4000ff1e0ff */
[----:B------:R-:W-:-:S03]  /*0b00*/  ISETP.NE.AND P1, PT, R20, 0x2, PT ;  /* 0x000000021400780c */ /* 0x000fc60003f25270 */
[----:B------:R-:W-:Y:S01]  /*0b10*/  IMAD.X R13, RZ, RZ, RZ, P0 ;  /* 0x000000ffff0d7224 */ /* 0x000fe200000e06ff */
[----:B0-----:R-:W-:-:S04]  /*0b20*/  LEA R10, P0, R12, R10, 0x3 ;  /* 0x0000000a0c0a7211 */ /* 0x001fc800078018ff */
[----:B------:R-:W-:-:S05]  /*0b30*/  LEA.HI.X R11, R12, R11, R13, 0x3, P0 ;  /* 0x0000000b0c0b7211 */ /* 0x000fca00000f1c0d */
[----:B------:R-:W2:Y:S04]  /*0b40*/  LDG.E R13, desc[UR36][R10.64+0x8] ;  /* 0x000008240a0d7981 */ /* 0x000ea8000c1e1900 */
[----:B------:R-:W3:Y:S01]  /*0b50*/  @P1 LDG.E R21, desc[UR36][R10.64+0x10] ;  /* 0x000010240a151981 */ /* 0x000ee2000c1e1900 */
[C---:B--2---:R-:W-:Y:S02]  /*0b60*/  ISETP.NE.AND P0, PT, R8.reuse, R13, PT ;  /* 0x0000000d0800720c */ /* 0x044fe40003f05270 */
[----:B---3--:R-:W-:Y:S02]  /*0b70*/  @P1 ISETP.NE.AND P2, PT, R8, R21, PT ;  /* 0x000000150800120c */ /* 0x008fe40003f45270 */
[----:B------:R-:W-:Y:S02]  /*0b80*/  FSEL R15, R4, R15, !P0 ;  /* 0x0000000f040f7208 */ /* 0x000fe40004000000 */
[----:B------:R-:W-:-:S02]  /*0b90*/  SEL R9, R0, R9, !P0 ;  /* 0x0000000900097207 */ /* 0x000fc40004000000 */
[----:B------:R-:W-:Y:S02]  /*0ba0*/  @P1 FSEL R15, R4, R15, !P2 ;  /* 0x0000000f040f1208 */ /* 0x000fe40005000000 */
[----:B------:R-:W-:-:S07]  /*0bb0*/  @P1 SEL R9, R0, R9, !P2 ;  /* 0x0000000900091207 */ /* 0x000fce0005000000 */
.L_x_2960:
[----:B-----5:R-:W-:Y:S01]  /*0bc0*/  FSETP.GT.FTZ.AND P1, PT, R4, R15, PT ;  /* 0x0000000f0400720b */ /* 0x020fe20003f34000 */
[----:B------:R-:W-:-:S05]  /*0bd0*/  VIADD R8, R8, 0x100 ;  /* 0x0000010008087836 */ /* 0x000fca0000000000 */
[----:B------:R-:W-:-:S07]  /*0be0*/  ISETP.GE.AND P2, PT, R8, R3, PT ;  /* 0x000000030800720c */ /* 0x000fce0003f46270 */
[----:B------:R-:W-:-:S04]  /*0bf0*/  @!P1 FSETP.NEU.FTZ.AND P0, PT, R15, R4, PT ;  /* 0x000000040f00920b */ /* 0x000fc80003f1d000 */
[----:B------:R-:W-:-:S04]  /*0c00*/  @!P1 ISETP.LT.AND P0, PT, R0, R9, !P0 ;  /* 0x000000090000920c */ /* 0x000fc80004701270 */
[----:B------:R-:W-:Y:S02]  /*0c10*/  @!P1 FSEL R4, R4, R15, P0 ;  /* 0x0000000f04049208 */ /* 0x000fe40000000000 */
[----:B------:R-:W-:Y:S01]  /*0c20*/  @!P1 SEL R0, R0, R9, P0 ;  /* 0x0000000900009207 */ /* 0x000fe20000000000 */
[----:B------:R-:W-:Y:S06]  /*0c30*/  @!P2 BRA `(.L_x_2963) ;  /* 0xfffffff400c8a947 */ /* 0x000fec000383ffff */
[----:B------:R-:W-:Y:S05]  /*0c40*/  BSYNC.RECONVERGENT B1 ;  /* 0x0000000000017941 */ /* 0x000fea0003800200 */
.L_x_2957:
[----:B------:R-:W-:Y:S05]  /*0c50*/  BRA `(.L_x_2954) ;  /* 0x0000001c00e47947 */ /* 0x000fea0003800000 */
.L_x_2956:
[C---:B------:R-:W-:Y:S01]  /*0c60*/  ISETP.GE.U32.AND P0, PT, R18.reuse, 0x700, PT ;  /* 0x000007001200780c */ /* 0x040fe20003f06070 */
[----:B------:R-:W-:Y:S01]  /*0c70*/  BSSY.RECONVERGENT B1, `(.L_x_2964) ;  /* 0x000004d000017945 */ /* 0x000fe20003800200 */
[----:B------:R-:W-:Y:S01]  /*0c80*/  LEA.HI R10, R18, 0x1, RZ, 0x18 ;  /* 0x00000001120a7811 */ /* 0x000fe200078fc0ff */
[----:B------:R-:W-:Y:S02]  /*0c90*/  IMAD.MOV.U32 R4, RZ, RZ, -0x40800000 ;  /* 0xbf800000ff047424 */ /* 0x000fe400078e00ff */
[----:B------:R-:W-:Y:S01]  /*0ca0*/  IMAD.MOV.U32 R0, RZ, RZ, RZ ;  /* 0x000000ffff007224 */ /* 0x000fe200078e00ff */
[----:B------:R-:W-:Y:S01]  /*0cb0*/  LOP3.LUT R11, R10, 0x7, RZ, 0xc0, !PT ;  /* 0x000000070a0b7812 */ /* 0x000fe200078ec0ff */
[----:B------:R-:W-:-:S03]  /*0cc0*/  IMAD.MOV.U32 R5, RZ, RZ, R2 ;  /* 0x000000ffff057224 */ /* 0x000fc600078e0002 */
[----:B------:R-:W-:-:S03]  /*0cd0*/  ISETP.NE.AND P1, PT, R11, RZ, PT ;  /* 0x000000ff0b00720c */ /* 0x000fc60003f25270 */
[----:B------:R-:W-:Y:S10]  /*0ce0*/  @!P0 BRA `(.L_x_2965) ;  /* 0x0000000400148947 */ /* 0x000ff40003800000 */
[----:B------:R-:W0:Y:S01]  /*0cf0*/  LDC.64 R6, c[0x0][0x380] ;  /* 0x0000e000ff067b82 */ /* 0x000e220000000a00 */
[----:B------:R-:W-:Y:S02]  /*0d00*/  IMAD.MOV.U32 R4, RZ, RZ, -0x40800000 ;  /* 0xbf800000ff047424 */ /* 0x000fe400078e00ff */
[----:B------:R-:W-:Y:S02]  /*0d10*/  IMAD.MOV.U32 R0, RZ, RZ, RZ ;  /* 0x000000ffff007224 */ /* 0x000fe400078e00ff */
[----:B------:R-:W-:Y:S02]  /*0d20*/  IMAD.MOV.U32 R5, RZ, RZ, R2 ;  /* 0x000000ffff057224 */ /* 0x000fe400078e0002 */
[----:B------:R-:W-:-:S07]  /*0d30*/  IMAD.MOV.U32 R12, RZ, RZ, RZ ;  /* 0x000000ffff0c7224 */ /* 0x000fce00078e00ff */
.L_x_2966:
[----:B------:R-:W-:-:S04]  /*0d40*/  IMAD.U32 R3, RZ, RZ, UR8 ;  /* 0x00000008ff037e24 */ /* 0x000fc8000f8e00ff */
[----:B------:R-:W-:-:S04]  /*0d50*/  IMAD R9, R3, UR39, R5 ;  /* 0x0000002703097c24 */ /* 0x000fc8000f8e0205 */
        /* <DEDUP_REMOVED lines=8> */
[----:B------:R0:W5:Y:S01]  /*0de0*/  LDG.E R15, desc[UR36][R8.64+0x1c00] ;  /* 0x001c0024080f7981 */ /* 0x000162000c1e1900 */
[----:B------:R-:W-:Y:S01]  /*0df0*/  VIADD R12, R12, 0x8 ;  /* 0x000000080c0c7836 */ /* 0x000fe20000000000 */
[----:B0-----:R-:W-:-:S02]  /*0e00*/  LEA.HI R8, R18, 0x1, RZ, 0x18 ;  /* 0x0000000112087811 */ /* 0x001fc400078fc0ff */
[----:B--2---:R-:W-:-:S13]  /*0e10*/  FSETP.GT.FTZ.AND P2, PT, R4, R21, PT ;  /* 0x000000150400720b */ /* 0x004fda0003f54000 */
[----:B------:R-:W-:-:S04]  /*0e20*/  @!P2 FSETP.NEU.FTZ.AND P0, PT, R21, R4, PT ;  /* 0x000000041500a20b */ /* 0x000fc80003f1d000 */
[----:B------:R-:W-:-:S04]  /*0e30*/  @!P2 ISETP.LT.AND P0, PT, R0, R5, !P0 ;  /* 0x000000050000a20c */ /* 0x000fc80004701270 */
[----:B------:R-:W-:Y:S02]  /*0e40*/  @!P2 FSEL R4, R4, R21, P0 ;  /* 0x000000150404a208 */ /* 0x000fe40000000000 */
[----:B------:R-:W-:Y:S02]  /*0e50*/  @!P2 SEL R0, R0, R5, P0 ;  /* 0x000000050000a207 */ /* 0x000fe40000000000 */
[----:B---3--:R-:W-:-:S13]  /*0e60*/  FSETP.GT.FTZ.AND P3, PT, R4, R23, PT ;  /* 0x000000170400720b */ /* 0x008fda0003f74000 */
[----:B------:R-:W-:Y:S01]  /*0e70*/  @!P3 VIADD R21, R5, 0x100 ;  /* 0x000001000515b836 */ /* 0x000fe20000000000 */
[----:B------:R-:W-:-:S04]  /*0e80*/  @!P3 FSETP.NEU.FTZ.AND P0, PT, R23, R4, PT ;  /* 0x000000041700b20b */ /* 0x000fc80003f1d000 */
[----:B------:R-:W-:-:S04]  /*0e90*/  @!P3 ISETP.LT.AND P0, PT, R0, R21, !P0 ;  /* 0x000000150000b20c */ /* 0x000fc80004701270 */
[----:B------:R-:W-:Y:S02]  /*0ea0*/  @!P3 FSEL R4, R4, R23, P0 ;  /* 0x000000170404b208 */ /* 0x000fe40000000000 */
[----:B------:R-:W-:Y:S02]  /*0eb0*/  @!P3 SEL R0, R0, R21, P0 ;  /* 0x000000150000b207 */ /* 0x000fe40000000000 */
[----:B----4-:R-:W-:-:S13]  /*0ec0*/  FSETP.GT.FTZ.AND P2, PT, R4, R25, PT ;  /* 0x000000190400720b */ /* 0x010fda0003f54000 */
[----:B------:R-:W-:Y:S01]  /*0ed0*/  @!P2 VIADD R9, R5, 0x200 ;  /* 0x000002000509a836 */ /* 0x000fe20000000000 */
[----:B------:R-:W-:-:S04]  /*0ee0*/  @!P2 FSETP.NEU.FTZ.AND P0, PT, R25, R4, PT ;  /* 0x000000041900a20b */ /* 0x000fc80003f1d000 */
[----:B------:R-:W-:-:S04]  /*0ef0*/  @!P2 ISETP.LT.AND P0, PT, R0, R9, !P0 ;  /* 0x000000090000a20c */ /* 0x000fc80004701270 */
[----:B------:R-:W-:Y:S02]  /*0f00*/  @!P2 FSEL R4, R4, R25, P0 ;  /* 0x000000190404a208 */ /* 0x000fe40000000000 */
[----:B------:R-:W-:Y:S02]  /*0f10*/  @!P2 SEL R0, R0, R9, P0 ;  /* 0x000000090000a207 */ /* 0x000fe40000000000 */
[----:B-----5:R-:W-:-:S13]  /*0f20*/  FSETP.GT.FTZ.AND P3, PT, R4, R27, PT ;  /* 0x0000001b0400720b */ /* 0x020fda0003f74000 */
[----:B------:R-:W-:Y:S01]  /*0f30*/  @!P3 VIADD R9, R5, 0x300 ;  /* 0x000003000509b836 */ /* 0x000fe20000000000 */
[----:B------:R-:W-:-:S04]  /*0f40*/  @!P3 FSETP.NEU.FTZ.AND P0, PT, R27, R4, PT ;  /* 0x000000041b00b20b */ /* 0x000fc80003f1d000 */
[----:B------:R-:W-:-:S04]  /*0f50*/  @!P3 ISETP.LT.AND P0, PT, R0, R9, !P0 ;  /* 0x000000090000b20c */ /* 0x000fc80004701270 */
[----:B------:R-:W-:Y:S02]  /*0f60*/  @!P3 FSEL R4, R4, R27, P0 ;  /* 0x0000001b0404b208 */ /* 0x000fe40000000000 */
[----:B------:R-:W-:Y:S02]  /*0f70*/  @!P3 SEL R0, R0, R9, P0 ;  /* 0x000000090000b207 */ /* 0x000fe40000000000 */
[----:B------:R-:W-:-:S13]  /*0f80*/  FSETP.GT.FTZ.AND P2, PT, R4, R29, PT ;  /* 0x0000001d0400720b */ /* 0x000fda0003f54000 */
        /* <DEDUP_REMOVED lines=16> */
[----:B------:R-:W-:Y:S02]  /*1090*/  LOP3.LUT R13, R8, 0x1fffff8, RZ, 0xc0, !PT ;  /* 0x01fffff8080d7812 */ /* 0x000fe400078ec0ff */
[----:B------:R-:W-:Y:S02]  /*10a0*/  FSETP.GT.FTZ.AND P3, PT, R4, R15, PT ;  /* 0x0000000f0400720b */ /* 0x000fe40003f74000 */
[----:B------:R-:W-:Y:S02]  /*10b0*/  @!P2 SEL R0, R0, R9, P0 ;  /* 0x000000090000a207 */ /* 0x000fe40000000000 */
[----:B------:R-:W-:-:S09]  /*10c0*/  ISETP.NE.AND P2, PT, R12, R13, PT ;  /* 0x0000000d0c00720c */ /* 0x000fd20003f45270 */
[----:B------:R-:W-:Y:S01]  /*10d0*/  @!P3 VIADD R9, R5, 0x700 ;  /* 0x000007000509b836 */ /* 0x000fe20000000000 */
[----:B------:R-:W-:Y:S01]  /*10e0*/  @!P3 FSETP.NEU.FTZ.AND P0, PT, R15, R4, PT ;  /* 0x000000040f00b20b */ /* 0x000fe20003f1d000 */
[----:B------:R-:W-:-:S03]  /*10f0*/  VIADD R5, R5, 0x800 ;  /* 0x0000080005057836 */ /* 0x000fc60000000000 */
[----:B------:R-:W-:-:S04]  /*1100*/  @!P3 ISETP.LT.AND P0, PT, R0, R9, !P0 ;  /* 0x000000090000b20c */ /* 0x000fc80004701270 */
[----:B------:R-:W-:Y:S02]  /*1110*/  @!P3 FSEL R4, R4, R15, P0 ;  /* 0x0000000f0404b208 */ /* 0x000fe40000000000 */
[----:B------:R-:W-:Y:S01]  /*1120*/  @!P3 SEL R0, R0, R9, P0 ;  /* 0x000000090000b207 */ /* 0x000fe20000000000 */
[----:B------:R-:W-:Y:S06]  /*1130*/  @P2 BRA `(.L_x_2966) ;  /* 0xfffffffc00002947 */ /* 0x000fec000383ffff */
.L_x_2965:
[----:B------:R-:W-:Y:S05]  /*1140*/  BSYNC.RECONVERGENT B1 ;  /* 0x0000000000017941 */ /* 0x000fea0003800200 */
.L_x_2964:
[----:B------:R-:W-:Y:S05]  /*1150*/  @!P1 BRA `(.L_x_2954) ;  /* 0x0000001800a49947 */ /* 0x000fea0003800000 */
[----:B------:R-:W-:Y:S01]  /*1160*/  VIADD R11, R11, 0xffffffff ;  /* 0xffffffff0b0b7836 */ /* 0x000fe20000000000 */
[----:B------:R-:W-:Y:S01]  /*1170*/  LOP3.LUT R10, R10, 0x3, RZ, 0xc0, !PT ;  /* 0x000000030a0a7812 */ /* 0x000fe200078ec0ff */
[----:B------:R-:W-:Y:S03]  /*1180*/  BSSY.RECONVERGENT B1, `(.L_x_2967) ;  /* 0x0000023000017945 */ /* 0x000fe60003800200 */
[----:B------:R-:W-:Y:S02]  /*1190*/  ISETP.GE.U32.AND P0, PT, R11, 0x3, PT ;  /* 0x000000030b00780c */ /* 0x000fe40003f06070 */
[----:B------:R-:W-:-:S11]  /*11a0*/  ISETP.NE.AND P1, PT, R10, RZ, PT ;  /* 0x000000ff0a00720c */ /* 0x000fd60003f25270 */
[----:B------:R-:W-:Y:S05]  /*11b0*/  @!P0 BRA `(.L_x_2968) ;  /* 0x00000000007c8947 */ /* 0x000fea0003800000 */
[----:B------:R-:W0:Y:S01]  /*11c0*/  LDC.64 R6, c[0x0][0x380] ;  /* 0x0000e000ff067b82 */ /* 0x000e220000000a00 */
[----:B------:R-:W-:-:S04]  /*11d0*/  IMAD R9, R3, UR39, R5 ;  /* 0x0000002703097c24 */ /* 0x000fc8000f8e0205 */
[----:B0-----:R-:W-:-:S05]  /*11e0*/  IMAD.WIDE R6, R9, 0x4, R6 ;  /* 0x0000000409067825 */ /* 0x001fca00078e0206 */
[----:B------:R-:W2:Y:S04]  /*11f0*/  LDG.E R9, desc[UR36][R6.64] ;  /* 0x0000002406097981 */ /* 0x000ea8000c1e1900 */
[----:B------:R-:W3:Y:S04]  /*1200*/  LDG.E R11, desc[UR36][R6.64+0x400] ;  /* 0x00040024060b7981 */ /* 0x000ee8000c1e1900 */
[----:B------:R-:W4:Y:S04]  /*1210*/  LDG.E R13, desc[UR36][R6.64+0x800] ;  /* 0x00080024060d7981 */ /* 0x000f28000c1e1900 */
[----:B------:R0:W5:Y:S01]  /*1220*/  LDG.E R15, desc[UR36][R6.64+0xc00] ;  /* 0x000c0024060f7981 */ /* 0x000162000c1e1900 */
        /* <DEDUP_REMOVED lines=12> */
[----:B0-----:R-:W-:Y:S01]  /*12f0*/  @!P3 VIADD R7, R5, 0x200 ;  /* 0x000002000507b836 */ /* 0x001fe20000000000 */
[----:B------:R-:W-:-:S04]  /*1300*/  @!P3 FSETP.NEU.FTZ.AND P0, PT, R13, R4, PT ;  /* 0x000000040d00b20b */ /* 0x000fc80003f1d000 */
[----:B------:R-:W-:-:S04]  /*1310*/  @!P3 ISETP.LT.AND P0, PT, R0, R7, !P0 ;  /* 0x000000070000b20c */ /* 0x000fc80004701270 */
[----:B------:R-:W-:Y:S02]  /*1320*/  @!P3 FSEL R4, R4, R13, P0 ;  /* 0x0000000d0404b208 */ /* 0x000fe40000000000 */
[----:B------:R-:W-:Y:S02]  /*1330*/  @!P3 SEL R0, R0, R7, P0 ;  /* 0x000000070000b207 */ /* 0x000fe40000000000 */
[----:B-----5:R-:W-:-:S13]  /*1340*/  FSETP.GT.FTZ.AND P2, PT, R4, R15, PT ;  /* 0x0000000f0400720b */ /* 0x020fda0003f54000 */
[----:B------:R-:W-:Y:S01]  /*1350*/  @!P2 VIADD R7, R5, 0x300 ;  /* 0x000003000507a836 */ /* 0x000fe20000000000 */
[----:B------:R-:W-:Y:S01]  /*1360*/  @!P2 FSETP.NEU.FTZ.AND P0, PT, R15, R4, PT ;  /* 0x000000040f00a20b */ /* 0x000fe20003f1d000 */
[----:B------:R-:W-:-:S03]  /*1370*/  VIADD R5, R5, 0x400 ;  /* 0x0000040005057836 */ /* 0x000fc60000000000 */
[----:B------:R-:W-:-:S04]  /*1380*/  @!P2 ISETP.LT.AND P0, PT, R0, R7, !P0 ;  /* 0x000000070000a20c */ /* 0x000fc80004701270 */
[----:B------:R-:W-:Y:S02]  /*1390*/  @!P2 FSEL R4, R4, R15, P0 ;  /* 0x0000000f0404a208 */ /* 0x000fe40000000000 */
[----:B------:R-:W-:-:S07]  /*13a0*/  @!P2 SEL R0, R0, R7, P0 ;  /* 0x000000070000a207 */ /* 0x000fce0000000000 */
.L_x_2968:
[----:B------:R-:W-:Y:S05]  /*13b0*/  BSYNC.RECONVERGENT B1 ;  /* 0x0000000000017941 */ /* 0x000fea0003800200 */
.L_x_2967:
[----:B------:R-:W-:Y:S05]  /*13c0*/  @!P1 BRA `(.L_x_2954) ;  /* 0x0000001800089947 */ /* 0x000fea0003800000 */
[----:B------:R-:W-:Y:S01]  /*13d0*/  ISETP.NE.AND P0, PT, R10, 0x1, PT ;  /* 0x000000010a00780c */ /* 0x000fe20003f05270 */
[----:B------:R-:W-:Y:S01]  /*13e0*/  BSSY.RECONVERGENT B1, `(.L_x_2969) ;  /* 0x0000014000017945 */ /* 0x000fe20003800200 */
[----:B------:R-:W-:-:S11]  /*13f0*/  LOP3.LUT P1, RZ, R18, 0x100, RZ, 0xc0, !PT ;  /* 0x0000010012ff7812 */ /* 0x000fd6000782c0ff */
[----:B------:R-:W-:Y:S05]  /*1400*/  @!P0 BRA `(.L_x_2970) ;  /* 0x0000000000448947 */ /* 0x000fea0003800000 */
[----:B------:R-:W0:Y:S01]  /*1410*/  LDC.64 R6, c[0x0][0x380] ;  /* 0x0000e000ff067b82 */ /* 0x000e220000000a00 */
[----:B------:R-:W-:-:S04]  /*1420*/  IMAD R9, R3, UR39, R5 ;  /* 0x0000002703097c24 */ /* 0x000fc8000f8e0205 */
[----:B0-----:R-:W-:-:S05]  /*1430*/  IMAD.WIDE R6, R9, 0x4, R6 ;  /* 0x0000000409067825 */ /* 0x001fca00078e0206 */
[----:B------:R-:W2:Y:S04]  /*1440*/  LDG.E R9, desc[UR36][R6.64] ;  /* 0x0000002406097981 */ /* 0x000ea8000c1e1900 */
[----:B------:R-:W3:Y:S01]  /*1450*/  LDG.E R11, desc[UR36][R6.64+0x400] ;  /* 0x00040024060b7981 */ /* 0x000ee2000c1e1900 */
[----:B--2---:R-:W-:-:S13]  /*1460*/  FSETP.GT.FTZ.AND P2, PT, R4, R9, PT ;  /* 0x000000090400720b */ /* 0x004fda0003f54000 */
[----:B------:R-:W-:-:S04]  /*1470*/  @!P2 FSETP.NEU.FTZ.AND P0, PT, R9, R4, PT ;  /* 0x000000040900a20b */ /* 0x000fc80003f1d000 */
[----:B------:R-:W-:-:S04]  /*1480*/  @!P2 ISETP.LT.AND P0, PT, R0, R5, !P0 ;  /* 0x000000050000a20c */ /* 0x000fc80004701270 */
[----:B------:R-:W-:Y:S02]  /*1490*/  @!P2 FSEL R4, R4, R9, P0 ;  /* 0x000000090404a208 */ /* 0x000fe40000000000 */
[----:B------:R-:W-:Y:S02]  /*14a0*/  @!P2 SEL R0, R0, R5, P0 ;  /* 0x000000050000a207 */ /* 0x000fe40000000000 */
[----:B---3--:R-:W-:-:S13]  /*14b0*/  FSETP.GT.FTZ.AND P3, PT, R4, R11, PT ;  /* 0x0000000b0400720b */ /* 0x008fda0003f74000 */
[----:B------:R-:W-:Y:S01]  /*14c0*/  @!P3 VIADD R9, R5, 0x100 ;  /* 0x000001000509b836 */ /* 0x000fe20000000000 */
[----:B------:R-:W-:Y:S01]  /*14d0*/  @!P3 FSETP.NEU.FTZ.AND P0, PT, R11, R4, PT ;  /* 0x000000040b00b20b */ /* 0x000fe20003f1d000 */
[----:B------:R-:W-:-:S03]  /*14e0*/  VIADD R5, R5, 0x200 ;  /* 0x0000020005057836 */ /* 0x000fc60000000000 */
[----:B------:R-:W-:-:S04]  /*14f0*/  @!P3 ISETP.LT.AND P0, PT, R0, R9, !P0 ;  /* 0x000000090000b20c */ /* 0x000fc80004701270 */
[----:B------:R-:W-:Y:S02]  /*1500*/  @!P3 FSEL R4, R4, R11, P0 ;  /* 0x0000000b0404b208 */ /* 0x000fe40000000000 */
[----:B------:R-:W-:-:S07]  /*1510*/  @!P3 SEL R0, R0, R9, P0 ;  /* 0x000000090000b207 */ /* 0x000fce0000000000 */
.L_x_2970:
[----:B------:R-:W-:Y:S05]  /*1520*/  BSYNC.RECONVERGENT B1 ;  /* 0x0000000000017941 */ /* 0x000fea0003800200 */
.L_x_2969:
[----:B------:R-:W-:Y:S05]  /*1530*/  @P1 BRA `(.L_x_2954) ;  /* 0x0000001400ac1947 */ /* 0x000fea0003800000 */
[----:B------:R-:W0:Y:S01]  /*1540*/  LDC.64 R6, c[0x0][0x380] ;  /* 0x0000e000ff067b82 */ /* 0x000e220000000a00 */
[----:B------:R-:W-:-:S04]  /*1550*/  IMAD R9, R3, UR39, R5 ;  /* 0x0000002703097c24 */ /* 0x000fc8000f8e0205 */
[----:B0-----:R-:W-:-:S06]  /*1560*/  IMAD.WIDE R6, R9, 0x4, R6 ;  /* 0x0000000409067825 */ /* 0x001fcc00078e0206 */
[----:B------:R-:W2:Y:S02]  /*1570*/  LDG.E R7, desc[UR36][R6.64] ;  /* 0x0000002406077981 */ /* 0x000ea4000c1e1900 */
[----:B--2---:R-:W-:-:S13]  /*1580*/  FSETP.GT.FTZ.AND P0, PT, R4, R7, PT ;  /* 0x000000070400720b */ /* 0x004fda0003f14000 */
[----:B------:R-:W-:Y:S05]  /*1590*/  @P0 BRA `(.L_x_2954) ;  /* 0x0000001400940947 */ /* 0x000fea0003800000 */
[----:B------:R-:W-:-:S04]  /*15a0*/  FSETP.NEU.FTZ.AND P0, PT, R7, R4, PT ;  /* 0x000000040700720b */ /* 0x000fc80003f1d000 */
[----:B------:R-:W-:-:S04]  /*15b0*/  ISETP.LT.AND P0, PT, R0, R5, !P0 ;  /* 0x000000050000720c */ /* 0x000fc80004701270 */
[----:B------:R-:W-:Y:S02]  /*15c0*/  FSEL R4, R4, R7, P0 ;  /* 0x0000000704047208 */ /* 0x000fe40000000000 */
[----:B------:R-:W-:Y:S01]  /*15d0*/  SEL R0, R0, R5, P0 ;  /* 0x0000000500007207 */ /* 0x000fe20000000000 */
[----:B------:R-:W-:Y:S06]  /*15e0*/  BRA `(.L_x_2954) ;  /* 0x0000001400807947 */ /* 0x000fec0003800000 */
.L_x_2955:
[----:B------:R-:W-:-:S09]  /*15f0*/  UISETP.NE.AND UP0, UPT, UR38, URZ, UPT ;  /* 0x000000ff2600728c */ /* 0x000fd2000bf05270 */
[----:B------:R-:W-:Y:S05]  /*1600*/  BRA.U !UP0, `(.L_x_2971) ;  /* 0x0000000908847547 */ /* 0x000fea000b800000 */
[----:B------:R-:W-:Y:S01]  /*1610*/  BSSY.RECONVERGENT B1, `(.L_x_2972) ;  /* 0x000009f000017945 */ /* 0x000fe20003800200 */
[----:B------:R-:W-:Y:S02]  /*1620*/  IMAD.MOV.U32 R4, RZ, RZ, -0x40800000 ;  /* 0xbf800000ff047424 */ /* 0x000fe400078e00ff */
[----:B------:R-:W-:Y:S02]  /*1630*/  IMAD.MOV.U32 R0, RZ, RZ, RZ ;  /* 0x000000ffff007224 */ /* 0x000fe400078e00ff */
[----:B------:R-:W-:-:S07]  /*1640*/  IMAD.MOV.U32 R8, RZ, RZ, R2 ;  /* 0x000000ffff087224 */ /* 0x000fce00078e0002 */
.L_x_2978:
[----:B------:R-:W0:Y:S01]  /*1650*/  LDCU UR4, c[0x0][0x3a8] ;  /* 0x00007500ff0477ac */ /* 0x000e220008000800 */
[----:B------:R-:W1:Y:S08]  /*1660*/  LDC.64 R12, c[0x0][0x3c0] ;  /* 0x0000f000ff0c7b82 */ /* 0x000e700000000a00 */
[----:B------:R-:W2:Y:S01]  /*1670*/  LDC.64 R10, c[0x0][0x380] ;  /* 0x0000e000ff0a7b82 */ /* 0x000ea20000000a00 */
[----:B0-----:R-:W-:-:S04]  /*1680*/  IMAD.U32 R3, RZ, RZ, UR4 ;  /* 0x00000004ff037e24 */ /* 0x001fc8000f8e00ff */
[----:B------:R-:W-:Y:S02]  /*1690*/  IMAD R7, R3, UR39, R8 ;  /* 0x0000002703077c24 */ /* 0x000fe4000f8e0208 */
[----:B-1----:R-:W-:-:S06]  /*16a0*/  IMAD.WIDE.U32 R12, R8, 0x4, R12 ;  /* 0x00000004080c7825 */ /* 0x002fcc00078e000c */
[----:B------:R-:W3:Y:S01]  /*16b0*/  LDG.E R13, desc[UR36][R12.64] ;  /* 0x000000240c0d7981 */ /* 0x000ee2000c1e1900 */
[----:B--2---:R-:W-:-:S06]  /*16c0*/  IMAD.WIDE R10, R7, 0x4, R10 ;  /* 0x00000004070a7825 */ /* 0x004fcc00078e020a */
[----:B------:R-:W3:Y:S01]  /*16d0*/  LDG.E R10, desc[UR36][R10.64] ;  /* 0x000000240a0a7981 */ /* 0x000ee2000c1e1900 */
[----:B------:R-:W-:Y:S01]  /*16e0*/  UISETP.GE.U32.AND UP0, UPT, UR38, 0x10, UPT ;  /* 0x000000102600788c */ /* 0x000fe2000bf06070 */
[----:B------:R-:W-:Y:S02]  /*16f0*/  IMAD.MOV.U32 R14, RZ, RZ, RZ ;  /* 0x000000ffff0e7224 */ /* 0x000fe400078e00ff */
[----:B------:R-:W-:Y:S02]  /*1700*/  IMAD.MOV.U32 R9, RZ, RZ, R8 ;  /* 0x000000ffff097224 */ /* 0x000fe400078e0008 */
[----:B---3--:R-:W-:-:S04]  /*1710*/  FADD.FTZ R7, R10, R13 ;  /* 0x0000000d0a077221 */ /* 0x008fc80000010000 */
[----:B------:R-:W-:Y:S05]  /*1720*/  BRA.U !UP0, `(.L_x_2973) ;  /* 0x0000000108d07547 */ /* 0x000fea000b800000 */
[----:B------:R-:W0:Y:S01]  /*1730*/  LDCU.64 UR6, c[0x0][0x398] ;  /* 0x00007300ff0677ac */ /* 0x000e220008000a00 */
[----:B------:R-:W-:Y:S01]  /*1740*/  IMAD.MOV.U32 R9, RZ, RZ, R8 ;  /* 0x000000ffff097224 */ /* 0x000fe200078e0008 */
[----:B------:R-:W-:Y:S02]  /*1750*/  ULOP3.LUT UR4, UR38, 0xfffffff0, URZ, 0xc0, !UPT ;  /* 0xfffffff026047892 */ /* 0x000fe4000f8ec0ff */
[----:B0-----:R-:W-:-:S04]  /*1760*/  ULEA UR5, UP0, UR40, UR6, 0x3 ;  /* 0x0000000628057291 */ /* 0x001fc8000f8018ff */
[----:B------:R-:W-:Y:S02]  /*1770*/  ULEA.HI.X UR6, UR40, UR7, URZ, 0x3, UP0 ;  /* 0x0000000728067291 */ /* 0x000fe400080f1cff */
[----:B------:R-:W-:Y:S02]  /*1780*/  UIADD3 UR5, UP0, UPT, UR5, 0x40, URZ ;  /* 0x0000004005057890 */ /* 0x000fe4000ff1e0ff */
[----:B------:R-:W-:Y:S02]  /*1790*/  UIADD3 UR7, UPT, UPT, -UR4, URZ, URZ ;  /* 0x000000ff04077290 */ /* 0x000fe4000fffe1ff */
[----:B------:R-:W-:Y:S02]  /*17a0*/  UIADD3.X UR4, UPT, UPT, URZ, UR6, URZ, UP0, !UPT ;  /* 0x00000006ff047290 */ /* 0x000fe400087fe4ff */
[----:B------:R-:W-:Y:S02]  /*17b0*/  IMAD.U32 R10, RZ, RZ, UR5 ;  /* 0x00000005ff0a7e24 */ /* 0x000fe4000f8e00ff */
[----:B------:R-:W-:-:S02]  /*17c0*/  IMAD.U32 R12, RZ, RZ, UR7 ;  /* 0x00000007ff0c7e24 */ /* 0x000fc4000f8e00ff */
[----:B------:R-:W-:-:S07]  /*17d0*/  IMAD.U32 R11, RZ, RZ, UR4 ;  /* 0x00000004ff0b7e24 */ /* 0x000fce000f8e00ff */
.L_x_2974:
        /* <DEDUP_REMOVED lines=10> */
[----:B--2---:R-:W-:-:S03]  /*1880*/  ISETP.NE.AND P0, PT, R8, R25, PT ;  /* 0x000000190800720c */ /* 0x004fc60003f05270 */
[----:B------:R-:W2:Y:S01]  /*1890*/  LDG.E R25, desc[UR36][R10.64+-0x18] ;  /* 0xffffe8240a197981 */ /* 0x000ea2000c1e1900 */
[----:B---3--:R-:W-:-:S03]  /*18a0*/  ISETP.EQ.OR P0, PT, R8, R27, !P0 ;  /* 0x0000001b0800720c */ /* 0x008fc60004702670 */
[----:B------:R-:W3:Y:S01]  /*18b0*/  LDG.E R27, desc[UR36][R10.64+-0x20] ;  /* 0xffffe0240a1b7981 */ /* 0x000ee2000c1e1900 */
[----:B----4-:R-:W-:-:S03]  /*18c0*/  ISETP.EQ.OR P0, PT, R8, R22, P0 ;  /* 0x000000160800720c */ /* 0x010fc60000702670 */
[----:B------:R-:W4:Y:S01]  /*18d0*/  LDG.E R22, desc[UR36][R10.64+-0x28] ;  /* 0xffffd8240a167981 */ /* 0x000f22000c1e1900 */
[----:B-----5:R-:W-:-:S03]  /*18e0*/  ISETP.EQ.OR P0, PT, R8, R20, P0 ;  /* 0x000000140800720c */ /* 0x020fc60000702670 */
[----:B------:R-:W5:Y:S01]  /*18f0*/  LDG.E R20, desc[UR36][R10.64+-0x30] ;  /* 0xffffd0240a147981 */ /* 0x000f62000c1e1900 */
[----:B------:R-:W-:-:S03]  /*1900*/  ISETP.EQ.OR P0, PT, R8, R14, P0 ;  /* 0x0000000e0800720c */ /* 0x000fc60000702670 */
[----:B------:R-:W5:Y:S01]  /*1910*/  LDG.E R14, desc[UR36][R10.64+-0x38] ;  /* 0xffffc8240a0e7981 */ /* 0x000f62000c1e1900 */
[----:B------:R-:W-:-:S03]  /*1920*/  ISETP.EQ.OR P0, PT, R8, R29, P0 ;  /* 0x0000001d0800720c */ /* 0x000fc60000702670 */
[----:B------:R0:W5:Y:S01]  /*1930*/  LDG.E R29, desc[UR36][R10.64+-0x40] ;  /* 0xffffc0240a1d7981 */ /* 0x000162000c1e1900 */
[----:B------:R-:W-:Y:S01]  /*1940*/  VIADD R12, R12, 0x10 ;  /* 0x000000100c0c7836 */ /* 0x000fe20000000000 */
[----:B------:R-:W-:-:S04]  /*1950*/  ISETP.EQ.OR P0, PT, R8, R13, P0 ;  /* 0x0000000d0800720c */ /* 0x000fc80000702670 */
[----:B------:R-:W-:Y:S02]  /*1960*/  ISETP.EQ.OR P0, PT, R8, R15, P0 ;  /* 0x0000000f0800720c */ /* 0x000fe40000702670 */
[----:B------:R-:W-:Y:S02]  /*1970*/  ISETP.NE.AND P1, PT, R12, RZ, PT ;  /* 0x000000ff0c00720c */ /* 0x000fe40003f25270 */
[----:B------:R-:W-:Y:S02]  /*1980*/  ISETP.EQ.OR P0, PT, R8, R21, P0 ;  /* 0x000000150800720c */ /* 0x000fe40000702670 */
[----:B0-----:R-:W-:Y:S02]  /*1990*/  IADD3 R10, P2, PT, R10, 0x80, RZ ;  /* 0x000000800a0a7810 */ /* 0x001fe40007f5e0ff */
[----:B------:R-:W-:-:S03]  /*19a0*/  ISETP.EQ.OR P0, PT, R8, R23, P0 ;  /* 0x000000170800720c */ /* 0x000fc60000702670 */
[----:B------:R-:W-:Y:S01]  /*19b0*/  IMAD.X R11, RZ, RZ, R11, P2 ;  /* 0x000000ffff0b7224 */ /* 0x000fe200010e060b */
[----:B--2---:R-:W-:-:S04]  /*19c0*/  ISETP.EQ.OR P0, PT, R8, R25, P0 ;  /* 0x000000190800720c */ /* 0x004fc80000702670 */
[----:B---3--:R-:W-:-:S04]  /*19d0*/  ISETP.EQ.OR P0, PT, R8, R27, P0 ;  /* 0x0000001b0800720c */ /* 0x008fc80000702670 */
[----:B----4-:R-:W-:-:S04]  /*19e0*/  ISETP.EQ.OR P0, PT, R8, R22, P0 ;  /* 0x000000160800720c */ /* 0x010fc80000702670 */
[----:B-----5:R-:W-:-:S04]  /*19f0*/  ISETP.EQ.OR P0, PT, R8, R20, P0 ;  /* 0x000000140800720c */ /* 0x020fc80000702670 */
[----:B------:R-:W-:-:S04]  /*1a00*/  ISETP.EQ.OR P0, PT, R8, R14, P0 ;  /* 0x0000000e0800720c */ /* 0x000fc80000702670 */
[----:B------:R-:W-:-:S04]  /*1a10*/  ISETP.EQ.OR P0, PT, R8, R29, P0 ;  /* 0x0000001d0800720c */ /* 0x000fc80000702670 */
[----:B------:R-:W-:Y:S02]  /*1a20*/  FSEL R7, R4, R7, P0 ;  /* 0x0000000704077208 */ /* 0x000fe40000000000 */
[----:B------:R-:W-:Y:S01]  /*1a30*/  SEL R9, R0, R9, P0 ;  /* 0x0000000900097207 */ /* 0x000fe20000000000 */
[----:B------:R-:W-:Y:S06]  /*1a40*/  @P1 BRA `(.L_x_2974) ;  /* 0xfffffffc00641947 */ /* 0x000fec000383ffff */
[----:B------:R-:W-:-:S06]  /*1a50*/  ULOP3.LUT UR4, UR38, 0x7ffffff0, URZ, 0xc0, !UPT ;  /* 0x7ffffff026047892 */ /* 0x000fcc000f8ec0ff */
[----:B------:R-:W-:-:S07]  /*1a60*/  IMAD.U32 R14, RZ, RZ, UR4 ;  /* 0x00000004ff0e7e24 */ /* 0x000fce000f8e00ff */
.L_x_2973:
        /* <DEDUP_REMOVED lines=14> */
[----:B------:R-:W5:Y:S01]  /*1b50*/  LDG.E R25, desc[UR36][R10.64+0x20] ;  /* 0x000020240a197981 */ /* 0x000f62000c1e1900 */
[----:B------:R-:W-:-:S03]  /*1b60*/  VIADD R15, R14, UR40 ;  /* 0x000000280e0f7c36 */ /* 0x000fc60008000000 */
[----:B------:R-:W5:Y:S04]  /*1b70*/  LDG.E R23, desc[UR36][R10.64+0x18] ;  /* 0x000018240a177981 */ /* 0x000f68000c1e1900 */
[----:B------:R-:W5:Y:S01]  /*1b80*/  LDG.E R21, desc[UR36][R10.64+0x10] ;  /* 0x000010240a157981 */ /* 0x000f62000c1e1900 */
[----:B0-----:R-:W-:-:S03]  /*1b90*/  IMAD.WIDE.U32 R12, R15, 0x8, R12 ;  /* 0x000000080f0c7825 */ /* 0x001fc600078e000c */
[----:B------:R-:W5:Y:S04]  /*1ba0*/  LDG.E R15, desc[UR36][R10.64+0x8] ;  /* 0x000008240a0f7981 */ /* 0x000f68000c1e1900 */
[----:B------:R-:W5:Y:S01]  /*1bb0*/  LDG.E R13, desc[UR36][R12.64] ;  /* 0x000000240c0d7981 */ /* 0x000f62000c1e1900 */
[----:B------:R-:W-:Y:S01]  /*1bc0*/  VIADD R14, R14, 0x8 ;  /* 0x000000080e0e7836 */ /* 0x000fe20000000000 */
[----:B--2---:R-:W-:-:S04]  /*1bd0*/  ISETP.NE.AND P0, PT, R8, R29, PT ;  /* 0x0000001d0800720c */ /* 0x004fc80003f05270 */
[----:B---3--:R-:W-:-:S04]  /*1be0*/  ISETP.EQ.OR P0, PT, R8, R20, !P0 ;  /* 0x000000140800720c */ /* 0x008fc80004702670 */
[----:B----4-:R-:W-:-:S04]  /*1bf0*/  ISETP.EQ.OR P0, PT, R8, R27, P0 ;  /* 0x0000001b0800720c */ /* 0x010fc80000702670 */
[----:B-----5:R-:W-:-:S04]  /*1c00*/  ISETP.EQ.OR P0, PT, R8, R25, P0 ;  /* 0x000000190800720c */ /* 0x020fc80000702670 */
[----:B------:R-:W-:-:S04]  /*1c10*/  ISETP.EQ.OR P0, PT, R8, R23, P0 ;  /* 0x000000170800720c */ /* 0x000fc80000702670 */
[----:B------:R-:W-:-:S04]  /*1c20*/  ISETP.EQ.OR P0, PT, R8, R21, P0 ;  /* 0x000000150800720c */ /* 0x000fc80000702670 */
[----:B------:R-:W-:-:S04]  /*1c30*/  ISETP.EQ.OR P0, PT, R8, R15, P0 ;  /* 0x0000000f0800720c */ /* 0x000fc80000702670 */
[----:B------:R-:W-:-:S04]  /*1c40*/  ISETP.EQ.OR P0, PT, R8, R13, P0 ;  /* 0x0000000d0800720c */ /* 0x000fc80000702670 */
[----:B------:R-:W-:Y:S02]  /*1c50*/  FSEL R7, R4, R7, P0 ;  /* 0x0000000704077208 */ /* 0x000fe40000000000 */
[----:B------:R-:W-:-:S07]  /*1c60*/  SEL R9, R0, R9, P0 ;  /* 0x0000000900097207 */ /* 0x000fce0000000000 */
.L_x_2976:
        /* <DEDUP_REMOVED lines=17> */
[----:B------:R-:W5:Y:S01]  /*1d80*/  LDG.E R13, desc[UR36][R12.64] ;  /* 0x000000240c0d7981 */ /* 0x000f62000c1e1900 */
[----:B------:R-:W-:Y:S01]  /*1d90*/  VIADD R14, R14, 0x4 ;  /* 0x000000040e0e7836 */ /* 0x000fe20000000000 */
[----:B--2---:R-:W-:-:S04]  /*1da0*/  ISETP.NE.AND P0, PT, R8, R25, PT ;  /* 0x000000190800720c */ /* 0x004fc80003f05270 */
[----:B---3--:R-:W-:-:S04]  /*1db0*/  ISETP.EQ.OR P0, PT, R8, R21, !P0 ;  /* 0x000000150800720c */ /* 0x008fc80004702670 */
[----:B----4-:R-:W-:-:S04]  /*1dc0*/  ISETP.EQ.OR P0, PT, R8, R23, P0 ;  /* 0x000000170800720c */ /* 0x010fc80000702670 */
[----:B-----5:R-:W-:-:S04]  /*1dd0*/  ISETP.EQ.OR P0, PT, R8, R13, P0 ;  /* 0x0000000d0800720c */ /* 0x020fc80000702670 */
[----:B------:R-:W-:Y:S02]  /*1de0*/  FSEL R7, R4, R7, P0 ;  /* 0x0000000704077208 */ /* 0x000fe40000000000 */
[----:B------:R-:W-:-:S07]  /*1df0*/  SEL R9, R0, R9, P0 ;  /* 0x0000000900097207 */ /* 0x000fce0000000000 */
.L_x_2977:
[----:B------:R-:W-:Y:S05]  /*1e00*/  @!P1 BRA `(.L_x_2975) ;  /* 0x00000000005c9947 */ /* 0x000fea0003800000 */
[----:B------:R-:W0:Y:S01]  /*1e10*/  LDC.64 R10, c[0x0][0x398] ;  /* 0x0000e600ff0a7b82 */ /* 0x000e220000000a00 */
[----:B------:R-:W-:-:S04]  /*1e20*/  VIADD R13, R14, UR40 ;  /* 0x000000280e0d7c36 */ /* 0x000fc80008000000 */
[----:B0-----:R-:W-:-:S06]  /*1e30*/  IMAD.WIDE.U32 R10, R13, 0x8, R10 ;  /* 0x000000080d0a7825 */ /* 0x001fcc00078e000a */
[----:B------:R-:W2:Y:S01]  /*1e40*/  LDG.E R11, desc[UR36][R10.64] ;  /* 0x000000240a0b7981 */ /* 0x000ea2000c1e1900 */
[----:B------:R-:W-:Y:S02]  /*1e50*/  ISETP.NE.AND P1, PT, R15, 0x1, PT ;  /* 0x000000010f00780c */ /* 0x000fe40003f25270 */
[----:B--2---:R-:W-:-:S04]  /*1e60*/  ISETP.NE.AND P0, PT, R8, R11, PT ;  /* 0x0000000b0800720c */ /* 0x004fc80003f05270 */
[----:B------:R-:W-:Y:S02]  /*1e70*/  FSEL R7, R4, R7, !P0 ;  /* 0x0000000704077208 */ /* 0x000fe40004000000 */
        /* <DEDUP_REMOVED lines=16> */
.L_x_2975:
[----:B------:R-:W-:Y:S01]  /*1f80*/  FSETP.GT.FTZ.AND P1, PT, R4, R7, PT ;  /* 0x000000070400720b */ /* 0x000fe20003f34000 */
        /* <DEDUP_REMOVED lines=8> */
.L_x_2972:
[----:B------:R-:W-:Y:S05]  /*2010*/  BRA `(.L_x_2954) ;  /* 0x0000000800f47947 */ /* 0x000fea0003800000 */
.L_x_2971:
[----:B------:R-:W-:Y:S01]  /*2020*/  ISETP.GE.U32.AND P0, PT, R18, 0x700, PT ;  /* 0x000007001200780c */ /* 0x000fe20003f06070 */
[----:B------:R-:W-:Y:S01]  /*2030*/  BSSY.RECONVERGENT B1, `(.L_x_2979) ;  /* 0x000005c000017945 */ /* 0x000fe20003800200 */
[----:B------:R-:W-:Y:S02]  /*2040*/  IMAD.MOV.U32 R4, RZ, RZ, -0x40800000 ;  /* 0xbf800000ff047424 */ /* 0x000fe400078e00ff */
[----:B------:R-:W-:Y:S02]  /*2050*/  IMAD.MOV.U32 R0, RZ, RZ, RZ ;  /* 0x000000ffff007224 */ /* 0x000fe400078e00ff */
[----:B------:R-:W-:-:S07]  /*2060*/  IMAD.MOV.U32 R5, RZ, RZ, R2 ;  /* 0x000000ffff057224 */ /* 0x000fce00078e0002 */
[----:B------:R-:W-:Y:S05]  /*2070*/  @!P0 BRA `(.L_x_2980) ;  /* 0x00000004005c8947 */ /* 0x000fea0003800000 */
[----:B------:R-:W0:Y:S01]  /*2080*/  LDC.64 R8, c[0x0][0x380] ;  /* 0x0000e000ff087b82 */ /* 0x000e220000000a00 */
[----:B------:R-:W-:Y:S02]  /*2090*/  IMAD.MOV.U32 R4, RZ, RZ, -0x40800000 ;  /* 0xbf800000ff047424 */ /* 0x000fe400078e00ff */
[----:B------:R-:W-:Y:S02]  /*20a0*/  IMAD.MOV.U32 R0, RZ, RZ, RZ ;  /* 0x000000ffff007224 */ /* 0x000fe400078e00ff */
[----:B------:R-:W-:Y:S02]  /*20b0*/  IMAD.MOV.U32 R5, RZ, RZ, R2 ;  /* 0x000000ffff057224 */ /* 0x000fe400078e0002 */
[----:B------:R-:W-:Y:S01]  /*20c0*/  IMAD.MOV.U32 R14, RZ, RZ, RZ ;  /* 0x000000ffff0e7224 */ /* 0x000fe200078e00ff */
[----:B------:R-:W1:Y:S06]  /*20d0*/  LDC.64 R10, c[0x0][0x3c0] ;  /* 0x0000f000ff0a7b82 */ /* 0x000e6c0000000a00 */
.L_x_2981:
[----:B------:R-:W-:Y:S02]  /*20e0*/  IMAD.U32 R3, RZ, RZ, UR9 ;  /* 0x00000009ff037e24 */ /* 0x000fe4000f8e00ff */
[----:B-1----:R-:W-:-:S04]  /*20f0*/  IMAD.WIDE.U32 R12, R5, 0x4, R10 ;  /* 0x00000004050c7825 */ /* 0x002fc800078e000a */
[----:B------:R-:W-:Y:S01]  /*2100*/  IMAD R7, R3, UR39, R5 ;  /* 0x0000002703077c24 */ /* 0x000fe2000f8e0205 */
[----:B------:R-:W2:Y:S03]  /*2110*/  LDG.E R20, desc[UR36][R12.64] ;  /* 0x000000240c147981 */ /* 0x000ea6000c1e1900 */
[----:B0-----:R-:W-:Y:S01]  /*2120*/  IMAD.WIDE R6, R7, 0x4, R8 ;  /* 0x0000000407067825 */ /* 0x001fe200078e0208 */
[----:B------:R-:W3:Y:S04]  /*2130*/  LDG.E R22, desc[UR36][R12.64+0x400] ;  /* 0x000400240c167981 */ /* 0x000ee8000c1e1900 */
[----:B------:R-:W2:Y:S04]  /*2140*/  LDG.E R15, desc[UR36][R6.64] ;  /* 0x00000024060f7981 */ /* 0x000ea8000c1e1900 */
[----:B------:R-:W3:Y:S04]  /*2150*/  LDG.E R21, desc[UR36][R6.64+0x400] ;  /* 0x0004002406157981 */ /* 0x000ee8000c1e1900 */
[----:B------:R-:W4:Y:S04]  /*2160*/  LDG.E R24, desc[UR36][R12.64+0xc00] ;  /* 0x000c00240c187981 */ /* 0x000f28000c1e1900 */
[----:B------:R-:W4:Y:S04]  /*2170*/  LDG.E R25, desc[UR36][R6.64+0xc00] ;  /* 0x000c002406197981 */ /* 0x000f28000c1e1900 */
[----:B------:R-:W5:Y:S04]  /*2180*/  LDG.E R23, desc[UR36][R12.64+0x800] ;  /* 0x000800240c177981 */ /* 0x000f68000c1e1900 */
[----:B------:R-:W5:Y:S04]  /*2190*/  LDG.E R26, desc[UR36][R6.64+0x800] ;  /* 0x00080024061a7981 */ /* 0x000f68000c1e1900 */
[----:B------:R-:W5:Y:S01]  /*21a0*/  LDG.E R29, desc[UR36][R6.64+0x1c00] ;  /* 0x001c0024061d7981 */ /* 0x000f62000c1e1900 */
[----:B--2---:R-:W-:-:S03]  /*21b0*/  FADD.FTZ R15, R15, R20 ;  /* 0x000000140f0f7221 */ /* 0x004fc60000010000 */
[----:B------:R-:W2:Y:S02]  /*21c0*/  LDG.E R20, desc[UR36][R6.64+0x1400] ;  /* 0x0014002406147981 */ /* 0x000ea4000c1e1900 */
[----:B------:R-:W-:Y:S01]  /*21d0*/  FSETP.GT.FTZ.AND P1, PT, R4, R15, PT ;  /* 0x0000000f0400720b */ /* 0x000fe20003f34000 */
[----:B---3--:R-:W-:Y:S02]  /*21e0*/  FADD.FTZ R27, R21, R22 ;  /* 0x00000016151b7221 */ /* 0x008fe40000010000 */
[----:B------:R-:W3:Y:S04]  /*21f0*/  LDG.E R21, desc[UR36][R12.64+0x1000] ;  /* 0x001000240c157981 */ /* 0x000ee8000c1e1900 */
[----:B------:R-:W3:Y:S06]  /*2200*/  LDG.E R22, desc[UR36][R6.64+0x1000] ;  /* 0x0010002406167981 */ /* 0x000eec000c1e1900 */
[----:B------:R-:W-:-:S04]  /*2210*/  @!P1 FSETP.NEU.FTZ.AND P0, PT, R15, R4, PT ;  /* 0x000000040f00920b */ /* 0x000fc80003f1d000 */
[----:B------:R-:W-:-:S04]  /*2220*/  @!P1 ISETP.LT.AND P0, PT, R0, R5, !P0 ;  /* 0x000000050000920c */ /* 0x000fc80004701270 */
[----:B------:R-:W-:-:S04]  /*2230*/  @!P1 FSEL R4, R4, R15, P0 ;  /* 0x0000000f04049208 */ /* 0x000fc80000000000 */
[----:B------:R-:W-:Y:S02]  /*2240*/  FSETP.GT.FTZ.AND P2, PT, R4, R27, PT ;  /* 0x0000001b0400720b */ /* 0x000fe40003f54000 */
[----:B------:R-:W-:-:S11]  /*2250*/  @!P1 SEL R0, R0, R5, P0 ;  /* 0x0000000500009207 */ /* 0x000fd60000000000 */
[----:B------:R-:W-:Y:S01]  /*2260*/  @!P2 VIADD R15, R5, 0x100 ;  /* 0x00000100050fa836 */ /* 0x000fe20000000000 */
[----:B------:R-:W-:-:S04]  /*2270*/  @!P2 FSETP.NEU.FTZ.AND P0, PT, R27, R4, PT ;  /* 0x000000041b00a20b */ /* 0x000fc80003f1d000 */
[----:B------:R-:W-:-:S04]  /*2280*/  @!P2 ISETP.LT.AND P0, PT, R0, R15, !P0 ;  /* 0x0000000f0000a20c */ /* 0x000fc80004701270 */
[----:B------:R-:W-:Y:S02]  /*2290*/  @!P2 SEL R0, R0, R15, P0 ;  /* 0x0000000f0000a207 */ /* 0x000fe40000000000 */
[----:B------:R-:W2:Y:S01]  /*22a0*/  LDG.E R15, desc[UR36][R12.64+0x1400] ;  /* 0x001400240c0f7981 */ /* 0x000ea2000c1e1900 */
[----:B------:R-:W-:Y:S01]  /*22b0*/  @!P2 FSEL R4, R4, R27, P0 ;  /* 0x0000001b0404a208 */ /* 0x000fe20000000000 */
[----:B----4-:R-:W-:Y:S02]  /*22c0*/  FADD.FTZ R25, R25, R24 ;  /* 0x0000001819197221 */ /* 0x010fe40000010000 */
[----:B------:R-:W4:Y:S04]  /*22d0*/  LDG.E R24, desc[UR36][R12.64+0x1800] ;  /* 0x001800240c187981 */ /* 0x000f28000c1e1900 */
[----:B------:R0:W4:Y:S01]  /*22e0*/  LDG.E R27, desc[UR36][R6.64+0x1800] ;  /* 0x00180024061b7981 */ /* 0x000122000c1e1900 */
[----:B-----5:R-:W-:-:S03]  /*22f0*/  FADD.FTZ R23, R26, R23 ;  /* 0x000000171a177221 */ /* 0x020fc60000010000 */
[----:B------:R1:W5:Y:S02]  /*2300*/  LDG.E R26, desc[UR36][R12.64+0x1c00] ;  /* 0x001c00240c1a7981 */ /* 0x000364000c1e1900 */
[----:B------:R-:W-:-:S13]  /*2310*/  FSETP.GT.FTZ.AND P1, PT, R4, R23, PT ;  /* 0x000000170400720b */ /* 0x000fda0003f34000 */
[----:B------:R-:W-:Y:S01]  /*2320*/  @!P1 VIADD R28, R5, 0x200 ;  /* 0x00000200051c9836 */ /* 0x000fe20000000000 */
        /* <DEDUP_REMOVED lines=8> */
[----:B------:R-:W-:Y:S02]  /*23b0*/  @!P2 FSEL R4, R4, R25, P0 ;  /* 0x000000190404a208 */ /* 0x000fe40000000000 */
[----:B------:R-:W-:Y:S02]  /*23c0*/  @!P2 SEL R0, R0, R23, P0 ;  /* 0x000000170000a207 */ /* 0x000fe40000000000 */
[----:B0-----:R-:W-:Y:S01]  /*23d0*/  LEA.HI R6, R18, 0x1, RZ, 0x18 ;  /* 0x0000000112067811 */ /* 0x001fe200078fc0ff */
[----:B------:R-:W-:-:S03]  /*23e0*/  VIADD R14, R14, 0x8 ;  /* 0x000000080e0e7836 */ /* 0x000fc60000000000 */
[----:B-1----:R-:W-:Y:S01]  /*23f0*/  LOP3.LUT R13, R6, 0x1fffff8, RZ, 0xc0, !PT ;  /* 0x01fffff8060d7812 */ /* 0x002fe200078ec0ff */
[----:B---3--:R-:W-:-:S05]  /*2400*/  FADD.FTZ R21, R22, R21 ;  /* 0x0000001516157221 */ /* 0x008fca0000010000 */
[----:B------:R-:W-:-:S13]  /*2410*/  FSETP.GT.FTZ.AND P1, PT, R4, R21, PT ;  /* 0x000000150400720b */ /* 0x000fda0003f34000 */
[----:B------:R-:W-:Y:S01]  /*2420*/  @!P1 VIADD R7, R5, 0x400 ;  /* 0x0000040005079836 */ /* 0x000fe20000000000 */
[----:B------:R-:W-:-:S04]  /*2430*/  @!P1 FSETP.NEU.FTZ.AND P0, PT, R21, R4, PT ;  /* 0x000000041500920b */ /* 0x000fc80003f1d000 */
[----:B------:R-:W-:-:S04]  /*2440*/  @!P1 ISETP.LT.AND P0, PT, R0, R7, !P0 ;  /* 0x000000070000920c */ /* 0x000fc80004701270 */
[----:B------:R-:W-:Y:S01]  /*2450*/  @!P1 FSEL R4, R4, R21, P0 ;  /* 0x0000001504049208 */ /* 0x000fe20000000000 */
[----:B--2---:R-:W-:-:S05]  /*2460*/  FADD.FTZ R15, R20, R15 ;  /* 0x0000000f140f7221 */ /* 0x004fca0000010000 */
[----:B------:R-:W-:Y:S02]  /*2470*/  FSETP.GT.FTZ.AND P2, PT, R4, R15, PT ;  /* 0x0000000f0400720b */ /* 0x000fe40003f54000 */
[----:B------:R-:W-:Y:S01]  /*2480*/  @!P1 SEL R0, R0, R7, P0 ;  /* 0x0000000700009207 */ /* 0x000fe20000000000 */
[----:B----4-:R-:W-:-:S10]  /*2490*/  FADD.FTZ R27, R27, R24 ;  /* 0x000000181b1b7221 */ /* 0x010fd40000010000 */
[----:B------:R-:W-:Y:S01]  /*24a0*/  @!P2 VIADD R7, R5, 0x500 ;  /* 0x000005000507a836 */ /* 0x000fe20000000000 */
[----:B------:R-:W-:-:S04]  /*24b0*/  @!P2 FSETP.NEU.FTZ.AND P0, PT, R15, R4, PT ;  /* 0x000000040f00a20b */ /* 0x000fc80003f1d000 */
[----:B------:R-:W-:-:S04]  /*24c0*/  @!P2 ISETP.LT.AND P0, PT, R0, R7, !P0 ;  /* 0x000000070000a20c */ /* 0x000fc80004701270 */
[----:B------:R-:W-:-:S04]  /*24d0*/  @!P2 FSEL R4, R4, R15, P0 ;  /* 0x0000000f0404a208 */ /* 0x000fc80000000000 */
[----:B------:R-:W-:Y:S02]  /*24e0*/  FSETP.GT.FTZ.AND P1, PT, R4, R27, PT ;  /* 0x0000001b0400720b */ /* 0x000fe40003f34000 */
[----:B------:R-:W-:Y:S01]  /*24f0*/  @!P2 SEL R0, R0, R7, P0 ;  /* 0x000000070000a207 */ /* 0x000fe20000000000 */
[----:B-----5:R-:W-:-:S10]  /*2500*/  FADD.FTZ R29, R29, R26 ;  /* 0x0000001a1d1d7221 */ /* 0x020fd40000010000 */
[----:B------:R-:W-:Y:S01]  /*2510*/  @!P1 VIADD R7, R5, 0x600 ;  /* 0x0000060005079836 */ /* 0x000fe20000000000 */
[----:B------:R-:W-:-:S04]  /*2520*/  @!P1 FSETP.NEU.FTZ.AND P0, PT, R27, R4, PT ;  /* 0x000000041b00920b */ /* 0x000fc80003f1d000 */
[----:B------:R-:W-:-:S04]  /*2530*/  @!P1 ISETP.LT.AND P0, PT, R0, R7, !P0 ;  /* 0x000000070000920c */ /* 0x000fc80004701270 */
[----:B------:R-:W-:-:S04]  /*2540*/  @!P1 FSEL R4, R4, R27, P0 ;  /* 0x0000001b04049208 */ /* 0x000fc80000000000 */
[----:B------:R-:W-:Y:S02]  /*2550*/  FSETP.GT.FTZ.AND P2, PT, R4, R29, PT ;  /* 0x0000001d0400720b */ /* 0x000fe40003f54000 */
[----:B------:R-:W-:Y:S02]  /*2560*/  @!P1 SEL R0, R0, R7, P0 ;  /* 0x0000000700009207 */ /* 0x000fe40000000000 */
[----:B------:R-:W-:-:S09]  /*2570*/  ISETP.NE.AND P1, PT, R14, R13, PT ;  /* 0x0000000d0e00720c */ /* 0x000fd20003f25270 */
[----:B------:R-:W-:Y:S01]  /*2580*/  @!P2 VIADD R7, R5, 0x700 ;  /* 0x000007000507a836 */ /* 0x000fe20000000000 */
[----:B------:R-:W-:-:S04]  /*2590*/  @!P2 FSETP.NEU.FTZ.AND P0, PT, R29, R4, PT ;  /* 0x000000041d00a20b */ /* 0x000fc80003f1d000 */
[----:B------:R-:W-:Y:S01]  /*25a0*/  @!P2 ISETP.LT.AND P0, PT, R0, R7, !P0 ;  /* 0x000000070000a20c */ /* 0x000fe20004701270 */
[----:B------:R-:W-:-:S03]  /*25b0*/  VIADD R5, R5, 0x800 ;  /* 0x0000080005057836 */ /* 0x000fc60000000000 */
[----:B------:R-:W-:Y:S02]  /*25c0*/  @!P2 FSEL R4, R4, R29, P0 ;  /* 0x0000001d0404a208 */ /* 0x000fe40000000000 */
[----:B------:R-:W-:Y:S01]  /*25d0*/  @!P2 SEL R0, R0, R7, P0 ;  /* 0x000000070000a207 */ /* 0x000fe20000000000 */
[----:B------:R-:W-:Y:S06]  /*25e0*/  @P1 BRA `(.L_x_2981) ;  /* 0xfffffff800bc1947 */ /* 0x000fec000383ffff */
.L_x_2980:
[----:B------:R-:W-:Y:S05]  /*25f0*/  BSYNC.RECONVERGENT B1 ;  /* 0x0000000000017941 */ /* 0x000fea0003800200 */
.L_x_2979:
[----:B------:R-:W-:-:S04]  /*2600*/  LEA.HI R10, R18, 0x1, RZ, 0x18 ;  /* 0x00000001120a7811 */ /* 0x000fc800078fc0ff */
[----:B------:R-:W-:-:S04]  /*2610*/  LOP3.LUT R6, R10, 0x7, RZ, 0xc0, !PT ;  /* 0x000000070a067812 */ /* 0x000fc800078ec0ff */
[----:B------:R-:W-:-:S13]  /*2620*/  ISETP.NE.AND P0, PT, R6, RZ, PT ;  /* 0x000000ff0600720c */ /* 0x000fda0003f05270 */
        /* <DEDUP_REMOVED lines=8> */
[----:B------:R-:W-:-:S07]  /*26b0*/  IMAD R11, R3, UR39, R5 ;  /* 0x00000027030b7c24 */ /* 0x000fce000f8e0205 */
[----:B------:R-:W1:Y:S01]  /*26c0*/  LDC.64 R8, c[0x0][0x3c0] ;  /* 0x0000f000ff087b82 */ /* 0x000e620000000a00 */
[----:B0-----:R-:W-:-:S05]  /*26d0*/  IMAD.WIDE R6, R11, 0x4, R6 ;  /* 0x000000040b067825 */ /* 0x001fca00078e0206 */
[----:B------:R-:W2:Y:S01]  /*26e0*/  LDG.E R11, desc[UR36][R6.64] ;  /* 0x00000024060b7981 */ /* 0x000ea2000c1e1900 */
[----:B-1----:R-:W-:-:S03]  /*26f0*/  IMAD.WIDE.U32 R8, R5, 0x4, R8 ;  /* 0x0000000405087825 */ /* 0x002fc600078e0008 */
[----:B------:R-:W3:Y:S04]  /*2700*/  LDG.E R13, desc[UR36][R6.64+0x400] ;  /* 0x00040024060d7981 */ /* 0x000ee8000c1e1900 */
[----:B------:R-:W2:Y:S04]  /*2710*/  LDG.E R12, desc[UR36][R8.64] ;  /* 0x00000024080c7981 */ /* 0x000ea8000c1e1900 */
[----:B------:R-:W3:Y:S04]  /*2720*/  LDG.E R14, desc[UR36][R8.64+0x400] ;  /* 0x00040024080e7981 */ /* 0x000ee8000c1e1900 */
[----:B------:R-:W4:Y:S04]  /*2730*/  LDG.E R15, desc[UR36][R6.64+0x800] ;  /* 0x00080024060f7981 */ /* 0x000f28000c1e1900 */
[----:B------:R-:W4:Y:S04]  /*2740*/  LDG.E R20, desc[UR36][R8.64+0x800] ;  /* 0x0008002408147981 */ /* 0x000f28000c1e1900 */
[----:B------:R0:W5:Y:S04]  /*2750*/  LDG.E R21, desc[UR36][R6.64+0xc00] ;  /* 0x000c002406157981 */ /* 0x000168000c1e1900 */
[----:B------:R-:W5:Y:S01]  /*2760*/  LDG.E R22, desc[UR36][R8.64+0xc00] ;  /* 0x000c002408167981 */ /* 0x000f62000c1e1900 */
[----:B--2---:R-:W-:-:S05]  /*2770*/  FADD.FTZ R11, R11, R12 ;  /* 0x0000000c0b0b7221 */ /* 0x004fca0000010000 */
[----:B------:R-:W-:Y:S01]  /*2780*/  FSETP.GT.FTZ.AND P3, PT, R4, R11, PT ;  /* 0x0000000b0400720b */ /* 0x000fe20003f74000 */
[----:B---3--:R-:W-:-:S12]  /*2790*/  FADD.FTZ R13, R13, R14 ;  /* 0x0000000e0d0d7221 */ /* 0x008fd80000010000 */
[----:B------:R-:W-:-:S04]  /*27a0*/  @!P3 FSETP.NEU.FTZ.AND P0, PT, R11, R4, PT ;  /* 0x000000040b00b20b */ /* 0x000fc80003f1d000 */
[----:B------:R-:W-:-:S04]  /*27b0*/  @!P3 ISETP.LT.AND P0, PT, R0, R5, !P0 ;  /* 0x000000050000b20c */ /* 0x000fc80004701270 */
[----:B------:R-:W-:-:S04]  /*27c0*/  @!P3 FSEL R4, R4, R11, P0 ;  /* 0x0000000b0404b208 */ /* 0x000fc80000000000 */
[----:B------:R-:W-:Y:S02]  /*27d0*/  FSETP.GT.FTZ.AND P2, PT, R4, R13, PT ;  /* 0x0000000d0400720b */ /* 0x000fe40003f54000 */
[----:B------:R-:W-:Y:S01]  /*27e0*/  @!P3 SEL R0, R0, R5, P0 ;  /* 0x000000050000b207 */ /* 0x000fe20000000000 */
[----:B----4-:R-:W-:-:S10]  /*27f0*/  FADD.FTZ R15, R15, R20 ;  /* 0x000000140f0f7221 */ /* 0x010fd40000010000 */
[----:B0-----:R-:W-:Y:S01]  /*2800*/  @!P2 VIADD R7, R5, 0x100 ;  /* 0x000001000507a836 */ /* 0x001fe20000000000 */
        /* <DEDUP_REMOVED lines=14> */
[----:B------:R-:W-:Y:S01]  /*28f0*/  @!P2 ISETP.LT.AND P0, PT, R0, R7, !P0 ;  /* 0x000000070000a20c */ /* 0x000fe20004701270 */
[----:B------:R-:W-:-:S03]  /*2900*/  VIADD R5, R5, 0x400 ;  /* 0x0000040005057836 */ /* 0x000fc60000000000 */
[----:B------:R-:W-:Y:S02]  /*2910*/  @!P2 FSEL R4, R4, R21, P0 ;  /* 0x000000150404a208 */ /* 0x000fe40000000000 */
[----:B------:R-:W-:-:S07]  /*2920*/  @!P2 SEL R0, R0, R7, P0 ;  /* 0x000000070000a207 */ /* 0x000fce0000000000 */
.L_x_2983:
[----:B------:R-:W-:Y:S05]  /*2930*/  BSYNC.RECONVERGENT B1 ;  /* 0x0000000000017941 */ /* 0x000fea0003800200 */
.L_x_2982:
[----:B------:R-:W-:Y:S05]  /*2940*/  @!P1 BRA `(.L_x_2954) ;  /* 0x0000000000a89947 */ /* 0x000fea0003800000 */
[----:B------:R-:W-:Y:S01]  /*2950*/  ISETP.NE.AND P0, PT, R10, 0x1, PT ;  /* 0x000000010a00780c */ /* 0x000fe20003f05270 */
[----:B------:R-:W-:Y:S01]  /*2960*/  BSSY.RECONVERGENT B1, `(.L_x_2984) ;  /* 0x000001a000017945 */ /* 0x000fe20003800200 */
[----:B------:R-:W-:-:S11]  /*2970*/  LOP3.LUT P1, RZ, R18, 0x100, RZ, 0xc0, !PT ;  /* 0x0000010012ff7812 */ /* 0x000fd6000782c0ff */
        /* <DEDUP_REMOVED lines=9> */
[----:B------:R-:W3:Y:S01]  /*2a10*/  LDG.E R13, desc[UR36][R8.64+0x400] ;  /* 0x00040024080d7981 */ /* 0x000ee2000c1e1900 */
[----:B--2---:R-:W-:-:S05]  /*2a20*/  FADD.FTZ R11, R10, R11 ;  /* 0x0000000b0a0b7221 */ /* 0x004fca0000010000 */
[----:B------:R-:W-:Y:S01]  /*2a30*/  FSETP.GT.FTZ.AND P2, PT, R4, R11, PT ;  /* 0x0000000b0400720b */ /* 0x000fe20003f54000 */
[----:B---3--:R-:W-:-:S12]  /*2a40*/  FADD.FTZ R13, R12, R13 ;  /* 0x0000000d0c0d7221 */ /* 0x008fd80000010000 */
        /* <DEDUP_REMOVED lines=11> */
.L_x_2985:
[----:B------:R-:W-:Y:S05]  /*2b00*/  BSYNC.RECONVERGENT B1 ;  /* 0x0000000000017941 */ /* 0x000fea0003800200 */
.L_x_2984:
[----:B------:R-:W-:Y:S05]  /*2b10*/  @P1 BRA `(.L_x_2954) ;  /* 0x0000000000341947 */ /* 0x000fea0003800000 */
[----:B------:R-:W0:Y:S01]  /*2b20*/  LDC.64 R6, c[0x0][0x380] ;  /* 0x0000e000ff067b82 */ /* 0x000e220000000a00 */
[----:B------:R-:W-:-:S07]  /*2b30*/  IMAD R11, R3, UR39, R5 ;  /* 0x00000027030b7c24 */ /* 0x000fce000f8e0205 */
[----:B------:R-:W1:Y:S01]  /*2b40*/  LDC.64 R8, c[0x0][0x3c0] ;  /* 0x0000f000ff087b82 */ /* 0x000e620000000a00 */
[----:B0-----:R-:W-:-:S06]  /*2b50*/  IMAD.WIDE R6, R11, 0x4, R6 ;  /* 0x000000040b067825 */ /* 0x001fcc00078e0206 */
[----:B------:R-:W2:Y:S01]  /*2b60*/  LDG.E R6, desc[UR36][R6.64] ;  /* 0x0000002406067981 */ /* 0x000ea2000c1e1900 */
[----:B-1----:R-:W-:-:S06]  /*2b70*/  IMAD.WIDE.U32 R8, R5, 0x4, R8 ;  /* 0x0000000405087825 */ /* 0x002fcc00078e0008 */
[----:B------:R-:W2:Y:S02]  /*2b80*/  LDG.E R9, desc[UR36][R8.64] ;  /* 0x0000002408097981 */ /* 0x000ea4000c1e1900 */
[----:B--2---:R-:W-:-:S05]  /*2b90*/  FADD.FTZ R11, R6, R9 ;  /* 0x00000009060b7221 */ /* 0x004fca0000010000 */
[----:B------:R-:W-:-:S13]  /*2ba0*/  FSETP.GT.FTZ.AND P1, PT, R4, R11, PT ;  /* 0x0000000b0400720b */ /* 0x000fda0003f34000 */
[----:B------:R-:W-:-:S04]  /*2bb0*/  @!P1 FSETP.NEU.FTZ.AND P0, PT, R11, R4, PT ;  /* 0x000000040b00920b */ /* 0x000fc80003f1d000 */
[----:B------:R-:W-:-:S04]  /*2bc0*/  @!P1 ISETP.LT.AND P0, PT, R0, R5, !P0 ;  /* 0x000000050000920c */ /* 0x000fc80004701270 */
[----:B------:R-:W-:Y:S02]  /*2bd0*/  @!P1 FSEL R4, R4, R11, P0 ;  /* 0x0000000b04049208 */ /* 0x000fe40000000000 */
[----:B------:R-:W-:-:S07]  /*2be0*/  @!P1 SEL R0, R0, R5, P0 ;  /* 0x0000000500009207 */ /* 0x000fce0000000000 */
.L_x_2954:
[----:B------:R-:W-:Y:S05]  /*2bf0*/  BSYNC.RECONVERGENT B0 ;  /* 0x0000000000007941 */ /* 0x000fea0003800200 */
.L_x_2953:
[----:B------:R-:W0:Y:S01]  /*2c00*/  S2R R10, SR_LANEID ;  /* 0x00000000000a7919 */ /* 0x000e220000000000 */
[----:B------:R-:W-:Y:S01]  /*2c10*/  BSSY.RECONVERGENT B0, `(.L_x_2986) ;  /* 0x0000012000007945 */ /* 0x000fe20003800200 */
[----:B------:R-:W-:Y:S01]  /*2c20*/  IMAD.MOV.U32 R5, RZ, RZ, R4 ;  /* 0x000000ffff057224 */ /* 0x000fe200078e0004 */
[----:B------:R1:W2:Y:S01]  /*2c30*/  SHFL.DOWN PT, R7, R0, 0x1, 0x1f ;  /* 0x08201f0000077f89 */ /* 0x0002a200000e0000 */
[----:B------:R-:W-:-:S03]  /*2c40*/  IMAD.MOV.U32 R6, RZ, RZ, R0 ;  /* 0x000000ffff067224 */ /* 0x000fc600078e0000 */
[----:B------:R1:W3:Y:S01]  /*2c50*/  SHFL.DOWN PT, R9, R4, 0x1, 0x1f ;  /* 0x08201f0004097f89 */ /* 0x0002e200000e0000 */
[C---:B0-----:R-:W-:Y:S02]  /*2c60*/  ISETP.GT.AND P0, PT, R10.reuse, 0x1e, PT ;  /* 0x0000001e0a00780c */ /* 0x041fe40003f04270 */
[C---:B------:R-:W-:Y:S02]  /*2c70*/  ISETP.GT.AND P4, PT, R10.reuse, 0x1d, PT ;  /* 0x0000001d0a00780c */ /* 0x040fe40003f84270 */
[C---:B------:R-:W-:Y:S02]  /*2c80*/  ISETP.GT.AND P3, PT, R10.reuse, 0x1b, PT ;  /* 0x0000001b0a00780c */ /* 0x040fe40003f64270 */
[C---:B------:R-:W-:Y:S02]  /*2c90*/  ISETP.GT.AND P2, PT, R10.reuse, 0x17, PT ;  /* 0x000000170a00780c */ /* 0x040fe40003f44270 */
[----:B------:R-:W-:-:S05]  /*2ca0*/  ISETP.GT.AND P1, PT, R10, 0xf, PT ;  /* 0x0000000f0a00780c */ /* 0x000fca0003f24270 */
[----:B-123--:R-:W-:Y:S08]  /*2cb0*/  @P0 BRA `(.L_x_2987) ;  /* 0x00000000001c0947 */ /* 0x00eff00003800000 */
[----:B------:R-:W-:Y:S01]  /*2cc0*/  FSETP.GEU.FTZ.AND P5, PT, R4, R9, PT ;  /* 0x000000090400720b */ /* 0x000fe20003fbe000 */
[----:B------:R-:W-:Y:S02]  /*2cd0*/  IMAD.MOV.U32 R5, RZ, RZ, R9 ;  /* 0x000000ffff057224 */ /* 0x000fe400078e0009 */
[----:B------:R-:W-:-:S10]  /*2ce0*/  IMAD.MOV.U32 R6, RZ, RZ, R7 ;  /* 0x000000ffff067224 */ /* 0x000fd400078e0007 */
[----:B------:R-:W-:-:S04]  /*2cf0*/  @P5 FSETP.NEU.FTZ.AND P0, PT, R4, R9, PT ;  /* 0x000000090400520b */ /* 0x000fc80003f1d000 */
[----:B------:R-:W-:-:S04]  /*2d00*/  @P5 ISETP.LT.AND P0, PT, R7, R0, !P0 ;  /* 0x000000000700520c */ /* 0x000fc80004701270 */
[----:B------:R-:W-:Y:S02]  /*2d10*/  @P5 FSEL R5, R9, R4, P0 ;  /* 0x0000000409055208 */ /* 0x000fe40000000000 */
[----:B------:R-:W-:-:S07]  /*2d20*/  @P5 SEL R6, R7, R0, P0 ;  /* 0x0000000007065207 */ /* 0x000fce0000000000 */
.L_x_2987:
[----:B------:R-:W-:Y:S05]  /*2d30*/  BSYNC.RECONVERGENT B0 ;  /* 0x0000000000007941 */ /* 0x000fea0003800200 */
.L_x_2986:
[----:B------:R0:W1:Y:S01]  /*2d40*/  SHFL.DOWN PT, R7, R6, 0x2, 0x1f ;  /* 0x08401f0006077f89 */ /* 0x00006200000e0000 */
[----:B------:R-:W-:Y:S01]  /*2d50*/  BSSY.RECONVERGENT B0, `(.L_x_2988) ;  /* 0x000000c000007945 */ /* 0x000fe20003800200 */
[----:B------:R-:W-:Y:S02]  /*2d60*/  IMAD.MOV.U32 R0, RZ, RZ, R5 ;  /* 0x000000ffff007224 */ /* 0x000fe400078e0005 */
[----:B------:R0:W2:Y:S01]  /*2d70*/  SHFL.DOWN PT, R8, R5, 0x2, 0x1f ;  /* 0x08401f0005087f89 */ /* 0x0000a200000e0000 */
[----:B------:R-:W-:Y:S01]  /*2d80*/  IMAD.MOV.U32 R4, RZ, RZ, R6 ;  /* 0x000000ffff047224 */ /* 0x000fe200078e0006 */
[----:B------:R-:W-:Y:S06]  /*2d90*/  @P4 BRA `(.L_x_2989) ;  /* 0x00000000001c4947 */ /* 0x000fec0003800000 */
[----:B--2---:R-:W-:Y:S01]  /*2da0*/  FSETP.GEU.FTZ.AND P4, PT, R5, R8, PT ;  /* 0x000000080500720b */ /* 0x004fe20003f9e000 */
[----:B------:R-:W-:Y:S02]  /*2db0*/  IMAD.MOV.U32 R0, RZ, RZ, R8 ;  /* 0x000000ffff007224 */ /* 0x000fe400078e0008 */
[----:B-1----:R-:W-:-:S10]  /*2dc0*/  IMAD.MOV.U32 R4, RZ, RZ, R7 ;  /* 0x000000ffff047224 */ /* 0x002fd400078e0007 */
[----:B------:R-:W-:-:S04]  /*2dd0*/  @P4 FSETP.NEU.FTZ.AND P0, PT, R5, R8, PT ;  /* 0x000000080500420b */ /* 0x000fc80003f1d000 */
[----:B------:R-:W-:-:S04]  /*2de0*/  @P4 ISETP.LT.AND P0, PT, R7, R6, !P0 ;  /* 0x000000060700420c */ /* 0x000fc80004701270 */
[----:B------:R-:W-:Y:S02]  /*2df0*/  @P4 FSEL R0, R8, R5, P0 ;  /* 0x0000000508004208 */ /* 0x000fe40000000000 */
[----:B------:R-:W-:-:S07]  /*2e00*/  @P4 SEL R4, R7, R6, P0 ;  /* 0x0000000607044207 */ /* 0x000fce0000000000 */
.L_x_2989:
[----:B------:R-:W-:Y:S05]  /*2e10*/  BSYNC.RECONVERGENT B0 ;  /* 0x0000000000007941 */ /* 0x000fea0003800200 */
.L_x_2988:
[----:B-1----:R1:W3:Y:S01]  /*2e20*/  SHFL.DOWN PT, R7, R4, 0x4, 0x1f ;  /* 0x08801f0004077f89 */ /* 0x0022e200000e0000 */
[----:B------:R-:W-:Y:S01]  /*2e30*/  BSSY.RECONVERGENT B0, `(.L_x_2990) ;  /* 0x000000c000007945 */ /* 0x000fe20003800200 */
[----:B0-----:R-:W-:Y:S02]  /*2e40*/  IMAD.MOV.U32 R5, RZ, RZ, R0 ;  /* 0x000000ffff057224 */ /* 0x001fe400078e0000 */
[----:B------:R1:W0:Y:S01]  /*2e50*/  SHFL.DOWN PT, R9, R0, 0x4, 0x1f ;  /* 0x08801f0000097f89 */ /* 0x00022200000e0000 */
[----:B------:R-:W-:Y:S01]  /*2e60*/  IMAD.MOV.U32 R6, RZ, RZ, R4 ;  /* 0x000000ffff067224 */ /* 0x000fe200078e0004 */
[----:B------:R-:W-:Y:S06]  /*2e70*/  @P3 BRA `(.L_x_2991) ;  /* 0x00000000001c3947 */ /* 0x000fec0003800000 */
[----:B0-----:R-:W-:Y:S01]  /*2e80*/  FSETP.GEU.FTZ.AND P3, PT, R0, R9, PT ;  /* 0x000000090000720b */ /* 0x001fe20003f7e000 */
[----:B------:R-:W-:Y:S02]  /*2e90*/  IMAD.MOV.U32 R5, RZ, RZ, R9 ;  /* 0x000000ffff057224 */ /* 0x000fe400078e0009 */
[----:B---3--:R-:W-:-:S10]  /*2ea0*/  IMAD.MOV.U32 R6, RZ, RZ, R7 ;  /* 0x000000ffff067224 */ /* 0x008fd400078e0007 */
[----:B------:R-:W-:-:S04]  /*2eb0*/  @P3 FSETP.NEU.FTZ.AND P0, PT, R0, R9, PT ;  /* 0x000000090000320b */ /* 0x000fc80003f1d000 */
[----:B------:R-:W-:-:S04]  /*2ec0*/  @P3 ISETP.LT.AND P0, PT, R7, R4, !P0 ;  /* 0x000000040700320c */ /* 0x000fc80004701270 */
[----:B------:R-:W-:Y:S02]  /*2ed0*/  @P3 FSEL R5, R9, R0, P0 ;  /* 0x0000000009053208 */ /* 0x000fe40000000000 */
[----:B------:R-:W-:-:S07]  /*2ee0*/  @P3 SEL R6, R7, R4, P0 ;  /* 0x0000000407063207 */ /* 0x000fce0000000000 */
.L_x_2991:
[----:B------:R-:W-:Y:S05]  /*2ef0*/  BSYNC.RECONVERGENT B0 ;  /* 0x0000000000007941 */ /* 0x000fea0003800200 */
.L_x_2990:
[----:B---3--:R3:W4:Y:S01]  /*2f00*/  SHFL.DOWN PT, R7, R6, 0x8, 0x1f ;  /* 0x09001f0006077f89 */ /* 0x00872200000e0000 */
[----:B------:R-:W-:Y:S01]  /*2f10*/  BSSY.RECONVERGENT B0, `(.L_x_2992) ;  /* 0x000000c000007945 */ /* 0x000fe20003800200 */
[----:B-1----:R-:W-:Y:S02]  /*2f20*/  IMAD.MOV.U32 R0, RZ, RZ, R5 ;  /* 0x000000ffff007224 */ /* 0x002fe400078e0005 */
[----:B------:R3:W1:Y:S01]  /*2f30*/  SHFL.DOWN PT, R4, R5, 0x8, 0x1f ;  /* 0x09001f0005047f89 */ /* 0x00066200000e0000 */
[----:B------:R-:W-:Y:S01]  /*2f40*/  IMAD.MOV.U32 R13, RZ, RZ, R6 ;  /* 0x000000ffff0d7224 */ /* 0x000fe200078e0006 */
[----:B------:R-:W-:Y:S06]  /*2f50*/  @P2 BRA `(.L_x_2993) ;  /* 0x00000000001c2947 */ /* 0x000fec0003800000 */
[----:B-1----:R-:W-:Y:S01]  /*2f60*/  FSETP.GEU.FTZ.AND P2, PT, R5, R4, PT ;  /* 0x000000040500720b */ /* 0x002fe20003f5e000 */
[----:B------:R-:W-:Y:S02]  /*2f70*/  IMAD.MOV.U32 R0, RZ, RZ, R4 ;  /* 0x000000ffff007224 */ /* 0x000fe400078e0004 */
[----:B----4-:R-:W-:-:S10]  /*2f80*/  IMAD.MOV.U32 R13, RZ, RZ, R7 ;  /* 0x000000ffff0d7224 */ /* 0x010fd400078e0007 */
[----:B------:R-:W-:-:S04]  /*2f90*/  @P2 FSETP.NEU.FTZ.AND P0, PT, R5, R4, PT ;  /* 0x000000040500220b */ /* 0x000fc80003f1d000 */
[----:B------:R-:W-:-:S04]  /*2fa0*/  @P2 ISETP.LT.AND P0, PT, R7, R6, !P0 ;  /* 0x000000060700220c */ /* 0x000fc80004701270 */
[----:B------:R-:W-:Y:S02]  /*2fb0*/  @P2 FSEL R0, R4, R5, P0 ;  /* 0x0000000504002208 */ /* 0x000fe40000000000 */
[----:B------:R-:W-:-:S07]  /*2fc0*/  @P2 SEL R13, R7, R6, P0 ;  /* 0x00000006070d2207 */ /* 0x000fce0000000000 */
.L_x_2993:
[----:B------:R-:W-:Y:S05]  /*2fd0*/  BSYNC.RECONVERGENT B0 ;  /* 0x0000000000007941 */ /* 0x000fea0003800200 */
.L_x_2992:
[----:B-1----:R1:W0:Y:S01]  /*2fe0*/  SHFL.DOWN PT, R4, R13, 0x10, 0x1f ;  /* 0x0a001f000d047f89 */ /* 0x00222200000e0000 */
[----:B------:R-:W-:Y:S03]  /*2ff0*/  BSSY.RECONVERGENT B0, `(.L_x_2994) ;  /* 0x0000012000007945 */ /* 0x000fe60003800200 */
[----:B---3--:R1:W3:Y:S01]  /*3000*/  SHFL.DOWN PT, R5, R0, 0x10, 0x1f ;  /* 0x0a001f0000057f89 */ /* 0x0082e200000e0000 */
[----:B------:R-:W-:Y:S05]  /*3010*/  @P1 BRA `(.L_x_2995) ;  /* 0x00000000003c1947 */ /* 0x000fea0003800000 */
[----:B------:R-:W-:Y:S02]  /*3020*/  ISETP.NE.AND P2, PT, R10, RZ, PT ;  /* 0x000000ff0a00720c */ /* 0x000fe40003f45270 */
[----:B---3--:R-:W-:-:S11]  /*3030*/  FSETP.GEU.FTZ.AND P1, PT, R0, R5, PT ;  /* 0x000000050000720b */ /* 0x008fd60003f3e000 */
[----:B--2---:R-:W2:Y:S01]  /*3040*/  @!P2 S2R R8, SR_CgaCtaId ;  /* 0x000000000008a919 */ /* 0x004ea20000008800 */
[----:B----4-:R-:W-:Y:S02]  /*3050*/  @!P2 MOV R7, 0x400 ;  /* 0x000004000007a802 */ /* 0x010fe40000000f00 */
[----:B------:R-:W-:Y:S02]  /*3060*/  @!P2 SHF.R.U32.HI R6, RZ, 0x2, R2 ;  /* 0x00000002ff06a819 */ /* 0x000fe40000011602 */
[----:B------:R-:W-:Y:S02]  /*3070*/  @P1 FSETP.NEU.FTZ.AND P0, PT, R0, R5, PT ;  /* 0x000000050000120b */ /* 0x000fe40003f1d000 */
[----:B------:R-:W-:Y:S02]  /*3080*/  @!P2 LOP3.LUT R6, R6, 0xf8, RZ, 0xc0, !PT ;  /* 0x000000f80606a812 */ /* 0x000fe400078ec0ff */
[----:B0-----:R-:W-:-:S04]  /*3090*/  @P1 ISETP.LT.AND P0, PT, R4, R13, !P0 ;  /* 0x0000000d0400120c */ /* 0x001fc80004701270 */
[----:B------:R-:W-:Y:S02]  /*30a0*/  @P1 SEL R4, R4, R13, P0 ;  /* 0x0000000d04041207 */ /* 0x000fe40000000000 */
[----:B------:R-:W-:-:S03]  /*30b0*/  @P1 FSEL R5, R5, R0, P0 ;  /* 0x0000000005051208 */ /* 0x000fc60000000000 */
[----:B-1----:R-:W-:Y:S02]  /*30c0*/  IMAD.MOV.U32 R13, RZ, RZ, R4 ;  /* 0x000000ffff0d7224 */ /* 0x002fe400078e0004 */
[----:B------:R-:W-:Y:S01]  /*30d0*/  IMAD.MOV.U32 R0, RZ, RZ, R5 ;  /* 0x000000ffff007224 */ /* 0x000fe200078e0005 */
[----:B--2---:R-:W-:-:S05]  /*30e0*/  @!P2 LEA R7, R8, R7, 0x18 ;  /* 0x000000070807a211 */ /* 0x004fca00078ec0ff */
[----:B------:R-:W-:-:S05]  /*30f0*/  @!P2 IMAD.IADD R6, R6, 0x1, R7 ;  /* 0x000000010606a824 */ /* 0x000fca00078e0207 */
[----:B------:R0:W-:Y:S02]  /*3100*/  @!P2 STS.64 [R6+0x8], R4 ;  /* 0x000008040600a388 */ /* 0x0001e40000000a00 */
.L_x_2995:
[----:B------:R-:W-:Y:S05]  /*3110*/  BSYNC.RECONVERGENT B0 ;  /* 0x0000000000007941 */ /* 0x000fea0003800200 */
.L_x_2994:
[----:B------:R-:W-:Y:S01]  /*3120*/  BAR.SYNC.DEFER_BLOCKING 0x0 ;  /* 0x0000000000007b1d */ /* 0x000fe20000010000 */
[----:B------:R-:W-:-:S13]  /*3130*/  ISETP.NE.AND P0, PT, R2, RZ, PT ;  /* 0x000000ff0200720c */ /* 0x000fda0003f05270 */
[----:B------:R-:W-:Y:S05]  /*3140*/  @P0 BRA `(.L_x_2996) ;  /* 0x00000004008c0947 */ /* 0x000fea0003800000 */
[----:B------:R-:W5:Y:S01]  /*3150*/  S2UR UR5, SR_CgaCtaId ;  /* 0x00000000000579c3 */ /* 0x000f620000008800 */
[----:B------:R-:W-:Y:S01]  /*3160*/  UMOV UR4, 0x400 ;  /* 0x0000040000047882 */ /* 0x000fe20000000000 */
[----:B------:R-:W1:Y:S01]  /*3170*/  LDCU.64 UR8, c[0x0][0x3b0] ;  /* 0x00007600ff0877ac */ /* 0x000e620008000a00 */
[----:B------:R-:W-:-:S05]  /*3180*/  UISETP.NE.AND UP0, UPT, UR42, URZ, UPT ;  /* 0x000000ff2a00728c */ /* 0x000fca000bf05270 */
[----:B------:R-:W1:Y:S01]  /*3190*/  LDC.64 R22, c[0x0][0x380] ;  /* 0x0000e000ff167b82 */ /* 0x000e620000000a00 */
[----:B-----5:R-:W-:-:S09]  /*31a0*/  ULEA UR4, UR5, UR4, 0x18 ;  /* 0x0000000405047291 */ /* 0x020fd2000f8ec0ff */
[----:B0--34-:R-:W0:Y:S04]  /*31b0*/  LDS.128 R4, [UR4+0x10] ;  /* 0x00001004ff047984 */ /* 0x019e280008000c00 */
[----:B--2---:R-:W2:Y:S01]  /*31c0*/  LDS.128 R8, [UR4+0x20] ;  /* 0x00002004ff087984 */ /* 0x004ea20008000c00 */
[----:B0-----:R-:W-:-:S13]  /*31d0*/  FSETP.GT.FTZ.AND P1, PT, R5, R0, PT ;  /* 0x000000000500720b */ /* 0x001fda0003f34000 */
[----:B------:R-:W-:-:S04]  /*31e0*/  @!P1 FSETP.NEU.FTZ.AND P0, PT, R0, R5, PT ;  /* 0x000000050000920b */ /* 0x000fc80003f1d000 */
[----:B------:R-:W-:-:S04]  /*31f0*/  @!P1 ISETP.LT.AND P0, PT, R4, R13, !P0 ;  /* 0x0000000d0400920c */ /* 0x000fc80004701270 */
[----:B------:R-:W-:Y:S02]  /*3200*/  @!P1 FSEL R5, R5, R0, P0 ;  /* 0x0000000005059208 */ /* 0x000fe40000000000 */
[----:B------:R-:W-:Y:S02]  /*3210*/  @!P1 SEL R4, R4, R13, P0 ;  /* 0x0000000d04049207 */ /* 0x000fe40000000000 */
[----:B------:R-:W-:Y:S01]  /*3220*/  FSETP.GT.FTZ.AND P2, PT, R7, R5, PT ;  /* 0x000000050700720b */ /* 0x000fe20003f54000 */
[----:B-1----:R-:W0:-:S12]  /*3230*/  LDS.128 R12, [UR4+0x30] ;  /* 0x00003004ff0c7984 */ /* 0x002e180008000c00 */
[----:B------:R-:W-:-:S04]  /*3240*/  @!P2 FSETP.NEU.FTZ.AND P0, PT, R5, R7, PT ;  /* 0x000000070500a20b */ /* 0x000fc80003f1d000 */
[----:B------:R-:W-:-:S04]  /*3250*/  @!P2 ISETP.LT.AND P0, PT, R6, R4, !P0 ;  /* 0x000000040600a20c */ /* 0x000fc80004701270 */
[----:B------:R-:W-:Y:S02]  /*3260*/  @!P2 FSEL R7, R7, R5, P0 ;  /* 0x000000050707a208 */ /* 0x000fe40000000000 */
[----:B------:R-:W-:Y:S02]  /*3270*/  @!P2 SEL R6, R6, R4, P0 ;  /* 0x000000040606a207 */ /* 0x000fe40000000000 */
[----:B--2---:R-:W-:Y:S01]  /*3280*/  FSETP.GT.FTZ.AND P1, PT, R9, R7, PT ;  /* 0x000000070900720b */ /* 0x004fe20003f34000 */
[----:B------:R-:W1:Y:S01]  /*3290*/  LDS.64 R4, [UR4+0x40] ;  /* 0x00004004ff047984 */ /* 0x000e620008000a00 */
[----:B------:R-:W2:Y:S11]  /*32a0*/  LDCU.128 UR4, c[0x0][0x390] ;  /* 0x00007200ff0477ac */ /* 0x000eb60008000c00 */
[----:B------:R-:W-:-:S04]  /*32b0*/  @!P1 FSETP.NEU.FTZ.AND P0, PT, R7, R9, PT ;  /* 0x000000090700920b */ /* 0x000fc80003f1d000 */
[----:B------:R-:W-:-:S04]  /*32c0*/  @!P1 ISETP.LT.AND P0, PT, R8, R6, !P0 ;  /* 0x000000060800920c */ /* 0x000fc80004701270 */
[----:B------:R-:W-:Y:S02]  /*32d0*/  @!P1 FSEL R9, R9, R7, P0 ;  /* 0x0000000709099208 */ /* 0x000fe40000000000 */
[----:B------:R-:W-:Y:S02]  /*32e0*/  @!P1 SEL R8, R8, R6, P0 ;  /* 0x0000000608089207 */ /* 0x000fe40000000000 */
[----:B------:R-:W-:-:S13]  /*32f0*/  FSETP.GT.FTZ.AND P2, PT, R11, R9, PT ;  /* 0x000000090b00720b */ /* 0x000fda0003f54000 */
[----:B------:R-:W-:-:S04]  /*3300*/  @!P2 FSETP.NEU.FTZ.AND P0, PT, R9, R11, PT ;  /* 0x0000000b0900a20b */ /* 0x000fc80003f1d000 */
[----:B------:R-:W-:-:S04]  /*3310*/  @!P2 ISETP.LT.AND P0, PT, R10, R8, !P0 ;  /* 0x000000080a00a20c */ /* 0x000fc80004701270 */
[----:B------:R-:W-:Y:S02]  /*3320*/  @!P2 FSEL R11, R11, R9, P0 ;  /* 0x000000090b0ba208 */ /* 0x000fe40000000000 */
[----:B------:R-:W-:Y:S02]  /*3330*/  @!P2 SEL R10, R10, R8, P0 ;  /* 0x000000080a0aa207 */ /* 0x000fe40000000000 */
[----:B0-----:R-:W-:-:S13]  /*3340*/  FSETP.GT.FTZ.AND P1, PT, R13, R11, PT ;  /* 0x0000000b0d00720b */ /* 0x001fda0003f34000 */
        /* <DEDUP_REMOVED lines=9> */
[----:B-1----:R-:W-:Y:S02]  /*33e0*/  FSETP.NEU.FTZ.AND P1, PT, R15, R5, PT ;  /* 0x000000050f00720b */ /* 0x002fe40003f3d000 */
[----:B------:R-:W-:-:S11]  /*33f0*/  FSETP.GT.FTZ.AND P0, PT, R5, R15, PT ;  /* 0x0000000f0500720b */ /* 0x000fd60003f14000 */
[----:B------:R-:W-:-:S04]  /*3400*/  @!P1 VIMNMX R14, PT, PT, R4, R14, PT ;  /* 0x0000000e040e9248 */ /* 0x000fc80003fe0100 */
[----:B------:R-:W-:-:S05]  /*3410*/  SEL R4, R4, R14, P0 ;  /* 0x0000000e04047207 */ /* 0x000fca0000000000 */
[----:B------:R-:W-:-:S04]  /*3420*/  IMAD R5, R3, UR39, R4 ;  /* 0x0000002703057c24 */ /* 0x000fc8000f8e0204 */
[----:B------:R-:W-:-:S05]  /*3430*/  IMAD.WIDE R22, R5, 0x4, R22 ;  /* 0x0000000405167825 */ /* 0x000fca00078e0216 */
[----:B------:R-:W3:Y:S01]  /*3440*/  LDG.E R11, desc[UR36][R22.64] ;  /* 0x00000024160b7981 */ /* 0x000ee2000c1e1900 */
[C---:B------:R-:W-:Y:S01]  /*3450*/  VIADD R0, R4.reuse, -UR8 ;  /* 0x8000000804007c36 */ /* 0x040fe20008000000 */
[C---:B------:R-:W-:Y:S01]  /*3460*/  ISETP.GE.AND P1, PT, R4.reuse, UR9, PT ;  /* 0x0000000904007c0c */ /* 0x040fe2000bf26270 */
[----:B------:R-:W-:Y:S01]  /*3470*/  BSSY.RECONVERGENT B6, `(.L_x_2997) ;  /* 0x0000022000067945 */ /* 0x000fe20003800200 */
[----:B------:R-:W-:Y:S01]  /*3480*/  ISETP.GE.AND P0, PT, R4, UR8, PT ;  /* 0x0000000804007c0c */ /* 0x000fe2000bf06270 */
[----:B------:R-:W-:Y:S01]  /*3490*/  UIADD3 UR8, UPT, UPT, UR40, UR38, URZ ;  /* 0x0000002628087290 */ /* 0x000fe2000fffe0ff */
[-C--:B------:R-:W-:Y:S02]  /*34a0*/  SEL R0, R0, R3.reuse, !P1 ;  /* 0x0000000300007207 */ /* 0x080fe40004800000 */
[----:B------:R-:W-:Y:S01]  /*34b0*/  PLOP3.LUT P1, PT, PT, PT, UP0, 0x80, 0x8 ;  /* 0x000000000008781c */ /* 0x000fe20003f2f008 */
[----:B--2---:R-:W-:Y:S01]  /*34c0*/  UIMAD.WIDE.U32 UR4, UR8, 0x4, UR4 ;  /* 0x00000004080478a5 */ /* 0x004fe2000f8e0004 */
[----:B------:R-:W-:Y:S01]  /*34d0*/  SEL R0, R0, R3, P0 ;  /* 0x0000000300007207 */ /* 0x000fe20000000000 */
[----:B------:R-:W-:-:S03]  /*34e0*/  UIMAD.WIDE.U32 UR6, UR8, 0x8, UR6 ;  /* 0x00000008080678a5 */ /* 0x000fc6000f8e0006 */
[----:B------:R-:W-:Y:S01]  /*34f0*/  SEL R4, R0, R3, P1 ;  /* 0x0000000300047207 */ /* 0x000fe20000800000 */
[----:B------:R-:W-:Y:S02]  /*3500*/  IMAD.U32 R6, RZ, RZ, UR4 ;  /* 0x00000004ff067e24 */ /* 0x000fe4000f8e00ff */
[----:B------:R-:W-:Y:S01]  /*3510*/  IMAD.U32 R7, RZ, RZ, UR5 ;  /* 0x00000005ff077e24 */ /* 0x000fe2000f8e00ff */
[----:B------:R-:W-:Y:S01]  /*3520*/  SHF.R.S32.HI R5, RZ, 0x1f, R4 ;  /* 0x0000001fff057819 */ /* 0x000fe20000011404 */
[----:B------:R-:W-:Y:S01]  /*3530*/  IMAD.U32 R8, RZ, RZ, UR6 ;  /* 0x00000006ff087e24 */ /* 0x000fe2000f8e00ff */
[----:B------:R-:W-:Y:S01]  /*3540*/  ISETP.GT.AND P0, PT, R4, -0x1, PT ;  /* 0xffffffff0400780c */ /* 0x000fe20003f04270 */
[----:B------:R-:W-:Y:S01]  /*3550*/  IMAD.U32 R9, RZ, RZ, UR7 ;  /* 0x00000007ff097e24 */ /* 0x000fe2000f8e00ff */
[----:B---3--:R0:W-:Y:S04]  /*3560*/  STG.E desc[UR36][R6.64], R11 ;  /* 0x0000000b06007986 */ /* 0x0081e8000c101924 */
[----:B------:R0:W-:Y:S07]  /*3570*/  STG.E.64 desc[UR36][R8.64], R4 ;  /* 0x0000000408007986 */ /* 0x0001ee000c101b24 */
[----:B------:R-:W-:Y:S05]  /*3580*/  @P0 BRA `(.L_x_2998) ;  /* 0x0000000000400947 */ /* 0x000fea0003800000 */
[----:B------:R-:W-:Y:S01]  /*3590*/  MOV R14, 0x160 ;  /* 0x00000160000e7802 */ /* 0x000fe20000000f00 */
[----:B------:R-:W1:Y:S01]  /*35a0*/  LDCU.64 UR4, c[0x4][0x150] ;  /* 0x01002a00ff0477ac */ /* 0x000e620008000a00 */
[----:B0-----:R-:W-:Y:S02]  /*35b0*/  IMAD.MOV.U32 R8, RZ, RZ, 0xe6 ;  /* 0x000000e6ff087424 */ /* 0x001fe400078e00ff */
[----:B------:R-:W-:Y:S01]  /*35c0*/  IMAD.MOV.U32 R12, RZ, RZ, 0x1 ;  /* 0x00000001ff0c7424 */ /* 0x000fe200078e00ff */
[----:B------:R-:W0:Y:S01]  /*35d0*/  LDCU.64 UR6, c[0x4][0x158] ;  /* 0x01002b00ff0677ac */ /* 0x000e220008000a00 */
[----:B------:R-:W2:Y:S01]  /*35e0*/  LDC.64 R14, c[0x4][R14] ;  /* 0x010000000e0e7b82 */ /* 0x000ea20000000a00 */
[----:B------:R-:W-:Y:S01]  /*35f0*/  IMAD.MOV.U32 R13, RZ, RZ, RZ ;  /* 0x000000ffff0d7224 */ /* 0x000fe200078e00ff */
[----:B------:R-:W3:Y:S01]  /*3600*/  LDCU.64 UR8, c[0x4][0x8] ;  /* 0x01000100ff0877ac */ /* 0x000ee20008000a00 */
[----:B-1----:R-:W-:Y:S02]  /*3610*/  IMAD.U32 R4, RZ, RZ, UR4 ;  /* 0x00000004ff047e24 */ /* 0x002fe4000f8e00ff */
[----:B------:R-:W-:-:S02]  /*3620*/  IMAD.U32 R5, RZ, RZ, UR5 ;  /* 0x00000005ff057e24 */ /* 0x000fc4000f8e00ff */
[----:B0-----:R-:W-:Y:S02]  /*3630*/  IMAD.U32 R6, RZ, RZ, UR6 ;  /* 0x00000006ff067e24 */ /* 0x001fe4000f8e00ff */
[----:B------:R-:W-:Y:S02]  /*3640*/  IMAD.U32 R7, RZ, RZ, UR7 ;  /* 0x00000007ff077e24 */ /* 0x000fe4000f8e00ff */
[----:B---3--:R-:W-:Y:S02]  /*3650*/  IMAD.U32 R10, RZ, RZ, UR8 ;  /* 0x00000008ff0a7e24 */ /* 0x008fe4000f8e00ff */
[----:B------:R-:W-:-:S07]  /*3660*/  IMAD.U32 R11, RZ, RZ, UR9 ;  /* 0x00000009ff0b7e24 */ /* 0x000fce000f8e00ff */
[----:B------:R-:W-:-:S07]  /*3670*/  LEPC R20, `(.L_x_2998) ;  /* 0x000000001014794e */ /* 0x000fce0000000000 */
[----:B--2---:R-:W-:Y:S05]  /*3680*/  CALL.ABS.NOINC R14 ;  /* 0x000000000e007343 */ /* 0x004fea0003c00000 */
.L_x_2998:
[----:B------:R-:W-:Y:S05]  /*3690*/  BSYNC.RECONVERGENT B6 ;  /* 0x0000000000067941 */ /* 0x000fea0003800200 */
.L_x_2997:
[----:B------:R-:W1:Y:S01]  /*36a0*/  LDCU.64 UR4, c[0x0][0x3a0] ;  /* 0x00007400ff0477ac */ /* 0x000e620008000a00 */
[----:B------:R-:W-:Y:S01]  /*36b0*/  UIADD3 UR7, UPT, UPT, UR40, UR38, URZ ;  /* 0x0000002628077290 */ /* 0x000fe2000fffe0ff */
[----:B------:R-:W2:Y:S01]  /*36c0*/  LDCU.U8 UR6, c[0x0][0x3b8] ;  /* 0x00007700ff0677ac */ /* 0x000ea20008000000 */
[----:B------:R-:W-:-:S06]  /*36d0*/  UIMAD UR8, UR41, UR38, UR39 ;  /* 0x00000026290872a4 */ /* 0x000fcc000f8e0227 */
[----:B------:R-:W-:Y:S01]  /*36e0*/  IMAD.U32 R3, RZ, RZ, UR8 ;  /* 0x00000008ff037e24 */ /* 0x000fe2000f8e00ff */
[----:B-1----:R-:W-:-:S06]  /*36f0*/  UIMAD.WIDE.U32 UR4, UR7, 0x4, UR4 ;  /* 0x00000004070478a5 */ /* 0x002fcc000f8e0004 */
[----:B0-----:R-:W-:Y:S01]  /*3700*/  IMAD.U32 R4, RZ, RZ, UR4 ;  /* 0x00000004ff047e24 */ /* 0x001fe2000f8e00ff */
[----:B--2---:R-:W-:Y:S01]  /*3710*/  UPRMT UR4, UR6, 0x8880, URZ ;  /* 0x0000888006047896 */ /* 0x004fe200080000ff */
[----:B------:R-:W-:-:S03]  /*3720*/  IMAD.U32 R5, RZ, RZ, UR5 ;  /* 0x00000005ff057e24 */ /* 0x000fc6000f8e00ff */
[----:B------:R-:W-:Y:S02]  /*3730*/  UISETP.NE.AND UP0, UPT, UR4, URZ, UPT ;  /* 0x000000ff0400728c */ /* 0x000fe4000bf05270 */
[----:B------:R0:W-:Y:S07]  /*3740*/  STG.E desc[UR36][R4.64], R3 ;  /* 0x0000000304007986 */ /* 0x0001ee000c101924 */
[----:B------:R-:W-:Y:S05]  /*3750*/  BRA.U !UP0, `(.L_x_2996) ;  /* 0x0000000108087547 */ /* 0x000fea000b800000 */
[----:B------:R-:W2:Y:S02]  /*3760*/  LDG.E R22, desc[UR36][R22.64] ;  /* 0x0000002416167981 */ /* 0x000ea4000c1e1900 */
[----:B--2---:R-:W-:-:S07]  /*3770*/  FADD.FTZ R19, R19, R22 ;  /* 0x0000001613137221 */ /* 0x004fce0000010000 */
.L_x_2996:
[----:B------:R-:W-:Y:S05]  /*3780*/  WARPSYNC.ALL ;  /* 0x0000000000007948 */ /* 0x000fea0003800000 */
[----:B------:R-:W5:Y:S01]  /*3790*/  LDCU UR6, c[0x0][0x3ac] ;  /* 0x00007580ff0677ac */ /* 0x000f620008000800 */
[----:B------:R-:W-:Y:S02]  /*37a0*/  VIADD R17, R17, 0x1 ;  /* 0x0000000111117836 */ /* 0x000fe40000000000 */
[----:B------:R-:W-:Y:S01]  /*37b0*/  VIADD R16, R16, 0x1 ;  /* 0x0000000110107836 */ /* 0x000fe20000000000 */
[----:B------:R-:W-:-:S04]  /*37c0*/  UIADD3 UR38, UPT, UPT, UR38, 0x1, URZ ;  /* 0x0000000126267890 */ /* 0x000fc8000fffe0ff */
[----:B-----5:R-:W-:Y:S01]  /*37d0*/  UISETP.NE.AND UP0, UPT, UR38, UR6, UPT ;  /* 0x000000062600728c */ /* 0x020fe2000bf05270 */
[----:B------:R-:W-:Y:S08]  /*37e0*/  BAR.SYNC.DEFER_BLOCKING 0x0 ;  /* 0x0000000000007b1d */ /* 0x000ff00000010000 */
[----:B------:R-:W-:Y:S05]  /*37f0*/  BRA.U UP0, `(.L_x_2999) ;  /* 0xffffffc900747547 */ /* 0x000fea000b83ffff */
.L_x_2952:
[----:B-1----:R-:W1:Y:S01]  /*3800*/  S2R R0, SR_TID.X ;  /* 0x0000000000007919 */ /* 0x002e620000002100 */
[----:B------:R-:W5:Y:S02]  /*3810*/  LDCU.U8 UR4, c[0x0][0x3b8] ;  /* 0x00007700ff0477ac */ /* 0x000f640008000000 */
[----:B-----5:R-:W-:-:S06]  /*3820*/  UPRMT UR4, UR4, 0x8880, URZ ;  /* 0x0000888004047896 */ /* 0x020fcc00080000ff */
[----:B------:R-:W-:-:S04]  /*3830*/  ISETP.NE.AND P0, PT, RZ, UR4, PT ;  /* 0x00000004ff007c0c */ /* 0x000fc8000bf05270 */
[----:B-1----:R-:W-:-:S13]  /*3840*/  ISETP.NE.OR P0, PT, R0, RZ, !P0 ;  /* 0x000000ff0000720c */ /* 0x002fda0004705670 */
[----:B------:R-:W-:Y:S05]  /*3850*/  @P0 EXIT ;  /* 0x000000000000094d */ /* 0x000fea0003800000 */
[----:B------:R-:W-:Y:S01]  /*3860*/  UISETP.GE.AND UP0, UPT, UR6, 0x1, UPT ;  /* 0x000000010600788c */ /* 0x000fe2000bf06270 */
[----:B------:R-:W-:-:S05]  /*3870*/  FSETP.GT.FTZ.AND P0, PT, R19, RZ, PT ;  /* 0x000000ff1300720b */ /* 0x000fca0003f14000 */
[----:B------:R-:W-:-:S13]  /*3880*/  PLOP3.LUT P1, PT, PT, PT, UP0, 0x80, 0x8 ;  /* 0x000000000008781c */ /* 0x000fda0003f2f008 */
[----:B------:R-:W-:Y:S05]  /*3890*/  @!P1 EXIT ;  /* 0x000000000000994d */ /* 0x000fea0003800000 */
[----:B------:R-:W-:Y:S01]  /*38a0*/  UISETP.GE.U32.AND UP0, UPT, UR6, 0x10, UPT ;  /* 0x000000100600788c */ /* 0x000fe2000bf06070 */
[----:B------:R-:W-:Y:S01]  /*38b0*/  FSEL R19, R19, 1, P0 ;  /* 0x3f80000013137808 */ /* 0x000fe20000000000 */
[----:B------:R-:W-:Y:S01]  /*38c0*/  IMAD.MOV.U32 R0, RZ, RZ, RZ ;  /* 0x000000ffff007224 */ /* 0x000fe200078e00ff */
[----:B------:R-:W-:Y:S02]  /*38d0*/  UIMAD UR39, UR39, UR6, URZ ;  /* 0x00000006272772a4 */ /* 0x000fe4000f8e02ff */
[----:B------:R-:W-:-:S04]  /*38e0*/  ULOP3.LUT UR7, UR6, 0xf, URZ, 0xc0, !UPT ;  /* 0x0000000f06077892 */ /* 0x000fc8000f8ec0ff */
[----:B------:R-:W-:Y:S08]  /*38f0*/  BRA.U !UP0, `(.L_x_3000) ;  /* 0x0000000508047547 */ /* 0x000ff0000b800000 */
[----:B------:R-:W1:Y:S01]  /*3900*/  LDCU.64 UR4, c[0x0][0x390] ;  /* 0x00007200ff0477ac */ /* 0x000e620008000a00 */
[----:B0-----:R0:W0:Y:S01]  /*3910*/  MUFU.RCP R4, R19 ;  /* 0x0000001300047308 */ /* 0x0010220000001000 */
[----:B------:R-:W-:-:S06]  /*3920*/  ULOP3.LUT UR8, UR6, 0x7ffffff0, URZ, 0xc0, !UPT ;  /* 0x7ffffff006087892 */ /* 0x000fcc000f8ec0ff */
[----:B------:R-:W-:Y:S01]  /*3930*/  IMAD.U32 R0, RZ, RZ, UR8 ;  /* 0x00000008ff007e24 */ /* 0x000fe2000f8e00ff */
[----:B-1----:R-:W-:-:S04]  /*3940*/  UIMAD.WIDE.U32 UR4, UR39, 0x4, UR4 ;  /* 0x00000004270478a5 */ /* 0x002fc8000f8e0004 */
[----:B------:R-:W-:-:S04]  /*3950*/  UIADD3 UR9, UP0, UPT, UR4, 0x20, URZ ;  /* 0x0000002004097890 */ /* 0x000fc8000ff1e0ff */
[----:B------:R-:W-:Y:S02]  /*3960*/  UIADD3.X UR4, UPT, UPT, URZ, UR5, URZ, UP0, !UPT ;  /* 0x00000005ff047290 */ /* 0x000fe400087fe4ff */
[----:B------:R-:W-:Y:S01]  /*3970*/  IMAD.U32 R6, RZ, RZ, UR9 ;  /* 0x00000009ff067e24 */ /* 0x000fe2000f8e00ff */
[----:B------:R-:W-:-:S03]  /*3980*/  UIADD3 UR5, UPT, UPT, -UR8, URZ, URZ ;  /* 0x000000ff08057290 */ /* 0x000fc6000fffe1ff */
[----:B0-----:R-:W-:-:S09]  /*3990*/  IMAD.U32 R15, RZ, RZ, UR4 ;  /* 0x00000004ff0f7e24 */ /* 0x001fd2000f8e00ff */
.L_x_3001:
[----:B------:R-:W-:Y:S02]  /*39a0*/  IMAD.MOV.U32 R2, RZ, RZ, R6 ;  /* 0x000000ffff027224 */ /* 0x000fe400078e0006 */
[----:B------:R-:W-:-:S05]  /*39b0*/  IMAD.MOV.U32 R3, RZ, RZ, R15 ;  /* 0x000000ffff037224 */ /* 0x000fca00078e000f */
[----:B------:R-:W5:Y:S04]  /*39c0*/  LDG.E R21, desc[UR36][R2.64+-0x20] ;  /* 0xffffe02402157981 */ /* 0x000f68000c1e1900 */
[----:B------:R-:W5:Y:S04]  /*39d0*/  LDG.E R23, desc[UR36][R2.64+-0x1c] ;  /* 0xffffe42402177981 */ /* 0x000f68000c1e1900 */
[----:B------:R-:W5:Y:S04]  /*39e0*/  LDG.E R25, desc[UR36][R2.64+-0x18] ;  /* 0xffffe82402197981 */ /* 0x000f68000c1e1900 */
[----:B------:R-:W5:Y:S04]  /*39f0*/  LDG.E R27, desc[UR36][R2.64+-0x14] ;  /* 0xffffec24021b7981 */ /* 0x000f68000c1e1900 */
[----:B------:R-:W5:Y:S04]  /*3a00*/  LDG.E R29, desc[UR36][R2.64+-0x10] ;  /* 0xfffff024021d7981 */ /* 0x000f68000c1e1900 */
[----:B--2---:R-:W2:Y:S04]  /*3a10*/  LDG.E R8, desc[UR36][R2.64+-0x8] ;  /* 0xfffff82402087981 */ /* 0x004ea8000c1e1900 */
[----:B------:R-:W2:Y:S04]  /*3a20*/  LDG.E R10, desc[UR36][R2.64+-0x4] ;  /* 0xfffffc24020a7981 */ /* 0x000ea8000c1e1900 */
[----:B------:R-:W2:Y:S04]  /*3a30*/  LDG.E R12, desc[UR36][R2.64] ;  /* 0x00000024020c7981 */ /* 0x000ea8000c1e1900 */
[----:B------:R-:W2:Y:S04]  /*3a40*/  LDG.E R17, desc[UR36][R2.64+0x4] ;  /* 0x0000042402117981 */ /* 0x000ea8000c1e1900 */
[----:B------:R-:W2:Y:S04]  /*3a50*/  LDG.E R13, desc[UR36][R2.64+0xc] ;  /* 0x00000c24020d7981 */ /* 0x000ea8000c1e1900 */
[----:B---3--:R-:W3:Y:S04]  /*3a60*/  LDG.E R5, desc[UR36][R2.64+0x10] ;  /* 0x0000102402057981 */ /* 0x008ee8000c1e1900 */
[----:B------:R-:W3:Y:S04]  /*3a70*/  LDG.E R11, desc[UR36][R2.64+0x14] ;  /* 0x00001424020b7981 */ /* 0x000ee8000c1e1900 */
[----:B------:R-:W3:Y:S04]  /*3a80*/  LDG.E R9, desc[UR36][R2.64+0x18] ;  /* 0x0000182402097981 */ /* 0x000ee8000c1e1900 */
[----:B----4-:R-:W4:Y:S04]  /*3a90*/  LDG.E R7, desc[UR36][R2.64+0x1c] ;  /* 0x00001c2402077981 */ /* 0x010f28000c1e1900 */
[----:B------:R-:W4:Y:S04]  /*3aa0*/  LDG.E R6, desc[UR36][R2.64+-0xc] ;  /* 0xfffff42402067981 */ /* 0x000f28000c1e1900 */
[----:B------:R-:W4:Y:S01]  /*3ab0*/  LDG.E R15, desc[UR36][R2.64+0x8] ;  /* 0x00000824020f7981 */ /* 0x000f22000c1e1900 */
[----:B------:R-:W-:-:S04]  /*3ac0*/  UIADD3 UR5, UPT, UPT, UR5, 0x10, URZ ;  /* 0x0000001005057890 */ /* 0x000fc8000fffe0ff */
[----:B------:R-:W-:Y:S01]  /*3ad0*/  UISETP.NE.AND UP0, UPT, UR5, URZ, UPT ;  /* 0x000000ff0500728c */ /* 0x000fe2000bf05270 */
[-C--:B-----5:R-:W-:Y:S01]  /*3ae0*/  FMUL.FTZ R21, R21, R4.reuse ;  /* 0x0000000415157220 */ /* 0x0a0fe20000410000 */
[----:B------:R-:W-:-:S04]  /*3af0*/  FMUL.FTZ R23, R23, R4 ;  /* 0x0000000417177220 */ /* 0x000fc80000410000 */
[----:B------:R2:W-:Y:S01]  /*3b00*/  STG.E desc[UR36][R2.64+-0x20], R21 ;  /* 0xffffe01502007986 */ /* 0x0005e2000c101924 */
[-C--:B------:R-:W-:Y:S01]  /*3b10*/  FMUL.FTZ R25, R25, R4.reuse ;  /* 0x0000000419197220 */ /* 0x080fe20000410000 */
[-C--:B------:R-:W-:Y:S01]  /*3b20*/  FMUL.FTZ R27, R27, R4.reuse ;  /* 0x000000041b1b7220 */ /* 0x080fe20000410000 */
[-C--:B------:R-:W-:Y:S01]  /*3b30*/  FMUL.FTZ R29, R29, R4.reuse ;  /* 0x000000041d1d7220 */ /* 0x080fe20000410000 */
[-C--:B--2---:R-:W-:Y:S01]  /*3b40*/  FMUL.FTZ R21, R8, R4.reuse ;  /* 0x0000000408157220 */ /* 0x084fe20000410000 */
[-C--:B------:R-:W-:Y:S01]  /*3b50*/  FMUL.FTZ R10, R10, R4.reuse ;  /* 0x000000040a0a7220 */ /* 0x080fe20000410000 */
[-C--:B------:R-:W-:Y:S01]  /*3b60*/  FMUL.FTZ R12, R12, R4.reuse ;  /* 0x000000040c0c7220 */ /* 0x080fe20000410000 */
[-C--:B------:R-:W-:Y:S01]  /*3b70*/  FMUL.FTZ R17, R17, R4.reuse ;  /* 0x0000000411117220 */ /* 0x080fe20000410000 */
[-C--:B------:R-:W-:Y:S01]  /*3b80*/  FMUL.FTZ R13, R13, R4.reuse ;  /* 0x000000040d0d7220 */ /* 0x080fe20000410000 */
[-C--:B---3--:R-:W-:Y:S01]  /*3b90*/  FMUL.FTZ R5, R5, R4.reuse ;  /* 0x0000000405057220 */ /* 0x088fe20000410000 */
[-C--:B------:R-:W-:Y:S01]  /*3ba0*/  FMUL.FTZ R11, R11, R4.reuse ;  /* 0x000000040b0b7220 */ /* 0x080fe20000410000 */
[-C--:B------:R-:W-:Y:S01]  /*3bb0*/  FMUL.FTZ R9, R9, R4.reuse ;  /* 0x0000000409097220 */ /* 0x080fe20000410000 */
[-C--:B----4-:R-:W-:Y:S01]  /*3bc0*/  FMUL.FTZ R7, R7, R4.reuse ;  /* 0x0000000407077220 */ /* 0x090fe20000410000 */
[----:B------:R-:W-:Y:S04]  /*3bd0*/  STG.E desc[UR36][R2.64+-0x1c], R23 ;  /* 0xffffe41702007986 */ /* 0x000fe8000c101924 */
        /* <DEDUP_REMOVED lines=11> */
[----:B------:R-:W-:Y:S01]  /*3c90*/  STG.E desc[UR36][R2.64+0x1c], R7 ;  /* 0x00001c0702007986 */ /* 0x000fe2000c101924 */
[-C--:B------:R-:W-:Y:S01]  /*3ca0*/  FMUL.FTZ R6, R6, R4.reuse ;  /* 0x0000000406067220 */ /* 0x080fe20000410000 */
[----:B------:R-:W-:-:S04]  /*3cb0*/  FMUL.FTZ R15, R15, R4 ;  /* 0x000000040f0f7220 */ /* 0x000fc80000410000 */
[----:B------:R0:W-:Y:S04]  /*3cc0*/  STG.E desc[UR36][R2.64+-0xc], R6 ;  /* 0xfffff40602007986 */ /* 0x0001e8000c101924 */
[----:B------:R1:W-:Y:S01]  /*3cd0*/  STG.E desc[UR36][R2.64+0x8], R15 ;  /* 0x0000080f02007986 */ /* 0x0003e2000c101924 */
[----:B0-----:R-:W-:-:S05]  /*3ce0*/  IADD3 R6, P0, PT, R2, 0x40, RZ ;  /* 0x0000004002067810 */ /* 0x001fca0007f1e0ff */
[----:B-1----:R-:W-:Y:S01]  /*3cf0*/  IMAD.X R15, RZ, RZ, R3, P0 ;  /* 0x000000ffff0f7224 */ /* 0x002fe200000e0603 */
[----:B------:R-:W-:Y:S07]  /*3d00*/  BRA.U UP0, `(.L_x_3001) ;  /* 0xfffffffd00247547 */ /* 0x000fee000b83ffff */
.L_x_3000:
[----:B------:R-:W-:-:S13]  /*3d10*/  ISETP.NE.AND P0, PT, RZ, UR7, PT ;  /* 0x00000007ff007c0c */ /* 0x000fda000bf05270 */
[----:B------:R-:W-:Y:S05]  /*3d20*/  @!P0 EXIT ;  /* 0x000000000000894d */ /* 0x000fea0003800000 */
[----:B------:R-:W-:Y:S02]  /*3d30*/  UISETP.GE.U32.AND UP0, UPT, UR7, 0x8, UPT ;  /* 0x000000080700788c */ /* 0x000fe4000bf06070 */
[----:B------:R-:W-:-:S07]  /*3d40*/  ULOP3.LUT UR4, UR6, 0x7, URZ, 0xc0, !UPT ;  /* 0x0000000706047892 */ /* 0x000fce000f8ec0ff */
[----:B------:R-:W-:Y:S05]  /*3d50*/  BRA.U !UP0, `(.L_x_3002) ;  /* 0x0000000108887547 */ /* 0x000fea000b800000 */
[----:B0--3--:R-:W0:Y:S01]  /*3d60*/  LDC.64 R4, c[0x0][0x390] ;  /* 0x0000e400ff047b82 */ /* 0x009e220000000a00 */
[----:B------:R-:W-:-:S07]  /*3d70*/  VIADD R3, R0, UR39 ;  /* 0x0000002700037c36 */ /* 0x000fce0008000000 */
[----:B------:R-:W1:Y:S01]  /*3d80*/  LDC.64 R10, c[0x0][0x390] ;  /* 0x0000e400ff0a7b82 */ /* 0x000e620000000a00 */
[----:B0-----:R-:W-:-:S05]  /*3d90*/  IMAD.WIDE.U32 R4, R3, 0x4, R4 ;  /* 0x0000000403047825 */ /* 0x001fca00078e0004 */
[----:B------:R-:W4:Y:S01]  /*3da0*/  LDG.E R6, desc[UR36][R4.64] ;  /* 0x0000002404067981 */ /* 0x000f22000c1e1900 */
[----:B------:R-:W4:Y:S01]  /*3db0*/  MUFU.RCP R17, R19 ;  /* 0x0000001300117308 */ /* 0x000f220000001000 */
[----:B------:R-:W-:-:S05]  /*3dc0*/  IADD3 R3, P0, PT, R0, UR39, RZ ;  /* 0x0000002700037c10 */ /* 0x000fca000ff1e0ff */
[----:B--2---:R-:W-:Y:S01]  /*3dd0*/  IMAD.X R8, RZ, RZ, RZ, P0 ;  /* 0x000000ffff087224 */ /* 0x004fe200000e06ff */
[----:B-1----:R-:W-:-:S04]  /*3de0*/  LEA R2, P0, R3, R10, 0x2 ;  /* 0x0000000a03027211 */ /* 0x002fc800078010ff */
[----:B------:R-:W-:Y:S01]  /*3df0*/  LEA.HI.X R3, R3, R11, R8, 0x2, P0 ;  /* 0x0000000b03037211 */ /* 0x000fe200000f1408 */
[----:B----4-:R-:W-:-:S05]  /*3e00*/  FMUL.FTZ R7, R6, R17 ;  /* 0x0000001106077220 */ /* 0x010fca0000410000 */
[----:B------:R0:W-:Y:S04]  /*3e10*/  STG.E desc[UR36][R4.64], R7 ;  /* 0x0000000704007986 */ /* 0x0001e8000c101924 */
[----:B------:R-:W2:Y:S04]  /*3e20*/  LDG.E R6, desc[UR36][R2.64+0x4] ;  /* 0x0000042402067981 */ /* 0x000ea8000c1e1900 */
[----:B------:R-:W3:Y:S04]  /*3e30*/  LDG.E R8, desc[UR36][R2.64+0x8] ;  /* 0x0000082402087981 */ /* 0x000ee8000c1e1900 */
[----:B------:R-:W0:Y:S04]  /*3e40*/  LDG.E R10, desc[UR36][R2.64+0xc] ;  /* 0x00000c24020a7981 */ /* 0x000e28000c1e1900 */
[----:B------:R-:W4:Y:S04]  /*3e50*/  LDG.E R12, desc[UR36][R2.64+0x10] ;  /* 0x00001024020c7981 */ /* 0x000f28000c1e1900 */
[----:B------:R-:W5:Y:S04]  /*3e60*/  LDG.E R13, desc[UR36][R2.64+0x14] ;  /* 0x00001424020d7981 */ /* 0x000f68000c1e1900 */
[----:B------:R-:W5:Y:S04]  /*3e70*/  LDG.E R14, desc[UR36][R2.64+0x18] ;  /* 0x00001824020e7981 */ /* 0x000f68000c1e1900 */
[----:B------:R-:W5:Y:S01]  /*3e80*/  LDG.E R16, desc[UR36][R2.64+0x1c] ;  /* 0x00001c2402107981 */ /* 0x000f62000c1e1900 */
[----:B------:R-:W-:-:S02]  /*3e90*/  VIADD R0, R0, 0x8 ;  /* 0x0000000800007836 */ /* 0x000fc40000000000 */
[-C--:B--2---:R-:W-:Y:S01]  /*3ea0*/  FMUL.FTZ R9, R6, R17.reuse ;  /* 0x0000001106097220 */ /* 0x084fe20000410000 */
[----:B---3--:R-:W-:-:S04]  /*3eb0*/  FMUL.FTZ R11, R8, R17 ;  /* 0x00000011080b7220 */ /* 0x008fc80000410000 */
[----:B------:R1:W-:Y:S01]  /*3ec0*/  STG.E desc[UR36][R2.64+0x4], R9 ;  /* 0x0000040902007986 */ /* 0x0003e2000c101924 */
[----:B0-----:R-:W-:-:S03]  /*3ed0*/  FMUL.FTZ R5, R10, R17 ;  /* 0x000000110a057220 */ /* 0x001fc60000410000 */
        /* <DEDUP_REMOVED lines=8> */
[----:B------:R1:W-:Y:S04]  /*3f60*/  STG.E desc[UR36][R2.64+0x18], R15 ;  /* 0x0000180f02007986 */ /* 0x0003e8000c101924 */
[----:B------:R1:W-:Y:S02]  /*3f70*/  STG.E desc[UR36][R2.64+0x1c], R17 ;  /* 0x00001c1102007986 */ /* 0x0003e4000c101924 */
.L_x_3002:
[----:B------:R-:W-:-:S13]  /*3f80*/  ISETP.NE.AND P0, PT, RZ, UR4, PT ;  /* 0x00000004ff007c0c */ /* 0x000fda000bf05270 */
[----:B------:R-:W-:Y:S05]  /*3f90*/  @!P0 EXIT ;  /* 0x000000000000894d */ /* 0x000fea0003800000 */
[----:B------:R-:W-:Y:S02]  /*3fa0*/  UISETP.GE.U32.AND UP0, UPT, UR4, 0x4, UPT ;  /* 0x000000040400788c */ /* 0x000fe4000bf06070 */
[----:B------:R-:W-:-:S07]  /*3fb0*/  ULOP3.LUT UR4, UR6, 0x3, URZ, 0xc0, !UPT ;  /* 0x0000000306047892 */ /* 0x000fce000f8ec0ff */
[----:B------:R-:W-:Y:S05]  /*3fc0*/  BRA.U !UP0, `(.L_x_3003) ;  /* 0x0000000108587547 */ /* 0x000fea000b800000 */
[----:B01----:R-:W0:Y:S01]  /*3fd0*/  LDC.64 R2, c[0x0][0x390] ;  /* 0x0000e400ff027b82 */ /* 0x003e220000000a00 */
[----:B---3--:R-:W-:-:S07]  /*3fe0*/  VIADD R5, R0, UR39 ;  /* 0x0000002700057c36 */ /* 0x008fce0008000000 */
        /* <DEDUP_REMOVED lines=12> */
[----:B------:R-:W4:Y:S01]  /*40b0*/  LDG.E R10, desc[UR36][R2.64+0xc] ;  /* 0x00000c24020a7981 */ /* 0x000f22000c1e1900 */
[----:B------:R-:W-:-:S02]  /*40c0*/  VIADD R0, R0, 0x4 ;  /* 0x0000000400007836 */ /* 0x000fc40000000000 */
[-C--:B--2---:R-:W-:Y:S01]  /*40d0*/  FMUL.FTZ R9, R6, R13.reuse ;  /* 0x0000000d06097220 */ /* 0x084fe20000410000 */
[----:B---3--:R-:W-:-:S04]  /*40e0*/  FMUL.FTZ R11, R8, R13 ;  /* 0x0000000d080b7220 */ /* 0x008fc80000410000 */
[----:B------:R0:W-:Y:S01]  /*40f0*/  STG.E desc[UR36][R2.64+0x4], R9 ;  /* 0x0000040902007986 */ /* 0x0001e2000c101924 */
[----:B----4-:R-:W-:-:S03]  /*4100*/  FMUL.FTZ R13, R10, R13 ;  /* 0x0000000d0a0d7220 */ /* 0x010fc60000410000 */
[----:B------:R0:W-:Y:S04]  /*4110*/  STG.E desc[UR36][R2.64+0x8], R11 ;  /* 0x0000080b02007986 */ /* 0x0001e8000c101924 */
[----:B------:R0:W-:Y:S02]  /*4120*/  STG.E desc[UR36][R2.64+0xc], R13 ;  /* 0x00000c0d02007986 */ /* 0x0001e4000c101924 */
.L_x_3003:
[----:B------:R-:W-:-:S13]  /*4130*/  ISETP.NE.AND P0, PT, RZ, UR4, PT ;  /* 0x00000004ff007c0c */ /* 0x000fda000bf05270 */
[----:B------:R-:W-:Y:S05]  /*4140*/  @!P0 EXIT ;  /* 0x000000000000894d */ /* 0x000fea0003800000 */
[----:B01----:R-:W0:Y:S01]  /*4150*/  LDC.64 R2, c[0x0][0x390] ;  /* 0x0000e400ff027b82 */ /* 0x003e220000000a00 */
[----:B------:R-:W1:Y:S01]  /*4160*/  MUFU.RCP R19, R19 ;  /* 0x0000001300137308 */ /* 0x000e620000001000 */
[----:B---3--:R-:W-:Y:S01]  /*4170*/  VIADD R5, R0, UR39 ;  /* 0x0000002700057c36 */ /* 0x008fe20008000000 */
[----:B------:R-:W-:-:S03]  /*4180*/  UIADD3 UR4, UPT, UPT, -UR4, URZ, URZ ;  /* 0x000000ff04047290 */ /* 0x000fc6000fffe1ff */
[----:B0-----:R-:W-:-:S04]  /*4190*/  IMAD.WIDE.U32 R2, R5, 0x4, R2 ;  /* 0x0000000405027825 */ /* 0x001fc800078e0002 */
[----:B------:R-:W-:Y:S02]  /*41a0*/  IMAD.MOV.U32 R0, RZ, RZ, R2 ;  /* 0x000000ffff007224 */ /* 0x000fe400078e0002 */
[----:B-1--4-:R-:W-:-:S07]  /*41b0*/  IMAD.MOV.U32 R7, RZ, RZ, R3 ;  /* 0x000000ffff077224 */ /* 0x012fce00078e0003 */
.L_x_3004:
[----:B0-----:R-:W-:Y:S02]  /*41c0*/  IMAD.MOV.U32 R2, RZ, RZ, R0 ;  /* 0x000000ffff027224 */ /* 0x001fe400078e0000 */
[----:B------:R-:W-:-:S05]  /*41d0*/  IMAD.MOV.U32 R3, RZ, RZ, R7 ;  /* 0x000000ffff037224 */ /* 0x000fca00078e0007 */
[----:B------:R-:W3:Y:S01]  /*41e0*/  LDG.E R0, desc[UR36][R2.64] ;  /* 0x0000002402007981 */ /* 0x000ee2000c1e1900 */
[----:B------:R-:W-:-:S04]  /*41f0*/  UIADD3 UR4, UPT, UPT, UR4, 0x1, URZ ;  /* 0x0000000104047890 */ /* 0x000fc8000fffe0ff */
[----:B------:R-:W-:Y:S01]  /*4200*/  UISETP.NE.AND UP0, UPT, UR4, URZ, UPT ;  /* 0x000000ff0400728c */ /* 0x000fe2000bf05270 */
[----:B---3--:R-:W-:Y:S01]  /*4210*/  FMUL.FTZ R5, R0, R19 ;  /* 0x0000001300057220 */ /* 0x008fe20000410000 */
[----:B------:R-:W-:-:S04]  /*4220*/  IADD3 R0, P0, PT, R2, 0x4, RZ ;  /* 0x0000000402007810 */ /* 0x000fc80007f1e0ff */
[----:B------:R0:W-:Y:S01]  /*4230*/  STG.E desc[UR36][R2.64], R5 ;  /* 0x0000000502007986 */ /* 0x0001e2000c101924 */
[----:B------:R-:W-:Y:S02]  /*4240*/  IMAD.X R7, RZ, RZ, R3, P0 ;  /* 0x000000ffff077224 */ /* 0x000fe400000e0603 */
[----:B------:R-:W-:Y:S06]  /*4250*/  BRA.U UP0, `(.L_x_3004) ;  /* 0xfffffffd00d87547 */ /* 0x000fec000b83ffff */
[----:B------:R-:W-:Y:S05]  /*4260*/  EXIT ;  /* 0x000000000000794d */ /* 0x000fea0003800000 */
.L_x_3005:
        /* <DEDUP_REMOVED lines=9> */
.L_x_3965:


//--------------------- .text._ZN4vllm3moe10topkGatingILi18ELi576ELi4ELi8ELi32ElfLNS0_11ScoringFuncE0EEEvPKT5_PKbPfiPT4_PiiiibPKf --------------------------
	.section	.text._ZN4vllm3moe10topkGatingILi18ELi576ELi4ELi8ELi32ElfLNS0_11ScoringFuncE0EEEvPKT5_PKbPfiPT4_PiiiibPKf,"ax",@progbits
	.align	128
        .global         _ZN4vllm3moe10topkGatingILi18ELi576ELi4ELi8ELi32ElfLNS0_11ScoringFuncE0EEEvPKT5_PKbPfiPT4_PiiiibPKf
        .type           _ZN4vllm3moe10topkGatingILi18ELi576ELi4ELi8ELi32ElfLNS0_11ScoringFuncE0EEEvPKT5_PKbPfiPT4_PiiiibPKf,@function
        .size           _ZN4vllm3moe10topkGatingILi18ELi576ELi4ELi8ELi32ElfLNS0_11ScoringFuncE0EEEvPKT5_PKbPfiPT4_PiiiibPKf,(.L_x_3966 - _ZN4vllm3moe10topkGatingILi18ELi576ELi4ELi8ELi32ElfLNS0_11ScoringFuncE0EEEvPKT5_PKbPfiPT4_PiiiibPKf)
        .other          _ZN4vllm3moe10topkGatingILi18ELi576ELi4ELi8ELi32ElfLNS0_11ScoringFuncE0EEEvPKT5_PKbPfiPT4_PiiiibPKf,@"STO_CUDA_ENTRY STV_DEFAULT"
_ZN4vllm3moe10topkGatingILi18ELi576ELi4ELi8ELi32ElfLNS0_11ScoringFuncE0EEEvPKT5_PKbPfiPT4_PiiiibPKf:
.text._ZN4vllm3moe10topkGatingILi18ELi576ELi4ELi8ELi32ElfLNS0_11ScoringFuncE0EEEvPKT5_PKbPfiPT4_PiiiibPKf:
        /* <DEDUP_REMOVED lines=20> */
[----:B------:R-:W2:Y:S04]  /*0140*/  LDG.E.64 R18, desc[UR12][R22.64+0x100] ;  /* 0x0001000c16127981 */ /* 0x000ea8000c1e1b00 */
[----:B------:R-:W3:Y:S04]  /*0150*/  LDG.E.64 R16, desc[UR12][R22.64+0x200] ;  /* 0x0002000c16107981 */ /* 0x000ee8000c1e1b00 */
[----:B------:R-:W4:Y:S04]  /*0160*/  LDG.E.64 R14, desc[UR12][R22.64+0x300] ;  /* 0x0003000c160e7981 */ /* 0x000f28000c1e1b00 */
[----:B------:R-:W5:Y:S04]  /*0170*/  LDG.E.64 R12, desc[UR12][R22.64+0x400] ;  /* 0x0004000c160c7981 */ /* 0x000f68000c1e1b00 */
[----:B------:R-:W5:Y:S04]  /*0180*/  LDG.E.64 R8, desc[UR12][R22.64+0x500] ;  /* 0x0005000c16087981 */ /* 0x000f68000c1e1b00 */
[----:B------:R-:W5:Y:S04]  /*0190*/  LDG.E.64 R6, desc[UR12][R22.64+0x600] ;  /* 0x0006000c16067981 */ /* 0x000f68000c1e1b00 */
[----:B------:R-:W5:Y:S04]  /*01a0*/  LDG.E.64 R2, desc[UR12][R22.64+0x700] ;  /* 0x0007000c16027981 */ /* 0x000f68000c1e1b00 */
[----:B------:R-:W5:Y:S01]  /*01b0*/  LDG.E.64 R4, desc[UR12][R22.64+0x800] ;  /* 0x0008000c16047981 */ /* 0x000f62000c1e1b00 */
[----:B0-----:R-:W-:-:S04]  /*01c0*/  ISETP.NE.U32.AND P0, PT, RZ, UR4, PT ;  /* 0x00000004ff007c0c */ /* 0x001fc8000bf05070 */
[----:B------:R-:W-:Y:S02]  /*01d0*/  ISETP.NE.AND.EX P0, PT, RZ, UR5, PT, P0 ;  /* 0x00000005ff007c0c */ /* 0x000fe4000bf05300 */
[----:B--2---:R-:W-:-:S04]  /*01e0*/  FMNMX3.FTZ R24, R20, R21, R18, !PT ;  /* 0x0000001514187276 */ /* 0x004fc80007810012 */
[----:B---3--:R-:W-:-:S04]  /*01f0*/  FMNMX3.FTZ R24, R24, R19, R16, !PT ;  /* 0x0000001318187276 */ /* 0x008fc80007810010 */
[----:B----4-:R-:W-:-:S04]  /*0200*/  FMNMX3.FTZ R24, R24, R17, R14, !PT ;  /* 0x0000001118187276 */ /* 0x010fc8000781000e */
[----:B-----5:R-:W-:-:S04]  /*0210*/  FMNMX3.FTZ R24, R24, R15, R12, !PT ;  /* 0x0000000f18187276 */ /* 0x020fc8000781000c */
[----:B------:R-:W-:-:S04]  /*0220*/  FMNMX3.FTZ R24, R24, R13, R8, !PT ;  /* 0x0000000d18187276 */ /* 0x000fc80007810008 */
[----:B------:R-:W-:-:S04]  /*0230*/  FMNMX3.FTZ R24, R24, R9, R6, !PT ;  /* 0x0000000918187276 */ /* 0x000fc80007810006 */
[----:B------:R-:W-:-:S04]  /*0240*/  FMNMX3.FTZ R24, R24, R7, R2, !PT ;  /* 0x0000000718187276 */ /* 0x000fc80007810002 */
[----:B------:R-:W-:-:S04]  /*0250*/  FMNMX3.FTZ R24, R24, R3, R4, !PT ;  /* 0x0000000318187276 */ /* 0x000fc80007810004 */
[----:B------:R-:W-:-:S05]  /*0260*/  FMNMX.FTZ R24, R5, R24, !PT ;  /* 0x0000001805187209 */ /* 0x000fca0007810000 */
[----:B------:R-:W0:Y:S02]  /*0270*/  SHFL.BFLY PT, R25, R24, 0x10, 0x1f ;  /* 0x0e001f0018197f89 */ /* 0x000e2400000e0000 */
[----:B0-----:R-:W-:Y:S02]  /*0280*/  FMNMX.FTZ R25, R24, R25, !PT ;  /* 0x0000001918197209 */ /* 0x001fe40007810000 */
[----:B------:R-:W-:-:S03]  /*0290*/  @P0 IADD3 R24, P1, PT, R0, UR4, RZ ;  /* 0x0000000400180c10 */ /* 0x000fc6000ff3e0ff */
        /* <DEDUP_REMOVED lines=15> */
[----:B------:R1:W2:Y:S02]  /*0390*/  @P0 LDG.E.U8 R21, desc[UR12][R24.64] ;  /* 0x0000000c18150981 */ /* 0x0002a4000c1e1100 */
[----:B------:R3:W-:Y:S01]  /*03a0*/  MUFU.EX2 R18, R23 ;  /* 0x0000001700127308 */ /* 0x0007e20000000800 */
[----:B------:R-:W-:Y:S01]  /*03b0*/  FMUL.FTZ R26, R26, 1.4426950216293334961 ;  /* 0x3fb8aa3b1a1a7820 */ /* 0x000fe20000410000 */
[----:B------:R-:W-:-:S06]  /*03c0*/  FADD.FTZ R27, R19, -R22 ;  /* 0x80000016131b7221 */ /* 0x000fcc0000010000 */
[----:B------:R-:W4:Y:S01]  /*03d0*/  MUFU.EX2 R20, R20 ;  /* 0x0000001400147308 */ /* 0x000f220000000800 */
[--C-:B---3--:R-:W-:Y:S01]  /*03e0*/  FADD.FTZ R23, R14, -R22.reuse ;  /* 0x800000160e177221 */ /* 0x108fe20000010000 */
[--C-:B------:R-:W-:Y:S01]  /*03f0*/  FADD.FTZ R28, R16, -R22.reuse ;  /* 0x80000016101c7221 */ /* 0x100fe20000010000 */
[----:B------:R-:W-:Y:S02]  /*0400*/  FMUL.FTZ R27, R27, 1.4426950216293334961 ;  /* 0x3fb8aa3b1b1b7820 */ /* 0x000fe40000410000 */
[----:B------:R-:W-:Y:S01]  /*0410*/  FMUL.FTZ R23, R23, 1.4426950216293334961 ;  /* 0x3fb8aa3b17177820 */ /* 0x000fe20000410000 */
[--C-:B-1----:R-:W-:Y:S02]  /*0420*/  FADD.FTZ R24, R15, -R22.reuse ;  /* 0x800000160f187221 */ /* 0x102fe40000010000 */
[----:B------:R-:W1:Y:S01]  /*0430*/  MUFU.EX2 R19, R26 ;  /* 0x0000001a00137308 */ /* 0x000e620000000800 */
[----:B------:R-:W-:Y:S01]  /*0440*/  FMUL.FTZ R28, R28, 1.4426950216293334961 ;  /* 0x3fb8aa3b1c1c7820 */ /* 0x000fe20000410000 */
[----:B------:R-:W-:Y:S01]  /*0450*/  FADD.FTZ R29, R17, -R22 ;  /* 0x80000016111d7221 */ /* 0x000fe20000010000 */
[----:B------:R-:W-:-:S05]  /*0460*/  FMUL.FTZ R24, R24, 1.4426950216293334961 ;  /* 0x3fb8aa3b18187820 */ /* 0x000fca0000410000 */
[----:B------:R3:W-:Y:S01]  /*0470*/  MUFU.EX2 R15, R23 ;  /* 0x00000017000f7308 */ /* 0x0007e20000000800 */
[----:B------:R-:W-:-:S07]  /*0480*/  FMUL.FTZ R29, R29, 1.4426950216293334961 ;  /* 0x3fb8aa3b1d1d7820 */ /* 0x000fce0000410000 */
[----:B------:R-:W5:Y:S01]  /*0490*/  MUFU.EX2 R16, R27 ;  /* 0x0000001b00107308 */ /* 0x000f620000000800 */
[--C-:B---3--:R-:W-:Y:S01]  /*04a0*/  FADD.FTZ R23, R9, -R22.reuse ;  /* 0x8000001609177221 */ /* 0x108fe20000010000 */
[----:B------:R-:W-:-:S06]  /*04b0*/  FADD.FTZ R25, R12, -R22 ;  /* 0x800000160c197221 */ /* 0x000fcc0000010000 */
[----:B------:R3:W0:Y:S02]  /*04c0*/  MUFU.EX2 R17, R28 ;  /* 0x0000001c00117308 */ /* 0x0006240000000800 */
[----:B---3--:R-:W-:Y:S01]  /*04d0*/  FMUL.FTZ R28, R23, 1.4426950216293334961 ;  /* 0x3fb8aa3b171c7820 */ /* 0x008fe20000410000 */
[----:B----4-:R-:W-:-:S05]  /*04e0*/  FADD.FTZ R23, RZ, R20 ;  /* 0x00000014ff177221 */ /* 0x010fca0000010000 */
[----:B------:R-:W3:Y:S08]  /*04f0*/  MUFU.EX2 R14, R29 ;  /* 0x0000001d000e7308 */ /* 0x000ef00000000800 */
[----:B------:R4:W3:Y:S01]  /*0500*/  MUFU.EX2 R12, R24 ;  /* 0x00000018000c7308 */ /* 0x0008e20000000800 */
[----:B------:R-:W-:Y:S01]  /*0510*/  FMUL.FTZ R25, R25, 1.4426950216293334961 ;  /* 0x3fb8aa3b19197820 */ /* 0x000fe20000410000 */
[----:B------:R-:W-:Y:S01]  /*0520*/  FADD.FTZ R26, R13, -R22 ;  /* 0x800000160d1a7221 */ /* 0x000fe20000010000 */
[----:B----4-:R-:W-:-:S04]  /*0530*/  FADD.FTZ R24, R23, R18 ;  /* 0x0000001217187221 */ /* 0x010fc80000010000 */
[----:B-1----:R-:W-:Y:S01]  /*0540*/  FADD.FTZ R23, R24, R19 ;  /* 0x0000001318177221 */ /* 0x002fe20000010000 */
[----:B------:R1:W4:Y:S03]  /*0550*/  MUFU.EX2 R13, R25 ;  /* 0x00000019000d7308 */ /* 0x0003260000000800 */
[----:B-----5:R-:W-:Y:S01]  /*0560*/  FADD.FTZ R24, R23, R16 ;  /* 0x0000001017187221 */ /* 0x020fe20000010000 */
[----:B------:R-:W-:Y:S01]  /*0570*/  FMUL.FTZ R26, R26, 1.4426950216293334961 ;  /* 0x3fb8aa3b1a1a7820 */ /* 0x000fe20000410000 */
[----:B------:R-:W-:Y:S02]  /*0580*/  FADD.FTZ R27, R8, -R22 ;  /* 0x80000016081b7221 */ /* 0x000fe40000010000 */
[----:B0-----:R-:W-:Y:S01]  /*0590*/  FADD.FTZ R23, R24, R17 ;  /* 0x0000001118177221 */ /* 0x001fe20000010000 */
[----:B------:R0:W5:Y:S01]  /*05a0*/  MUFU.EX2 R8, R26 ;  /* 0x0000001a00087308 */ /* 0x0001620000000800 */
[----:B------:R-:W-:-:S02]  /*05b0*/  FMUL.FTZ R27, R27, 1.4426950216293334961 ;  /* 0x3fb8aa3b1b1b7820 */ /* 0x000fc40000410000 */
[----:B---3--:R-:W-:Y:S01]  /*05c0*/  FADD.FTZ R24, R23, R14 ;  /* 0x0000000e17187221 */ /* 0x008fe20000010000 */
[----:B------:R-:W-:-:S03]  /*05d0*/  FADD.FTZ R29, R6, -R22 ;  /* 0x80000016061d7221 */ /* 0x000fc60000010000 */
[----:B------:R-:W-:Y:S01]  /*05e0*/  FADD.FTZ R23, R24, R15 ;  /* 0x0000000f18177221 */ /* 0x000fe20000010000 */
[----:B------:R3:W5:Y:S01]  /*05f0*/  MUFU.EX2 R9, R27 ;  /* 0x0000001b00097308 */ /* 0x0007620000000800 */
[----:B------:R-:W-:Y:S01]  /*0600*/  FMUL.FTZ R29, R29, 1.4426950216293334961 ;  /* 0x3fb8aa3b1d1d7820 */ /* 0x000fe20000410000 */
[--C-:B-1----:R-:W-:Y:S01]  /*0610*/  FADD.FTZ R25, R7, -R22.reuse ;  /* 0x8000001607197221 */ /* 0x102fe20000010000 */
[----:B------:R-:W-:Y:S01]  /*0620*/  FADD.FTZ R3, R3, -R22 ;  /* 0x8000001603037221 */ /* 0x000fe20000010000 */
[----:B------:R-:W-:Y:S01]  /*0630*/  FADD.FTZ R24, R23, R12 ;  /* 0x0000000c17187221 */ /* 0x000fe20000010000 */
[----:B0-----:R-:W-:-:S03]  /*0640*/  FADD.FTZ R26, R2, -R22 ;  /* 0x80000016021a7221 */ /* 0x001fc60000010000 */
[----:B------:R-:W0:Y:S01]  /*0650*/  MUFU.EX2 R6, R28 ;  /* 0x0000001c00067308 */ /* 0x000e220000000800 */
[----:B------:R-:W-:Y:S01]  /*0660*/  FMUL.FTZ R25, R25, 1.4426950216293334961 ;  /* 0x3fb8aa3b19197820 */ /* 0x000fe20000410000 */
[----:B------:R-:W-:Y:S01]  /*0670*/  FMUL.FTZ R23, R3, 1.4426950216293334961 ;  /* 0x3fb8aa3b03177820 */ /* 0x000fe20000410000 */
[----:B----4-:R-:W-:Y:S01]  /*0680*/  FADD.FTZ R3, R24, R13 ;  /* 0x0000000d18037221 */ /* 0x010fe20000010000 */
[----:B------:R-:W-:-:S04]  /*0690*/  FMUL.FTZ R26, R26, 1.4426950216293334961 ;  /* 0x3fb8aa3b1a1a7820 */ /* 0x000fc80000410000 */
[----:B------:R-:W1:Y:S01]  /*06a0*/  MUFU.EX2 R7, R29 ;  /* 0x0000001d00077308 */ /* 0x000e620000000800 */
[----:B---3--:R-:W-:Y:S01]  /*06b0*/  FADD.FTZ R27, R4, -R22 ;  /* 0x80000016041b7221 */ /* 0x008fe20000010000 */
[----:B-----5:R-:W-:-:S06]  /*06c0*/  FADD.FTZ R4, R3, R8 ;  /* 0x0000000803047221 */ /* 0x020fcc0000010000 */
[----:B------:R-:W3:Y:S01]  /*06d0*/  MUFU.EX2 R2, R25 ;  /* 0x0000001900027308 */ /* 0x000ee20000000800 */
[----:B------:R-:W-:Y:S01]  /*06e0*/  FADD.FTZ R3, R4, R9 ;  /* 0x0000000904037221 */ /* 0x000fe20000010000 */
[----:B------:R-:W-:Y:S01]  /*06f0*/  FMUL.FTZ R27, R27, 1.4426950216293334961 ;  /* 0x3fb8aa3b1b1b7820 */ /* 0x000fe20000410000 */
[----:B------:R-:W-:-:S05]  /*0700*/  FADD.FTZ R5, R5, -R22 ;  /* 0x8000001605057221 */ /* 0x000fca0000010000 */
[----:B------:R-:W4:Y:S01]  /*0710*/  MUFU.EX2 R26, R26 ;  /* 0x0000001a001a7308 */ /* 0x000f220000000800 */
[----:B0-----:R-:W-:Y:S01]  /*0720*/  FADD.FTZ R4, R3, R6 ;  /* 0x0000000603047221 */ /* 0x001fe20000010000 */
[----:B------:R-:W-:-:S06]  /*0730*/  FMUL.FTZ R5, R5, 1.4426950216293334961 ;  /* 0x3fb8aa3b05057820 */ /* 0x000fcc0000410000 */
[----:B------:R-:W0:Y:S01]  /*0740*/  MUFU.EX2 R24, R23 ;  /* 0x0000001700187308 */ /* 0x000e220000000800 */
[----:B-1----:R-:W-:-:S07]  /*0750*/  FADD.FTZ R3, R4, R7 ;  /* 0x0000000704037221 */ /* 0x002fce0000010000 */
[----:B------:R-:W1:Y:S01]  /*0760*/  MUFU.EX2 R22, R27 ;  /* 0x0000001b00167308 */ /* 0x000e620000000800 */
[----:B---3--:R-:W-:-:S07]  /*0770*/  FADD.FTZ R3, R3, R2 ;  /* 0x0000000203037221 */ /* 0x008fce0000010000 */
[----:B------:R-:W3:Y:S01]  /*0780*/  MUFU.EX2 R4, R5 ;  /* 0x0000000500047308 */ /* 0x000ee20000000800 */
[----:B----4-:R-:W-:-:S04]  /*0790*/  FADD.FTZ R3, R3, R26 ;  /* 0x0000001a03037221 */ /* 0x010fc80000010000 */
[----:B0-----:R-:W-:-:S04]  /*07a0*/  FADD.FTZ R3, R3, R24 ;  /* 0x0000001803037221 */ /* 0x001fc80000010000 */
[----:B-1----:R-:W-:-:S04]  /*07b0*/  FADD.FTZ R3, R3, R22 ;  /* 0x0000001603037221 */ /* 0x002fc80000010000 */
[----:B---3--:R-:W-:-:S05]  /*07c0*/  FADD.FTZ R3, R3, R4 ;  /* 0x0000000403037221 */ /* 0x008fca0000010000 */
        /* <DEDUP_REMOVED lines=44> */
[----:B------:R-:W-:Y:S02]  /*0a90*/  FSEL R14, R19, RZ, P2 ;  /* 0x000000ff130e7208 */ /* 0x000fe40001000000 */
[----:B------:R-:W-:Y:S02]  /*0aa0*/  FSETP.NE.FTZ.AND P4, PT, |R9|, +INF , PT ;  /* 0x7f8000000900780b */ /* 0x000fe40003f95200 */
[----:B------:R-:W-:Y:S02]  /*0ab0*/  FSEL R17, R23, RZ, P5 ;  /* 0x000000ff17117208 */ /* 0x000fe40002800000 */
[----:B------:R-:W-:Y:S02]  /*0ac0*/  FSETP.NE.FTZ.AND P0, PT, |R5|, +INF , PT ;  /* 0x7f8000000500780b */ /* 0x000fe40003f15200 */
[----:B------:R-:W-:Y:S02]  /*0ad0*/  FSETP.NE.FTZ.AND P1, PT, |R25|, +INF , PT ;  /* 0x7f8000001900780b */ /* 0x000fe40003f35200 */
[----:B------:R-:W-:-:S02]  /*0ae0*/  FSETP.NE.FTZ.AND P2, PT, |R27|, +INF , PT ;  /* 0x7f8000001b00780b */ /* 0x000fc40003f55200 */
[----:B------:R-:W-:Y:S02]  /*0af0*/  FSETP.NE.FTZ.AND P5, PT, |R6|, +INF , PT ;  /* 0x7f8000000600780b */ /* 0x000fe40003fb5200 */
[----:B------:R-:W-:Y:S02]  /*0b00*/  FSEL R21, R8, RZ, P3 ;  /* 0x000000ff08157208 */ /* 0x000fe40001800000 */
[----:B------:R-:W-:Y:S02]  /*0b10*/  FSETP.NE.FTZ.AND P3, PT, |R28|, +INF , PT ;  /* 0x7f8000001c00780b */ /* 0x000fe40003f75200 */
[----:B------:R-:W-:Y:S02]  /*0b20*/  FSEL R22, R9, RZ, P4 ;  /* 0x000000ff09167208 */ /* 0x000fe40002000000 */
[----:B------:R-:W-:Y:S02]  /*0b30*/  FSEL R18, R5, RZ, P0 ;  /* 0x000000ff05127208 */ /* 0x000fe40000000000 */
        /* <DEDUP_REMOVED lines=55> */
.L_x_3006:
        /* <DEDUP_REMOVED lines=18> */
.L_x_3007:
        /* <DEDUP_REMOVED lines=14> */
.L_x_3013:
        /* <DEDUP_REMOVED lines=168> */
.L_x_3010:
[----:B--234-:R-:W-:Y:S05]  /*1b30*/  BSYNC.RECONVERGENT B0 ;  /* 0x0000000000007941 */ /* 0x01cfea0003800200 */
.L_x_3009:
        /* <DEDUP_REMOVED lines=54> */
.L_x_3012:
[----:B------:R-:W-:Y:S05]  /*1ea0*/  BSYNC.RECONVERGENT B0 ;  /* 0x0000000000007941 */ /* 0x000fea0003800200 */
.L_x_3011:
[----:B0-----:R-:W-:Y:S02]  /*1eb0*/  VIADD R51, R51, UR14 ;  /* 0x0000000e33337c36 */ /* 0x001fe40008000000 */
[----:B------:R-:W-:Y:S01]  /*1ec0*/  VIADD R49, R49, 0x1 ;  /* 0x0000000131317836 */ /* 0x000fe20000000000 */
[----:B------:R-:W-:Y:S06]  /*1ed0*/  BRA.U UP1, `(.L_x_3013) ;  /* 0xfffffff101747547 */ /* 0x000fec000b83ffff */
.L_x_3008:
        /* <DEDUP_REMOVED lines=22> */
.L_x_3015:
        /* <DEDUP_REMOVED lines=55> */
.L_x_3014:
        /* <DEDUP_REMOVED lines=34> */
.L_x_3016:
        /* <DEDUP_REMOVED lines=22> */
.L_x_3017:
[----:B------:R-:W-:-:S13]  /*2730*/  ISETP.NE.AND P0, PT, RZ, UR5, PT ;  /* 0x00000005ff007c0c */ /* 0x000fda000bf05270 */
[----:B------:R-:W-:Y:S05]  /*2740*/  @!P0 EXIT ;  /* 0x000000000000894d */ /* 0x000fea0003800000 */
[----:B01----:R-:W0:Y:S01]  /*2750*/  LDC.64 R4, c[0x0][0x390] ;  /* 0x0000e400ff047b82 */ /* 0x003e220000000a00 */
[----:B----4-:R1:W2:Y:S01]  /*2760*/  MUFU.RCP R11, R48 ;  /* 0x00000030000b7308 */ /* 0x0102a20000001000 */
[----:B------:R-:W-:Y:S01]  /*2770*/  VIADD R7, R0, UR4 ;  /* 0x0000000400077c36 */ /* 0x000fe20008000000 */
[----:B------:R-:W-:-:S12]  /*2780*/  UIADD3 UR5, UPT, UPT, -UR5, URZ, URZ ;  /* 0x000000ff05057290 */ /* 0x000fd8000fffe1ff */
.L_x_3018:
        /* <DEDUP_REMOVED lines=9> */
.L_x_3019:
        /* <DEDUP_REMOVED lines=14> */
.L_x_3966:


//--------------------- .text._ZN4vllm3moe10topkGatingILi14ELi448ELi4ELi8ELi32ElfLNS0_11ScoringFuncE0EEEvPKT5_PKbPfiPT4_PiiiibPKf --------------------------
	.section	.text._ZN4vllm3moe10topkGatingILi14ELi448ELi4ELi8ELi32ElfLNS0_11ScoringFuncE0EEEvPKT5_PKbPfiPT4_PiiiibPKf,"ax",@progbits
	.align	128
        .global         _ZN4vllm3moe10topkGatingILi14ELi448ELi4ELi8ELi32ElfLNS0_11ScoringFuncE0EEEvPKT5_PKbPfiPT4_PiiiibPKf
        .type           _ZN4vllm3moe10topkGatingILi14ELi448ELi4ELi8ELi32ElfLNS0_11ScoringFuncE0EEEvPKT5_PKbPfiPT4_PiiiibPKf,@function
        .size           _ZN4vllm3moe10topkGatingILi14ELi448ELi4ELi8ELi32ElfLNS0_11ScoringFuncE0EEEvPKT5_PKbPfiPT4_PiiiibPKf,(.L_x_3967 - _ZN4vllm3moe10topkGatingILi14ELi448ELi4ELi8ELi32ElfLNS0_11ScoringFuncE0EEEvPKT5_PKbPfiPT4_PiiiibPKf)
        .other          _ZN4vllm3moe10topkGatingILi14ELi448ELi4ELi8ELi32ElfLNS0_11ScoringFuncE0EEEvPKT5_PKbPfiPT4_PiiiibPKf,@"STO_CUDA_ENTRY STV_DEFAULT"
_ZN4vllm3moe10topkGatingILi14ELi448ELi4ELi8ELi32ElfLNS0_11ScoringFuncE0EEEvPKT5_PKbPfiPT4_PiiiibPKf:
.text._ZN4vllm3moe10topkGatingILi14ELi448ELi4ELi8ELi32ElfLNS0_11ScoringFuncE0EEEvPKT5_PKbPfiPT4_PiiiibPKf:
        /* <DEDUP_REMOVED lines=45> */
[----:B-1----:R-:W-:Y:S02]  /*02d0*/  FMNMX.FTZ R24, R23, R18, !PT ;  /* 0x0000001217187209 */ /* 0x002fe40007810000 */
[----:B------:R1:W2:Y:S04]  /*02e0*/  @P0 LDG.E.U8 R18, desc[UR6][R20.64] ;  /* 0x0000000614120981 */ /* 0x0002a8000c1e1100 */
[----:B------:R-:W3:Y:S02]  /*02f0*/  SHFL.BFLY PT, R25, R24, 0x1, 0x1f ;  /* 0x0c201f0018197f89 */ /* 0x000ee400000e0000 */
[----:B---3--:R-:W-:-:S05]  /*0300*/  FMNMX.FTZ R19, R24, R25, !PT ;  /* 0x0000001918137209 */ /* 0x008fca0007810000 */
[--C-:B------:R-:W-:Y:S01]  /*0310*/  FADD.FTZ R17, R17, -R19.reuse ;  /* 0x8000001311117221 */ /* 0x100fe20000010000 */
[----:B------:R-:W-:-:S03]  /*0320*/  FADD.FTZ R16, R16, -R19 ;  /* 0x8000001310107221 */ /* 0x000fc60000010000 */
[----:B------:R-:W-:Y:S01]  /*0330*/  FMUL.FTZ R17, R17, 1.4426950216293334961 ;  /* 0x3fb8aa3b11117820 */ /* 0x000fe20000410000 */
[----:B------:R-:W-:Y:S01]  /*0340*/  FMUL.FTZ R16, R16, 1.4426950216293334961 ;  /* 0x3fb8aa3b10107820 */ /* 0x000fe20000410000 */
[--C-:B------:R-:W-:Y:S02]  /*0350*/  FADD.FTZ R22, R14, -R19.reuse ;  /* 0x800000130e167221 */ /* 0x100fe40000010000 */
[----:B------:R3:W-:Y:S01]  /*0360*/  MUFU.EX2 R14, R17 ;  /* 0x00000011000e7308 */ /* 0x0007e20000000800 */
[--C-:B------:R-:W-:Y:S01]  /*0370*/  FADD.FTZ R23, R15, -R19.reuse ;  /* 0x800000130f177221 */ /* 0x100fe20000010000 */
[----:B------:R-:W-:Y:S01]  /*0380*/  FMUL.FTZ R22, R22, 1.4426950216293334961 ;  /* 0x3fb8aa3b16167820 */ /* 0x000fe20000410000 */
[----:B---3--:R-:W-:-:S05]  /*0390*/  FADD.FTZ R17, R10, -R19 ;  /* 0x800000130a117221 */ /* 0x008fca0000010000 */
[----:B------:R-:W3:Y:S01]  /*03a0*/  MUFU.EX2 R16, R16 ;  /* 0x0000001000107308 */ /* 0x000ee20000000800 */
[----:B------:R-:W-:Y:S01]  /*03b0*/  FMUL.FTZ R24, R17, 1.4426950216293334961 ;  /* 0x3fb8aa3b11187820 */ /* 0x000fe20000410000 */
[----:B------:R-:W-:Y:S01]  /*03c0*/  FADD.FTZ R17, R11, -R19 ;  /* 0x800000130b117221 */ /* 0x000fe20000010000 */
[----:B------:R-:W-:-:S05]  /*03d0*/  FMUL.FTZ R23, R23, 1.4426950216293334961 ;  /* 0x3fb8aa3b17177820 */ /* 0x000fca0000410000 */
[----:B------:R4:W5:Y:S01]  /*03e0*/  MUFU.EX2 R15, R22 ;  /* 0x00000016000f7308 */ /* 0x0009620000000800 */
[--C-:B-1----:R-:W-:Y:S01]  /*03f0*/  FADD.FTZ R20, R12, -R19.reuse ;  /* 0x800000130c147221 */ /* 0x102fe20000010000 */
[--C-:B------:R-:W-:Y:S01]  /*0400*/  FADD.FTZ R21, R13, -R19.reuse ;  /* 0x800000130d157221 */ /* 0x100fe20000010000 */
[----:B----4-:R-:W-:Y:S01]  /*0410*/  FMUL.FTZ R22, R17, 1.4426950216293334961 ;  /* 0x3fb8aa3b11167820 */ /* 0x010fe20000410000 */
[----:B------:R-:W-:-:S04]  /*0420*/  FADD.FTZ R17, R6, -R19 ;  /* 0x8000001306117221 */ /* 0x000fc80000010000 */
[----:B------:R1:W4:Y:S01]  /*0430*/  MUFU.EX2 R12, R23 ;  /* 0x00000017000c7308 */ /* 0x0003220000000800 */
[----:B------:R-:W-:Y:S01]  /*0440*/  FMUL.FTZ R20, R20, 1.4426950216293334961 ;  /* 0x3fb8aa3b14147820 */ /* 0x000fe20000410000 */
[----:B------:R-:W-:Y:S01]  /*0450*/  FMUL.FTZ R21, R21, 1.4426950216293334961 ;  /* 0x3fb8aa3b15157820 */ /* 0x000fe20000410000 */
[----:B-1----:R-:W-:Y:S01]  /*0460*/  FMUL.FTZ R23, R17, 1.4426950216293334961 ;  /* 0x3fb8aa3b11177820 */ /* 0x002fe20000410000 */
[----:B------:R-:W-:-:S04]  /*0470*/  FADD.FTZ R17, R7, -R19 ;  /* 0x8000001307117221 */ /* 0x000fc80000010000 */
[----:B------:R1:W0:Y:S01]  /*0480*/  MUFU.EX2 R13, R20 ;  /* 0x00000014000d7308 */ /* 0x0002220000000800 */
[----:B------:R-:W-:Y:S01]  /*0490*/  FMUL.FTZ R25, R17, 1.4426950216293334961 ;  /* 0x3fb8aa3b11197820 */ /* 0x000fe20000410000 */
[----:B---3--:R-:W-:-:S06]  /*04a0*/  FADD.FTZ R17, RZ, R16 ;  /* 0x00000010ff117221 */ /* 0x008fcc0000010000 */
[----:B------:R3:W0:Y:S01]  /*04b0*/  MUFU.EX2 R10, R21 ;  /* 0x00000015000a7308 */ /* 0x0006220000000800 */
[----:B-1----:R-:W-:-:S04]  /*04c0*/  FADD.FTZ R20, R17, R14 ;  /* 0x0000000e11147221 */ /* 0x002fc80000010000 */
[----:B-----5:R-:W-:-:S03]  /*04d0*/  FADD.FTZ R17, R20, R15 ;  /* 0x0000000f14117221 */ /* 0x020fc60000010000 */
[----:B------:R-:W1:Y:S01]  /*04e0*/  MUFU.EX2 R11, R24 ;  /* 0x00000018000b7308 */ /* 0x000e620000000800 */
[----:B----4-:R-:W-:Y:S01]  /*04f0*/  FADD.FTZ R20, R17, R12 ;  /* 0x0000000c11147221 */ /* 0x010fe20000010000 */
[----:B---3--:R-:W-:-:S06]  /*0500*/  FADD.FTZ R21, R4, -R19 ;  /* 0x8000001304157221 */ /* 0x008fcc0000010000 */
[----:B------:R3:W4:Y:S01]  /*0510*/  MUFU.EX2 R6, R22 ;  /* 0x0000001600067308 */ /* 0x0007220000000800 */
[----:B0-----:R-:W-:Y:S01]  /*0520*/  FADD.FTZ R17, R20, R13 ;  /* 0x0000000d14117221 */ /* 0x001fe20000010000 */
[----:B------:R-:W-:-:S06]  /*0530*/  FMUL.FTZ R21, R21, 1.4426950216293334961 ;  /* 0x3fb8aa3b15157820 */ /* 0x000fcc0000410000 */
[----:B------:R0:W5:Y:S01]  /*0540*/  MUFU.EX2 R7, R23 ;  /* 0x0000001700077308 */ /* 0x0001620000000800 */
[----:B---3--:R-:W-:Y:S01]  /*0550*/  FADD.FTZ R22, R5, -R19 ;  /* 0x8000001305167221 */ /* 0x008fe20000010000 */
[----:B------:R-:W-:-:S06]  /*0560*/  FADD.FTZ R20, R17, R10 ;  /* 0x0000000a11147221 */ /* 0x000fcc0000010000 */
[----:B------:R-:W3:Y:S01]  /*0570*/  MUFU.EX2 R4, R25 ;  /* 0x0000001900047308 */ /* 0x000ee20000000800 */
[----:B------:R-:W-:Y:S01]  /*0580*/  FMUL.FTZ R22, R22, 1.4426950216293334961 ;  /* 0x3fb8aa3b16167820 */ /* 0x000fe20000410000 */
[----:B0-----:R-:W-:Y:S01]  /*0590*/  FADD.FTZ R23, R2, -R19 ;  /* 0x8000001302177221 */ /* 0x001fe20000010000 */
[----:B-1----:R-:W-:Y:S01]  /*05a0*/  FADD.FTZ R17, R20, R11 ;  /* 0x0000000b14117221 */ /* 0x002fe20000010000 */
[----:B------:R-:W-:-:S04]  /*05b0*/  FADD.FTZ R3, R3, -R19 ;  /* 0x8000001303037221 */ /* 0x000fc80000010000 */
[----:B------:R-:W0:Y:S01]  /*05c0*/  MUFU.EX2 R5, R21 ;  /* 0x0000001500057308 */ /* 0x000e220000000800 */
[----:B------:R-:W-:Y:S01]  /*05d0*/  FMUL.FTZ R23, R23, 1.4426950216293334961 ;  /* 0x3fb8aa3b17177820 */ /* 0x000fe20000410000 */
[----:B----4-:R-:W-:Y:S01]  /*05e0*/  FADD.FTZ R20, R17, R6 ;  /* 0x0000000611147221 */ /* 0x010fe20000010000 */
[----:B------:R-:W-:-:S05]  /*05f0*/  FMUL.FTZ R17, R3, 1.4426950216293334961 ;  /* 0x3fb8aa3b03117820 */ /* 0x000fca0000410000 */
[----:B------:R-:W1:Y:S01]  /*0600*/  MUFU.EX2 R2, R22 ;  /* 0x0000001600027308 */ /* 0x000e620000000800 */
[----:B-----5:R-:W-:-:S07]  /*0610*/  FADD.FTZ R3, R20, R7 ;  /* 0x0000000714037221 */ /* 0x020fce0000010000 */
[----:B------:R-:W4:Y:S01]  /*0620*/  MUFU.EX2 R24, R23 ;  /* 0x0000001700187308 */ /* 0x000f220000000800 */
[----:B---3--:R-:W-:-:S07]  /*0630*/  FADD.FTZ R20, R3, R4 ;  /* 0x0000000403147221 */ /* 0x008fce0000010000 */
[----:B------:R-:W3:Y:S01]  /*0640*/  MUFU.EX2 R26, R17 ;  /* 0x00000011001a7308 */ /* 0x000ee20000000800 */
[----:B0-----:R-:W-:-:S04]  /*0650*/  FADD.FTZ R3, R20, R5 ;  /* 0x0000000514037221 */ /* 0x001fc80000010000 */
[----:B-1----:R-:W-:-:S04]  /*0660*/  FADD.FTZ R3, R3, R2 ;  /* 0x0000000203037221 */ /* 0x002fc80000010000 */
[----:B----4-:R-:W-:-:S04]  /*0670*/  FADD.FTZ R3, R3, R24 ;  /* 0x0000001803037221 */ /* 0x010fc80000010000 */
        /* <DEDUP_REMOVED lines=13> */
[----:B--2---:R-:W-:-:S03]  /*0750*/  ISETP.EQ.OR P0, PT, R18, RZ, !P0 ;  /* 0x000000ff1200720c */ /* 0x004fc60004702670 */
        /* <DEDUP_REMOVED lines=20> */
[----:B------:R-:W-:-:S02]  /*08a0*/  FSETP.NE.FTZ.AND P2, PT, |R17|, +INF , PT ;  /* 0x7f8000001100780b */ /* 0x000fc40003f55200 */
[----:B------:R-:W-:Y:S02]  /*08b0*/  FSEL R11, R14, RZ, P3 ;  /* 0x000000ff0e0b7208 */ /* 0x000fe40001800000 */
[----:B------:R-:W-:Y:S02]  /*08c0*/  FSETP.NE.FTZ.AND P5, PT, |R19|, +INF , PT ;  /* 0x7f8000001300780b */ /* 0x000fe40003fb5200 */
[----:B------:R-:W-:Y:S02]  /*08d0*/  FSETP.NE.FTZ.AND P0, PT, |R20|, +INF , PT ;  /* 0x7f8000001400780b */ /* 0x000fe40003f15200 */
[----:B------:R-:W-:Y:S02]  /*08e0*/  FSETP.NE.FTZ.AND P1, PT, |R21|, +INF , PT ;  /* 0x7f8000001500780b */ /* 0x000fe40003f35200 */
[----:B------:R-:W-:Y:S02]  /*08f0*/  FSETP.NE.FTZ.AND P3, PT, |R6|, +INF , PT ;  /* 0x7f8000000600780b */ /* 0x000fe40003f75200 */
[----:B------:R-:W-:-:S02]  /*0900*/  FSEL R12, R15, RZ, P4 ;  /* 0x000000ff0f0c7208 */ /* 0x000fc40002000000 */
[----:B------:R-:W-:Y:S02]  /*0910*/  FSEL R16, R17, RZ, P2 ;  /* 0x000000ff11107208 */ /* 0x000fe40001000000 */
        /* <DEDUP_REMOVED lines=9> */
[----:B------:R-:W-:Y:S02]  /*09b0*/  FSETP.NE.FTZ.AND P3, PT, |R3|, +INF , PT ;  /* 0x7f8000000300780b */ /* 0x000fe40003f75200 */
[----:B------:R-:W-:-:S02]  /*09c0*/  LOP3.LUT R9, R9, 0x1f, RZ, 0xc0, !PT ;  /* 0x0000001f09097812 */ /* 0x000fc400078ec0ff */
        /* <DEDUP_REMOVED lines=38> */
.L_x_3020:
        /* <DEDUP_REMOVED lines=14> */
.L_x_3021:
        /* <DEDUP_REMOVED lines=14> */
.L_x_3027:
        /* <DEDUP_REMOVED lines=144> */
.L_x_3024:
[----:B-123--:R-:W-:Y:S05]  /*16f0*/  BSYNC.RECONVERGENT B0 ;  /* 0x0000000000007941 */ /* 0x00efea0003800200 */
.L_x_3023:
        /* <DEDUP_REMOVED lines=50> */
.L_x_3026:
[----:B------:R-:W-:Y:S05]  /*1a20*/  BSYNC.RECONVERGENT B0 ;  /* 0x0000000000007941 */ /* 0x000fea0003800200 */
.L_x_3025:
[----:B------:R-:W-:Y:S02]  /*1a30*/  VIADD R41, R41, UR11 ;  /* 0x0000000b29297c36 */ /* 0x000fe40008000000 */
[----:B------:R-:W-:Y:S01]  /*1a40*/  VIADD R39, R39, 0x1 ;  /* 0x0000000127277836 */ /* 0x000fe20000000000 */
[----:B------:R-:W-:Y:S06]  /*1a50*/  @P0 BRA `(.L_x_3027) ;  /* 0xfffffff000e40947 */ /* 0x000fec000383ffff */
.L_x_3022:
        /* <DEDUP_REMOVED lines=22> */
.L_x_3029:
        /* <DEDUP_REMOVED lines=55> */
.L_x_3028:
        /* <DEDUP_REMOVED lines=34> */
.L_x_3030:
        /* <DEDUP_REMOVED lines=22> */
.L_x_3031:
[----:B------:R-:W-:Y:S05]  /*22b0*/  @!P1 EXIT ;  /* 0x000000000000994d */ /* 0x000fea0003800000 */
[----:B01--4-:R-:W0:Y:S01]  /*22c0*/  LDC.64 R4, c[0x0][0x390] ;  /* 0x0000e400ff047b82 */ /* 0x013e220000000a00 */
[----:B------:R1:W2:Y:S01]  /*22d0*/  MUFU.RCP R11, R38 ;  /* 0x00000026000b7308 */ /* 0x0002a20000001000 */
[----:B------:R-:W-:Y:S02]  /*22e0*/  IMAD.IADD R7, R0, 0x1, R7 ;  /* 0x0000000100077824 */ /* 0x000fe400078e0207 */
[----:B------:R-:W-:-:S07]  /*22f0*/  IMAD.MOV R6, RZ, RZ, -R6 ;  /* 0x000000ffff067224 */ /* 0x000fce00078e0a06 */
.L_x_3032:
        /* <DEDUP_REMOVED lines=9> */
.L_x_3033:
        /* <DEDUP_REMOVED lines=15> */
.L_x_3967:


//--------------------- .text._ZN4vllm3moe10topkGatingILi12ELi384ELi4ELi8ELi32ElfLNS0_11ScoringFuncE0EEEvPKT5_PKbPfiPT4_PiiiibPKf --------------------------
	.section	.text._ZN4vllm3moe10topkGatingILi12ELi384ELi4ELi8ELi32ElfLNS0_11ScoringFuncE0EEEvPKT5_PKbPfiPT4_PiiiibPKf,"ax",@progbits
	.align	128
        .global         _ZN4vllm3moe10topkGatingILi12ELi384ELi4ELi8ELi32ElfLNS0_11ScoringFuncE0EEEvPKT5_PKbPfiPT4_PiiiibPKf
        .type           _ZN4vllm3moe10topkGatingILi12ELi384ELi4ELi8ELi32ElfLNS0_11ScoringFuncE0EEEvPKT5_PKbPfiPT4_PiiiibPKf,@function
        .size           _ZN4vllm3moe10topkGatingILi12ELi384ELi4ELi8ELi32ElfLNS0_11ScoringFuncE0EEEvPKT5_PKbPfiPT4_PiiiibPKf,(.L_x_3968 - _ZN4vllm3moe10topkGatingILi12ELi384ELi4ELi8ELi32ElfLNS0_11ScoringFuncE0EEEvPKT5_PKbPfiPT4_PiiiibPKf)
        .other          _ZN4vllm3moe10topkGatingILi12ELi384ELi4ELi8ELi32ElfLNS0_11ScoringFuncE0EEEvPKT5_PKbPfiPT4_PiiiibPKf,@"STO_CUDA_ENTRY STV_DEFAULT"
_ZN4vllm3moe10topkGatingILi12ELi384ELi4ELi8ELi32ElfLNS0_11ScoringFuncE0EEEvPKT5_PKbPfiPT4_PiiiibPKf:
.text._ZN4vllm3moe10topkGatingILi12ELi384ELi4ELi8ELi32ElfLNS0_11ScoringFuncE0EEEvPKT5_PKbPfiPT4_PiiiibPKf:
        /* <DEDUP_REMOVED lines=32> */
[----:B------:R-:W-:-:S05]  /*0200*/  FMNMX.FTZ R20, R5, R18, !PT ;  /* 0x0000001205147209 */ /* 0x000fca0007810000 */
        /* <DEDUP_REMOVED lines=9> */
[----:B------:R-:W0:Y:S02]  /*02a0*/  SHFL.BFLY PT, R16, R23, 0x2, 0x1f ;  /* 0x0c401f0017107f89 */ /* 0x000e2400000e0000 */
[----:B0-----:R-:W-:Y:S02]  /*02b0*/  FMNMX.FTZ R20, R23, R16, !PT ;  /* 0x0000001017147209 */ /* 0x001fe40007810000 */
[----:B------:R0:W2:Y:S01]  /*02c0*/  @P0 LDG.E.U8 R16, desc[UR6][R18.64] ;  /* 0x0000000612100981 */ /* 0x0000a2000c1e1100 */
[----:B-1----:R-:W-:Y:S01]  /*02d0*/  UISETP.NE.U32.AND UP0, UPT, UR4, URZ, UPT ;  /* 0x000000ff0400728c */ /* 0x002fe2000bf05070 */
[----:B------:R-:W-:Y:S02]  /*02e0*/  LOP3.LUT R3, R3, 0x1f, RZ, 0xc0, !PT ;  /* 0x0000001f03037812 */ /* 0x000fe400078ec0ff */
[----:B------:R-:W1:Y:S01]  /*02f0*/  SHFL.BFLY PT, R17, R20, 0x1, 0x1f ;  /* 0x0c201f0014117f89 */ /* 0x000e6200000e0000 */
[----:B------:R-:W-:Y:S01]  /*0300*/  UISETP.NE.AND.EX UP0, UPT, UR5, URZ, UPT, UP0 ;  /* 0x000000ff0500728c */ /* 0x000fe2000bf05300 */
        /* <DEDUP_REMOVED lines=11> */
[----:B------:R-:W-:-:S02]  /*03c0*/  FADD.FTZ R20, R11, -R17 ;  /* 0x800000110b147221 */ /* 0x000fc40000010000 */
[----:B------:R-:W-:Y:S02]  /*03d0*/  FMUL.FTZ R19, R19, 1.4426950216293334961 ;  /* 0x3fb8aa3b13137820 */ /* 0x000fe40000410000 */
[----:B------:R-:W-:-:S03]  /*03e0*/  FMUL.FTZ R20, R20, 1.4426950216293334961 ;  /* 0x3fb8aa3b14147820 */ /* 0x000fc60000410000 */
[----:B------:R-:W1:Y:S01]  /*03f0*/  MUFU.EX2 R14, R14 ;  /* 0x0000000e000e7308 */ /* 0x000e620000000800 */
[----:B0-----:R-:W-:-:S04]  /*0400*/  FADD.FTZ R15, R8, -R17 ;  /* 0x80000011080f7221 */ /* 0x001fc80000010000 */
[----:B------:R-:W-:Y:S01]  /*0410*/  FMUL.FTZ R22, R15, 1.4426950216293334961 ;  /* 0x3fb8aa3b0f167820 */ /* 0x000fe20000410000 */
[--C-:B------:R-:W-:Y:S02]  /*0420*/  FADD.FTZ R15, R9, -R17.reuse ;  /* 0x80000011090f7221 */ /* 0x100fe40000010000 */
[----:B------:R0:W3:Y:S08]  /*0430*/  MUFU.EX2 R13, R21 ;  /* 0x00000015000d7308 */ /* 0x0000f00000000800 */
[----:B------:R4:W5:Y:S01]  /*0440*/  MUFU.EX2 R10, R18 ;  /* 0x00000012000a7308 */ /* 0x0009620000000800 */
[----:B0-----:R-:W-:Y:S01]  /*0450*/  FMUL.FTZ R21, R15, 1.4426950216293334961 ;  /* 0x3fb8aa3b0f157820 */ /* 0x001fe20000410000 */
[----:B------:R-:W-:-:S04]  /*0460*/  FADD.FTZ R15, R6, -R17 ;  /* 0x80000011060f7221 */ /* 0x000fc80000010000 */
[----:B------:R-:W-:Y:S01]  /*0470*/  FMUL.FTZ R23, R15, 1.4426950216293334961 ;  /* 0x3fb8aa3b0f177820 */ /* 0x000fe20000410000 */
[----:B-1----:R-:W-:Y:S01]  /*0480*/  FADD.FTZ R15, RZ, R14 ;  /* 0x0000000eff0f7221 */ /* 0x002fe20000010000 */
[----:B------:R0:W1:Y:S03]  /*0490*/  MUFU.EX2 R11, R19 ;  /* 0x00000013000b7308 */ /* 0x0000660000000800 */
[----:B----4-:R-:W-:-:S04]  /*04a0*/  FADD.FTZ R18, R15, R12 ;  /* 0x0000000c0f127221 */ /* 0x010fc80000010000 */
[----:B---3--:R-:W-:Y:S01]  /*04b0*/  FADD.FTZ R15, R18, R13 ;  /* 0x0000000d120f7221 */ /* 0x008fe20000010000 */
[----:B------:R3:W4:Y:S01]  /*04c0*/  MUFU.EX2 R8, R20 ;  /* 0x0000001400087308 */ /* 0x0007220000000800 */
[----:B0-----:R-:W-:Y:S02]  /*04d0*/  FADD.FTZ R19, R7, -R17 ;  /* 0x8000001107137221 */ /* 0x001fe40000010000 */
[----:B-----5:R-:W-:Y:S02]  /*04e0*/  FADD.FTZ R18, R15, R10 ;  /* 0x0000000a0f127221 */ /* 0x020fe40000010000 */
[----:B------:R-:W-:-:S03]  /*04f0*/  FMUL.FTZ R19, R19, 1.4426950216293334961 ;  /* 0x3fb8aa3b13137820 */ /* 0x000fc60000410000 */
[----:B------:R-:W0:Y:S01]  /*0500*/  MUFU.EX2 R9, R22 ;  /* 0x0000001600097308 */ /* 0x000e220000000800 */
[----:B---3--:R-:W-:Y:S01]  /*0510*/  FADD.FTZ R20, R4, -R17 ;  /* 0x8000001104147221 */ /* 0x008fe20000010000 */
[----:B-1----:R-:W-:Y:S01]  /*0520*/  FADD.FTZ R15, R18, R11 ;  /* 0x0000000b120f7221 */ /* 0x002fe20000010000 */
[----:B------:R-:W-:Y:S02]  /*0530*/  FADD.FTZ R17, R5, -R17 ;  /* 0x8000001105117221 */ /* 0x000fe40000010000 */
[----:B------:R-:W-:Y:S02]  /*0540*/  FMUL.FTZ R20, R20, 1.4426950216293334961 ;  /* 0x3fb8aa3b14147820 */ /* 0x000fe40000410000 */
[----:B------:R-:W-:Y:S01]  /*0550*/  FMUL.FTZ R17, R17, 1.4426950216293334961 ;  /* 0x3fb8aa3b11117820 */ /* 0x000fe20000410000 */
[----:B------:R-:W1:Y:S01]  /*0560*/  MUFU.EX2 R6, R21 ;  /* 0x0000001500067308 */ /* 0x000e620000000800 */
[----:B----4-:R-:W-:-:S07]  /*0570*/  FADD.FTZ R18, R15, R8 ;  /* 0x000000080f127221 */ /* 0x010fce0000010000 */
[----:B------:R-:W3:Y:S01]  /*0580*/  MUFU.EX2 R7, R23 ;  /* 0x0000001700077308 */ /* 0x000ee20000000800 */
[----:B0-----:R-:W-:-:S07]  /*0590*/  FADD.FTZ R15, R18, R9 ;  /* 0x00000009120f7221 */ /* 0x001fce0000010000 */
[----:B------:R-:W0:Y:S01]  /*05a0*/  MUFU.EX2 R4, R19 ;  /* 0x0000001300047308 */ /* 0x000e220000000800 */
[----:B-1----:R-:W-:-:S07]  /*05b0*/  FADD.FTZ R18, R15, R6 ;  /* 0x000000060f127221 */ /* 0x002fce0000010000 */
[----:B------:R-:W1:Y:S01]  /*05c0*/  MUFU.EX2 R5, R20 ;  /* 0x0000001400057308 */ /* 0x000e620000000800 */
[----:B---3--:R-:W-:-:S07]  /*05d0*/  FADD.FTZ R15, R18, R7 ;  /* 0x00000007120f7221 */ /* 0x008fce0000010000 */
[----:B------:R-:W3:Y:S01]  /*05e0*/  MUFU.EX2 R17, R17 ;  /* 0x0000001100117308 */ /* 0x000ee20000000800 */
        /* <DEDUP_REMOVED lines=14> */
[----:B--2---:R-:W-:-:S04]  /*06d0*/  ISETP.EQ.OR P0, PT, R16, RZ, !P0 ;  /* 0x000000ff1000720c */ /* 0x004fc80004702670 */
        /* <DEDUP_REMOVED lines=65> */
.L_x_3034:
        /* <DEDUP_REMOVED lines=12> */
.L_x_3035:
        /* <DEDUP_REMOVED lines=14> */
.L_x_3041:
        /* <DEDUP_REMOVED lines=133> */
.L_x_3038:
[----:B-123--:R-:W-:Y:S05]  /*14e0*/  BSYNC.RECONVERGENT B0 ;  /* 0x0000000000007941 */ /* 0x00efea0003800200 */
.L_x_3037:
        /* <DEDUP_REMOVED lines=46> */
.L_x_3040:
[----:B------:R-:W-:Y:S05]  /*17d0*/  BSYNC.RECONVERGENT B0 ;  /* 0x0000000000007941 */ /* 0x000fea0003800200 */
.L_x_3039:
[----:B------:R-:W-:Y:S02]  /*17e0*/  VIADD R37, R37, UR11 ;  /* 0x0000000b25257c36 */ /* 0x000fe40008000000 */
[----:B------:R-:W-:Y:S01]  /*17f0*/  VIADD R35, R35, 0x1 ;  /* 0x0000000123237836 */ /* 0x000fe20000000000 */
[----:B------:R-:W-:Y:S06]  /*1800*/  @P0 BRA `(.L_x_3041) ;  /* 0xfffffff400200947 */ /* 0x000fec000383ffff */
.L_x_3036:
        /* <DEDUP_REMOVED lines=22> */
.L_x_3043:
        /* <DEDUP_REMOVED lines=55> */
.L_x_3042:
        /* <DEDUP_REMOVED lines=34> */
.L_x_3044:
        /* <DEDUP_REMOVED lines=22> */
.L_x_3045:
[----:B------:R-:W-:Y:S05]  /*2060*/  @!P1 EXIT ;  /* 0x000000000000994d */ /* 0x000fea0003800000 */
[----:B01----:R-:W0:Y:S01]  /*2070*/  LDC.64 R6, c[0x0][0x390] ;  /* 0x0000e400ff067b82 */ /* 0x003e220000000a00 */
[----:B----4-:R1:W2:Y:S01]  /*2080*/  MUFU.RCP R11, R34 ;  /* 0x00000022000b7308 */ /* 0x0102a20000001000 */
[----:B------:R-:W-:Y:S02]  /*2090*/  IMAD.IADD R5, R0, 0x1, R5 ;  /* 0x0000000100057824 */ /* 0x000fe400078e0205 */
[----:B------:R-:W-:-:S07]  /*20a0*/  IMAD.MOV R21, RZ, RZ, -R21 ;  /* 0x000000ffff157224 */ /* 0x000fce00078e0a15 */
.L_x_3046:
        /* <DEDUP_REMOVED lines=9> */
.L_x_3047:
        /* <DEDUP_REMOVED lines=12> */
.L_x_3968:


//--------------------- .text._ZN4vllm3moe10topkGatingILi10ELi320ELi4ELi8ELi32ElfLNS0_11ScoringFuncE0EEEvPKT5_PKbPfiPT4_PiiiibPKf --------------------------
	.section	.text._ZN4vllm3moe10topkGatingILi10ELi320ELi4ELi8ELi32ElfLNS0_11ScoringFuncE0EEEvPKT5_PKbPfiPT4_PiiiibPKf,"ax",@progbits
	.align	128
        .global         _ZN4vllm3moe10topkGatingILi10ELi320ELi4ELi8ELi32ElfLNS0_11ScoringFuncE0EEEvPKT5_PKbPfiPT4_PiiiibPKf
        .type           _ZN4vllm3moe10topkGatingILi10ELi320ELi4ELi8ELi32ElfLNS0_11ScoringFuncE0EEEvPKT5_PKbPfiPT4_PiiiibPKf,@function
        .size           _ZN4vllm3moe10topkGatingILi10ELi320ELi4ELi8ELi32ElfLNS0_11ScoringFuncE0EEEvPKT5_PKbPfiPT4_PiiiibPKf,(.L_x_3969 - _ZN4vllm3moe10topkGatingILi10ELi320ELi4ELi8ELi32ElfLNS0_11ScoringFuncE0EEEvPKT5_PKbPfiPT4_PiiiibPKf)
        .other          _ZN4vllm3moe10topkGatingILi10ELi320ELi4ELi8ELi32ElfLNS0_11ScoringFuncE0EEEvPKT5_PKbPfiPT4_PiiiibPKf,@"STO_CUDA_ENTRY STV_DEFAULT"
_ZN4vllm3moe10topkGatingILi10ELi320ELi4ELi8ELi32ElfLNS0_11ScoringFuncE0EEEvPKT5_PKbPfiPT4_PiiiibPKf:
.text._ZN4vllm3moe10topkGatingILi10ELi320ELi4ELi8ELi32ElfLNS0_11ScoringFuncE0EEEvPKT5_PKbPfiPT4_PiiiibPKf:
        /* <DEDUP_REMOVED lines=23> */
[----:B------:R1:W5:Y:S01]  /*0170*/  LDG.E.64 R2, desc[UR6][R14.64+0x400] ;  /* 0x000400060e027981 */ /* 0x000362000c1e1b00 */
[----:B0-----:R-:W-:-:S04]  /*0180*/  ISETP.NE.U32.AND P0, PT, RZ, UR4, PT ;  /* 0x00000004ff007c0c */ /* 0x001fc8000bf05070 */
[----:B------:R-:W-:-:S13]  /*0190*/  ISETP.NE.AND.EX P0, PT, RZ, UR5, PT, P0 ;  /* 0x00000005ff007c0c */ /* 0x000fda000bf05300 */
[----:B-1----:R-:W-:Y:S02]  /*01a0*/  @P0 IADD3 R14, P1, PT, R0, UR4, RZ ;  /* 0x00000004000e0c10 */ /* 0x002fe4000ff3e0ff */
[----:B--2---:R-:W-:-:S04]  /*01b0*/  FMNMX3.FTZ R16, R12, R13, R10, !PT ;  /* 0x0000000d0c107276 */ /* 0x004fc8000781000a */
[----:B---3--:R-:W-:-:S04]  /*01c0*/  FMNMX3.FTZ R16, R16, R11, R6, !PT ;  /* 0x0000000b10107276 */ /* 0x008fc80007810006 */
[----:B----4-:R-:W-:-:S04]  /*01d0*/  FMNMX3.FTZ R16, R16, R7, R4, !PT ;  /* 0x0000000710107276 */ /* 0x010fc80007810004 */
[----:B-----5:R-:W-:-:S04]  /*01e0*/  FMNMX3.FTZ R16, R16, R5, R2, !PT ;  /* 0x0000000510107276 */ /* 0x020fc80007810002 */
        /* <DEDUP_REMOVED lines=30> */
[----:B------:R-:W-:-:S03]  /*03d0*/  FMUL.FTZ R19, R19, 1.4426950216293334961 ;  /* 0x3fb8aa3b13137820 */ /* 0x000fc60000410000 */
[----:B------:R-:W1:Y:S01]  /*03e0*/  MUFU.EX2 R12, R12 ;  /* 0x0000000c000c7308 */ /* 0x000e620000000800 */
[----:B0-----:R-:W-:-:S04]  /*03f0*/  FADD.FTZ R13, R4, -R17 ;  /* 0x80000011040d7221 */ /* 0x001fc80000010000 */
[----:B------:R-:W-:Y:S01]  /*0400*/  FMUL.FTZ R20, R13, 1.4426950216293334961 ;  /* 0x3fb8aa3b0d147820 */ /* 0x000fe20000410000 */
[----:B------:R-:W-:Y:S02]  /*0410*/  FADD.FTZ R13, R5, -R17 ;  /* 0x80000011050d7221 */ /* 0x000fe40000010000 */
[----:B------:R0:W2:Y:S02]  /*0420*/  MUFU.EX2 R11, R16 ;  /* 0x00000010000b7308 */ /* 0x0000a40000000800 */
[----:B------:R-:W-:-:S06]  /*0430*/  FMUL.FTZ R21, R13, 1.4426950216293334961 ;  /* 0x3fb8aa3b0d157820 */ /* 0x000fcc0000410000 */
[----:B------:R4:W5:Y:S01]  /*0440*/  MUFU.EX2 R6, R15 ;  /* 0x0000000f00067308 */ /* 0x0009620000000800 */
[----:B-1----:R-:W-:-:S04]  /*0450*/  FADD.FTZ R13, RZ, R12 ;  /* 0x0000000cff0d7221 */ /* 0x002fc80000010000 */
[----:B0-----:R-:W-:-:S03]  /*0460*/  FADD.FTZ R16, R13, R10 ;  /* 0x0000000a0d107221 */ /* 0x001fc60000010000 */
[----:B------:R-:W0:Y:S01]  /*0470*/  MUFU.EX2 R7, R18 ;  /* 0x0000001200077308 */ /* 0x000e220000000800 */
[----:B----4-:R-:W-:Y:S01]  /*0480*/  FADD.FTZ R15, R2, -R17 ;  /* 0x80000011020f7221 */ /* 0x010fe20000010000 */
[----:B--2---:R-:W-:-:S03]  /*0490*/  FADD.FTZ R13, R16, R11 ;  /* 0x0000000b100d7221 */ /* 0x004fc60000010000 */
[----:B------:R-:W-:-:S03]  /*04a0*/  FMUL.FTZ R15, R15, 1.4426950216293334961 ;  /* 0x3fb8aa3b0f0f7820 */ /* 0x000fc60000410000 */
[----:B------:R-:W1:Y:S01]  /*04b0*/  MUFU.EX2 R4, R19 ;  /* 0x0000001300047308 */ /* 0x000e620000000800 */
[----:B-----5:R-:W-:Y:S01]  /*04c0*/  FADD.FTZ R16, R13, R6 ;  /* 0x000000060d107221 */ /* 0x020fe20000010000 */
[----:B------:R-:W-:-:S06]  /*04d0*/  FMUL.FTZ R13, R3, 1.4426950216293334961 ;  /* 0x3fb8aa3b030d7820 */ /* 0x000fcc0000410000 */
[----:B------:R-:W2:Y:S01]  /*04e0*/  MUFU.EX2 R5, R20 ;  /* 0x0000001400057308 */ /* 0x000ea20000000800 */
[----:B0-----:R-:W-:-:S07]  /*04f0*/  FADD.FTZ R3, R16, R7 ;  /* 0x0000000710037221 */ /* 0x001fce0000010000 */
[----:B------:R-:W0:Y:S01]  /*0500*/  MUFU.EX2 R2, R21 ;  /* 0x0000001500027308 */ /* 0x000e220000000800 */
[----:B-1----:R-:W-:-:S07]  /*0510*/  FADD.FTZ R16, R3, R4 ;  /* 0x0000000403107221 */ /* 0x002fce0000010000 */
[----:B------:R-:W1:Y:S01]  /*0520*/  MUFU.EX2 R18, R15 ;  /* 0x0000000f00127308 */ /* 0x000e620000000800 */
[----:B--2---:R-:W-:-:S07]  /*0530*/  FADD.FTZ R3, R16, R5 ;  /* 0x0000000510037221 */ /* 0x004fce0000010000 */
[----:B------:R-:W2:Y:S01]  /*0540*/  MUFU.EX2 R20, R13 ;  /* 0x0000000d00147308 */ /* 0x000ea20000000800 */
        /* <DEDUP_REMOVED lines=28> */
[C---:B------:R-:W-:Y:S02]  /*0710*/  FSETP.NE.FTZ.AND P0, PT, |R15|.reuse, +INF , PT ;  /* 0x7f8000000f00780b */ /* 0x040fe40003f15200 */
[----:B------:R-:W-:Y:S02]  /*0720*/  FSETP.NE.FTZ.AND P1, PT, |R6|, +INF , PT ;  /* 0x7f8000000600780b */ /* 0x000fe40003f35200 */
[----:B------:R-:W-:Y:S02]  /*0730*/  FSEL R10, R12, RZ, P4 ;  /* 0x000000ff0c0a7208 */ /* 0x000fe40002000000 */
[----:B------:R-:W-:Y:S02]  /*0740*/  FSEL R11, R16, RZ, P5 ;  /* 0x000000ff100b7208 */ /* 0x000fe40002800000 */
[----:B------:R-:W-:Y:S02]  /*0750*/  FSEL R12, R15, RZ, P0 ;  /* 0x000000ff0f0c7208 */ /* 0x000fe40000000000 */
[----:B------:R-:W-:-:S02]  /*0760*/  FSEL R13, R6, RZ, P1 ;  /* 0x000000ff060d7208 */ /* 0x000fc40000800000 */
        /* <DEDUP_REMOVED lines=36> */
.L_x_3048:
        /* <DEDUP_REMOVED lines=10> */
.L_x_3049:
        /* <DEDUP_REMOVED lines=14> */
.L_x_3055:
        /* <DEDUP_REMOVED lines=124> */
.L_x_3052:
[----:B-123--:R-:W-:Y:S05]  /*12f0*/  BSYNC.RECONVERGENT B0 ;  /* 0x0000000000007941 */ /* 0x00efea0003800200 */
.L_x_3051:
        /* <DEDUP_REMOVED lines=42> */
.L_x_3054:
[----:B------:R-:W-:Y:S05]  /*15a0*/  BSYNC.RECONVERGENT B0 ;  /* 0x0000000000007941 */ /* 0x000fea0003800200 */
.L_x_3053:
[----:B------:R-:W-:Y:S02]  /*15b0*/  VIADD R21, R21, UR11 ;  /* 0x0000000b15157c36 */ /* 0x000fe40008000000 */
[----:B------:R-:W-:Y:S01]  /*15c0*/  VIADD R23, R23, 0x1 ;  /* 0x0000000117177836 */ /* 0x000fe20000000000 */
[----:B------:R-:W-:Y:S06]  /*15d0*/  @P0 BRA `(.L_x_3055) ;  /* 0xfffffff400540947 */ /* 0x000fec000383ffff */
.L_x_3050:
        /* <DEDUP_REMOVED lines=22> */
.L_x_3057:
        /* <DEDUP_REMOVED lines=55> */
.L_x_3056:
        /* <DEDUP_REMOVED lines=34> */
.L_x_3058:
        /* <DEDUP_REMOVED lines=22> */
.L_x_3059:
[----:B------:R-:W-:Y:S05]  /*1e30*/  @!P1 EXIT ;  /* 0x000000000000994d */ /* 0x000fea0003800000 */
[----:B01--4-:R-:W0:Y:S01]  /*1e40*/  LDC.64 R4, c[0x0][0x390] ;  /* 0x0000e400ff047b82 */ /* 0x013e220000000a00 */
[----:B------:R1:W2:Y:S01]  /*1e50*/  MUFU.RCP R11, R22 ;  /* 0x00000016000b7308 */ /* 0x0002a20000001000 */
[----:B------:R-:W-:Y:S02]  /*1e60*/  IMAD.IADD R7, R0, 0x1, R7 ;  /* 0x0000000100077824 */ /* 0x000fe400078e0207 */
[----:B------:R-:W-:-:S07]  /*1e70*/  IMAD.MOV R6, RZ, RZ, -R6 ;  /* 0x000000ffff067224 */ /* 0x000fce00078e0a06 */
.L_x_3060:
        /* <DEDUP_REMOVED lines=9> */
.L_x_3061:
        /* <DEDUP_REMOVED lines=15> */
.L_x_3969:


//--------------------- .text._ZN4vllm3moe10topkGatingILi6ELi192ELi4ELi8ELi32ElfLNS0_11ScoringFuncE0EEEvPKT5_PKbPfiPT4_PiiiibPKf --------------------------
	.section	.text._ZN4vllm3moe10topkGatingILi6ELi192ELi4ELi8ELi32ElfLNS0_11ScoringFuncE0EEEvPKT5_PKbPfiPT4_PiiiibPKf,"ax",@progbits
	.align	128
        .global         _ZN4vllm3moe10topkGatingILi6ELi192ELi4ELi8ELi32ElfLNS0_11ScoringFuncE0EEEvPKT5_PKbPfiPT4_PiiiibPKf
        .type           _ZN4vllm3moe10topkGatingILi6ELi192ELi4ELi8ELi32ElfLNS0_11ScoringFuncE0EEEvPKT5_PKbPfiPT4_PiiiibPKf,@function
        .size           _ZN4vllm3moe10topkGatingILi6ELi192ELi4ELi8ELi32ElfLNS0_11ScoringFuncE0EEEvPKT5_PKbPfiPT4_PiiiibPKf,(.L_x_3970 - _ZN4vllm3moe10topkGatingILi6ELi192ELi4ELi8ELi32ElfLNS0_11ScoringFuncE0EEEvPKT5_PKbPfiPT4_PiiiibPKf)
        .other          _ZN4vllm3moe10topkGatingILi6ELi192ELi4ELi8ELi32ElfLNS0_11ScoringFuncE0EEEvPKT5_PKbPfiPT4_PiiiibPKf,@"STO_CUDA_ENTRY STV_DEFAULT"
_ZN4vllm3moe10topkGatingILi6ELi192ELi4ELi8ELi32ElfLNS0_11ScoringFuncE0EEEvPKT5_PKbPfiPT4_PiiiibPKf:
.text._ZN4vllm3moe10topkGatingILi6ELi192ELi4ELi8ELi32ElfLNS0_11ScoringFuncE0EEEvPKT5_PKbPfiPT4_PiiiibPKf:
        /* <DEDUP_REMOVED lines=21> */
[----:B------:R-:W3:Y:S04]  /*0150*/  LDG.E.64 R4, desc[UR6][R10.64+0x100] ;  /* 0x000100060a047981 */ /* 0x000ee8000c1e1b00 */
[----:B------:R1:W4:Y:S01]  /*0160*/  LDG.E.64 R6, desc[UR6][R10.64+0x200] ;  /* 0x000200060a067981 */ /* 0x000322000c1e1b00 */
[----:B--2---:R-:W-:-:S04]  /*0170*/  ISETP.NE.U32.AND P0, PT, RZ, UR8, PT ;  /* 0x00000008ff007c0c */ /* 0x004fc8000bf05070 */
[----:B------:R-:W-:Y:S02]  /*0180*/  ISETP.NE.AND.EX P0, PT, RZ, UR9, PT, P0 ;  /* 0x00000009ff007c0c */ /* 0x000fe4000bf05300 */
[----:B0-----:R-:W-:-:S04]  /*0190*/  ISETP.NE.U32.AND P1, PT, RZ, UR4, PT ;  /* 0x00000004ff007c0c */ /* 0x001fc8000bf25070 */
[----:B------:R-:W-:-:S13]  /*01a0*/  ISETP.NE.AND.EX P1, PT, RZ, UR5, PT, P1 ;  /* 0x00000005ff007c0c */ /* 0x000fda000bf25310 */
[C---:B------:R-:W-:Y:S01]  /*01b0*/  @P1 IADD3 R20, P2, PT, R0.reuse, UR4, RZ ;  /* 0x0000000400141c10 */ /* 0x040fe2000ff5e0ff */
[----:B------:R-:W0:Y:S03]  /*01c0*/  LDCU UR4, c[0x0][0x3b0] ;  /* 0x00007600ff0477ac */ /* 0x000e260008000800 */
[----:B------:R-:W-:-:S05]  /*01d0*/  @P1 LEA.HI.X.SX32 R21, R0, UR5, 0x1, P2 ;  /* 0x0000000500151c11 */ /* 0x000fca00090f0eff */
[----:B------:R2:W5:Y:S01]  /*01e0*/  @P1 LDG.E.U8 R18, desc[UR6][R20.64] ;  /* 0x0000000614121981 */ /* 0x000562000c1e1100 */
[----:B-1----:R-:W-:-:S05]  /*01f0*/  @P0 LEA R10, P2, R2, UR8, 0x2 ;  /* 0x00000008020a0c11 */ /* 0x002fca000f8410ff */
[----:B------:R-:W-:-:S05]  /*0200*/  @P0 IMAD.X R11, RZ, RZ, UR9, P2 ;  /* 0x00000009ff0b0e24 */ /* 0x000fca00090e06ff */
[----:B------:R-:W5:Y:S04]  /*0210*/  @P0 LDG.E R19, desc[UR6][R10.64+0x104] ;  /* 0x000104060a130981 */ /* 0x000f68000c1e1900 */
[----:B------:R-:W5:Y:S04]  /*0220*/  @P0 LDG.E R16, desc[UR6][R10.64+0x100] ;  /* 0x000100060a100981 */ /* 0x000f68000c1e1900 */
[----:B------:R-:W5:Y:S01]  /*0230*/  @P0 LDG.E R17, desc[UR6][R10.64+0x204] ;  /* 0x000204060a110981 */ /* 0x000f62000c1e1900 */
[----:B---3--:R-:W-:-:S04]  /*0240*/  FMNMX3.FTZ R12, R8, R9, R4, !PT ;  /* 0x00000009080c7276 */ /* 0x008fc80007810004 */
[----:B----4-:R-:W-:-:S04]  /*0250*/  FMNMX3.FTZ R12, R12, R5, R6, !PT ;  /* 0x000000050c0c7276 */ /* 0x010fc80007810006 */
[----:B------:R-:W-:-:S05]  /*0260*/  FMNMX.FTZ R12, R7, R12, !PT ;  /* 0x0000000c070c7209 */ /* 0x000fca0007810000 */
[----:B------:R-:W1:Y:S02]  /*0270*/  SHFL.BFLY PT, R13, R12, 0x10, 0x1f ;  /* 0x0e001f000c0d7f89 */ /* 0x000e6400000e0000 */
[----:B-1----:R-:W-:Y:S02]  /*0280*/  FMNMX.FTZ R13, R12, R13, !PT ;  /* 0x0000000d0c0d7209 */ /* 0x002fe40007810000 */
[----:B------:R-:W3:Y:S04]  /*0290*/  @P0 LDG.E R12, desc[UR6][R10.64] ;  /* 0x000000060a0c0981 */ /* 0x000ee8000c1e1900 */
[----:B------:R-:W1:Y:S02]  /*02a0*/  SHFL.BFLY PT, R14, R13, 0x8, 0x1f ;  /* 0x0d001f000d0e7f89 */ /* 0x000e6400000e0000 */
[----:B-1----:R-:W-:-:S02]  /*02b0*/  FMNMX.FTZ R14, R13, R14, !PT ;  /* 0x0000000e0d0e7209 */ /* 0x002fc40007810000 */
[----:B------:R-:W4:Y:S04]  /*02c0*/  @P0 LDG.E R13, desc[UR6][R10.64+0x4] ;  /* 0x000004060a0d0981 */ /* 0x000f28000c1e1900 */
[----:B------:R-:W1:Y:S02]  /*02d0*/  SHFL.BFLY PT, R15, R14, 0x4, 0x1f ;  /* 0x0c801f000e0f7f89 */ /* 0x000e6400000e0000 */
[----:B-1----:R-:W-:Y:S02]  /*02e0*/  FMNMX.FTZ R22, R14, R15, !PT ;  /* 0x0000000f0e167209 */ /* 0x002fe40007810000 */
[----:B------:R1:W4:Y:S04]  /*02f0*/  @P0 LDG.E R14, desc[UR6][R10.64+0x200] ;  /* 0x000200060a0e0981 */ /* 0x000328000c1e1900 */
[----:B------:R-:W2:Y:S02]  /*0300*/  SHFL.BFLY PT, R15, R22, 0x2, 0x1f ;  /* 0x0c401f00160f7f89 */ /* 0x000ea400000e0000 */
[----:B--2---:R-:W-:-:S05]  /*0310*/  FMNMX.FTZ R20, R22, R15, !PT ;  /* 0x0000000f16147209 */ /* 0x004fca0007810000 */
[----:B------:R-:W2:Y:S02]  /*0320*/  SHFL.BFLY PT, R15, R20, 0x1, 0x1f ;  /* 0x0c201f00140f7f89 */ /* 0x000ea400000e0000 */
[----:B--2---:R-:W-:-:S05]  /*0330*/  FMNMX.FTZ R15, R20, R15, !PT ;  /* 0x0000000f140f7209 */ /* 0x004fca0007810000 */
[--C-:B------:R-:W-:Y:S01]  /*0340*/  FADD.FTZ R8, R8, -R15.reuse ;  /* 0x8000000f08087221 */ /* 0x100fe20000010000 */
[----:B------:R-:W-:-:S03]  /*0350*/  FADD.FTZ R9, R9, -R15 ;  /* 0x8000000f09097221 */ /* 0x000fc60000010000 */
[----:B------:R-:W-:Y:S01]  /*0360*/  FMUL.FTZ R8, R8, 1.4426950216293334961 ;  /* 0x3fb8aa3b08087820 */ /* 0x000fe20000410000 */
[----:B------:R-:W-:Y:S01]  /*0370*/  FMUL.FTZ R9, R9, 1.4426950216293334961 ;  /* 0x3fb8aa3b09097820 */ /* 0x000fe20000410000 */
[--C-:B------:R-:W-:Y:S01]  /*0380*/  FADD.FTZ R21, R4, -R15.reuse ;  /* 0x8000000f04157221 */ /* 0x100fe20000010000 */
[----:B-1----:R-:W-:-:S03]  /*0390*/  FADD.FTZ R10, R5, -R15 ;  /* 0x8000000f050a7221 */ /* 0x002fc60000010000 */
[----:B------:R-:W1:Y:S01]  /*03a0*/  MUFU.EX2 R8, R8 ;  /* 0x0000000800087308 */ /* 0x000e620000000800 */
[----:B------:R-:W-:Y:S01]  /*03b0*/  FMUL.FTZ R21, R21, 1.4426950216293334961 ;  /* 0x3fb8aa3b15157820 */ /* 0x000fe20000410000 */
[----:B------:R-:W-:Y:S01]  /*03c0*/  FMUL.FTZ R20, R10, 1.4426950216293334961 ;  /* 0x3fb8aa3b0a147820 */ /* 0x000fe20000410000 */
[----:B------:R-:W-:-:S05]  /*03d0*/  FADD.FTZ R10, R6, -R15 ;  /* 0x8000000f060a7221 */ /* 0x000fca0000010000 */
[----:B------:R-:W2:Y:S01]  /*03e0*/  MUFU.EX2 R4, R9 ;  /* 0x0000000900047308 */ /* 0x000ea20000000800 */
[----:B------:R-:W-:Y:S01]  /*03f0*/  FMUL.FTZ R22, R10, 1.4426950216293334961 ;  /* 0x3fb8aa3b0a167820 */ /* 0x000fe20000410000 */
[----:B------:R-:W-:-:S06]  /*0400*/  FADD.FTZ R15, R7, -R15 ;  /* 0x8000000f070f7221 */ /* 0x000fcc0000010000 */
[----:B------:R-:W0:Y:S01]  /*0410*/  MUFU.EX2 R5, R21 ;  /* 0x0000001500057308 */ /* 0x000e220000000800 */
[----:B------:R-:W-:Y:S01]  /*0420*/  FMUL.FTZ R15, R15, 1.4426950216293334961 ;  /* 0x3fb8aa3b0f0f7820 */ /* 0x000fe20000410000 */
[----:B-1----:R-:W-:-:S06]  /*0430*/  FADD.FTZ R11, RZ, R8 ;  /* 0x00000008ff0b7221 */ /* 0x002fcc0000010000 */
        /* <DEDUP_REMOVED lines=17> */
[----:B-----5:R-:W-:Y:S01]  /*0550*/  ISETP.EQ.OR P1, PT, R18, RZ, !P1 ;  /* 0x000000ff1200720c */ /* 0x020fe20004f22670 */
[----:B0-----:R-:W-:-:S06]  /*0560*/  FADD.FTZ R23, R22, R15 ;  /* 0x0000000f16177221 */ /* 0x001fcc0000010000 */
[----:B------:R-:W0:Y:S01]  /*0570*/  MUFU.RCP R23, R23 ;  /* 0x0000001700177308 */ /* 0x000e220000001000 */
[----:B------:R-:W-:Y:S01]  /*0580*/  IMAD.U32 R15, RZ, RZ, UR4 ;  /* 0x00000004ff0f7e24 */ /* 0x000fe2000f8e00ff */
[----:B------:R-:W-:-:S04]  /*0590*/  P2R R25, PR, RZ, 0x2 ;  /* 0x00000002ff197803 */ /* 0x000fc80000000000 */
        /* <DEDUP_REMOVED lines=8> */
[----:B------:R-:W-:Y:S02]  /*0620*/  FSETP.NE.FTZ.AND P2, PT, |R10|, +INF , PT ;  /* 0x7f8000000a00780b */ /* 0x000fe40003f55200 */
[----:B------:R-:W-:-:S02]  /*0630*/  FSETP.NE.FTZ.AND P4, PT, |R20|, +INF , PT ;  /* 0x7f8000001400780b */ /* 0x000fc40003f95200 */
[----:B------:R-:W-:Y:S02]  /*0640*/  FSEL R5, R8, RZ, P5 ;  /* 0x000000ff08057208 */ /* 0x000fe40002800000 */
[----:B------:R-:W-:Y:S02]  /*0650*/  FSEL R6, R10, RZ, P2 ;  /* 0x000000ff0a067208 */ /* 0x000fe40001000000 */
[----:B------:R-:W-:Y:S02]  /*0660*/  FSETP.NE.FTZ.AND P3, PT, |R11|, +INF , PT ;  /* 0x7f8000000b00780b */ /* 0x000fe40003f75200 */
[----:B------:R-:W-:Y:S02]  /*0670*/  FSETP.NE.FTZ.AND P5, PT, |R24|, +INF , PT ;  /* 0x7f8000001800780b */ /* 0x000fe40003fb5200 */
[----:B------:R-:W-:Y:S02]  /*0680*/  FSETP.NE.FTZ.AND P2, PT, |R21|, +INF , PT ;  /* 0x7f8000001500780b */ /* 0x000fe40003f55200 */
[----:B------:R-:W-:-:S02]  /*0690*/  FSEL R8, R20, RZ, P4 ;  /* 0x000000ff14087208 */ /* 0x000fc40002000000 */
[----:B------:R-:W-:Y:S02]  /*06a0*/  FSEL R7, R11, RZ, P3 ;  /* 0x000000ff0b077208 */ /* 0x000fe40001800000 */
[----:B------:R-:W-:Y:S02]  /*06b0*/  FSEL R9, R24, RZ, P5 ;  /* 0x000000ff18097208 */ /* 0x000fe40002800000 */
[----:B------:R-:W-:Y:S01]  /*06c0*/  FSEL R10, R21, RZ, P2 ;  /* 0x000000ff150a7208 */ /* 0x000fe20001000000 */
[----:B---3--:R-:W-:Y:S01]  /*06d0*/  @P0 FADD.FTZ R11, R5, R12 ;  /* 0x0000000c050b0221 */ /* 0x008fe20000010000 */
[----:B----4-:R-:W-:Y:S01]  /*06e0*/  @P0 FADD.FTZ R12, R6, R13 ;  /* 0x0000000d060c0221 */ /* 0x010fe20000010000 */
        /* <DEDUP_REMOVED lines=22> */
.L_x_3067:
        /* <DEDUP_REMOVED lines=98> */
.L_x_3064:
[----:B-123--:R-:W-:Y:S05]  /*0e70*/  BSYNC.RECONVERGENT B0 ;  /* 0x0000000000007941 */ /* 0x00efea0003800200 */
.L_x_3063:
        /* <DEDUP_REMOVED lines=34> */
.L_x_3066:
[----:B------:R-:W-:Y:S05]  /*10a0*/  BSYNC.RECONVERGENT B0 ;  /* 0x0000000000007941 */ /* 0x000fea0003800200 */
.L_x_3065:
[----:B------:R-:W-:Y:S02]  /*10b0*/  VIADD R23, R23, UR11 ;  /* 0x0000000b17177c36 */ /* 0x000fe40008000000 */
[----:B------:R-:W-:Y:S01]  /*10c0*/  VIADD R21, R21, 0x1 ;  /* 0x0000000115157836 */ /* 0x000fe20000000000 */
[----:B------:R-:W-:Y:S06]  /*10d0*/  @P0 BRA `(.L_x_3067) ;  /* 0xfffffff400dc0947 */ /* 0x000fec000383ffff */
.L_x_3062:
        /* <DEDUP_REMOVED lines=22> */
.L_x_3069:
        /* <DEDUP_REMOVED lines=55> */
.L_x_3068:
        /* <DEDUP_REMOVED lines=34> */
.L_x_3070:
        /* <DEDUP_REMOVED lines=22> */
.L_x_3071:
[----:B------:R-:W-:Y:S05]  /*1930*/  @!P1 EXIT ;  /* 0x000000000000994d */ /* 0x000fea0003800000 */
[----:B01----:R-:W0:Y:S01]  /*1940*/  LDC.64 R6, c[0x0][0x390] ;  /* 0x0000e400ff067b82 */ /* 0x003e220000000a00 */
[----:B------:R1:W2:Y:S01]  /*1950*/  MUFU.RCP R11, R4 ;  /* 0x00000004000b7308 */ /* 0x0002a20000001000 */
[----:B------:R-:W-:Y:S02]  /*1960*/  IMAD.IADD R5, R0, 0x1, R5 ;  /* 0x0000000100057824 */ /* 0x000fe400078e0205 */
[----:B------:R-:W-:-:S07]  /*1970*/  IMAD.MOV R15, RZ, RZ, -R15 ;  /* 0x000000ffff0f7224 */ /* 0x000fce00078e0a0f */
.L_x_3072:
        /* <DEDUP_REMOVED lines=9> */
.L_x_3073:
        /* <DEDUP_REMOVED lines=15> */
.L_x_3970:


//--------------------- .text._ZN4vllm3moe10topkGatingILi16ELi512ELi4ELi16ELi32ElfLNS0_11ScoringFuncE0EEEvPKT5_PKbPfiPT4_PiiiibPKf --------------------------
	.section	.text._ZN4vllm3moe10topkGatingILi16ELi512ELi4ELi16ELi32ElfLNS0_11ScoringFuncE0EEEvPKT5_PKbPfiPT4_PiiiibPKf,"ax",@progbits
	.align	128
        .global         _ZN4vllm3moe10topkGatingILi16ELi512ELi4ELi16ELi32ElfLNS0_11ScoringFuncE0EEEvPKT5_PKbPfiPT4_PiiiibPKf
        .type           _ZN4vllm3moe10topkGatingILi16ELi512ELi4ELi16ELi32ElfLNS0_11ScoringFuncE0EEEvPKT5_PKbPfiPT4_PiiiibPKf,@function
        .size           _ZN4vllm3moe10topkGatingILi16ELi512ELi4ELi16ELi32ElfLNS0_11ScoringFuncE0EEEvPKT5_PKbPfiPT4_PiiiibPKf,(.L_x_3971 - _ZN4vllm3moe10topkGatingILi16ELi512ELi4ELi16ELi32ElfLNS0_11ScoringFuncE0EEEvPKT5_PKbPfiPT4_PiiiibPKf)
        .other          _ZN4vllm3moe10topkGatingILi16ELi512ELi4ELi16ELi32ElfLNS0_11ScoringFuncE0EEEvPKT5_PKbPfiPT4_PiiiibPKf,@"STO_CUDA_ENTRY STV_DEFAULT"
_ZN4vllm3moe10topkGatingILi16ELi512ELi4ELi16ELi32ElfLNS0_11ScoringFuncE0EEEvPKT5_PKbPfiPT4_PiiiibPKf:
.text._ZN4vllm3moe10topkGatingILi16ELi512ELi4ELi16ELi32ElfLNS0_11ScoringFuncE0EEEvPKT5_PKbPfiPT4_PiiiibPKf:
        /* <DEDUP_REMOVED lines=24> */
[----:B------:R-:W-:Y:S02]  /*0180*/  ISETP.NE.AND.EX P0, PT, RZ, UR5, PT, P0 ;  /* 0x00000005ff007c0c */ /* 0x000fe4000bf05300 */
[----:B--2---:R-:W-:-:S04]  /*0190*/  FMNMX3.FTZ R22, R16, R17, R18, !PT ;  /* 0x0000001110167276 */ /* 0x004fc80007810012 */
[----:B---3--:R-:W-:-:S04]  /*01a0*/  FMNMX3.FTZ R22, R22, R19, R4, !PT ;  /* 0x0000001316167276 */ /* 0x008fc80007810004 */
[----:B------:R-:W-:-:S04]  /*01b0*/  FMNMX3.FTZ R22, R22, R5, R6, !PT ;  /* 0x0000000516167276 */ /* 0x000fc80007810006 */
[----:B----4-:R-:W-:-:S04]  /*01c0*/  FMNMX3.FTZ R22, R22, R7, R8, !PT ;  /* 0x0000000716167276 */ /* 0x010fc80007810008 */
[----:B------:R-:W-:-:S04]  /*01d0*/  FMNMX3.FTZ R22, R22, R9, R10, !PT ;  /* 0x0000000916167276 */ /* 0x000fc8000781000a */
[----:B-----5:R-:W-:-:S04]  /*01e0*/  FMNMX3.FTZ R22, R22, R11, R12, !PT ;  /* 0x0000000b16167276 */ /* 0x020fc8000781000c */
[----:B------:R-:W-:-:S04]  /*01f0*/  FMNMX3.FTZ R22, R22, R13, R14, !PT ;  /* 0x0000000d16167276 */ /* 0x000fc8000781000e */
[----:B------:R-:W-:-:S05]  /*0200*/  FMNMX.FTZ R22, R15, R22, !PT ;  /* 0x000000160f167209 */ /* 0x000fca0007810000 */
        /* <DEDUP_REMOVED lines=9> */
[----:B------:R0:W2:Y:S04]  /*02a0*/  @P0 LDG.E.U8 R21, desc[UR6][R22.64] ;  /* 0x0000000616150981 */ /* 0x0000a8000c1e1100 */
[----:B------:R-:W3:Y:S02]  /*02b0*/  SHFL.BFLY PT, R20, R25, 0x2, 0x1f ;  /* 0x0c401f0019147f89 */ /* 0x000ee400000e0000 */
[----:B---3--:R-:W-:-:S05]  /*02c0*/  FMNMX.FTZ R26, R25, R20, !PT ;  /* 0x00000014191a7209 */ /* 0x008fca0007810000 */
[----:B------:R-:W3:Y:S02]  /*02d0*/  SHFL.BFLY PT, R27, R26, 0x1, 0x1f ;  /* 0x0c201f001a1b7f89 */ /* 0x000ee400000e0000 */
[----:B---3--:R-:W-:-:S05]  /*02e0*/  FMNMX.FTZ R20, R26, R27, !PT ;  /* 0x0000001b1a147209 */ /* 0x008fca0007810000 */
[--C-:B------:R-:W-:Y:S01]  /*02f0*/  FADD.FTZ R16, R16, -R20.reuse ;  /* 0x8000001410107221 */ /* 0x100fe20000010000 */
[----:B------:R-:W-:-:S03]  /*0300*/  FADD.FTZ R17, R17, -R20 ;  /* 0x8000001411117221 */ /* 0x000fc60000010000 */
[----:B------:R-:W-:Y:S01]  /*0310*/  FMUL.FTZ R16, R16, 1.4426950216293334961 ;  /* 0x3fb8aa3b10107820 */ /* 0x000fe20000410000 */
[--C-:B------:R-:W-:Y:S01]  /*0320*/  FADD.FTZ R19, R19, -R20.reuse ;  /* 0x8000001413137221 */ /* 0x100fe20000010000 */
[----:B------:R-:W-:Y:S01]  /*0330*/  FMUL.FTZ R17, R17, 1.4426950216293334961 ;  /* 0x3fb8aa3b11117820 */ /* 0x000fe20000410000 */
[--C-:B------:R-:W-:Y:S02]  /*0340*/  FADD.FTZ R18, R18, -R20.reuse ;  /* 0x8000001412127221 */ /* 0x100fe40000010000 */
[----:B------:R-:W-:Y:S01]  /*0350*/  FMUL.FTZ R19, R19, 1.4426950216293334961 ;  /* 0x3fb8aa3b13137820 */ /* 0x000fe20000410000 */
[----:B------:R-:W3:Y:S01]  /*0360*/  MUFU.EX2 R16, R16 ;  /* 0x0000001000107308 */ /* 0x000ee20000000800 */
[----:B------:R-:W-:Y:S01]  /*0370*/  FMUL.FTZ R18, R18, 1.4426950216293334961 ;  /* 0x3fb8aa3b12127820 */ /* 0x000fe20000410000 */
[----:B0-----:R-:W-:-:S06]  /*0380*/  FADD.FTZ R22, R4, -R20 ;  /* 0x8000001404167221 */ /* 0x001fcc0000010000 */
[----:B------:R-:W0:Y:S01]  /*0390*/  MUFU.EX2 R17, R17 ;  /* 0x0000001100117308 */ /* 0x000e220000000800 */
[----:B------:R-:W-:-:S07]  /*03a0*/  FADD.FTZ R23, R5, -R20 ;  /* 0x8000001405177221 */ /* 0x000fce0000010000 */
[----:B------:R4:W-:Y:S01]  /*03b0*/  MUFU.EX2 R4, R19 ;  /* 0x0000001300047308 */ /* 0x0009e20000000800 */
[----:B------:R-:W-:Y:S01]  /*03c0*/  FMUL.FTZ R22, R22, 1.4426950216293334961 ;  /* 0x3fb8aa3b16167820 */ /* 0x000fe20000410000 */
[----:B----4-:R-:W-:-:S06]  /*03d0*/  FADD.FTZ R19, R8, -R20 ;  /* 0x8000001408137221 */ /* 0x010fcc0000010000 */
[----:B------:R-:W4:Y:S01]  /*03e0*/  MUFU.EX2 R18, R18 ;  /* 0x0000001200127308 */ /* 0x000f220000000800 */
[----:B------:R-:W-:Y:S01]  /*03f0*/  FMUL.FTZ R26, R19, 1.4426950216293334961 ;  /* 0x3fb8aa3b131a7820 */ /* 0x000fe20000410000 */
[--C-:B------:R-:W-:Y:S01]  /*0400*/  FADD.FTZ R19, R9, -R20.reuse ;  /* 0x8000001409137221 */ /* 0x100fe20000010000 */
[----:B------:R-:W-:Y:S01]  /*0410*/  FMUL.FTZ R23, R23, 1.4426950216293334961 ;  /* 0x3fb8aa3b17177820 */ /* 0x000fe20000410000 */
[--C-:B------:R-:W-:Y:S02]  /*0420*/  FADD.FTZ R24, R6, -R20.reuse ;  /* 0x8000001406187221 */ /* 0x100fe40000010000 */
[----:B------:R-:W-:Y:S02]  /*0430*/  FMUL.FTZ R27, R19, 1.4426950216293334961 ;  /* 0x3fb8aa3b131b7820 */ /* 0x000fe40000410000 */
[----:B------:R3:W5:Y:S01]  /*0440*/  MUFU.EX2 R5, R22 ;  /* 0x0000001600057308 */ /* 0x0007620000000800 */
[--C-:B------:R-:W-:Y:S01]  /*0450*/  FADD.FTZ R19, R10, -R20.reuse ;  /* 0x800000140a137221 */ /* 0x100fe20000010000 */
[----:B------:R-:W-:Y:S01]  /*0460*/  FMUL.FTZ R24, R24, 1.4426950216293334961 ;  /* 0x3fb8aa3b18187820 */ /* 0x000fe20000410000 */
[----:B------:R-:W-:Y:S01]  /*0470*/  FADD.FTZ R25, R7, -R20 ;  /* 0x8000001407197221 */ /* 0x000fe20000010000 */
[----:B---3--:R-:W-:-:S04]  /*0480*/  FADD.FTZ R22, RZ, R16 ;  /* 0x00000010ff167221 */ /* 0x008fc80000010000 */
[----:B------:R3:W1:Y:S01]  /*0490*/  MUFU.EX2 R6, R23 ;  /* 0x0000001700067308 */ /* 0x0006620000000800 */
[----:B------:R-:W-:Y:S01]  /*04a0*/  FMUL.FTZ R25, R25, 1.4426950216293334961 ;  /* 0x3fb8aa3b19197820 */ /* 0x000fe20000410000 */
[----:B---3--:R-:W-:Y:S01]  /*04b0*/  FMUL.FTZ R23, R19, 1.4426950216293334961 ;  /* 0x3fb8aa3b13177820 */ /* 0x008fe20000410000 */
[----:B0-----:R-:W-:-:S05]  /*04c0*/  FADD.FTZ R19, R22, R17 ;  /* 0x0000001116137221 */ /* 0x001fca0000010000 */
[----:B------:R0:W3:Y:S01]  /*04d0*/  MUFU.EX2 R7, R24 ;  /* 0x0000001800077308 */ /* 0x0000e20000000800 */
[----:B----4-:R-:W-:-:S04]  /*04e0*/  FADD.FTZ R19, R19, R18 ;  /* 0x0000001213137221 */ /* 0x010fc80000010000 */
[----:B------:R-:W-:-:S03]  /*04f0*/  FADD.FTZ R22, R19, R4 ;  /* 0x0000000413167221 */ /* 0x000fc60000010000 */
[----:B------:R4:W3:Y:S01]  /*0500*/  MUFU.EX2 R8, R25 ;  /* 0x0000001900087308 */ /* 0x0008e20000000800 */
[----:B-----5:R-:W-:Y:S01]  /*0510*/  FADD.FTZ R19, R22, R5 ;  /* 0x0000000516137221 */ /* 0x020fe20000010000 */
[----:B0-----:R-:W-:-:S06]  /*0520*/  FADD.FTZ R24, R11, -R20 ;  /* 0x800000140b187221 */ /* 0x001fcc0000010000 */
[----:B------:R0:W5:Y:S01]  /*0530*/  MUFU.EX2 R9, R26 ;  /* 0x0000001a00097308 */ /* 0x0001620000000800 */
[----:B-1----:R-:W-:Y:S01]  /*0540*/  FADD.FTZ R22, R19, R6 ;  /* 0x0000000613167221 */ /* 0x002fe20000010000 */
[----:B------:R-:W-:Y:S01]  /*0550*/  FMUL.FTZ R24, R24, 1.4426950216293334961 ;  /* 0x3fb8aa3b18187820 */ /* 0x000fe20000410000 */
[----:B----4-:R-:W-:-:S05]  /*0560*/  FADD.FTZ R25, R12, -R20 ;  /* 0x800000140c197221 */ /* 0x010fca0000010000 */
[----:B------:R-:W1:Y:S01]  /*0570*/  MUFU.EX2 R10, R27 ;  /* 0x0000001b000a7308 */ /* 0x000e620000000800 */
[----:B---3--:R-:W-:Y:S01]  /*0580*/  FADD.FTZ R19, R22, R7 ;  /* 0x0000000716137221 */ /* 0x008fe20000010000 */
[----:B------:R-:W-:Y:S01]  /*0590*/  FMUL.FTZ R25, R25, 1.4426950216293334961 ;  /* 0x3fb8aa3b19197820 */ /* 0x000fe20000410000 */
[--C-:B0-----:R-:W-:Y:S01]  /*05a0*/  FADD.FTZ R26, R13, -R20.reuse ;  /* 0x800000140d1a7221 */ /* 0x101fe20000010000 */
[----:B------:R-:W-:-:S04]  /*05b0*/  FADD.FTZ R22, R14, -R20 ;  /* 0x800000140e167221 */ /* 0x000fc80000010000 */
[----:B------:R-:W0:Y:S01]  /*05c0*/  MUFU.EX2 R11, R23 ;  /* 0x00000017000b7308 */ /* 0x000e220000000800 */
[----:B------:R-:W-:Y:S01]  /*05d0*/  FADD.FTZ R14, R19, R8 ;  /* 0x00000008130e7221 */ /* 0x000fe20000010000 */
[----:B------:R-:W-:-:S06]  /*05e0*/  FMUL.FTZ R26, R26, 1.4426950216293334961 ;  /* 0x3fb8aa3b1a1a7820 */ /* 0x000fcc0000410000 */
[----:B------:R-:W3:Y:S01]  /*05f0*/  MUFU.EX2 R12, R24 ;  /* 0x00000018000c7308 */ /* 0x000ee20000000800 */
[----:B-----5:R-:W-:Y:S01]  /*0600*/  FADD.FTZ R19, R14, R9 ;  /* 0x000000090e137221 */ /* 0x020fe20000010000 */
[----:B------:R-:W-:Y:S01]  /*0610*/  FADD.FTZ R15, R15, -R20 ;  /* 0x800000140f0f7221 */ /* 0x000fe20000010000 */
[----:B------:R-:W-:-:S05]  /*0620*/  FMUL.FTZ R22, R22, 1.4426950216293334961 ;  /* 0x3fb8aa3b16167820 */ /* 0x000fca0000410000 */
[----:B------:R-:W4:Y:S01]  /*0630*/  MUFU.EX2 R13, R25 ;  /* 0x00000019000d7308 */ /* 0x000f220000000800 */
[----:B-1----:R-:W-:Y:S01]  /*0640*/  FADD.FTZ R14, R19, R10 ;  /* 0x0000000a130e7221 */ /* 0x002fe20000010000 */
[----:B------:R-:W-:-:S06]  /*0650*/  FMUL.FTZ R19, R15, 1.4426950216293334961 ;  /* 0x3fb8aa3b0f137820 */ /* 0x000fcc0000410000 */
[----:B------:R-:W1:Y:S01]  /*0660*/  MUFU.EX2 R23, R26 ;  /* 0x0000001a00177308 */ /* 0x000e620000000800 */
[----:B0-----:R-:W-:-:S07]  /*0670*/  FADD.FTZ R15, R14, R11 ;  /* 0x0000000b0e0f7221 */ /* 0x001fce0000010000 */
[----:B------:R-:W0:Y:S01]  /*0680*/  MUFU.EX2 R27, R22 ;  /* 0x00000016001b7308 */ /* 0x000e220000000800 */
[----:B---3--:R-:W-:-:S07]  /*0690*/  FADD.FTZ R14, R15, R12 ;  /* 0x0000000c0f0e7221 */ /* 0x008fce0000010000 */
[----:B------:R-:W3:Y:S01]  /*06a0*/  MUFU.EX2 R19, R19 ;  /* 0x0000001300137308 */ /* 0x000ee20000000800 */
[----:B----4-:R-:W-:-:S04]  /*06b0*/  FADD.FTZ R14, R14, R13 ;  /* 0x0000000d0e0e7221 */ /* 0x010fc80000010000 */
[----:B-1----:R-:W-:-:S04]  /*06c0*/  FADD.FTZ R14, R14, R23 ;  /* 0x000000170e0e7221 */ /* 0x002fc80000010000 */
[----:B0-----:R-:W-:-:S04]  /*06d0*/  FADD.FTZ R14, R14, R27 ;  /* 0x0000001b0e0e7221 */ /* 0x001fc80000010000 */
        /* <DEDUP_REMOVED lines=28> */
[----:B------:R-:W-:-:S02]  /*08a0*/  FSETP.NE.FTZ.AND P3, PT, |R18|, +INF , PT ;  /* 0x7f8000001200780b */ /* 0x000fc40003f75200 */
[----:B------:R-:W-:Y:S01]  /*08b0*/  FSETP.NE.FTZ.AND P4, PT, |R4|, +INF , PT ;  /* 0x7f8000000400780b */ /* 0x000fe20003f95200 */
[-C--:B------:R-:W-:Y:S01]  /*08c0*/  FMUL.FTZ R22, R11, R14.reuse ;  /* 0x0000000e0b167220 */ /* 0x080fe20000410000 */
[-C--:B------:R-:W-:Y:S01]  /*08d0*/  FMUL.FTZ R24, R12, R14.reuse ;  /* 0x0000000e0c187220 */ /* 0x080fe20000410000 */
[----:B------:R-:W-:Y:S01]  /*08e0*/  FSETP.NE.FTZ.AND P5, PT, |R5|, +INF , PT ;  /* 0x7f8000000500780b */ /* 0x000fe20003fb5200 */
[-C--:B------:R-:W-:Y:S01]  /*08f0*/  FMUL.FTZ R25, R13, R14.reuse ;  /* 0x0000000e0d197220 */ /* 0x080fe20000410000 */
[-C--:B------:R-:W-:Y:S01]  /*0900*/  FMUL.FTZ R26, R23, R14.reuse ;  /* 0x0000000e171a7220 */ /* 0x080fe20000410000 */
[-C--:B------:R-:W-:Y:S01]  /*0910*/  FMUL.FTZ R27, R27, R14.reuse ;  /* 0x0000000e1b1b7220 */ /* 0x080fe20000410000 */
[----:B------:R-:W-:Y:S01]  /*0920*/  FMUL.FTZ R28, R19, R14 ;  /* 0x0000000e131c7220 */ /* 0x000fe20000410000 */
[----:B------:R-:W-:Y:S02]  /*0930*/  FSETP.NE.FTZ.AND P0, PT, |R6|, +INF , PT ;  /* 0x7f8000000600780b */ /* 0x000fe40003f15200 */
[----:B------:R-:W-:-:S02]  /*0940*/  FSEL R11, R16, RZ, P1 ;  /* 0x000000ff100b7208 */ /* 0x000fc40000800000 */
[----:B------:R-:W-:Y:S02]  /*0950*/  FSEL R12, R17, RZ, P2 ;  /* 0x000000ff110c7208 */ /* 0x000fe40001000000 */
[----:B------:R-:W-:Y:S02]  /*0960*/  FSETP.NE.FTZ.AND P1, PT, |R7|, +INF , PT ;  /* 0x7f8000000700780b */ /* 0x000fe40003f35200 */
[----:B------:R-:W-:Y:S02]  /*0970*/  FSETP.NE.FTZ.AND P2, PT, |R8|, +INF , PT ;  /* 0x7f8000000800780b */ /* 0x000fe40003f55200 */
[----:B------:R-:W-:Y:S02]  /*0980*/  FSEL R13, R18, RZ, P3 ;  /* 0x000000ff120d7208 */ /* 0x000fe40001800000 */
[----:B------:R-:W-:Y:S02]  /*0990*/  FSEL R14, R4, RZ, P4 ;  /* 0x000000ff040e7208 */ /* 0x000fe40002000000 */
        /* <DEDUP_REMOVED lines=15> */
[----:B------:R-:W-:Y:S02]  /*0a90*/  FSEL R22, R24, RZ, P0 ;  /* 0x000000ff18167208 */ /* 0x000fe40000000000 */
[----:B------:R-:W-:Y:S02]  /*0aa0*/  FSEL R23, R25, RZ, P1 ;  /* 0x000000ff19177208 */ /* 0x000fe40000800000 */
[----:B------:R-:W-:Y:S02]  /*0ab0*/  FSEL R24, R26, RZ, P2 ;  /* 0x000000ff1a187208 */ /* 0x000fe40001000000 */
[----:B------:R-:W-:-:S02]  /*0ac0*/  LOP3.LUT R10, R3, 0x1f, RZ, 0xc0, !PT ;  /* 0x0000001f030a7812 */ /* 0x000fc400078ec0ff */
        /* <DEDUP_REMOVED lines=38> */
.L_x_3074:
        /* <DEDUP_REMOVED lines=16> */
.L_x_3075:
        /* <DEDUP_REMOVED lines=14> */
.L_x_3081:
        /* <DEDUP_REMOVED lines=153> */
.L_x_3078:
[----:B-123--:R-:W-:Y:S05]  /*18a0*/  BSYNC.RECONVERGENT B0 ;  /* 0x0000000000007941 */ /* 0x00efea0003800200 */
.L_x_3077:
        /* <DEDUP_REMOVED lines=54> */
.L_x_3080:
[----:B------:R-:W-:Y:S05]  /*1c10*/  BSYNC.RECONVERGENT B0 ;  /* 0x0000000000007941 */ /* 0x000fea0003800200 */
.L_x_3079:
[----:B------:R-:W-:Y:S02]  /*1c20*/  VIADD R47, R47, UR11 ;  /* 0x0000000b2f2f7c36 */ /* 0x000fe40008000000 */
[----:B------:R-:W-:Y:S01]  /*1c30*/  VIADD R45, R45, 0x1 ;  /* 0x000000012d2d7836 */ /* 0x000fe20000000000 */
[----:B------:R-:W-:Y:S06]  /*1c40*/  @P0 BRA `(.L_x_3081) ;  /* 0xfffffff000b00947 */ /* 0x000fec000383ffff */
.L_x_3076:
        /* <DEDUP_REMOVED lines=22> */
.L_x_3083:
        /* <DEDUP_REMOVED lines=55> */
.L_x_3082:
        /* <DEDUP_REMOVED lines=34> */
.L_x_3084:
        /* <DEDUP_REMOVED lines=22> */
.L_x_3085:
[----:B------:R-:W-:Y:S05]  /*24a0*/  @!P1 EXIT ;  /* 0x000000000000994d */ /* 0x000fea0003800000 */
[----:B01--4-:R-:W0:Y:S01]  /*24b0*/  LDC.64 R4, c[0x0][0x390] ;  /* 0x0000e400ff047b82 */ /* 0x013e220000000a00 */
[----:B------:R-:W1:Y:S01]  /*24c0*/  MUFU.RCP R43, R43 ;  /* 0x0000002b002b7308 */ /* 0x000e620000001000 */
[----:B------:R-:W-:Y:S02]  /*24d0*/  IMAD.IADD R7, R0, 0x1, R7 ;  /* 0x0000000100077824 */ /* 0x000fe400078e0207 */
[----:B------:R-:W-:-:S07]  /*24e0*/  IMAD.MOV R6, RZ, RZ, -R6 ;  /* 0x000000ffff067224 */ /* 0x000fce00078e0a06 */
.L_x_3086:
        /* <DEDUP_REMOVED lines=9> */
.L_x_3087:
        /* <DEDUP_REMOVED lines=16> */
.L_x_3971:


//--------------------- .text._ZN4vllm3moe10topkGatingILi8ELi256ELi4ELi16ELi32ElfLNS0_11ScoringFuncE0EEEvPKT5_PKbPfiPT4_PiiiibPKf --------------------------
	.section	.text._ZN4vllm3moe10topkGatingILi8ELi256ELi4ELi16ELi32ElfLNS0_11ScoringFuncE0EEEvPKT5_PKbPfiPT4_PiiiibPKf,"ax",@progbits
	.align	128
        .global         _ZN4vllm3moe10topkGatingILi8ELi256ELi4ELi16ELi32ElfLNS0_11ScoringFuncE0EEEvPKT5_PKbPfiPT4_PiiiibPKf
        .type           _ZN4vllm3moe10topkGatingILi8ELi256ELi4ELi16ELi32ElfLNS0_11ScoringFuncE0EEEvPKT5_PKbPfiPT4_PiiiibPKf,@function
        .size           _ZN4vllm3moe10topkGatingILi8ELi256ELi4ELi16ELi32ElfLNS0_11ScoringFuncE0EEEvPKT5_PKbPfiPT4_PiiiibPKf,(.L_x_3972 - _ZN4vllm3moe10topkGatingILi8ELi256ELi4ELi16ELi32ElfLNS0_11ScoringFuncE0EEEvPKT5_PKbPfiPT4_PiiiibPKf)
        .other          _ZN4vllm3moe10topkGatingILi8ELi256ELi4ELi16ELi32ElfLNS0_11ScoringFuncE0EEEvPKT5_PKbPfiPT4_PiiiibPKf,@"STO_CUDA_ENTRY STV_DEFAULT"
_ZN4vllm3moe10topkGatingILi8ELi256ELi4ELi16ELi32ElfLNS0_11ScoringFuncE0EEEvPKT5_PKbPfiPT4_PiiiibPKf:
.text._ZN4vllm3moe10topkGatingILi8ELi256ELi4ELi16ELi32ElfLNS0_11ScoringFuncE0EEEvPKT5_PKbPfiPT4_PiiiibPKf:
        /* <DEDUP_REMOVED lines=30> */
[----:B---3--:R-:W-:-:S04]  /*01e0*/  FMNMX3.FTZ R2, R4, R5, R6, !PT ;  /* 0x0000000504027276 */ /* 0x008fc80007810006 */
[----:B----4-:R-:W-:-:S04]  /*01f0*/  FMNMX3.FTZ R2, R2, R7, R8, !PT ;  /* 0x0000000702027276 */ /* 0x010fc80007810008 */
[----:B------:R-:W-:-:S04]  /*0200*/  FMNMX3.FTZ R2, R2, R9, R10, !PT ;  /* 0x0000000902027276 */ /* 0x000fc8000781000a */
[----:B------:R-:W-:-:S05]  /*0210*/  FMNMX.FTZ R2, R11, R2, !PT ;  /* 0x000000020b027209 */ /* 0x000fca0007810000 */
[----:B------:R-:W1:Y:S02]  /*0220*/  SHFL.BFLY PT, R15, R2, 0x10, 0x1f ;  /* 0x0e001f00020f7f89 */ /* 0x000e6400000e0000 */
[----:B-1----:R-:W-:-:S05]  /*0230*/  FMNMX.FTZ R15, R2, R15, !PT ;  /* 0x0000000f020f7209 */ /* 0x002fca0007810000 */
[----:B------:R-:W1:Y:S01]  /*0240*/  SHFL.BFLY PT, R14, R15, 0x8, 0x1f ;  /* 0x0d001f000f0e7f89 */ /* 0x000e6200000e0000 */
[----:B------:R-:W-:Y:S02]  /*0250*/  @P0 LEA R2, P2, R3, UR8, 0x2 ;  /* 0x0000000803020c11 */ /* 0x000fe4000f8410ff */
        /* <DEDUP_REMOVED lines=9> */
[----:B------:R-:W3:Y:S04]  /*02f0*/  @P0 LDG.E R13, desc[UR6][R2.64] ;  /* 0x00000006020d0981 */ /* 0x000ee8000c1e1900 */
[----:B------:R-:W1:Y:S04]  /*0300*/  SHFL.BFLY PT, R26, R17, 0x2, 0x1f ;  /* 0x0c401f00111a7f89 */ /* 0x000e6800000e0000 */
[----:B------:R-:W5:Y:S04]  /*0310*/  @P0 LDG.E R15, desc[UR6][R2.64+0x208] ;  /* 0x00020806020f0981 */ /* 0x000f68000c1e1900 */
[----:B------:R0:W5:Y:S01]  /*0320*/  @P0 LDG.E R14, desc[UR6][R2.64+0x20c] ;  /* 0x00020c06020e0981 */ /* 0x000162000c1e1900 */
[----:B-1----:R-:W-:-:S05]  /*0330*/  FMNMX.FTZ R26, R17, R26, !PT ;  /* 0x0000001a111a7209 */ /* 0x002fca0007810000 */
[----:B------:R-:W1:Y:S02]  /*0340*/  SHFL.BFLY PT, R17, R26, 0x1, 0x1f ;  /* 0x0c201f001a117f89 */ /* 0x000e6400000e0000 */
[----:B-1----:R-:W-:-:S05]  /*0350*/  FMNMX.FTZ R17, R26, R17, !PT ;  /* 0x000000111a117209 */ /* 0x002fca0007810000 */
[--C-:B------:R-:W-:Y:S01]  /*0360*/  FADD.FTZ R4, R4, -R17.reuse ;  /* 0x8000001104047221 */ /* 0x100fe20000010000 */
[----:B------:R-:W-:-:S03]  /*0370*/  FADD.FTZ R5, R5, -R17 ;  /* 0x8000001105057221 */ /* 0x000fc60000010000 */
[----:B------:R-:W-:Y:S01]  /*0380*/  FMUL.FTZ R4, R4, 1.4426950216293334961 ;  /* 0x3fb8aa3b04047820 */ /* 0x000fe20000410000 */
[----:B------:R-:W-:Y:S01]  /*0390*/  FMUL.FTZ R5, R5, 1.4426950216293334961 ;  /* 0x3fb8aa3b05057820 */ /* 0x000fe20000410000 */
[--C-:B------:R-:W-:Y:S01]  /*03a0*/  FADD.FTZ R6, R6, -R17.reuse ;  /* 0x8000001106067221 */ /* 0x100fe20000010000 */
[----:B------:R-:W-:-:S03]  /*03b0*/  FADD.FTZ R7, R7, -R17 ;  /* 0x8000001107077221 */ /* 0x000fc60000010000 */
[----:B------:R-:W1:Y:S01]  /*03c0*/  MUFU.EX2 R4, R4 ;  /* 0x0000000400047308 */ /* 0x000e620000000800 */
[----:B0-----:R-:W-:Y:S01]  /*03d0*/  FMUL.FTZ R2, R6, 1.4426950216293334961 ;  /* 0x3fb8aa3b06027820 */ /* 0x001fe20000410000 */
[----:B------:R-:W-:Y:S01]  /*03e0*/  FMUL.FTZ R3, R7, 1.4426950216293334961 ;  /* 0x3fb8aa3b07037820 */ /* 0x000fe20000410000 */
[----:B------:R-:W-:-:S05]  /*03f0*/  FADD.FTZ R8, R8, -R17 ;  /* 0x8000001108087221 */ /* 0x000fca0000010000 */
[----:B------:R-:W0:Y:S01]  /*0400*/  MUFU.EX2 R5, R5 ;  /* 0x0000000500057308 */ /* 0x000e220000000800 */
[----:B------:R-:W-:Y:S01]  /*0410*/  FMUL.FTZ R6, R8, 1.4426950216293334961 ;  /* 0x3fb8aa3b08067820 */ /* 0x000fe20000410000 */
[--C-:B------:R-:W-:Y:S01]  /*0420*/  FADD.FTZ R9, R9, -R17.reuse ;  /* 0x8000001109097221 */ /* 0x100fe20000010000 */
[----:B------:R-:W-:-:S05]  /*0430*/  FADD.FTZ R10, R10, -R17 ;  /* 0x800000110a0a7221 */ /* 0x000fca0000010000 */
[----:B------:R-:W2:Y:S01]  /*0440*/  MUFU.EX2 R2, R2 ;  /* 0x0000000200027308 */ /* 0x000ea20000000800 */
[----:B------:R-:W-:Y:S01]  /*0450*/  FMUL.FTZ R7, R9, 1.4426950216293334961 ;  /* 0x3fb8aa3b09077820 */ /* 0x000fe20000410000 */
[----:B------:R-:W-:Y:S01]  /*0460*/  FMUL.FTZ R8, R10, 1.4426950216293334961 ;  /* 0x3fb8aa3b0a087820 */ /* 0x000fe20000410000 */
[----:B-1----:R-:W-:-:S05]  /*0470*/  FADD.FTZ R10, RZ, R4 ;  /* 0x00000004ff0a7221 */ /* 0x002fca0000010000 */
[----:B------:R-:W1:Y:S01]  /*0480*/  MUFU.EX2 R3, R3 ;  /* 0x0000000300037308 */ /* 0x000e620000000800 */
[----:B------:R-:W-:Y:S01]  /*0490*/  FADD.FTZ R11, R11, -R17 ;  /* 0x800000110b0b7221 */ /* 0x000fe20000010000 */
[----:B0-----:R-:W-:-:S06]  /*04a0*/  FADD.FTZ R9, R10, R5 ;  /* 0x000000050a097221 */ /* 0x001fcc0000010000 */
[----:B------:R-:W0:Y:S01]  /*04b0*/  MUFU.EX2 R6, R6 ;  /* 0x0000000600067308 */ /* 0x000e220000000800 */
[----:B------:R-:W-:Y:S01]  /*04c0*/  FMUL.FTZ R17, R11, 1.4426950216293334961 ;  /* 0x3fb8aa3b0b117820 */ /* 0x000fe20000410000 */
[----:B--2---:R-:W-:-:S06]  /*04d0*/  FADD.FTZ R10, R9, R2 ;  /* 0x00000002090a7221 */ /* 0x004fcc0000010000 */
        /* <DEDUP_REMOVED lines=42> */
[----:B---3--:R-:W-:Y:S01]  /*0780*/  @P0 FADD.FTZ R12, R4, R13 ;  /* 0x0000000d040c0221 */ /* 0x008fe20000010000 */
[----:B------:R-:W-:Y:S01]  /*0790*/  FSEL R8, R23, RZ, P5 ;  /* 0x000000ff17087208 */ /* 0x000fe20002800000 */
[----:B------:R-:W-:Y:S01]  /*07a0*/  @P0 FADD.FTZ R13, R5, R18 ;  /* 0x00000012050d0221 */ /* 0x000fe20000010000 */
[----:B------:R-:W-:-:S02]  /*07b0*/  FSEL R9, R24, RZ, P6 ;  /* 0x000000ff18097208 */ /* 0x000fc40003000000 */
[----:B------:R-:W-:Y:S02]  /*07c0*/  FSEL R10, R25, RZ, P3 ;  /* 0x000000ff190a7208 */ /* 0x000fe40001800000 */
[----:B------:R-:W-:Y:S01]  /*07d0*/  FSEL R11, R26, RZ, P4 ;  /* 0x000000ff1a0b7208 */ /* 0x000fe20002000000 */
[----:B----4-:R-:W-:Y:S01]  /*07e0*/  @P0 FADD.FTZ R18, R6, R19 ;  /* 0x0000001306120221 */ /* 0x010fe20000010000 */
[----:B-----5:R-:W-:Y:S01]  /*07f0*/  @P0 FADD.FTZ R19, R7, R20 ;  /* 0x0000001407130221 */ /* 0x020fe20000010000 */
[----:B------:R-:W-:Y:S01]  /*0800*/  LOP3.LUT R2, R22, 0x1f, RZ, 0xc0, !PT ;  /* 0x0000001f16027812 */ /* 0x000fe200078ec0ff */
        /* <DEDUP_REMOVED lines=23> */
.L_x_3093:
        /* <DEDUP_REMOVED lines=103> */
.L_x_3090:
[----:B-123--:R-:W-:Y:S05]  /*0ff0*/  BSYNC.RECONVERGENT B0 ;  /* 0x0000000000007941 */ /* 0x00efea0003800200 */
.L_x_3089:
        /* <DEDUP_REMOVED lines=38> */
.L_x_3092:
[----:B------:R-:W-:Y:S05]  /*1260*/  BSYNC.RECONVERGENT B0 ;  /* 0x0000000000007941 */ /* 0x000fea0003800200 */
.L_x_3091:
[----:B0-----:R-:W-:Y:S02]  /*1270*/  VIADD R26, R26, UR11 ;  /* 0x0000000b1a1a7c36 */ /* 0x001fe40008000000 */
[----:B------:R-:W-:Y:S01]  /*1280*/  VIADD R25, R25, 0x1 ;  /* 0x0000000119197836 */ /* 0x000fe20000000000 */
[----:B------:R-:W-:Y:S06]  /*1290*/  @P0 BRA `(.L_x_3093) ;  /* 0xfffffff400b80947 */ /* 0x000fec000383ffff */
.L_x_3088:
        /* <DEDUP_REMOVED lines=22> */
.L_x_3095:
        /* <DEDUP_REMOVED lines=55> */
.L_x_3094:
        /* <DEDUP_REMOVED lines=34> */
.L_x_3096:
        /* <DEDUP_REMOVED lines=22> */
.L_x_3097:
[----:B------:R-:W-:Y:S05]  /*1af0*/  @!P1 EXIT ;  /* 0x000000000000994d */ /* 0x000fea0003800000 */
[----:B01----:R-:W0:Y:S01]  /*1b00*/  LDC.64 R6, c[0x0][0x390] ;  /* 0x0000e400ff067b82 */ /* 0x003e220000000a00 */
[----:B------:R1:W2:Y:S01]  /*1b10*/  MUFU.RCP R11, R4 ;  /* 0x00000004000b7308 */ /* 0x0002a20000001000 */
[----:B------:R-:W-:Y:S02]  /*1b20*/  IMAD.IADD R5, R0, 0x1, R5 ;  /* 0x0000000100057824 */ /* 0x000fe400078e0205 */
[----:B------:R-:W-:-:S07]  /*1b30*/  IMAD.MOV R17, RZ, RZ, -R17 ;  /* 0x000000ffff117224 */ /* 0x000fce00078e0a11 */
.L_x_3098:
        /* <DEDUP_REMOVED lines=9> */
.L_x_3099:
        /* <DEDUP_REMOVED lines=11> */
.L_x_3972:


//--------------------- .text._ZN4vllm3moe10topkGatingILi4ELi128ELi4ELi16ELi32ElfLNS0_11ScoringFuncE0EEEvPKT5_PKbPfiPT4_PiiiibPKf --------------------------
	.section	.text._ZN4vllm3moe10topkGatingILi4ELi128ELi4ELi16ELi32ElfLNS0_11ScoringFuncE0EEEvPKT5_PKbPfiPT4_PiiiibPKf,"ax",@progbits
	.align	128
        .global         _ZN4vllm3moe10topkGatingILi4ELi128ELi4ELi16ELi32ElfLNS0_11ScoringFuncE0EEEvPKT5_PKbPfiPT4_PiiiibPKf
        .type           _ZN4vllm3moe10topkGatingILi4ELi128ELi4ELi16ELi32ElfLNS0_11ScoringFuncE0EEEvPKT5_PKbPfiPT4_PiiiibPKf,@function
        .size           _ZN4vllm3moe10topkGatingILi4ELi128ELi4ELi16ELi32ElfLNS0_11ScoringFuncE0EEEvPKT5_PKbPfiPT4_PiiiibPKf,(.L_x_3973 - _ZN4vllm3moe10topkGatingILi4ELi128ELi4ELi16ELi32ElfLNS0_11ScoringFuncE0EEEvPKT5_PKbPfiPT4_PiiiibPKf)
        .other          _ZN4vllm3moe10topkGatingILi4ELi128ELi4ELi16ELi32ElfLNS0_11ScoringFuncE0EEEvPKT5_PKbPfiPT4_PiiiibPKf,@"STO_CUDA_ENTRY STV_DEFAULT"
_ZN4vllm3moe10topkGatingILi4ELi128ELi4ELi16ELi32ElfLNS0_11ScoringFuncE0EEEvPKT5_PKbPfiPT4_PiiiibPKf:
.text._ZN4vllm3moe10topkGatingILi4ELi128ELi4ELi16ELi32ElfLNS0_11ScoringFuncE0EEEvPKT5_PKbPfiPT4_PiiiibPKf:
        /* <DEDUP_REMOVED lines=31> */
[----:B------:R-:W4:Y:S01]  /*01f0*/  @P0 LDG.E R11, desc[UR6][R14.64+0x8] ;  /* 0x000008060e0b0981 */ /* 0x000f22000c1e1900 */
[----:B---3--:R-:W-:-:S04]  /*0200*/  FMNMX3.FTZ R8, R4, R5, R6, !PT ;  /* 0x0000000504087276 */ /* 0x008fc80007810006 */
[----:B------:R-:W-:-:S05]  /*0210*/  FMNMX.FTZ R8, R7, R8, !PT ;  /* 0x0000000807087209 */ /* 0x000fca0007810000 */
[----:B------:R-:W3:Y:S02]  /*0220*/  SHFL.BFLY PT, R9, R8, 0x10, 0x1f ;  /* 0x0e001f0008097f89 */ /* 0x000ee400000e0000 */
[----:B---3--:R-:W-:Y:S02]  /*0230*/  FMNMX.FTZ R9, R8, R9, !PT ;  /* 0x0000000908097209 */ /* 0x008fe40007810000 */
[----:B------:R-:W3:Y:S04]  /*0240*/  @P0 LDG.E R8, desc[UR6][R14.64+0x4] ;  /* 0x000004060e080981 */ /* 0x000ee8000c1e1900 */
[----:B------:R-:W5:Y:S02]  /*0250*/  SHFL.BFLY PT, R10, R9, 0x8, 0x1f ;  /* 0x0d001f00090a7f89 */ /* 0x000f6400000e0000 */
[----:B-----5:R-:W-:-:S02]  /*0260*/  FMNMX.FTZ R16, R9, R10, !PT ;  /* 0x0000000a09107209 */ /* 0x020fc40007810000 */
[----:B------:R-:W5:Y:S04]  /*0270*/  @P0 LDG.E R9, desc[UR6][R14.64] ;  /* 0x000000060e090981 */ /* 0x000f68000c1e1900 */
[----:B------:R-:W0:Y:S04]  /*0280*/  SHFL.BFLY PT, R17, R16, 0x4, 0x1f ;  /* 0x0c801f0010117f89 */ /* 0x000e2800000e0000 */
[----:B------:R2:W4:Y:S01]  /*0290*/  @P0 LDG.E R10, desc[UR6][R14.64+0xc] ;  /* 0x00000c060e0a0981 */ /* 0x000522000c1e1900 */
[----:B0-----:R-:W-:-:S05]  /*02a0*/  FMNMX.FTZ R17, R16, R17, !PT ;  /* 0x0000001110117209 */ /* 0x001fca0007810000 */
[----:B------:R-:W0:Y:S02]  /*02b0*/  SHFL.BFLY PT, R18, R17, 0x2, 0x1f ;  /* 0x0c401f0011127f89 */ /* 0x000e2400000e0000 */
        /* <DEDUP_REMOVED lines=11> */
[----:B------:R-:W-:-:S06]  /*0370*/  FMUL.FTZ R7, R7, 1.4426950216293334961 ;  /* 0x3fb8aa3b07077820 */ /* 0x000fcc0000410000 */
[----:B------:R-:W0:Y:S08]  /*0380*/  MUFU.EX2 R5, R5 ;  /* 0x0000000500057308 */ /* 0x000e300000000800 */
[----:B------:R-:W1:Y:S01]  /*0390*/  MUFU.EX2 R6, R6 ;  /* 0x0000000600067308 */ /* 0x000e620000000800 */
[----:B--2---:R-:W-:-:S07]  /*03a0*/  FADD.FTZ R14, RZ, R4 ;  /* 0x00000004ff0e7221 */ /* 0x004fce0000010000 */
        /* <DEDUP_REMOVED lines=15> */
[----:B------:R-:W-:Y:S02]  /*04a0*/  IMAD.U32 R13, RZ, RZ, UR4 ;  /* 0x00000004ff0d7e24 */ /* 0x000fe4000f8e00ff */
[----:B0-----:R-:W-:-:S05]  /*04b0*/  FMUL.FTZ R4, R4, R17 ;  /* 0x0000001104047220 */ /* 0x001fca0000410000 */
[----:B------:R-:W-:Y:S01]  /*04c0*/  FSETP.NE.FTZ.AND P1, PT, |R4|, +INF , PT ;  /* 0x7f8000000400780b */ /* 0x000fe20003f35200 */
[-C--:B------:R-:W-:Y:S01]  /*04d0*/  FMUL.FTZ R5, R5, R17.reuse ;  /* 0x0000001105057220 */ /* 0x080fe20000410000 */
[-C--:B------:R-:W-:Y:S01]  /*04e0*/  FMUL.FTZ R6, R6, R17.reuse ;  /* 0x0000001106067220 */ /* 0x080fe20000410000 */
[----:B------:R-:W-:Y:S01]  /*04f0*/  FMUL.FTZ R7, R7, R17 ;  /* 0x0000001107077220 */ /* 0x000fe20000410000 */
[----:B------:R-:W-:Y:S02]  /*0500*/  FSEL R4, R4, RZ, P1 ;  /* 0x000000ff04047208 */ /* 0x000fe40000800000 */
[----:B------:R-:W-:Y:S02]  /*0510*/  ISETP.GE.AND P1, PT, R13, 0x1, PT ;  /* 0x000000010d00780c */ /* 0x000fe40003f26270 */
[----:B------:R-:W-:Y:S02]  /*0520*/  FSETP.NE.FTZ.AND P3, PT, |R5|, +INF , PT ;  /* 0x7f8000000500780b */ /* 0x000fe40003f75200 */
[----:B------:R-:W-:-:S02]  /*0530*/  FSETP.NE.FTZ.AND P4, PT, |R6|, +INF , PT ;  /* 0x7f8000000600780b */ /* 0x000fc40003f95200 */
[----:B------:R-:W-:Y:S02]  /*0540*/  FSETP.NE.FTZ.AND P5, PT, |R7|, +INF , PT ;  /* 0x7f8000000700780b */ /* 0x000fe40003fb5200 */
[----:B------:R-:W-:Y:S02]  /*0550*/  FSEL R5, R5, RZ, P3 ;  /* 0x000000ff05057208 */ /* 0x000fe40001800000 */
[----:B------:R-:W-:Y:S02]  /*0560*/  FSEL R6, R6, RZ, P4 ;  /* 0x000000ff06067208 */ /* 0x000fe40002000000 */
[----:B------:R-:W-:Y:S01]  /*0570*/  FSEL R7, R7, RZ, P5 ;  /* 0x000000ff07077208 */ /* 0x000fe20002800000 */
[----:B-----5:R-:W-:Y:S01]  /*0580*/  @P0 FADD.FTZ R9, R4, R9 ;  /* 0x0000000904090221 */ /* 0x020fe20000010000 */
[----:B------:R-:W-:Y:S01]  /*0590*/  ISETP.EQ.OR P2, PT, R12, RZ, !P2 ;  /* 0x000000ff0c00720c */ /* 0x000fe20005742670 */
[----:B---3--:R-:W-:Y:S01]  /*05a0*/  @P0 FADD.FTZ R12, R5, R8 ;  /* 0x00000008050c0221 */ /* 0x008fe20000010000 */
[----:B----4-:R-:W-:Y:S01]  /*05b0*/  @P0 FADD.FTZ R11, R6, R11 ;  /* 0x0000000b060b0221 */ /* 0x010fe20000010000 */
[----:B------:R-:W-:Y:S01]  /*05c0*/  @P0 FADD.FTZ R20, R7, R10 ;  /* 0x0000000a07140221 */ /* 0x000fe20000010000 */
[----:B------:R-:W-:Y:S01]  /*05d0*/  LOP3.LUT R3, R3, 0x1f, RZ, 0xc0, !PT ;  /* 0x0000001f03037812 */ /* 0x000fe200078ec0ff */
[----:B------:R-:W-:-:S02]  /*05e0*/  IMAD.MOV.U32 R8, RZ, RZ, RZ ;  /* 0x000000ffff087224 */ /* 0x000fc400078e00ff */
[----:B------:R-:W-:Y:S02]  /*05f0*/  @!P0 IMAD.MOV.U32 R9, RZ, RZ, R4 ;  /* 0x000000ffff098224 */ /* 0x000fe400078e0004 */
[----:B------:R-:W-:Y:S02]  /*0600*/  @!P0 IMAD.MOV.U32 R12, RZ, RZ, R5 ;  /* 0x000000ffff0c8224 */ /* 0x000fe400078e0005 */
[----:B------:R-:W-:Y:S02]  /*0610*/  @!P0 IMAD.MOV.U32 R11, RZ, RZ, R6 ;  /* 0x000000ffff0b8224 */ /* 0x000fe400078e0006 */
        /* <DEDUP_REMOVED lines=12> */
.L_x_3105:
        /* <DEDUP_REMOVED lines=87> */
.L_x_3102:
[----:B-123--:R-:W-:Y:S05]  /*0c50*/  BSYNC.RECONVERGENT B0 ;  /* 0x0000000000007941 */ /* 0x00efea0003800200 */
.L_x_3101:
        /* <DEDUP_REMOVED lines=30> */
.L_x_3104:
[----:B------:R-:W-:Y:S05]  /*0e40*/  BSYNC.RECONVERGENT B0 ;  /* 0x0000000000007941 */ /* 0x000fea0003800200 */
.L_x_3103:
[----:B------:R-:W-:Y:S02]  /*0e50*/  VIADD R23, R23, UR11 ;  /* 0x0000000b17177c36 */ /* 0x000fe40008000000 */
[----:B------:R-:W-:Y:S01]  /*0e60*/  VIADD R21, R21, 0x1 ;  /* 0x0000000115157836 */ /* 0x000fe20000000000 */
[----:B------:R-:W-:Y:S06]  /*0e70*/  @P0 BRA `(.L_x_3105) ;  /* 0xfffffff800180947 */ /* 0x000fec000383ffff */
.L_x_3100:
        /* <DEDUP_REMOVED lines=22> */
.L_x_3107:
        /* <DEDUP_REMOVED lines=55> */
.L_x_3106:
        /* <DEDUP_REMOVED lines=34> */
.L_x_3108:
        /* <DEDUP_REMOVED lines=22> */
.L_x_3109:
[----:B------:R-:W-:Y:S05]  /*16d0*/  @!P1 EXIT ;  /* 0x000000000000994d */ /* 0x000fea0003800000 */
[----:B01----:R-:W0:Y:S01]  /*16e0*/  LDC.64 R6, c[0x0][0x390] ;  /* 0x0000e400ff067b82 */ /* 0x003e220000000a00 */
[----:B------:R1:W2:Y:S01]  /*16f0*/  MUFU.RCP R11, R8 ;  /* 0x00000008000b7308 */ /* 0x0002a20000001000 */
[----:B------:R-:W-:Y:S02]  /*1700*/  IMAD.IADD R5, R0, 0x1, R5 ;  /* 0x0000000100057824 */ /* 0x000fe400078e0205 */
[----:B------:R-:W-:-:S07]  /*1710*/  IMAD.MOV R13, RZ, RZ, -R13 ;  /* 0x000000ffff0d7224 */ /* 0x000fce00078e0a0d */
.L_x_3110:
        /* <DEDUP_REMOVED lines=9> */
.L_x_3111:
        /* <DEDUP_REMOVED lines=13> */
.L_x_3973:


//--------------------- .text._ZN4vllm3moe10topkGatingILi4ELi64ELi4ELi16ELi32ElfLNS0_11ScoringFuncE0EEEvPKT5_PKbPfiPT4_PiiiibPKf --------------------------
	.section	.text._ZN4vllm3moe10topkGatingILi4ELi64ELi4ELi16ELi32ElfLNS0_11ScoringFuncE0EEEvPKT5_PKbPfiPT4_PiiiibPKf,"ax",@progbits
	.align	128
        .global         _ZN4vllm3moe10topkGatingILi4ELi64ELi4ELi16ELi32ElfLNS0_11ScoringFuncE0EEEvPKT5_PKbPfiPT4_PiiiibPKf
        .type           _ZN4vllm3moe10topkGatingILi4ELi64ELi4ELi16ELi32ElfLNS0_11ScoringFuncE0EEEvPKT5_PKbPfiPT4_PiiiibPKf,@function
        .size           _ZN4vllm3moe10topkGatingILi4ELi64ELi4ELi16ELi32ElfLNS0_11ScoringFuncE0EEEvPKT5_PKbPfiPT4_PiiiibPKf,(.L_x_3974 - _ZN4vllm3moe10topkGatingILi4ELi64ELi4ELi16ELi32ElfLNS0_11ScoringFuncE0EEEvPKT5_PKbPfiPT4_PiiiibPKf)
        .other          _ZN4vllm3moe10topkGatingILi4ELi64ELi4ELi16ELi32ElfLNS0_11ScoringFuncE0EEEvPKT5_PKbPfiPT4_PiiiibPKf,@"STO_CUDA_ENTRY STV_DEFAULT"
_ZN4vllm3moe10topkGatingILi4ELi64ELi4ELi16ELi32ElfLNS0_11ScoringFuncE0EEEvPKT5_PKbPfiPT4_PiiiibPKf:
.text._ZN4vllm3moe10topkGatingILi4ELi64ELi4ELi16ELi32ElfLNS0_11ScoringFuncE0EEEvPKT5_PKbPfiPT4_PiiiibPKf:
        /* <DEDUP_REMOVED lines=34> */
[----:B------:R-:W5:Y:S01]  /*0220*/  @P0 LDG.E R10, desc[UR6][R14.64+0xc] ;  /* 0x00000c060e0a0981 */ /* 0x000f62000c1e1900 */
[----:B---3--:R-:W-:-:S04]  /*0230*/  FMNMX3.FTZ R8, R4, R5, R6, !PT ;  /* 0x0000000504087276 */ /* 0x008fc80007810006 */
[----:B------:R-:W-:Y:S02]  /*0240*/  FMNMX.FTZ R16, R7, R8, !PT ;  /* 0x0000000807107209 */ /* 0x000fe40007810000 */
[----:B------:R3:W5:Y:S04]  /*0250*/  @P0 LDG.E R8, desc[UR6][R14.64+0x4] ;  /* 0x000004060e080981 */ /* 0x000768000c1e1900 */
[----:B------:R-:W0:Y:S02]  /*0260*/  SHFL.BFLY PT, R17, R16, 0x8, 0x101f ;  /* 0x0d101f0010117f89 */ /* 0x000e2400000e0000 */
[----:B0-----:R-:W-:-:S05]  /*0270*/  FMNMX.FTZ R17, R16, R17, !PT ;  /* 0x0000001110117209 */ /* 0x001fca0007810000 */
[----:B------:R-:W0:Y:S02]  /*0280*/  SHFL.BFLY PT, R18, R17, 0x4, 0x101f ;  /* 0x0c901f0011127f89 */ /* 0x000e2400000e0000 */
        /* <DEDUP_REMOVED lines=8> */
[----:B------:R-:W-:Y:S01]  /*0310*/  FMUL.FTZ R5, R5, 1.4426950216293334961 ;  /* 0x3fb8aa3b05057820 */ /* 0x000fe20000410000 */
[----:B------:R-:W-:-:S04]  /*0320*/  FADD.FTZ R6, R6, -R16 ;  /* 0x8000001006067221 */ /* 0x000fc80000010000 */
[----:B------:R-:W0:Y:S01]  /*0330*/  MUFU.EX2 R4, R4 ;  /* 0x0000000400047308 */ /* 0x000e220000000800 */
[----:B---3--:R-:W-:Y:S01]  /*0340*/  FMUL.FTZ R14, R6, 1.4426950216293334961 ;  /* 0x3fb8aa3b060e7820 */ /* 0x008fe20000410000 */
[----:B------:R-:W-:-:S06]  /*0350*/  FADD.FTZ R16, R7, -R16 ;  /* 0x8000001007107221 */ /* 0x000fcc0000010000 */
[----:B------:R-:W1:Y:S01]  /*0360*/  MUFU.EX2 R5, R5 ;  /* 0x0000000500057308 */ /* 0x000e620000000800 */
[----:B------:R-:W-:-:S07]  /*0370*/  FMUL.FTZ R16, R16, 1.4426950216293334961 ;  /* 0x3fb8aa3b10107820 */ /* 0x000fce0000410000 */
[----:B------:R-:W3:Y:S01]  /*0380*/  MUFU.EX2 R7, R14 ;  /* 0x0000000e00077308 */ /* 0x000ee20000000800 */
[----:B0-----:R-:W-:-:S07]  /*0390*/  FADD.FTZ R6, RZ, R4 ;  /* 0x00000004ff067221 */ /* 0x001fce0000010000 */
[----:B------:R-:W0:Y:S01]  /*03a0*/  MUFU.EX2 R13, R16 ;  /* 0x00000010000d7308 */ /* 0x000e220000000800 */
[----:B-1----:R-:W-:-:S04]  /*03b0*/  FADD.FTZ R6, R6, R5 ;  /* 0x0000000506067221 */ /* 0x002fc80000010000 */
[----:B---3--:R-:W-:-:S04]  /*03c0*/  FADD.FTZ R6, R6, R7 ;  /* 0x0000000706067221 */ /* 0x008fc80000010000 */
        /* <DEDUP_REMOVED lines=9> */
[----:B------:R-:W0:Y:S02]  /*0460*/  MUFU.RCP R14, R14 ;  /* 0x0000000e000e7308 */ /* 0x000e240000001000 */
[-C--:B0-----:R-:W-:Y:S01]  /*0470*/  FMUL.FTZ R4, R4, R14.reuse ;  /* 0x0000000e04047220 */ /* 0x081fe20000410000 */
[-C--:B------:R-:W-:Y:S01]  /*0480*/  FMUL.FTZ R6, R7, R14.reuse ;  /* 0x0000000e07067220 */ /* 0x080fe20000410000 */
[-C--:B------:R-:W-:Y:S01]  /*0490*/  FMUL.FTZ R7, R13, R14.reuse ;  /* 0x0000000e0d077220 */ /* 0x080fe20000410000 */
[----:B------:R-:W-:Y:S02]  /*04a0*/  IMAD.U32 R13, RZ, RZ, UR4 ;  /* 0x00000004ff0d7e24 */ /* 0x000fe4000f8e00ff */
[----:B------:R-:W-:Y:S01]  /*04b0*/  FSETP.NE.FTZ.AND P1, PT, |R4|, +INF , PT ;  /* 0x7f8000000400780b */ /* 0x000fe20003f35200 */
[----:B------:R-:W-:-:S03]  /*04c0*/  FMUL.FTZ R5, R5, R14 ;  /* 0x0000000e05057220 */ /* 0x000fc60000410000 */
[----:B------:R-:W-:Y:S02]  /*04d0*/  FSEL R4, R4, RZ, P1 ;  /* 0x000000ff04047208 */ /* 0x000fe40000800000 */
[----:B------:R-:W-:Y:S02]  /*04e0*/  ISETP.GE.AND P1, PT, R13, 0x1, PT ;  /* 0x000000010d00780c */ /* 0x000fe40003f26270 */
[----:B------:R-:W-:Y:S02]  /*04f0*/  FSETP.NE.FTZ.AND P3, PT, |R5|, +INF , PT ;  /* 0x7f8000000500780b */ /* 0x000fe40003f75200 */
[----:B------:R-:W-:Y:S02]  /*0500*/  FSETP.NE.FTZ.AND P4, PT, |R6|, +INF , PT ;  /* 0x7f8000000600780b */ /* 0x000fe40003f95200 */
[----:B------:R-:W-:Y:S02]  /*0510*/  FSETP.NE.FTZ.AND P5, PT, |R7|, +INF , PT ;  /* 0x7f8000000700780b */ /* 0x000fe40003fb5200 */
[----:B------:R-:W-:-:S02]  /*0520*/  FSEL R5, R5, RZ, P3 ;  /* 0x000000ff05057208 */ /* 0x000fc40001800000 */
[----:B------:R-:W-:Y:S02]  /*0530*/  FSEL R6, R6, RZ, P4 ;  /* 0x000000ff06067208 */ /* 0x000fe40002000000 */
[----:B------:R-:W-:Y:S01]  /*0540*/  FSEL R7, R7, RZ, P5 ;  /* 0x000000ff07077208 */ /* 0x000fe20002800000 */
[----:B----4-:R-:W-:Y:S01]  /*0550*/  @P0 FADD.FTZ R9, R4, R9 ;  /* 0x0000000904090221 */ /* 0x010fe20000010000 */
[----:B--2---:R-:W-:Y:S01]  /*0560*/  ISETP.EQ.OR P2, PT, R12, RZ, !P2 ;  /* 0x000000ff0c00720c */ /* 0x004fe20005742670 */
[----:B-----5:R-:W-:Y:S01]  /*0570*/  @P0 FADD.FTZ R12, R5, R8 ;  /* 0x00000008050c0221 */ /* 0x020fe20000010000 */
[----:B------:R-:W-:Y:S01]  /*0580*/  @P0 FADD.FTZ R11, R6, R11 ;  /* 0x0000000b060b0221 */ /* 0x000fe20000010000 */
[----:B------:R-:W-:Y:S01]  /*0590*/  @P0 FADD.FTZ R20, R7, R10 ;  /* 0x0000000a07140221 */ /* 0x000fe20000010000 */
[----:B------:R-:W-:Y:S01]  /*05a0*/  LOP3.LUT R3, R3, 0xf, RZ, 0xc0, !PT ;  /* 0x0000000f03037812 */ /* 0x000fe200078ec0ff */
[----:B------:R-:W-:Y:S02]  /*05b0*/  IMAD.MOV.U32 R8, RZ, RZ, RZ ;  /* 0x000000ffff087224 */ /* 0x000fe400078e00ff */
[----:B------:R-:W-:-:S02]  /*05c0*/  @!P0 IMAD.MOV.U32 R9, RZ, RZ, R4 ;  /* 0x000000ffff098224 */ /* 0x000fc400078e0004 */
        /* <DEDUP_REMOVED lines=14> */
.L_x_3117:
        /* <DEDUP_REMOVED lines=77> */
.L_x_3114:
[----:B-123--:R-:W-:Y:S05]  /*0b80*/  BSYNC.RECONVERGENT B0 ;  /* 0x0000000000007941 */ /* 0x00efea0003800200 */
.L_x_3113:
        /* <DEDUP_REMOVED lines=30> */
.L_x_3116:
[----:B------:R-:W-:Y:S05]  /*0d70*/  BSYNC.RECONVERGENT B0 ;  /* 0x0000000000007941 */ /* 0x000fea0003800200 */
.L_x_3115:
[----:B------:R-:W-:Y:S02]  /*0d80*/  VIADD R23, R23, UR11 ;  /* 0x0000000b17177c36 */ /* 0x000fe40008000000 */
[----:B------:R-:W-:Y:S01]  /*0d90*/  VIADD R21, R21, 0x1 ;  /* 0x0000000115157836 */ /* 0x000fe20000000000 */
[----:B------:R-:W-:Y:S06]  /*0da0*/  @P0 BRA `(.L_x_3117) ;  /* 0xfffffff800400947 */ /* 0x000fec000383ffff */
.L_x_3112:
        /* <DEDUP_REMOVED lines=22> */
.L_x_3119:
        /* <DEDUP_REMOVED lines=55> */
.L_x_3118:
        /* <DEDUP_REMOVED lines=34> */
.L_x_3120:
        /* <DEDUP_REMOVED lines=22> */
.L_x_3121:
[----:B------:R-:W-:Y:S05]  /*1600*/  @!P1 EXIT ;  /* 0x000000000000994d */ /* 0x000fea0003800000 */
[----:B01----:R-:W0:Y:S01]  /*1610*/  LDC.64 R6, c[0x0][0x390] ;  /* 0x0000e400ff067b82 */ /* 0x003e220000000a00 */
[----:B------:R1:W2:Y:S01]  /*1620*/  MUFU.RCP R11, R8 ;  /* 0x00000008000b7308 */ /* 0x0002a20000001000 */
[----:B------:R-:W-:Y:S02]  /*1630*/  IMAD.IADD R5, R0, 0x1, R5 ;  /* 0x0000000100057824 */ /* 0x000fe400078e0205 */
[----:B------:R-:W-:-:S07]  /*1640*/  IMAD.MOV R13, RZ, RZ, -R13 ;  /* 0x000000ffff0d7224 */ /* 0x000fce00078e0a0d */
.L_x_3122:
        /* <DEDUP_REMOVED lines=9> */
.L_x_3123:
        /* <DEDUP_REMOVED lines=10> */
.L_x_3974:


//--------------------- .text._ZN4vllm3moe10topkGatingILi4ELi32ELi4ELi16ELi32ElfLNS0_11ScoringFuncE0EEEvPKT5_PKbPfiPT4_PiiiibPKf --------------------------
	.section	.text._ZN4vllm3moe10topkGatingILi4ELi32ELi4ELi16ELi32ElfLNS0_11ScoringFuncE0EEEvPKT5_PKbPfiPT4_PiiiibPKf,"ax",@progbits
	.align	128
        .global         _ZN4vllm3moe10topkGatingILi4ELi32ELi4ELi16ELi32ElfLNS0_11ScoringFuncE0EEEvPKT5_PKbPfiPT4_PiiiibPKf
        .type           _ZN4vllm3moe10topkGatingILi4ELi32ELi4ELi16ELi32ElfLNS0_11ScoringFuncE0EEEvPKT5_PKbPfiPT4_PiiiibPKf,@function
        .size           _ZN4vllm3moe10topkGatingILi4ELi32ELi4ELi16ELi32ElfLNS0_11ScoringFuncE0EEEvPKT5_PKbPfiPT4_PiiiibPKf,(.L_x_3975 - _ZN4vllm3moe10topkGatingILi4ELi32ELi4ELi16ELi32ElfLNS0_11ScoringFuncE0EEEvPKT5_PKbPfiPT4_PiiiibPKf)
        .other          _ZN4vllm3moe10topkGatingILi4ELi32ELi4ELi16ELi32ElfLNS0_11ScoringFuncE0EEEvPKT5_PKbPfiPT4_PiiiibPKf,@"STO_CUDA_ENTRY STV_DEFAULT"
_ZN4vllm3moe10topkGatingILi4ELi32ELi4ELi16ELi32ElfLNS0_11ScoringFuncE0EEEvPKT5_PKbPfiPT4_PiiiibPKf:
.text._ZN4vllm3moe10topkGatingILi4ELi32ELi4ELi16ELi32ElfLNS0_11ScoringFuncE0EEEvPKT5_PKbPfiPT4_PiiiibPKf:
        /* <DEDUP_REMOVED lines=36> */
[----:B------:R-:W-:-:S02]  /*0240*/  LOP3.LUT R3, R3, 0x7, RZ, 0xc0, !PT ;  /* 0x0000000703037812 */ /* 0x000fc400078ec0ff */
[----:B---3--:R-:W-:-:S04]  /*0250*/  FMNMX3.FTZ R16, R4, R5, R6, !PT ;  /* 0x0000000504107276 */ /* 0x008fc80007810006 */
[----:B------:R-:W-:-:S05]  /*0260*/  FMNMX.FTZ R16, R7, R16, !PT ;  /* 0x0000001007107209 */ /* 0x000fca0007810000 */
[----:B------:R-:W3:Y:S02]  /*0270*/  SHFL.BFLY PT, R17, R16, 0x4, 0x181f ;  /* 0x0c981f0010117f89 */ /* 0x000ee400000e0000 */
[----:B---3--:R-:W-:-:S05]  /*0280*/  FMNMX.FTZ R17, R16, R17, !PT ;  /* 0x0000001110117209 */ /* 0x008fca0007810000 */
[----:B------:R-:W3:Y:S01]  /*0290*/  SHFL.BFLY PT, R18, R17, 0x2, 0x181f ;  /* 0x0c581f0011127f89 */ /* 0x000ee200000e0000 */
[----:B--2---:R-:W-:Y:S02]  /*02a0*/  ISETP.EQ.OR P1, PT, R12, RZ, !P1 ;  /* 0x000000ff0c00720c */ /* 0x004fe40004f22670 */
[----:B---3--:R-:W-:-:S05]  /*02b0*/  FMNMX.FTZ R18, R17, R18, !PT ;  /* 0x0000001211127209 */ /* 0x008fca0007810000 */
[----:B------:R-:W2:Y:S02]  /*02c0*/  SHFL.BFLY PT, R13, R18, 0x1, 0x181f ;  /* 0x0c381f00120d7f89 */ /* 0x000ea400000e0000 */
[----:B--2---:R-:W-:-:S05]  /*02d0*/  FMNMX.FTZ R13, R18, R13, !PT ;  /* 0x0000000d120d7209 */ /* 0x004fca0007810000 */
[--C-:B------:R-:W-:Y:S01]  /*02e0*/  FADD.FTZ R4, R4, -R13.reuse ;  /* 0x8000000d04047221 */ /* 0x100fe20000010000 */
[--C-:B------:R-:W-:Y:S01]  /*02f0*/  FADD.FTZ R5, R5, -R13.reuse ;  /* 0x8000000d05057221 */ /* 0x100fe20000010000 */
[--C-:B------:R-:W-:Y:S01]  /*0300*/  FADD.FTZ R6, R6, -R13.reuse ;  /* 0x8000000d06067221 */ /* 0x100fe20000010000 */
[----:B------:R-:W-:Y:S01]  /*0310*/  FADD.FTZ R13, R7, -R13 ;  /* 0x8000000d070d7221 */ /* 0x000fe20000010000 */
[----:B------:R-:W-:Y:S01]  /*0320*/  FMUL.FTZ R4, R4, 1.4426950216293334961 ;  /* 0x3fb8aa3b04047820 */ /* 0x000fe20000410000 */
[----:B------:R-:W-:Y:S01]  /*0330*/  FMUL.FTZ R5, R5, 1.4426950216293334961 ;  /* 0x3fb8aa3b05057820 */ /* 0x000fe20000410000 */
[----:B-1----:R-:W-:Y:S01]  /*0340*/  FMUL.FTZ R14, R6, 1.4426950216293334961 ;  /* 0x3fb8aa3b060e7820 */ /* 0x002fe20000410000 */
[----:B------:R-:W-:-:S03]  /*0350*/  FMUL.FTZ R13, R13, 1.4426950216293334961 ;  /* 0x3fb8aa3b0d0d7820 */ /* 0x000fc60000410000 */
[----:B------:R-:W1:Y:S08]  /*0360*/  MUFU.EX2 R4, R4 ;  /* 0x0000000400047308 */ /* 0x000e700000000800 */
[----:B------:R-:W2:Y:S08]  /*0370*/  MUFU.EX2 R5, R5 ;  /* 0x0000000500057308 */ /* 0x000eb00000000800 */
[----:B------:R-:W3:Y:S01]  /*0380*/  MUFU.EX2 R7, R14 ;  /* 0x0000000e00077308 */ /* 0x000ee20000000800 */
[----:B-1----:R-:W-:-:S07]  /*0390*/  FADD.FTZ R6, RZ, R4 ;  /* 0x00000004ff067221 */ /* 0x002fce0000010000 */
[----:B------:R-:W1:Y:S01]  /*03a0*/  MUFU.EX2 R13, R13 ;  /* 0x0000000d000d7308 */ /* 0x000e620000000800 */
[----:B--2---:R-:W-:-:S04]  /*03b0*/  FADD.FTZ R6, R6, R5 ;  /* 0x0000000506067221 */ /* 0x004fc80000010000 */
[----:B---3--:R-:W-:-:S04]  /*03c0*/  FADD.FTZ R6, R6, R7 ;  /* 0x0000000706067221 */ /* 0x008fc80000010000 */
[----:B-1----:R-:W-:-:S05]  /*03d0*/  FADD.FTZ R6, R6, R13 ;  /* 0x0000000d06067221 */ /* 0x002fca0000010000 */
[----:B------:R-:W1:Y:S02]  /*03e0*/  SHFL.BFLY PT, R15, R6, 0x4, 0x181f ;  /* 0x0c981f00060f7f89 */ /* 0x000e6400000e0000 */
[----:B-1----:R-:W-:-:S05]  /*03f0*/  FADD.FTZ R15, R6, R15 ;  /* 0x0000000f060f7221 */ /* 0x002fca0000010000 */
[----:B------:R-:W1:Y:S02]  /*0400*/  SHFL.BFLY PT, R16, R15, 0x2, 0x181f ;  /* 0x0c581f000f107f89 */ /* 0x000e6400000e0000 */
[----:B-1----:R-:W-:-:S05]  /*0410*/  FADD.FTZ R16, R15, R16 ;  /* 0x000000100f107221 */ /* 0x002fca0000010000 */
[----:B------:R-:W1:Y:S02]  /*0420*/  SHFL.BFLY PT, R17, R16, 0x1, 0x181f ;  /* 0x0c381f0010117f89 */ /* 0x000e6400000e0000 */
[----:B-1----:R-:W-:-:S04]  /*0430*/  FADD.FTZ R17, R16, R17 ;  /* 0x0000001110117221 */ /* 0x002fc80000010000 */
[----:B------:R-:W1:Y:S02]  /*0440*/  MUFU.RCP R14, R17 ;  /* 0x00000011000e7308 */ /* 0x000e640000001000 */
[-C--:B-1----:R-:W-:Y:S01]  /*0450*/  FMUL.FTZ R4, R4, R14.reuse ;  /* 0x0000000e04047220 */ /* 0x082fe20000410000 */
[-C--:B------:R-:W-:Y:S01]  /*0460*/  FMUL.FTZ R5, R5, R14.reuse ;  /* 0x0000000e05057220 */ /* 0x080fe20000410000 */
[-C--:B------:R-:W-:Y:S01]  /*0470*/  FMUL.FTZ R7, R7, R14.reuse ;  /* 0x0000000e07077220 */ /* 0x080fe20000410000 */
[----:B------:R-:W-:Y:S01]  /*0480*/  FMUL.FTZ R14, R13, R14 ;  /* 0x0000000e0d0e7220 */ /* 0x000fe20000410000 */
[----:B0-----:R-:W-:Y:S01]  /*0490*/  IMAD.U32 R13, RZ, RZ, UR4 ;  /* 0x00000004ff0d7e24 */ /* 0x001fe2000f8e00ff */
[C---:B------:R-:W-:Y:S02]  /*04a0*/  FSETP.NE.FTZ.AND P2, PT, |R4|.reuse, +INF , PT ;  /* 0x7f8000000400780b */ /* 0x040fe40003f55200 */
[----:B------:R-:W-:Y:S02]  /*04b0*/  FSETP.NE.FTZ.AND P4, PT, |R7|, +INF , PT ;  /* 0x7f8000000700780b */ /* 0x000fe40003f95200 */
[----:B------:R-:W-:-:S02]  /*04c0*/  FSEL R4, R4, RZ, P2 ;  /* 0x000000ff04047208 */ /* 0x000fc40001000000 */
[----:B------:R-:W-:Y:S02]  /*04d0*/  ISETP.GE.AND P2, PT, R13, 0x1, PT ;  /* 0x000000010d00780c */ /* 0x000fe40003f46270 */
[----:B------:R-:W-:Y:S01]  /*04e0*/  FSETP.NE.FTZ.AND P3, PT, |R5|, +INF , PT ;  /* 0x7f8000000500780b */ /* 0x000fe20003f75200 */
[----:B----4-:R-:W-:Y:S01]  /*04f0*/  @P0 FADD.FTZ R9, R4, R9 ;  /* 0x0000000904090221 */ /* 0x010fe20000010000 */
[C---:B------:R-:W-:Y:S01]  /*0500*/  FSETP.NE.FTZ.AND P5, PT, |R14|.reuse, +INF , PT ;  /* 0x7f8000000e00780b */ /* 0x040fe20003fb5200 */
[----:B------:R-:W-:Y:S01]  /*0510*/  @!P0 IMAD.MOV.U32 R9, RZ, RZ, R4 ;  /* 0x000000ffff098224 */ /* 0x000fe200078e0004 */
[----:B------:R-:W-:Y:S02]  /*0520*/  FSEL R6, R7, RZ, P4 ;  /* 0x000000ff07067208 */ /* 0x000fe40002000000 */
[----:B------:R-:W-:Y:S02]  /*0530*/  FSEL R5, R5, RZ, P3 ;  /* 0x000000ff05057208 */ /* 0x000fe40001800000 */
[----:B------:R-:W-:Y:S01]  /*0540*/  FSEL R7, R14, RZ, P5 ;  /* 0x000000ff0e077208 */ /* 0x000fe20002800000 */
[----:B-----5:R-:W-:Y:S01]  /*0550*/  @P0 FADD.FTZ R11, R6, R11 ;  /* 0x0000000b060b0221 */ /* 0x020fe20000010000 */
[----:B------:R-:W-:-:S02]  /*0560*/  @!P0 IMAD.MOV.U32 R11, RZ, RZ, R6 ;  /* 0x000000ffff0b8224 */ /* 0x000fc400078e0006 */
[----:B------:R-:W-:Y:S01]  /*0570*/  @P0 FADD.FTZ R12, R5, R8 ;  /* 0x00000008050c0221 */ /* 0x000fe20000010000 */
[----:B------:R-:W-:Y:S02]  /*0580*/  IMAD.MOV.U32 R8, RZ, RZ, RZ ;  /* 0x000000ffff087224 */ /* 0x000fe400078e00ff */
[----:B------:R-:W-:Y:S01]  /*0590*/  @P0 FADD.FTZ R20, R7, R10 ;  /* 0x0000000a07140221 */ /* 0x000fe20000010000 */
        /* <DEDUP_REMOVED lines=13> */
.L_x_3129:
        /* <DEDUP_REMOVED lines=67> */
.L_x_3126:
[----:B-123--:R-:W-:Y:S05]  /*0aa0*/  BSYNC.RECONVERGENT B0 ;  /* 0x0000000000007941 */ /* 0x00efea0003800200 */
.L_x_3125:
        /* <DEDUP_REMOVED lines=29> */
.L_x_3128:
[----:B------:R-:W-:Y:S05]  /*0c80*/  BSYNC.RECONVERGENT B0 ;  /* 0x0000000000007941 */ /* 0x000fea0003800200 */
.L_x_3127:
[----:B------:R-:W-:Y:S02]  /*0c90*/  VIADD R23, R23, UR11 ;  /* 0x0000000b17177c36 */ /* 0x000fe40008000000 */
[----:B------:R-:W-:Y:S01]  /*0ca0*/  VIADD R21, R21, 0x1 ;  /* 0x0000000115157836 */ /* 0x000fe20000000000 */
[----:B------:R-:W-:Y:S06]  /*0cb0*/  @P0 BRA `(.L_x_3129) ;  /* 0xfffffff8006c0947 */ /* 0x000fec000383ffff */
.L_x_3124:
        /* <DEDUP_REMOVED lines=22> */
.L_x_3131:
        /* <DEDUP_REMOVED lines=55> */
.L_x_3130:
        /* <DEDUP_REMOVED lines=34> */
.L_x_3132:
        /* <DEDUP_REMOVED lines=22> */
.L_x_3133:
[----:B------:R-:W-:Y:S05]  /*1510*/  @!P1 EXIT ;  /* 0x000000000000994d */ /* 0x000fea0003800000 */
[----:B01----:R-:W0:Y:S01]  /*1520*/  LDC.64 R6, c[0x0][0x390] ;  /* 0x0000e400ff067b82 */ /* 0x003e220000000a00 */
[----:B------:R1:W2:Y:S01]  /*1530*/  MUFU.RCP R11, R8 ;  /* 0x00000008000b7308 */ /* 0x0002a20000001000 */
[----:B------:R-:W-:Y:S02]  /*1540*/  IMAD.IADD R5, R0, 0x1, R5 ;  /* 0x0000000100057824 */ /* 0x000fe400078e0205 */
[----:B------:R-:W-:-:S07]  /*1550*/  IMAD.MOV R13, RZ, RZ, -R13 ;  /* 0x000000ffff0d7224 */ /* 0x000fce00078e0a0d */
.L_x_3134:
        /* <DEDUP_REMOVED lines=9> */
.L_x_3135:
        /* <DEDUP_REMOVED lines=9> */
.L_x_3975:


//--------------------- .text._ZN4vllm3moe10topkGatingILi4ELi16ELi4ELi16ELi32ElfLNS0_11ScoringFuncE0EEEvPKT5_PKbPfiPT4_PiiiibPKf --------------------------
	.section	.text._ZN4vllm3moe10topkGatingILi4ELi16ELi4ELi16ELi32ElfLNS0_11ScoringFuncE0EEEvPKT5_PKbPfiPT4_PiiiibPKf,"ax",@progbits
	.align	128
        .global         _ZN4vllm3moe10topkGatingILi4ELi16ELi4ELi16ELi32ElfLNS0_11ScoringFuncE0EEEvPKT5_PKbPfiPT4_PiiiibPKf
        .type           _ZN4vllm3moe10topkGatingILi4ELi16ELi4ELi16ELi32ElfLNS0_11ScoringFuncE0EEEvPKT5_PKbPfiPT4_PiiiibPKf,@function
        .size           _ZN4vllm3moe10topkGatingILi4ELi16ELi4ELi16ELi32ElfLNS0_11ScoringFuncE0EEEvPKT5_PKbPfiPT4_PiiiibPKf,(.L_x_3976 - _ZN4vllm3moe10topkGatingILi4ELi16ELi4ELi16ELi32ElfLNS0_11ScoringFuncE0EEEvPKT5_PKbPfiPT4_PiiiibPKf)
        .other          _ZN4vllm3moe10topkGatingILi4ELi16ELi4ELi16ELi32ElfLNS0_11ScoringFuncE0EEEvPKT5_PKbPfiPT4_PiiiibPKf,@"STO_CUDA_ENTRY STV_DEFAULT"
_ZN4vllm3moe10topkGatingILi4ELi16ELi4ELi16ELi32ElfLNS0_11ScoringFuncE0EEEvPKT5_PKbPfiPT4_PiiiibPKf:
.text._ZN4vllm3moe10topkGatingILi4ELi16ELi4ELi16ELi32ElfLNS0_11ScoringFuncE0EEEvPKT5_PKbPfiPT4_PiiiibPKf:
        /* <DEDUP_REMOVED lines=44> */
[--C-:B------:R-:W-:Y:S01]  /*02c0*/  FADD.FTZ R4, R4, -R18.reuse ;  /* 0x8000001204047221 */ /* 0x100fe20000010000 */
[--C-:B------:R-:W-:Y:S01]  /*02d0*/  FADD.FTZ R5, R5, -R18.reuse ;  /* 0x8000001205057221 */ /* 0x100fe20000010000 */
[--C-:B------:R-:W-:Y:S02]  /*02e0*/  FADD.FTZ R7, R7, -R18.reuse ;  /* 0x8000001207077221 */ /* 0x100fe40000010000 */
[----:B------:R-:W-:Y:S01]  /*02f0*/  FMUL.FTZ R4, R4, 1.4426950216293334961 ;  /* 0x3fb8aa3b04047820 */ /* 0x000fe20000410000 */
[----:B------:R-:W-:Y:S01]  /*0300*/  FMUL.FTZ R13, R5, 1.4426950216293334961 ;  /* 0x3fb8aa3b050d7820 */ /* 0x000fe20000410000 */
[----:B------:R-:W-:Y:S01]  /*0310*/  FADD.FTZ R5, R6, -R18 ;  /* 0x8000001206057221 */ /* 0x000fe20000010000 */
[----:B------:R-:W-:Y:S02]  /*0320*/  FMUL.FTZ R7, R7, 1.4426950216293334961 ;  /* 0x3fb8aa3b07077820 */ /* 0x000fe40000410000 */
[----:B------:R-:W-:Y:S01]  /*0330*/  MUFU.EX2 R6, R13 ;  /* 0x0000000d00067308 */ /* 0x000fe20000000800 */
[----:B-1----:R-:W-:-:S07]  /*0340*/  FMUL.FTZ R14, R5, 1.4426950216293334961 ;  /* 0x3fb8aa3b050e7820 */ /* 0x002fce0000410000 */
[----:B------:R-:W1:Y:S08]  /*0350*/  MUFU.EX2 R4, R4 ;  /* 0x0000000400047308 */ /* 0x000e700000000800 */
[----:B------:R-:W2:Y:S08]  /*0360*/  MUFU.EX2 R14, R14 ;  /* 0x0000000e000e7308 */ /* 0x000eb00000000800 */
[----:B------:R-:W3:Y:S01]  /*0370*/  MUFU.EX2 R16, R7 ;  /* 0x0000000700107308 */ /* 0x000ee20000000800 */
[----:B-1----:R-:W-:-:S04]  /*0380*/  FADD.FTZ R5, RZ, R4 ;  /* 0x00000004ff057221 */ /* 0x002fc80000010000 */
[----:B------:R-:W-:-:S04]  /*0390*/  FADD.FTZ R5, R5, R6 ;  /* 0x0000000605057221 */ /* 0x000fc80000010000 */
[----:B--2---:R-:W-:-:S04]  /*03a0*/  FADD.FTZ R5, R5, R14 ;  /* 0x0000000e05057221 */ /* 0x004fc80000010000 */
[----:B---3--:R-:W-:-:S05]  /*03b0*/  FADD.FTZ R5, R5, R16 ;  /* 0x0000001005057221 */ /* 0x008fca0000010000 */
[----:B------:R-:W1:Y:S02]  /*03c0*/  SHFL.BFLY PT, R18, R5, 0x2, 0x1c1f ;  /* 0x0c5c1f0005127f89 */ /* 0x000e6400000e0000 */
[----:B-1----:R-:W-:-:S05]  /*03d0*/  FADD.FTZ R18, R5, R18 ;  /* 0x0000001205127221 */ /* 0x002fca0000010000 */
[----:B------:R-:W1:Y:S02]  /*03e0*/  SHFL.BFLY PT, R13, R18, 0x1, 0x1c1f ;  /* 0x0c3c1f00120d7f89 */ /* 0x000e6400000e0000 */
[----:B-1----:R-:W-:Y:S01]  /*03f0*/  FADD.FTZ R15, R18, R13 ;  /* 0x0000000d120f7221 */ /* 0x002fe20000010000 */
[----:B0-----:R-:W-:-:S05]  /*0400*/  IMAD.U32 R13, RZ, RZ, UR4 ;  /* 0x00000004ff0d7e24 */ /* 0x001fca000f8e00ff */
        /* <DEDUP_REMOVED lines=17> */
[----:B------:R-:W-:-:S02]  /*0520*/  IMAD.MOV.U32 R8, RZ, RZ, RZ ;  /* 0x000000ffff087224 */ /* 0x000fc400078e00ff */
[----:B------:R-:W-:Y:S01]  /*0530*/  @P0 FADD.FTZ R11, R6, R11 ;  /* 0x0000000b060b0221 */ /* 0x000fe20000010000 */
[----:B------:R-:W-:Y:S01]  /*0540*/  @!P0 MOV R12, R5 ;  /* 0x00000005000c8202 */ /* 0x000fe20000000f00 */
        /* <DEDUP_REMOVED lines=14> */
.L_x_3141:
        /* <DEDUP_REMOVED lines=36> */
[C---:B--2---:R-:W-:Y:S01]  /*0870*/  IADD3 R16, PT, PT, R24.reuse, -UR9, RZ ;  /* 0x8000000918107c10 */ /* 0x044fe2000fffe0ff */
[----:B------:R-:W-:Y:S01]  /*0880*/  UPRMT UR5, UR8, 0x8880, URZ ;  /* 0x0000888008057896 */ /* 0x000fe200080000ff */
[C---:B---3--:R-:W-:Y:S02]  /*0890*/  ISETP.GE.AND P2, PT, R24.reuse, UR10, PT ;  /* 0x0000000a18007c0c */ /* 0x048fe4000bf46270 */
[----:B------:R-:W-:Y:S02]  /*08a0*/  SHF.R.S32.HI R17, RZ, 0x1f, R16 ;  /* 0x0000001fff117819 */ /* 0x000fe40000011410 */
[----:B------:R-:W-:Y:S01]  /*08b0*/  ISETP.GE.AND P0, PT, R24, UR9, PT ;  /* 0x0000000918007c0c */ /* 0x000fe2000bf06270 */
        /* <DEDUP_REMOVED lines=16> */
.L_x_3138:
[----:B-123--:R-:W-:Y:S05]  /*09c0*/  BSYNC.RECONVERGENT B0 ;  /* 0x0000000000007941 */ /* 0x00efea0003800200 */
.L_x_3137:
        /* <DEDUP_REMOVED lines=26> */
[----:B------:R-:W-:Y:S02]  /*0b70*/  @P3 MOV R10, 0xc61c4000 ;  /* 0xc61c4000000a3802 */ /* 0x000fe40000000f00 */
[----:B------:R-:W-:Y:S02]  /*0b80*/  @P4 IMAD.MOV.U32 R11, RZ, RZ, -0x39e3c000 ;  /* 0xc61c4000ff0b4424 */ /* 0x000fe400078e00ff */
[----:B------:R-:W-:-:S07]  /*0b90*/  @P5 IMAD.MOV.U32 R20, RZ, RZ, -0x39e3c000 ;  /* 0xc61c4000ff145424 */ /* 0x000fce00078e00ff */
.L_x_3140:
[----:B------:R-:W-:Y:S05]  /*0ba0*/  BSYNC.RECONVERGENT B0 ;  /* 0x0000000000007941 */ /* 0x000fea0003800200 */
.L_x_3139:
[----:B------:R-:W-:Y:S02]  /*0bb0*/  VIADD R23, R23, UR11 ;  /* 0x0000000b17177c36 */ /* 0x000fe40008000000 */
[----:B------:R-:W-:Y:S01]  /*0bc0*/  VIADD R21, R21, 0x1 ;  /* 0x0000000115157836 */ /* 0x000fe20000000000 */
[----:B------:R-:W-:Y:S06]  /*0bd0*/  @P0 BRA `(.L_x_3141) ;  /* 0xfffffff800940947 */ /* 0x000fec000383ffff */
.L_x_3136:
        /* <DEDUP_REMOVED lines=22> */
.L_x_3143:
        /* <DEDUP_REMOVED lines=55> */
.L_x_3142:
        /* <DEDUP_REMOVED lines=34> */
.L_x_3144:
        /* <DEDUP_REMOVED lines=22> */
.L_x_3145:
[----:B------:R-:W-:Y:S05]  /*1430*/  @!P1 EXIT ;  /* 0x000000000000994d */ /* 0x000fea0003800000 */
[----:B01----:R-:W0:Y:S01]  /*1440*/  LDC.64 R6, c[0x0][0x390] ;  /* 0x0000e400ff067b82 */ /* 0x003e220000000a00 */
[----:B------:R1:W2:Y:S01]  /*1450*/  MUFU.RCP R11, R8 ;  /* 0x00000008000b7308 */ /* 0x0002a20000001000 */
[----:B------:R-:W-:Y:S02]  /*1460*/  IMAD.IADD R5, R0, 0x1, R5 ;  /* 0x0000000100057824 */ /* 0x000fe400078e0205 */
[----:B------:R-:W-:-:S07]  /*1470*/  IMAD.MOV R13, RZ, RZ, -R13 ;  /* 0x000000ffff0d7224 */ /* 0x000fce00078e0a0d */
.L_x_3146:
        /* <DEDUP_REMOVED lines=9> */
.L_x_3147:
        /* <DEDUP_REMOVED lines=15> */
.L_x_3976:


//--------------------- .text._ZN4vllm3moe10topkGatingILi4ELi8ELi4ELi16ELi32ElfLNS0_11ScoringFuncE0EEEvPKT5_PKbPfiPT4_PiiiibPKf --------------------------
	.section	.text._ZN4vllm3moe10topkGatingILi4ELi8ELi4ELi16ELi32ElfLNS0_11ScoringFuncE0EEEvPKT5_PKbPfiPT4_PiiiibPKf,"ax",@progbits
	.align	128
        .global         _ZN4vllm3moe10topkGatingILi4ELi8ELi4ELi16ELi32ElfLNS0_11ScoringFuncE0EEEvPKT5_PKbPfiPT4_PiiiibPKf
        .type           _ZN4vllm3moe10topkGatingILi4ELi8ELi4ELi16ELi32ElfLNS0_11ScoringFuncE0EEEvPKT5_PKbPfiPT4_PiiiibPKf,@function
        .size           _ZN4vllm3moe10topkGatingILi4ELi8ELi4ELi16ELi32ElfLNS0_11ScoringFuncE0EEEvPKT5_PKbPfiPT4_PiiiibPKf,(.L_x_3977 - _ZN4vllm3moe10topkGatingILi4ELi8ELi4ELi16ELi32ElfLNS0_11ScoringFuncE0EEEvPKT5_PKbPfiPT4_PiiiibPKf)
        .other          _ZN4vllm3moe10topkGatingILi4ELi8ELi4ELi16ELi32ElfLNS0_11ScoringFuncE0EEEvPKT5_PKbPfiPT4_PiiiibPKf,@"STO_CUDA_ENTRY STV_DEFAULT"
_ZN4vllm3moe10topkGatingILi4ELi8ELi4ELi16ELi32ElfLNS0_11ScoringFuncE0EEEvPKT5_PKbPfiPT4_PiiiibPKf:
.text._ZN4vllm3moe10topkGatingILi4ELi8ELi4ELi16ELi32ElfLNS0_11ScoringFuncE0EEEvPKT5_PKbPfiPT4_PiiiibPKf:
        /* <DEDUP_REMOVED lines=52> */
[----:B------:R-:W2:Y:S08]  /*0340*/  MUFU.EX2 R4, R4 ;  /* 0x0000000400047308 */ /* 0x000eb00000000800 */
[----:B------:R-:W3:Y:S08]  /*0350*/  MUFU.EX2 R5, R5 ;  /* 0x0000000500057308 */ /* 0x000ef00000000800 */
[----:B------:R-:W0:Y:S01]  /*0360*/  MUFU.EX2 R7, R18 ;  /* 0x0000001200077308 */ /* 0x000e220000000800 */
[----:B--2---:R-:W-:-:S07]  /*0370*/  FADD.FTZ R6, RZ, R4 ;  /* 0x00000004ff067221 */ /* 0x004fce0000010000 */
[----:B------:R-:W2:Y:S01]  /*0380*/  MUFU.EX2 R17, R17 ;  /* 0x0000001100117308 */ /* 0x000ea20000000800 */
[----:B---3--:R-:W-:-:S04]  /*0390*/  FADD.FTZ R6, R6, R5 ;  /* 0x0000000506067221 */ /* 0x008fc80000010000 */
[----:B0-----:R-:W-:-:S04]  /*03a0*/  FADD.FTZ R6, R6, R7 ;  /* 0x0000000706067221 */ /* 0x001fc80000010000 */
[----:B--2---:R-:W-:-:S05]  /*03b0*/  FADD.FTZ R6, R6, R17 ;  /* 0x0000001106067221 */ /* 0x004fca0000010000 */
[----:B-1----:R-:W0:Y:S02]  /*03c0*/  SHFL.BFLY PT, R21, R6, 0x1, 0x1e1f ;  /* 0x0c3e1f0006157f89 */ /* 0x002e2400000e0000 */
[----:B0-----:R-:W-:-:S04]  /*03d0*/  FADD.FTZ R21, R6, R21 ;  /* 0x0000001506157221 */ /* 0x001fc80000010000 */
[----:B------:R-:W0:Y:S02]  /*03e0*/  MUFU.RCP R12, R21 ;  /* 0x00000015000c7308 */ /* 0x000e240000001000 */
[-C--:B0-----:R-:W-:Y:S01]  /*03f0*/  FMUL.FTZ R4, R4, R12.reuse ;  /* 0x0000000c04047220 */ /* 0x081fe20000410000 */
[-C--:B------:R-:W-:Y:S01]  /*0400*/  FMUL.FTZ R8, R5, R12.reuse ;  /* 0x0000000c05087220 */ /* 0x080fe20000410000 */
[----:B------:R-:W-:Y:S02]  /*0410*/  IMAD.U32 R5, RZ, RZ, UR4 ;  /* 0x00000004ff057e24 */ /* 0x000fe4000f8e00ff */
[-C--:B------:R-:W-:Y:S01]  /*0420*/  FMUL.FTZ R18, R7, R12.reuse ;  /* 0x0000000c07127220 */ /* 0x080fe20000410000 */
[----:B------:R-:W-:Y:S01]  /*0430*/  FMUL.FTZ R12, R17, R12 ;  /* 0x0000000c110c7220 */ /* 0x000fe20000410000 */
[----:B------:R-:W-:Y:S02]  /*0440*/  FSETP.NE.FTZ.AND P2, PT, |R4|, +INF , PT ;  /* 0x7f8000000400780b */ /* 0x000fe40003f55200 */
[----:B------:R-:W-:-:S02]  /*0450*/  FSETP.NE.FTZ.AND P3, PT, |R8|, +INF , PT ;  /* 0x7f8000000800780b */ /* 0x000fc40003f75200 */
[----:B------:R-:W-:Y:S02]  /*0460*/  FSEL R4, R4, RZ, P2 ;  /* 0x000000ff04047208 */ /* 0x000fe40001000000 */
[----:B------:R-:W-:Y:S02]  /*0470*/  ISETP.GE.AND P2, PT, R5, 0x1, PT ;  /* 0x000000010500780c */ /* 0x000fe40003f46270 */
[----:B------:R-:W-:Y:S01]  /*0480*/  FSETP.NE.FTZ.AND P4, PT, |R18|, +INF , PT ;  /* 0x7f8000001200780b */ /* 0x000fe20003f95200 */
[----:B----4-:R-:W-:Y:S01]  /*0490*/  @P0 FADD.FTZ R9, R4, R9 ;  /* 0x0000000904090221 */ /* 0x010fe20000010000 */
[----:B------:R-:W-:Y:S01]  /*04a0*/  FSETP.NE.FTZ.AND P5, PT, |R12|, +INF , PT ;  /* 0x7f8000000c00780b */ /* 0x000fe20003fb5200 */
[----:B------:R-:W-:Y:S01]  /*04b0*/  @!P0 IMAD.MOV.U32 R9, RZ, RZ, R4 ;  /* 0x000000ffff098224 */ /* 0x000fe200078e0004 */
[----:B------:R-:W-:Y:S02]  /*04c0*/  FSEL R7, R8, RZ, P3 ;  /* 0x000000ff08077208 */ /* 0x000fe40001800000 */
[----:B------:R-:W-:Y:S01]  /*04d0*/  FSEL R6, R18, RZ, P4 ;  /* 0x000000ff12067208 */ /* 0x000fe20002000000 */
[----:B------:R-:W-:Y:S01]  /*04e0*/  IMAD.MOV.U32 R18, RZ, RZ, RZ ;  /* 0x000000ffff127224 */ /* 0x000fe200078e00ff */
[----:B------:R-:W-:Y:S01]  /*04f0*/  FSEL R8, R12, RZ, P5 ;  /* 0x000000ff0c087208 */ /* 0x000fe20002800000 */
[----:B-----5:R-:W-:Y:S01]  /*0500*/  @P0 FADD.FTZ R10, R7, R10 ;  /* 0x0000000a070a0221 */ /* 0x020fe20000010000 */
[----:B------:R-:W-:-:S02]  /*0510*/  @!P0 IMAD.MOV.U32 R10, RZ, RZ, R7 ;  /* 0x000000ffff0a8224 */ /* 0x000fc400078e0007 */
[----:B------:R-:W-:Y:S01]  /*0520*/  @P0 FADD.FTZ R11, R6, R11 ;  /* 0x0000000b060b0221 */ /* 0x000fe20000010000 */
[----:B------:R-:W-:Y:S02]  /*0530*/  @!P0 IMAD.MOV.U32 R11, RZ, RZ, R6 ;  /* 0x000000ffff0b8224 */ /* 0x000fe400078e0006 */
        /* <DEDUP_REMOVED lines=22> */
.L_x_3158:
        /* <DEDUP_REMOVED lines=47> */
.L_x_3151:
[----:B--234-:R-:W-:Y:S05]  /*0990*/  BSYNC.RECONVERGENT B0 ;  /* 0x0000000000007941 */ /* 0x01cfea0003800200 */
.L_x_3150:
        /* <DEDUP_REMOVED lines=26> */
.L_x_3153:
[----:B------:R-:W-:Y:S05]  /*0b40*/  BSYNC.RECONVERGENT B0 ;  /* 0x0000000000007941 */ /* 0x000fea0003800200 */
.L_x_3152:
        /* <DEDUP_REMOVED lines=52> */
.L_x_3155:
[----:B------:R-:W-:Y:S05]  /*0e90*/  BSYNC.RECONVERGENT B0 ;  /* 0x0000000000007941 */ /* 0x000fea0003800200 */
.L_x_3154:
        /* <DEDUP_REMOVED lines=26> */
.L_x_3157:
[----:B------:R-:W-:Y:S05]  /*1040*/  BSYNC.RECONVERGENT B0 ;  /* 0x0000000000007941 */ /* 0x000fea0003800200 */
.L_x_3156:
        /* <DEDUP_REMOVED lines=8> */
.L_x_3149:
        /* <DEDUP_REMOVED lines=55> */
.L_x_3159:
[----:B------:R-:W-:Y:S05]  /*1440*/  BSYNC.RECONVERGENT B0 ;  /* 0x0000000000007941 */ /* 0x000fea0003800200 */
.L_x_3148:
        /* <DEDUP_REMOVED lines=22> */
.L_x_3161:
        /* <DEDUP_REMOVED lines=55> */
.L_x_3160:
        /* <DEDUP_REMOVED lines=34> */
.L_x_3162:
        /* <DEDUP_REMOVED lines=22> */
.L_x_3163:
[----:B------:R-:W-:Y:S05]  /*1ca0*/  @!P1 EXIT ;  /* 0x000000000000994d */ /* 0x000fea0003800000 */
[----:B-1----:R-:W1:Y:S01]  /*1cb0*/  LDC.64 R4, c[0x0][0x390] ;  /* 0x0000e400ff047b82 */ /* 0x002e620000000a00 */
[----:B0-----:R0:W2:Y:S01]  /*1cc0*/  MUFU.RCP R11, R18 ;  /* 0x00000012000b7308 */ /* 0x0010a20000001000 */
[----:B------:R-:W-:Y:S02]  /*1cd0*/  IMAD.IADD R7, R0, 0x1, R7 ;  /* 0x0000000100077824 */ /* 0x000fe400078e0207 */
[----:B------:R-:W-:-:S07]  /*1ce0*/  IMAD.MOV R6, RZ, RZ, -R6 ;  /* 0x000000ffff067224 */ /* 0x000fce00078e0a06 */
.L_x_3164:
        /* <DEDUP_REMOVED lines=9> */
.L_x_3165:
        /* <DEDUP_REMOVED lines=16> */
.L_x_3977:


//--------------------- .text._ZN4vllm3moe10topkGatingILi4ELi4ELi4ELi16ELi32ElfLNS0_11ScoringFuncE0EEEvPKT5_PKbPfiPT4_PiiiibPKf --------------------------
	.section	.text._ZN4vllm3moe10topkGatingILi4ELi4ELi4ELi16ELi32ElfLNS0_11ScoringFuncE0EEEvPKT5_PKbPfiPT4_PiiiibPKf,"ax",@progbits
	.align	128
        .global         _ZN4vllm3moe10topkGatingILi4ELi4ELi4ELi16ELi32ElfLNS0_11ScoringFuncE0EEEvPKT5_PKbPfiPT4_PiiiibPKf
        .type           _ZN4vllm3moe10topkGatingILi4ELi4ELi4ELi16ELi32ElfLNS0_11ScoringFuncE0EEEvPKT5_PKbPfiPT4_PiiiibPKf,@function
        .size           _ZN4vllm3moe10topkGatingILi4ELi4ELi4ELi16ELi32ElfLNS0_11ScoringFuncE0EEEvPKT5_PKbPfiPT4_PiiiibPKf,(.L_x_3978 - _ZN4vllm3moe10topkGatingILi4ELi4ELi4ELi16ELi32ElfLNS0_11ScoringFuncE0EEEvPKT5_PKbPfiPT4_PiiiibPKf)
        .other          _ZN4vllm3moe10topkGatingILi4ELi4ELi4ELi16ELi32ElfLNS0_11ScoringFuncE0EEEvPKT5_PKbPfiPT4_PiiiibPKf,@"STO_CUDA_ENTRY STV_DEFAULT"
_ZN4vllm3moe10topkGatingILi4ELi4ELi4ELi16ELi32ElfLNS0_11ScoringFuncE0EEEvPKT5_PKbPfiPT4_PiiiibPKf:
.text._ZN4vllm3moe10topkGatingILi4ELi4ELi4ELi16ELi32ElfLNS0_11ScoringFuncE0EEEvPKT5_PKbPfiPT4_PiiiibPKf:
        /* <DEDUP_REMOVED lines=29> */
[----:B----4-:R-:W-:Y:S01]  /*01d0*/  IMAD.U32 R16, RZ, RZ, UR4 ;  /* 0x00000004ff107e24 */ /* 0x010fe2000f8e00ff */
[----:B-----5:R-:W-:-:S04]  /*01e0*/  FMNMX3.FTZ R4, R8, R9, R10, !PT ;  /* 0x0000000908047276 */ /* 0x020fc8000781000a */
        /* <DEDUP_REMOVED lines=8> */
[----:B------:R-:W-:-:S03]  /*0270*/  FMUL.FTZ R4, R4, 1.4426950216293334961 ;  /* 0x3fb8aa3b04047820 */ /* 0x000fc60000410000 */
[----:B------:R-:W1:Y:S08]  /*0280*/  MUFU.EX2 R8, R8 ;  /* 0x0000000800087308 */ /* 0x000e700000000800 */
[----:B------:R-:W4:Y:S01]  /*0290*/  MUFU.EX2 R9, R9 ;  /* 0x0000000900097308 */ /* 0x000f220000000800 */
[----:B--2---:R-:W-:-:S07]  /*02a0*/  ISETP.EQ.OR P0, PT, R0, RZ, !P0 ;  /* 0x000000ff0000720c */ /* 0x004fce0004702670 */
[----:B0-----:R-:W0:Y:S01]  /*02b0*/  MUFU.EX2 R3, R10 ;  /* 0x0000000a00037308 */ /* 0x001e220000000800 */
[----:B-1----:R-:W-:-:S07]  /*02c0*/  FADD.FTZ R2, RZ, R8 ;  /* 0x00000008ff027221 */ /* 0x002fce0000010000 */
[----:B------:R-:W1:Y:S01]  /*02d0*/  MUFU.EX2 R11, R4 ;  /* 0x00000004000b7308 */ /* 0x000e620000000800 */
[----:B----4-:R-:W-:-:S04]  /*02e0*/  FADD.FTZ R2, R2, R9 ;  /* 0x0000000902027221 */ /* 0x010fc80000010000 */
[----:B0-----:R-:W-:-:S04]  /*02f0*/  FADD.FTZ R2, R2, R3 ;  /* 0x0000000302027221 */ /* 0x001fc80000010000 */
        /* <DEDUP_REMOVED lines=8> */
[----:B------:R-:W-:Y:S01]  /*0380*/  FSEL R4, R8, RZ, P2 ;  /* 0x000000ff08047208 */ /* 0x000fe20001000000 */
[----:B------:R-:W-:Y:S01]  /*0390*/  IMAD.MOV.U32 R8, RZ, RZ, RZ ;  /* 0x000000ffff087224 */ /* 0x000fe200078e00ff */
[----:B------:R-:W-:-:S02]  /*03a0*/  ISETP.GE.AND P2, PT, R16, 0x1, PT ;  /* 0x000000011000780c */ /* 0x000fc40003f46270 */
        /* <DEDUP_REMOVED lines=24> */
.L_x_3172:
        /* <DEDUP_REMOVED lines=41> */
.L_x_3168:
        /* <DEDUP_REMOVED lines=37> */
.L_x_3169:
        /* <DEDUP_REMOVED lines=36> */
.L_x_3170:
        /* <DEDUP_REMOVED lines=40> */
.L_x_3171:
[----:B------:R-:W-:-:S13]  /*0ed0*/  ISETP.NE.AND P1, PT, R7, R6, PT ;  /* 0x000000060700720c */ /* 0x000fda0003f25270 */
[----:B------:R-:W-:Y:S05]  /*0ee0*/  @P1 BRA `(.L_x_3172) ;  /* 0xfffffff400901947 */ /* 0x000fea000383ffff */
[----:B0-----:R-:W-:-:S07]  /*0ef0*/  IMAD.MOV.U32 R18, RZ, RZ, R6 ;  /* 0x000000ffff127224 */ /* 0x001fce00078e0006 */
.L_x_3167:
        /* <DEDUP_REMOVED lines=32> */
.L_x_3174:
        /* <DEDUP_REMOVED lines=56> */
.L_x_3173:
        /* <DEDUP_REMOVED lines=39> */
.L_x_3166:
        /* <DEDUP_REMOVED lines=21> */
.L_x_3176:
        /* <DEDUP_REMOVED lines=55> */
.L_x_3175:
        /* <DEDUP_REMOVED lines=34> */
.L_x_3177:
        /* <DEDUP_REMOVED lines=22> */
.L_x_3178:
[----:B------:R-:W-:Y:S05]  /*1f30*/  @!P1 EXIT ;  /* 0x000000000000994d */ /* 0x000fea0003800000 */
[----:B012---:R-:W0:Y:S01]  /*1f40*/  LDC.64 R6, c[0x0][0x390] ;  /* 0x0000e400ff067b82 */ /* 0x007e220000000a00 */
[----:B------:R1:W2:Y:S01]  /*1f50*/  MUFU.RCP R11, R8 ;  /* 0x00000008000b7308 */ /* 0x0002a20000001000 */
[----:B------:R-:W-:Y:S02]  /*1f60*/  IMAD.IADD R5, R5, 0x1, R0 ;  /* 0x0000000105057824 */ /* 0x000fe400078e0200 */
[----:B------:R-:W-:-:S07]  /*1f70*/  IMAD.MOV R16, RZ, RZ, -R16 ;  /* 0x000000ffff107224 */ /* 0x000fce00078e0a10 */
.L_x_3179:
        /* <DEDUP_REMOVED lines=9> */
.L_x_3180:
        /* <DEDUP_REMOVED lines=15> */
.L_x_3978:


//--------------------- .text._ZN4vllm3moe10topkGatingILi2ELi2ELi4ELi8ELi32ElfLNS0_11ScoringFuncE0EEEvPKT5_PKbPfiPT4_PiiiibPKf --------------------------
	.section	.text._ZN4vllm3moe10topkGatingILi2ELi2ELi4ELi8ELi32ElfLNS0_11ScoringFuncE0EEEvPKT5_PKbPfiPT4_PiiiibPKf,"ax",@progbits
	.align	128
        .global         _ZN4vllm3moe10topkGatingILi2ELi2ELi4ELi8ELi32ElfLNS0_11ScoringFuncE0EEEvPKT5_PKbPfiPT4_PiiiibPKf
        .type           _ZN4vllm3moe10topkGatingILi2ELi2ELi4ELi8ELi32ElfLNS0_11ScoringFuncE0EEEvPKT5_PKbPfiPT4_PiiiibPKf,@function
        .size           _ZN4vllm3moe10topkGatingILi2ELi2ELi4ELi8ELi32ElfLNS0_11ScoringFuncE0EEEvPKT5_PKbPfiPT4_PiiiibPKf,(.L_x_3979 - _ZN4vllm3moe10topkGatingILi2ELi2ELi4ELi8ELi32ElfLNS0_11ScoringFuncE0EEEvPKT5_PKbPfiPT4_PiiiibPKf)
        .other          _ZN4vllm3moe10topkGatingILi2ELi2ELi4ELi8ELi32ElfLNS0_11ScoringFuncE0EEEvPKT5_PKbPfiPT4_PiiiibPKf,@"STO_CUDA_ENTRY STV_DEFAULT"
_ZN4vllm3moe10topkGatingILi2ELi2ELi4ELi8ELi32ElfLNS0_11ScoringFuncE0EEEvPKT5_PKbPfiPT4_PiiiibPKf:
.text._ZN4vllm3moe10topkGatingILi2ELi2ELi4ELi8ELi32ElfLNS0_11ScoringFuncE0EEEvPKT5_PKbPfiPT4_PiiiibPKf:
        /* <DEDUP_REMOVED lines=29> */
[----:B-----5:R-:W-:-:S05]  /*01d0*/  FMNMX.FTZ R0, R2, R3, !PT ;  /* 0x0000000302007209 */ /* 0x020fca0007810000 */
[--C-:B------:R-:W-:Y:S01]  /*01e0*/  FADD.FTZ R2, R2, -R0.reuse ;  /* 0x8000000002027221 */ /* 0x100fe20000010000 */
[----:B------:R-:W-:-:S03]  /*01f0*/  FADD.FTZ R0, R3, -R0 ;  /* 0x8000000003007221 */ /* 0x000fc60000010000 */
[----:B------:R-:W-:Y:S01]  /*0200*/  FMUL.FTZ R2, R2, 1.4426950216293334961 ;  /* 0x3fb8aa3b02027820 */ /* 0x000fe20000410000 */
[----:B------:R-:W-:-:S05]  /*0210*/  FMUL.FTZ R3, R0, 1.4426950216293334961 ;  /* 0x3fb8aa3b00037820 */ /* 0x000fca0000410000 */
[----:B------:R-:W0:Y:S08]  /*0220*/  MUFU.EX2 R2, R2 ;  /* 0x0000000200027308 */ /* 0x000e300000000800 */
[----:B------:R-:W1:Y:S01]  /*0230*/  MUFU.EX2 R3, R3 ;  /* 0x0000000300037308 */ /* 0x000e620000000800 */
[----:B--2---:R-:W-:Y:S01]  /*0240*/  ISETP.EQ.OR P0, PT, R6, RZ, !P0 ;  /* 0x000000ff0600720c */ /* 0x004fe20004702670 */
        /* <DEDUP_REMOVED lines=26> */
.L_x_3184:
        /* <DEDUP_REMOVED lines=19> */
.L_x_3183:
        /* <DEDUP_REMOVED lines=101> */
.L_x_3182:
        /* <DEDUP_REMOVED lines=23> */
.L_x_3186:
        /* <DEDUP_REMOVED lines=44> */
.L_x_3185:
        /* <DEDUP_REMOVED lines=31> */
.L_x_3181:
        /* <DEDUP_REMOVED lines=21> */
.L_x_3188:
        /* <DEDUP_REMOVED lines=55> */
.L_x_3187:
        /* <DEDUP_REMOVED lines=34> */
.L_x_3189:
        /* <DEDUP_REMOVED lines=22> */
.L_x_3190:
[----:B------:R-:W-:Y:S05]  /*19d0*/  @!P1 EXIT ;  /* 0x000000000000994d */ /* 0x000fea0003800000 */
[----:B0-2---:R-:W0:Y:S01]  /*19e0*/  LDC.64 R4, c[0x0][0x390] ;  /* 0x0000e400ff047b82 */ /* 0x005e220000000a00 */
[----:B---3--:R1:W2:Y:S01]  /*19f0*/  MUFU.RCP R9, R20 ;  /* 0x0000001400097308 */ /* 0x0082a20000001000 */
[----:B------:R-:W-:Y:S02]  /*1a00*/  IMAD.IADD R19, R19, 0x1, R0 ;  /* 0x0000000113137824 */ /* 0x000fe400078e0200 */
[----:B------:R-:W-:-:S07]  /*1a10*/  IMAD.MOV R6, RZ, RZ, -R6 ;  /* 0x000000ffff067224 */ /* 0x000fce00078e0a06 */
.L_x_3191:
        /* <DEDUP_REMOVED lines=9> */
.L_x_3192:
        /* <DEDUP_REMOVED lines=13> */
.L_x_3979:


//--------------------- .text._ZN4vllm3moe10topkGatingILi1ELi1ELi4ELi4ELi32ElfLNS0_11ScoringFuncE0EEEvPKT5_PKbPfiPT4_PiiiibPKf --------------------------
	.section	.text._ZN4vllm3moe10topkGatingILi1ELi1ELi4ELi4ELi32ElfLNS0_11ScoringFuncE0EEEvPKT5_PKbPfiPT4_PiiiibPKf,"ax",@progbits
	.align	128
        .global         _ZN4vllm3moe10topkGatingILi1ELi1ELi4ELi4ELi32ElfLNS0_11ScoringFuncE0EEEvPKT5_PKbPfiPT4_PiiiibPKf
        .type           _ZN4vllm3moe10topkGatingILi1ELi1ELi4ELi4ELi32ElfLNS0_11ScoringFuncE0EEEvPKT5_PKbPfiPT4_PiiiibPKf,@function
        .size           _ZN4vllm3moe10topkGatingILi1ELi1ELi4ELi4ELi32ElfLNS0_11ScoringFuncE0EEEvPKT5_PKbPfiPT4_PiiiibPKf,(.L_x_3980 - _ZN4vllm3moe10topkGatingILi1ELi1ELi4ELi4ELi32ElfLNS0_11ScoringFuncE0EEEvPKT5_PKbPfiPT4_PiiiibPKf)
        .other          _ZN4vllm3moe10topkGatingILi1ELi1ELi4ELi4ELi32ElfLNS0_11ScoringFuncE0EEEvPKT5_PKbPfiPT4_PiiiibPKf,@"STO_CUDA_ENTRY STV_DEFAULT"
_ZN4vllm3moe10topkGatingILi1ELi1ELi4ELi4ELi32ElfLNS0_11ScoringFuncE0EEEvPKT5_PKbPfiPT4_PiiiibPKf:
.text._ZN4vllm3moe10topkGatingILi1ELi1ELi4ELi4ELi32ElfLNS0_11ScoringFuncE0EEEvPKT5_PKbPfiPT4_PiiiibPKf:
        /* <DEDUP_REMOVED lines=13> */
[----:B-1----:R-:W3:Y:S01]  /*00d0*/  LDG.E R2, desc[UR6][R2.64] ;  /* 0x0000000602027981 */ /* 0x002ee2000c1e1900 */
[----:B--2---:R-:W-:-:S04]  /*00e0*/  ISETP.NE.U32.AND P0, PT, RZ, UR4, PT ;  /* 0x00000004ff007c0c */ /* 0x004fc8000bf05070 */
[----:B------:R-:W-:-:S13]  /*00f0*/  ISETP.NE.AND.EX P0, PT, RZ, UR5, PT, P0 ;  /* 0x00000005ff007c0c */ /* 0x000fda000bf05300 */
[----:B------:R-:W-:-:S04]  /*0100*/  @P0 IADD3 R8, P1, PT, R11, UR4, RZ ;  /* 0x000000040b080c10 */ /* 0x000fc8000ff3e0ff */
[----:B------:R-:W-:-:S05]  /*0110*/  @P0 LEA.HI.X.SX32 R9, R11, UR5, 0x1, P1 ;  /* 0x000000050b090c11 */ /* 0x000fca00088f0eff */
[----:B------:R-:W2:Y:S01]  /*0120*/  @P0 LDG.E.U8 R8, desc[UR6][R8.64] ;  /* 0x0000000608080981 */ /* 0x000ea2000c1e1100 */
[----:B------:R-:W-:Y:S02]  /*0130*/  IMAD.MOV.U32 R12, RZ, RZ, RZ ;  /* 0x000000ffff0c7224 */ /* 0x000fe400078e00ff */
[----:B---3--:R-:W-:-:S04]  /*0140*/  FADD.FTZ R0, R2, -R2 ;  /* 0x8000000202007221 */ /* 0x008fc80000010000 */
[----:B------:R-:W-:Y:S02]  /*0150*/  FMUL.FTZ R7, R0, 1.4426950216293334961 ;  /* 0x3fb8aa3b00077820 */ /* 0x000fe40000410000 */
[----:B------:R-:W0:Y:S04]  /*0160*/  LDC R0, c[0x0][0x3b0] ;  /* 0x0000ec00ff007b82 */ /* 0x000e280000000800 */
[----:B------:R-:W1:Y:S02]  /*0170*/  MUFU.EX2 R7, R7 ;  /* 0x0000000700077308 */ /* 0x000e640000000800 */
[----:B-1----:R-:W-:Y:S01]  /*0180*/  FADD.FTZ R2, RZ, R7 ;  /* 0x00000007ff027221 */ /* 0x002fe20000010000 */
[----:B--2---:R-:W-:Y:S02]  /*0190*/  ISETP.EQ.OR P0, PT, R8, RZ, !P0 ;  /* 0x000000ff0800720c */ /* 0x004fe40004702670 */
[----:B0-----:R-:W-:-:S03]  /*01a0*/  ISETP.GE.AND P1, PT, R0, 0x1, PT ;  /* 0x000000010000780c */ /* 0x001fc60003f26270 */
        /* <DEDUP_REMOVED lines=37> */
.L_x_3195:
        /* <DEDUP_REMOVED lines=30> */
.L_x_3194:
        /* <DEDUP_REMOVED lines=26> */
.L_x_3196:
        /* <DEDUP_REMOVED lines=16> */
.L_x_3193:
        /* <DEDUP_REMOVED lines=20> */
.L_x_3198:
        /* <DEDUP_REMOVED lines=55> */
.L_x_3197:
        /* <DEDUP_REMOVED lines=34> */
.L_x_3199:
        /* <DEDUP_REMOVED lines=22> */
.L_x_3200:
[----:B------:R-:W-:Y:S05]  /*10b0*/  @!P1 EXIT ;  /* 0x000000000000994d */ /* 0x000fea0003800000 */
[----:B-12---:R-:W1:Y:S01]  /*10c0*/  LDC.64 R6, c[0x0][0x390] ;  /* 0x0000e400ff067b82 */ /* 0x006e620000000a00 */
[----:B0-----:R0:W2:Y:S01]  /*10d0*/  MUFU.RCP R9, R12 ;  /* 0x0000000c00097308 */ /* 0x0010a20000001000 */
[----:B------:R-:W-:Y:S01]  /*10e0*/  IMAD.IADD R11, R11, 0x1, R4 ;  /* 0x000000010b0b7824 */ /* 0x000fe200078e0204 */
[----:B------:R-:W-:-:S07]  /*10f0*/  IADD3 R0, PT, PT, -R14, RZ, RZ ;  /* 0x000000ff0e007210 */ /* 0x000fce0007ffe1ff */
.L_x_3201:
        /* <DEDUP_REMOVED lines=9> */
.L_x_3202:
        /* <DEDUP_REMOVED lines=15> */
.L_x_3980:


//--------------------- .text._ZN4vllm3moe7moeTopKILi256EjEEvPKfPKbPfPT0_PiiiiibS3_ --------------------------
	.section	.text._ZN4vllm3moe7moeTopKILi256EjEEvPKfPKbPfPT0_PiiiiibS3_,"ax",@progbits
	.align	128
        .global         _ZN4vllm3moe7moeTopKILi256EjEEvPKfPKbPfPT0_PiiiiibS3_
        .type           _ZN4vllm3moe7moeTopKILi256EjEEvPKfPKbPfPT0_PiiiiibS3_,@function
        .size           _ZN4vllm3moe7moeTopKILi256EjEEvPKfPKbPfPT0_PiiiiibS3_,(.L_x_3981 - _ZN4vllm3moe7moeTopKILi256EjEEvPKfPKbPfPT0_PiiiiibS3_)
        .other          _ZN4vllm3moe7moeTopKILi256EjEEvPKfPKbPfPT0_PiiiiibS3_,@"STO_CUDA_ENTRY STV_DEFAULT"
_ZN4vllm3moe7moeTopKILi256EjEEvPKfPKbPfPT0_PiiiiibS3_:
.text._ZN4vllm3moe7moeTopKILi256EjEEvPKfPKbPfPT0_PiiiiibS3_:
[----:B------:R-:W-:Y:S08]  /*0000*/  LDC R1, c[0x0][0x37c] ;  /* 0x0000df00ff017b82 */ /* 0x000ff00000000800 */
[----:B------:R-:W0:Y:S01]  /*0010*/  LDC.64 R2, c[0x0][0x388] ;  /* 0x0000e200ff027b82 */ /* 0x000e220000000a00 */
[----:B------:R-:W1:Y:S01]  /*0020*/  LDCU.64 UR6, c[0x0][0x358] ;  /* 0x00006b00ff0677ac */ /* 0x000e620008000a00 */
[----:B------:R-:W2:Y:S06]  /*0030*/  LDCU UR4, c[0x0][0x3ac] ;  /* 0x00007580ff0477ac */ /* 0x000eac0008000800 */
[----:B------:R-:W3:Y:S01]  /*0040*/  S2UR UR8, SR_CTAID.X ;  /* 0x00000000000879c3 */ /* 0x000ee20000002500 */
[----:B0-----:R-:W-:-:S04]  /*0050*/  ISETP.NE.U32.AND P0, PT, R2, RZ, PT ;  /* 0x000000ff0200720c */ /* 0x001fc80003f05070 */
[----:B------:R-:W-:-:S13]  /*0060*/  ISETP.NE.AND.EX P0, PT, R3, RZ, PT, P0 ;  /* 0x000000ff0300720c */ /* 0x000fda0003f05300 */
[----:B---3--:R-:W-:-:S05]  /*0070*/  @P0 IADD3 R2, P1, PT, R2, UR8, RZ ;  /* 0x0000000802020c10 */ /* 0x008fca000ff3e0ff */
[----:B------:R-:W-:-:S05]  /*0080*/  @P0 IMAD.X R3, RZ, RZ, R3, P1 ;  /* 0x000000ffff030224 */ /* 0x000fca00008e0603 */
[----:B-1----:R-:W3:Y:S01]  /*0090*/  @P0 LDG.E.U8 R2, desc[UR6][R2.64] ;  /* 0x0000000602020981 */ /* 0x002ee2000c1e1100 */
[----:B--2---:R-:W-:Y:S02]  /*00a0*/  IMAD.U32 R0, RZ, RZ, UR4 ;  /* 0x00000004ff007e24 */ /* 0x004fe4000f8e00ff */
[----:B------:R-:W-:-:S03]  /*00b0*/  IMAD.MOV.U32 R21, RZ, RZ, RZ ;  /* 0x000000ffff157224 */ /* 0x000fc600078e00ff */
[----:B------:R-:W-:Y:S02]  /*00c0*/  ISETP.GE.AND P1, PT, R0, 0x1, PT ;  /* 0x000000010000780c */ /* 0x000fe40003f26270 */
[----:B---3--:R-:W-:-:S11]  /*00d0*/  ISETP.EQ.OR P0, PT, R2, RZ, !P0 ;  /* 0x000000ff0200720c */ /* 0x008fd60004702670 */
[----:B------:R-:W-:Y:S05]  /*00e0*/  @!P1 BRA `(.L_x_3203) ;  /* 0x00000034002c9947 */ /* 0x000fea0003800000 */
[----:B------:R-:W0:Y:S01]  /*00f0*/  S2R R19, SR_TID.X ;  /* 0x0000000000137919 */ /* 0x000e220000002100 */
[----:B------:R-:W1:Y:S01]  /*0100*/  LDC R20, c[0x0][0x370] ;  /* 0x0000dc00ff147b82 */ /* 0x000e620000000800 */
[----:B------:R-:W2:Y:S01]  /*0110*/  LDCU UR4, c[0x0][0x3a8] ;  /* 0x00007500ff0477ac */ /* 0x000ea20008000800 */
[----:B------:R-:W-:Y:S01]  /*0120*/  IMAD R18, R0, UR8, RZ ;  /* 0x0000000800127c24 */ /* 0x000fe2000f8e02ff */
[----:B------:R-:W-:Y:S01]  /*0130*/  PRMT R16, RZ, 0x7610, R16 ;  /* 0x00007610ff107816 */ /* 0x000fe20000000010 */
[----:B------:R-:W-:Y:S01]  /*0140*/  IMAD.MOV.U32 R21, RZ, RZ, RZ ;  /* 0x000000ffff157224 */ /* 0x000fe200078e00ff */
[----:B------:R-:W-:Y:S01]  /*0150*/  PRMT R3, RZ, 0x7610, R3 ;  /* 0x00007610ff037816 */ /* 0x000fe20000000003 */
[----:B------:R-:W-:Y:S01]  /*0160*/  IMAD.MOV.U32 R17, RZ, RZ, RZ ;  /* 0x000000ffff117224 */ /* 0x000fe200078e00ff */
[----:B0-----:R-:W-:-:S05]  /*0170*/  LOP3.LUT R2, RZ, R19, RZ, 0x33, !PT ;  /* 0x00000013ff027212 */ /* 0x001fca00078e33ff */
[----:B--2---:R-:W-:-:S07]  /*0180*/  VIADD R2, R2, UR4 ;  /* 0x0000000402027c36 */ /* 0x004fce0008000000 */
.L_x_3249:
[----:B0-----:R-:W0:Y:S01]  /*0190*/  LDCU UR4, c[0x0][0x3a8] ;  /* 0x00007500ff0477ac */ /* 0x001e220008000800 */
[----:B------:R-:W-:Y:S01]  /*01a0*/  BSSY.RECONVERGENT B0, `(.L_x_3204) ;  /* 0x000029c000007945 */ /* 0x000fe20003800200 */
[----:B-1----:R-:W-:Y:S01]  /*01b0*/  IMAD.MOV.U32 R4, RZ, RZ, RZ ;  /* 0x000000ffff047224 */ /* 0x002fe200078e00ff */
[----:B--2---:R-:W2:Y:S01]  /*01c0*/  LDCU UR10, c[0x0][0x3a8] ;  /* 0x00007500ff0a77ac */ /* 0x004ea20008000800 */
[----:B------:R-:W-:Y:S01]  /*01d0*/  IMAD.MOV.U32 R5, RZ, RZ, -0x40800000 ;  /* 0xbf800000ff057424 */ /* 0x000fe200078e00ff */
[----:B---3--:R-:W3:Y:S01]  /*01e0*/  LDCU UR9, c[0x0][0x3a8] ;  /* 0x00007500ff0977ac */ /* 0x008ee20008000800 */
[----:B0-----:R-:W-:-:S05]  /*01f0*/  IMAD.U32 R0, RZ, RZ, UR4 ;  /* 0x00000004ff007e24 */ /* 0x001fca000f8e00ff */
[----:B------:R-:W-:-:S13]  /*0200*/  ISETP.GE.AND P1, PT, R19, R0, PT ;  /* 0x000000001300720c */ /* 0x000fda0003f26270 */
[----:B--234-:R-:W-:Y:S05]  /*0210*/  @P1 BRA `(.L_x_3205) ;  /* 0x0000002800501947 */ /* 0x01cfea0003800000 */
        /* <DEDUP_REMOVED lines=8> */
[----:B------:R-:W-:-:S13]  /*02a0*/  ISETP.NE.AND P1, PT, R17, RZ, PT ;  /* 0x000000ff1100720c */ /* 0x000fda0003f25270 */
[----:B------:R-:W-:Y:S05]  /*02b0*/  @!P1 BRA `(.L_x_3207) ;  /* 0x0000000800549947 */ /* 0x000fea0003800000 */
[----:B------:R-:W-:Y:S01]  /*02c0*/  BSSY.RECONVERGENT B1, `(.L_x_3208) ;  /* 0x0000093000017945 */ /* 0x000fe20003800200 */
[----:B------:R-:W-:Y:S01]  /*02d0*/  LOP3.LUT R12, R17, 0x7ffffff0, RZ, 0xc0, !PT ;  /* 0x7ffffff0110c7812 */ /* 0x000fe200078ec0ff */
[----:B------:R-:W-:Y:S02]  /*02e0*/  IMAD.MOV.U32 R5, RZ, RZ, -0x40800000 ;  /* 0xbf800000ff057424 */ /* 0x000fe400078e00ff */
[----:B------:R-:W-:Y:S02]  /*02f0*/  IMAD.MOV.U32 R4, RZ, RZ, RZ ;  /* 0x000000ffff047224 */ /* 0x000fe400078e00ff */
[----:B------:R-:W-:-:S07]  /*0300*/  IMAD.MOV.U32 R13, RZ, RZ, R19 ;  /* 0x000000ffff0d7224 */ /* 0x000fce00078e0013 */
.L_x_3214:
[----:B------:R-:W0:Y:S01]  /*0310*/  LDCU UR4, c[0x0][0x3a8] ;  /* 0x00007500ff0477ac */ /* 0x000e220008000800 */
[----:B------:R-:W2:Y:S01]  /*0320*/  LDC.64 R6, c[0x0][0x380] ;  /* 0x0000e000ff067b82 */ /* 0x000ea20000000a00 */
[----:B0-----:R-:W-:-:S04]  /*0330*/  IMAD.U32 R0, RZ, RZ, UR4 ;  /* 0x00000004ff007e24 */ /* 0x001fc8000f8e00ff */
[----:B------:R-:W-:-:S04]  /*0340*/  IMAD R9, R0, UR8, R13 ;  /* 0x0000000800097c24 */ /* 0x000fc8000f8e020d */
[----:B--2---:R-:W-:-:S05]  /*0350*/  IMAD.WIDE R6, R9, 0x4, R6 ;  /* 0x0000000409067825 */ /* 0x004fca00078e0206 */
[----:B------:R0:W5:Y:S01]  /*0360*/  LDG.E R14, desc[UR6][R6.64] ;  /* 0x00000006060e7981 */ /* 0x000162000c1e1900 */
[----:B------:R-:W-:Y:S01]  /*0370*/  ISETP.GE.U32.AND P1, PT, R17, 0x10, PT ;  /* 0x000000101100780c */ /* 0x000fe20003f26070 */
[----:B------:R-:W-:Y:S02]  /*0380*/  IMAD.MOV.U32 R23, RZ, RZ, RZ ;  /* 0x000000ffff177224 */ /* 0x000fe400078e00ff */
[----:B------:R-:W-:-:S10]  /*0390*/  IMAD.MOV.U32 R15, RZ, RZ, R13 ;  /* 0x000000ffff0f7224 */ /* 0x000fd400078e000d */
[----:B0-----:R-:W-:Y:S05]  /*03a0*/  @!P1 BRA `(.L_x_3209) ;  /* 0x0000000000ac9947 */ /* 0x001fea0003800000 */
[----:B------:R-:W-:Y:S02]  /*03b0*/  IMAD.MOV.U32 R9, RZ, RZ, RZ ;  /* 0x000000ffff097224 */ /* 0x000fe400078e00ff */
[----:B------:R-:W-:-:S07]  /*03c0*/  IMAD.MOV.U32 R15, RZ, RZ, R13 ;  /* 0x000000ffff0f7224 */ /* 0x000fce00078e000d */
.L_x_3210:
[----:B------:R-:W0:Y:S01]  /*03d0*/  LDC.64 R6, c[0x0][0x398] ;  /* 0x0000e600ff067b82 */ /* 0x000e220000000a00 */
[----:B------:R-:W-:-:S04]  /*03e0*/  IMAD.IADD R23, R18, 0x1, R9 ;  /* 0x0000000112177824 */ /* 0x000fc800078e0209 */
[----:B0-----:R-:W-:-:S05]  /*03f0*/  IMAD.WIDE.U32 R6, R23, 0x4, R6 ;  /* 0x0000000417067825 */ /* 0x001fca00078e0006 */
[----:B------:R-:W2:Y:S04]  /*0400*/  LDG.E R28, desc[UR6][R6.64+0x38] ;  /* 0x00003806061c7981 */ /* 0x000ea8000c1e1900 */
[----:B------:R-:W3:Y:S04]  /*0410*/  LDG.E R25, desc[UR6][R6.64+0x3c] ;  /* 0x00003c0606197981 */ /* 0x000ee8000c1e1900 */
        /* <DEDUP_REMOVED lines=12> */
[----:B------:R-:W3:Y:S01]  /*04e0*/  LDG.E R8, desc[UR6][R6.64+0x18] ;  /* 0x0000180606087981 */ /* 0x000ee2000c1e1900 */
[----:B------:R-:W-:-:S03]  /*04f0*/  ISETP.EQ.OR P1, PT, R22, R13, P1 ;  /* 0x0000000d1600720c */ /* 0x000fc60000f22670 */
[----:B------:R-:W3:Y:S01]  /*0500*/  LDG.E R22, desc[UR6][R6.64+0x14] ;  /* 0x0000140606167981 */ /* 0x000ee2000c1e1900 */
[----:B------:R-:W-:-:S03]  /*0510*/  ISETP.EQ.OR P1, PT, R26, R13, P1 ;  /* 0x0000000d1a00720c */ /* 0x000fc60000f22670 */
[----:B------:R-:W3:Y:S01]  /*0520*/  LDG.E R26, desc[UR6][R6.64+0x10] ;  /* 0x00001006061a7981 */ /* 0x000ee2000c1e1900 */
[----:B------:R-:W-:-:S03]  /*0530*/  ISETP.EQ.OR P1, PT, R23, R13, P1 ;  /* 0x0000000d1700720c */ /* 0x000fc60000f22670 */
[----:B------:R-:W3:Y:S01]  /*0540*/  LDG.E R23, desc[UR6][R6.64+0x8] ;  /* 0x0000080606177981 */ /* 0x000ee2000c1e1900 */
[----:B--2---:R-:W-:-:S03]  /*0550*/  ISETP.EQ.OR P1, PT, R28, R13, P1 ;  /* 0x0000000d1c00720c */ /* 0x004fc60000f22670 */
[----:B------:R-:W2:Y:S01]  /*0560*/  LDG.E R28, desc[UR6][R6.64+0x4] ;  /* 0x00000406061c7981 */ /* 0x000ea2000c1e1900 */
[----:B----4-:R-:W-:-:S03]  /*0570*/  ISETP.EQ.OR P1, PT, R24, R13, P1 ;  /* 0x0000000d1800720c */ /* 0x010fc60000f22670 */
[----:B------:R-:W4:Y:S01]  /*0580*/  LDG.E R24, desc[UR6][R6.64] ;  /* 0x0000000606187981 */ /* 0x000f22000c1e1900 */
[----:B---3--:R-:W-:-:S04]  /*0590*/  ISETP.EQ.OR P1, PT, R8, R13, P1 ;  /* 0x0000000d0800720c */ /* 0x008fc80000f22670 */
[----:B------:R-:W-:Y:S01]  /*05a0*/  ISETP.EQ.OR P1, PT, R22, R13, P1 ;  /* 0x0000000d1600720c */ /* 0x000fe20000f22670 */
[----:B------:R-:W-:-:S03]  /*05b0*/  VIADD R9, R9, 0x10 ;  /* 0x0000001009097836 */ /* 0x000fc60000000000 */
[-C--:B------:R-:W-:Y:S02]  /*05c0*/  ISETP.EQ.OR P1, PT, R26, R13.reuse, P1 ;  /* 0x0000000d1a00720c */ /* 0x080fe40000f22670 */
[----:B------:R-:W-:Y:S02]  /*05d0*/  ISETP.NE.AND P2, PT, R9, R12, PT ;  /* 0x0000000c0900720c */ /* 0x000fe40003f45270 */
[----:B------:R-:W-:-:S04]  /*05e0*/  ISETP.EQ.OR P1, PT, R25, R13, P1 ;  /* 0x0000000d1900720c */ /* 0x000fc80000f22670 */
[----:B------:R-:W-:-:S04]  /*05f0*/  ISETP.EQ.OR P1, PT, R23, R13, P1 ;  /* 0x0000000d1700720c */ /* 0x000fc80000f22670 */
[----:B--2---:R-:W-:-:S04]  /*0600*/  ISETP.EQ.OR P1, PT, R28, R13, P1 ;  /* 0x0000000d1c00720c */ /* 0x004fc80000f22670 */
[----:B----4-:R-:W-:-:S04]  /*0610*/  ISETP.EQ.OR P1, PT, R24, R13, P1 ;  /* 0x0000000d1800720c */ /* 0x010fc80000f22670 */
[----:B-----5:R-:W-:Y:S02]  /*0620*/  FSEL R14, R5, R14, P1 ;  /* 0x0000000e050e7208 */ /* 0x020fe40000800000 */
[----:B------:R-:W-:Y:S01]  /*0630*/  SEL R15, R4, R15, P1 ;  /* 0x0000000f040f7207 */ /* 0x000fe20000800000 */
[----:B------:R-:W-:Y:S06]  /*0640*/  @P2 BRA `(.L_x_3210) ;  /* 0xfffffffc00602947 */ /* 0x000fec000383ffff */
[----:B------:R-:W-:-:S07]  /*0650*/  IMAD.MOV.U32 R23, RZ, RZ, R12 ;  /* 0x000000ffff177224 */ /* 0x000fce00078e000c */
.L_x_3209:
[----:B------:R-:W-:-:S13]  /*0660*/  LOP3.LUT P1, RZ, R17, 0xf, RZ, 0xc0, !PT ;  /* 0x0000000f11ff7812 */ /* 0x000fda000782c0ff */
[----:B------:R-:W-:Y:S05]  /*0670*/  @!P1 BRA `(.L_x_3211) ;  /* 0x00000004003c9947 */ /* 0x000fea0003800000 */
[----:B------:R-:W-:Y:S02]  /*0680*/  ISETP.GE.U32.AND P1, PT, R11, 0x7, PT ;  /* 0x000000070b00780c */ /* 0x000fe40003f26070 */
[----:B------:R-:W-:-:S11]  /*0690*/  LOP3.LUT P2, RZ, R3, 0x7, RZ, 0xc0, !PT ;  /* 0x0000000703ff7812 */ /* 0x000fd6000784c0ff */
[----:B------:R-:W-:Y:S05]  /*06a0*/  @!P1 BRA `(.L_x_3212) ;  /* 0x00000000006c9947 */ /* 0x000fea0003800000 */
[----:B------:R-:W0:Y:S01]  /*06b0*/  LDC.64 R6, c[0x0][0x398] ;  /* 0x0000e600ff067b82 */ /* 0x000e220000000a00 */
[----:B------:R-:W-:-:S05]  /*06c0*/  IADD3 R8, P1, PT, R18, R23, RZ ;  /* 0x0000001712087210 */ /* 0x000fca0007f3e0ff */
[----:B------:R-:W-:Y:S01]  /*06d0*/  IMAD.X R9, RZ, RZ, RZ, P1 ;  /* 0x000000ffff097224 */ /* 0x000fe200008e06ff */
[----:B0-----:R-:W-:-:S04]  /*06e0*/  LEA R6, P1, R8, R6, 0x2 ;  /* 0x0000000608067211 */ /* 0x001fc800078210ff */
[----:B------:R-:W-:-:S05]  /*06f0*/  LEA.HI.X R7, R8, R7, R9, 0x2, P1 ;  /* 0x0000000708077211 */ /* 0x000fca00008f1409 */
[----:B------:R-:W2:Y:S04]  /*0700*/  LDG.E R8, desc[UR6][R6.64+0x18] ;  /* 0x0000180606087981 */ /* 0x000ea8000c1e1900 */
[----:B------:R-:W3:Y:S04]  /*0710*/  LDG.E R27, desc[UR6][R6.64+0x1c] ;  /* 0x00001c06061b7981 */ /* 0x000ee8000c1e1900 */
[----:B------:R-:W4:Y:S04]  /*0720*/  LDG.E R25, desc[UR6][R6.64+0x14] ;  /* 0x0000140606197981 */ /* 0x000f28000c1e1900 */
[----:B------:R-:W4:Y:S04]  /*0730*/  LDG.E R28, desc[UR6][R6.64+0x10] ;  /* 0x00001006061c7981 */ /* 0x000f28000c1e1900 */
[----:B------:R-:W4:Y:S04]  /*0740*/  LDG.E R26, desc[UR6][R6.64+0xc] ;  /* 0x00000c06061a7981 */ /* 0x000f28000c1e1900 */
[----:B------:R-:W4:Y:S04]  /*0750*/  LDG.E R24, desc[UR6][R6.64+0x8] ;  /* 0x0000080606187981 */ /* 0x000f28000c1e1900 */
[----:B------:R-:W4:Y:S01]  /*0760*/  LDG.E R22, desc[UR6][R6.64+0x4] ;  /* 0x0000040606167981 */ /* 0x000f22000c1e1900 */
[----:B--2---:R-:W-:-:S02]  /*0770*/  ISETP.NE.AND P1, PT, R8, R13, PT ;  /* 0x0000000d0800720c */ /* 0x004fc40003f25270 */
[----:B------:R-:W0:Y:S02]  /*0780*/  LDC.64 R8, c[0x0][0x398] ;  /* 0x0000e600ff087b82 */ /* 0x000e240000000a00 */
[----:B---3--:R-:W-:Y:S01]  /*0790*/  ISETP.EQ.OR P1, PT, R27, R13, !P1 ;  /* 0x0000000d1b00720c */ /* 0x008fe20004f22670 */
[----:B------:R-:W-:-:S04]  /*07a0*/  IMAD.IADD R27, R18, 0x1, R23 ;  /* 0x00000001121b7824 */ /* 0x000fc800078e0217 */
[----:B0-----:R-:W-:-:S06]  /*07b0*/  IMAD.WIDE.U32 R8, R27, 0x4, R8 ;  /* 0x000000041b087825 */ /* 0x001fcc00078e0008 */
[----:B------:R-:W2:Y:S01]  /*07c0*/  LDG.E R8, desc[UR6][R8.64] ;  /* 0x0000000608087981 */ /* 0x000ea2000c1e1900 */
[----:B----4-:R-:W-:-:S04]  /*07d0*/  ISETP.EQ.OR P1, PT, R25, R13, P1 ;  /* 0x0000000d1900720c */ /* 0x010fc80000f22670 */
[----:B------:R-:W-:-:S04]  /*07e0*/  ISETP.EQ.OR P1, PT, R28, R13, P1 ;  /* 0x0000000d1c00720c */ /* 0x000fc80000f22670 */
[----:B------:R-:W-:-:S04]  /*07f0*/  ISETP.EQ.OR P1, PT, R26, R13, P1 ;  /* 0x0000000d1a00720c */ /* 0x000fc80000f22670 */
[----:B------:R-:W-:-:S04]  /*0800*/  ISETP.EQ.OR P1, PT, R24, R13, P1 ;  /* 0x0000000d1800720c */ /* 0x000fc80000f22670 */
[----:B------:R-:W-:Y:S01]  /*0810*/  ISETP.EQ.OR P1, PT, R22, R13, P1 ;  /* 0x0000000d1600720c */ /* 0x000fe20000f22670 */
[----:B------:R-:W-:-:S03]  /*0820*/  VIADD R23, R23, 0x8 ;  /* 0x0000000817177836 */ /* 0x000fc60000000000 */
[----:B--2---:R-:W-:-:S04]  /*0830*/  ISETP.EQ.OR P1, PT, R8, R13, P1 ;  /* 0x0000000d0800720c */ /* 0x004fc80000f22670 */
[----:B-----5:R-:W-:Y:S02]  /*0840*/  FSEL R14, R5, R14, P1 ;  /* 0x0000000e050e7208 */ /* 0x020fe40000800000 */
[----:B------:R-:W-:-:S07]  /*0850*/  SEL R15, R4, R15, P1 ;  /* 0x0000000f040f7207 */ /* 0x000fce0000800000 */
.L_x_3212:
[----:B------:R-:W-:Y:S05]  /*0860*/  @!P2 BRA `(.L_x_3211) ;  /* 0x0000000000c0a947 */ /* 0x000fea0003800000 */
[----:B------:R-:W-:-:S13]  /*0870*/  ISETP.GE.U32.AND P1, PT, R10, 0x3, PT ;  /* 0x000000030a00780c */ /* 0x000fda0003f26070 */
[----:B------:R-:W-:Y:S05]  /*0880*/  @!P1 BRA `(.L_x_3213) ;  /* 0x00000000004c9947 */ /* 0x000fea0003800000 */
[----:B------:R-:W0:Y:S01]  /*0890*/  LDC.64 R6, c[0x0][0x398] ;  /* 0x0000e600ff067b82 */ /* 0x000e220000000a00 */
[----:B------:R-:W-:-:S05]  /*08a0*/  IADD3 R22, P1, PT, R18, R23, RZ ;  /* 0x0000001712167210 */ /* 0x000fca0007f3e0ff */
[----:B------:R-:W-:Y:S02]  /*08b0*/  IMAD.X R24, RZ, RZ, RZ, P1 ;  /* 0x000000ffff187224 */ /* 0x000fe400008e06ff */
[----:B------:R-:W2:Y:S01]  /*08c0*/  LDC.64 R8, c[0x0][0x398] ;  /* 0x0000e600ff087b82 */ /* 0x000ea20000000a00 */
[----:B------:R-:W-:Y:S01]  /*08d0*/  IMAD.IADD R25, R18, 0x1, R23 ;  /* 0x0000000112197824 */ /* 0x000fe200078e0217 */
[----:B0-----:R-:W-:-:S04]  /*08e0*/  LEA R6, P1, R22, R6, 0x2 ;  /* 0x0000000616067211 */ /* 0x001fc800078210ff */
[----:B------:R-:W-:-:S05]  /*08f0*/  LEA.HI.X R7, R22, R7, R24, 0x2, P1 ;  /* 0x0000000716077211 */ /* 0x000fca00008f1418 */
[----:B------:R-:W3:Y:S01]  /*0900*/  LDG.E R24, desc[UR6][R6.64+0x8] ;  /* 0x0000080606187981 */ /* 0x000ee2000c1e1900 */
[----:B--2---:R-:W-:-:S03]  /*0910*/  IMAD.WIDE.U32 R8, R25, 0x4, R8 ;  /* 0x0000000419087825 */ /* 0x004fc600078e0008 */
[----:B------:R-:W2:Y:S04]  /*0920*/  LDG.E R26, desc[UR6][R6.64+0xc] ;  /* 0x00000c06061a7981 */ /* 0x000ea8000c1e1900 */
[----:B------:R-:W4:Y:S04]  /*0930*/  LDG.E R22, desc[UR6][R6.64+0x4] ;  /* 0x0000040606167981 */ /* 0x000f28000c1e1900 */
[----:B------:R-:W4:Y:S01]  /*0940*/  LDG.E R8, desc[UR6][R8.64] ;  /* 0x0000000608087981 */ /* 0x000f22000c1e1900 */
[----:B------:R-:W-:Y:S01]  /*0950*/  VIADD R23, R23, 0x4 ;  /* 0x0000000417177836 */ /* 0x000fe20000000000 */
[----:B---3--:R-:W-:-:S04]  /*0960*/  ISETP.NE.AND P1, PT, R24, R13, PT ;  /* 0x0000000d1800720c */ /* 0x008fc80003f25270 */
[----:B--2---:R-:W-:-:S04]  /*0970*/  ISETP.EQ.OR P1, PT, R26, R13, !P1 ;  /* 0x0000000d1a00720c */ /* 0x004fc80004f22670 */
[----:B----4-:R-:W-:-:S04]  /*0980*/  ISETP.EQ.OR P1, PT, R22, R13, P1 ;  /* 0x0000000d1600720c */ /* 0x010fc80000f22670 */
[----:B------:R-:W-:-:S04]  /*0990*/  ISETP.EQ.OR P1, PT, R8, R13, P1 ;  /* 0x0000000d0800720c */ /* 0x000fc80000f22670 */
[----:B-----5:R-:W-:Y:S02]  /*09a0*/  FSEL R14, R5, R14, P1 ;  /* 0x0000000e050e7208 */ /* 0x020fe40000800000 */
[----:B------:R-:W-:-:S07]  /*09b0*/  SEL R15, R4, R15, P1 ;  /* 0x0000000f040f7207 */ /* 0x000fce0000800000 */
.L_x_3213:
[----:B------:R-:W-:-:S04]  /*09c0*/  LOP3.LUT R6, R16, 0x7, RZ, 0xc0, !PT ;  /* 0x0000000710067812 */ /* 0x000fc800078ec0ff */
[----:B------:R-:W-:-:S04]  /*09d0*/  LOP3.LUT R22, R6, 0x3, RZ, 0xc0, !PT ;  /* 0x0000000306167812 */ /* 0x000fc800078ec0ff */
[----:B------:R-:W-:-:S13]  /*09e0*/  ISETP.NE.AND P1, PT, R22, RZ, PT ;  /* 0x000000ff1600720c */ /* 0x000fda0003f25270 */
[----:B------:R-:W-:Y:S05]  /*09f0*/  @!P1 BRA `(.L_x_3211) ;  /* 0x00000000005c9947 */ /* 0x000fea0003800000 */
[----:B------:R-:W0:Y:S01]  /*0a00*/  LDC.64 R6, c[0x0][0x398] ;  /* 0x0000e600ff067b82 */ /* 0x000e220000000a00 */
[----:B------:R-:W-:-:S04]  /*0a10*/  IMAD.IADD R9, R18, 0x1, R23 ;  /* 0x0000000112097824 */ /* 0x000fc800078e0217 */
        /* <DEDUP_REMOVED lines=8> */
[----:B------:R-:W-:Y:S02]  /*0aa0*/  IADD3 R8, P1, PT, R18, R23, RZ ;  /* 0x0000001712087210 */ /* 0x000fe40007f3e0ff */
[----:B------:R-:W-:-:S03]  /*0ab0*/  ISETP.NE.AND P2, PT, R22, 0x2, PT ;  /* 0x000000021600780c */ /* 0x000fc60003f45270 */
[----:B------:R-:W-:Y:S01]  /*0ac0*/  IMAD.X R9, RZ, RZ, RZ, P1 ;  /* 0x000000ffff097224 */ /* 0x000fe200008e06ff */
[----:B0-----:R-:W-:-:S04]  /*0ad0*/  LEA R6, P1, R8, R6, 0x2 ;  /* 0x0000000608067211 */ /* 0x001fc800078210ff */
[----:B------:R-:W-:-:S05]  /*0ae0*/  LEA.HI.X R7, R8, R7, R9, 0x2, P1 ;  /* 0x0000000708077211 */ /* 0x000fca00008f1409 */
[----:B------:R-:W2:Y:S04]  /*0af0*/  LDG.E R8, desc[UR6][R6.64+0x4] ;  /* 0x0000040606087981 */ /* 0x000ea8000c1e1900 */
[----:B------:R-:W3:Y:S01]  /*0b00*/  @P2 LDG.E R22, desc[UR6][R6.64+0x8] ;  /* 0x0000080606162981 */ /* 0x000ee2000c1e1900 */
[-C--:B--2---:R-:W-:Y:S02]  /*0b10*/  ISETP.NE.AND P1, PT, R8, R13.reuse, PT ;  /* 0x0000000d0800720c */ /* 0x084fe40003f25270 */
[----:B---3--:R-:W-:Y:S02]  /*0b20*/  @P2 ISETP.NE.AND P3, PT, R22, R13, PT ;  /* 0x0000000d1600220c */ /* 0x008fe40003f65270 */
[----:B------:R-:W-:Y:S02]  /*0b30*/  FSEL R14, R5, R14, !P1 ;  /* 0x0000000e050e7208 */ /* 0x000fe40004800000 */
[----:B------:R-:W-:-:S02]  /*0b40*/  SEL R15, R4, R15, !P1 ;  /* 0x0000000f040f7207 */ /* 0x000fc40004800000 */
[----:B------:R-:W-:Y:S02]  /*0b50*/  @P2 FSEL R14, R5, R14, !P3 ;  /* 0x0000000e050e2208 */ /* 0x000fe40005800000 */
[----:B------:R-:W-:-:S07]  /*0b60*/  @P2 SEL R15, R4, R15, !P3 ;  /* 0x0000000f040f2207 */ /* 0x000fce0005800000 */
.L_x_3211:
        /* <DEDUP_REMOVED lines=9> */
.L_x_3208:
[----:B------:R-:W-:Y:S05]  /*0c00*/  BRA `(.L_x_3205) ;  /* 0x0000001c00d47947 */ /* 0x000fea0003800000 */
.L_x_3207:
        /* <DEDUP_REMOVED lines=14> */
.L_x_3217:
        /* <DEDUP_REMOVED lines=12> */
[----:B0-----:R-:W-:-:S04]  /*0db0*/  LEA.HI R8, R2, 0x1, RZ, 0x18 ;  /* 0x0000000102087811 */ /* 0x001fc800078fc0ff */
[----:B------:R-:W-:Y:S02]  /*0dc0*/  LOP3.LUT R8, R8, 0x1fffff8, RZ, 0xc0, !PT ;  /* 0x01fffff808087812 */ /* 0x000fe400078ec0ff */
        /* <DEDUP_REMOVED lines=41> */
[----:B------:R-:W-:Y:S02]  /*1060*/  FSETP.GT.FTZ.AND P4, PT, R5, R24, PT ;  /* 0x000000180500720b */ /* 0x000fe40003f94000 */
[----:B------:R-:W-:-:S11]  /*1070*/  ISETP.NE.AND P3, PT, R13, R8, PT ;  /* 0x000000080d00720c */ /* 0x000fd60003f65270 */
[C---:B------:R-:W-:Y:S01]  /*1080*/  @!P4 VIADD R9, R11.reuse, 0x700 ;  /* 0x000007000b09c836 */ /* 0x040fe20000000000 */
[----:B------:R-:W-:Y:S01]  /*1090*/  @!P4 FSETP.NEU.FTZ.AND P1, PT, R24, R5, PT ;  /* 0x000000051800c20b */ /* 0x000fe20003f3d000 */
[----:B------:R-:W-:-:S03]  /*10a0*/  VIADD R11, R11, 0x800 ;  /* 0x000008000b0b7836 */ /* 0x000fc60000000000 */
[----:B------:R-:W-:-:S04]  /*10b0*/  @!P4 ISETP.LT.AND P1, PT, R4, R9, !P1 ;  /* 0x000000090400c20c */ /* 0x000fc80004f21270 */
[----:B------:R-:W-:Y:S02]  /*10c0*/  @!P4 FSEL R5, R5, R24, P1 ;  /* 0x000000180505c208 */ /* 0x000fe40000800000 */
[----:B------:R-:W-:Y:S01]  /*10d0*/  @!P4 SEL R4, R4, R9, P1 ;  /* 0x000000090404c207 */ /* 0x000fe20000800000 */
[----:B------:R-:W-:Y:S06]  /*10e0*/  @P3 BRA `(.L_x_3217) ;  /* 0xfffffffc00003947 */ /* 0x000fec000383ffff */
.L_x_3216:
[----:B------:R-:W-:Y:S05]  /*10f0*/  BSYNC.RECONVERGENT B1 ;  /* 0x0000000000017941 */ /* 0x000fea0003800200 */
.L_x_3215:
        /* <DEDUP_REMOVED lines=32> */
[C---:B------:R-:W-:Y:S01]  /*1300*/  @!P3 VIADD R7, R11.reuse, 0x300 ;  /* 0x000003000b07b836 */ /* 0x040fe20000000000 */
[----:B------:R-:W-:Y:S01]  /*1310*/  @!P3 FSETP.NEU.FTZ.AND P1, PT, R14, R5, PT ;  /* 0x000000050e00b20b */ /* 0x000fe20003f3d000 */
[----:B------:R-:W-:-:S03]  /*1320*/  VIADD R11, R11, 0x400 ;  /* 0x000004000b0b7836 */ /* 0x000fc60000000000 */
[----:B------:R-:W-:-:S04]  /*1330*/  @!P3 ISETP.LT.AND P1, PT, R4, R7, !P1 ;  /* 0x000000070400b20c */ /* 0x000fc80004f21270 */
[----:B------:R-:W-:Y:S02]  /*1340*/  @!P3 FSEL R5, R5, R14, P1 ;  /* 0x0000000e0505b208 */ /* 0x000fe40000800000 */
[----:B------:R-:W-:-:S07]  /*1350*/  @!P3 SEL R4, R4, R7, P1 ;  /* 0x000000070404b207 */ /* 0x000fce0000800000 */
.L_x_3219:
[----:B------:R-:W-:Y:S05]  /*1360*/  BSYNC.RECONVERGENT B1 ;  /* 0x0000000000017941 */ /* 0x000fea0003800200 */
.L_x_3218:
        /* <DEDUP_REMOVED lines=16> */
[C---:B------:R-:W-:Y:S01]  /*1470*/  @!P4 VIADD R9, R11.reuse, 0x100 ;  /* 0x000001000b09c836 */ /* 0x040fe20000000000 */
[----:B------:R-:W-:Y:S01]  /*1480*/  @!P4 FSETP.NEU.FTZ.AND P1, PT, R10, R5, PT ;  /* 0x000000050a00c20b */ /* 0x000fe20003f3d000 */
[----:B------:R-:W-:-:S03]  /*1490*/  VIADD R11, R11, 0x200 ;  /* 0x000002000b0b7836 */ /* 0x000fc60000000000 */
[----:B------:R-:W-:-:S04]  /*14a0*/  @!P4 ISETP.LT.AND P1, PT, R4, R9, !P1 ;  /* 0x000000090400c20c */ /* 0x000fc80004f21270 */
[----:B------:R-:W-:Y:S02]  /*14b0*/  @!P4 FSEL R5, R5, R10, P1 ;  /* 0x0000000a0505c208 */ /* 0x000fe40000800000 */
[----:B------:R-:W-:-:S07]  /*14c0*/  @!P4 SEL R4, R4, R9, P1 ;  /* 0x000000090404c207 */ /* 0x000fce0000800000 */
.L_x_3221:
[----:B------:R-:W-:Y:S05]  /*14d0*/  BSYNC.RECONVERGENT B1 ;  /* 0x0000000000017941 */ /* 0x000fea0003800200 */
.L_x_3220:
        /* <DEDUP_REMOVED lines=12> */
.L_x_3206:
[----:B------:R-:W-:-:S13]  /*15a0*/  ISETP.NE.AND P1, PT, R17, RZ, PT ;  /* 0x000000ff1100720c */ /* 0x000fda0003f25270 */
[----:B------:R-:W-:Y:S05]  /*15b0*/  @!P1 BRA `(.L_x_3222) ;  /* 0x0000000800749947 */ /* 0x000fea0003800000 */
[----:B------:R-:W-:Y:S01]  /*15c0*/  BSSY.RECONVERGENT B1, `(.L_x_3223) ;  /* 0x000009b000017945 */ /* 0x000fe20003800200 */
[----:B------:R-:W-:Y:S02]  /*15d0*/  IMAD.MOV.U32 R5, RZ, RZ, -0x40800000 ;  /* 0xbf800000ff057424 */ /* 0x000fe400078e00ff */
[----:B------:R-:W-:Y:S02]  /*15e0*/  IMAD.MOV.U32 R4, RZ, RZ, RZ ;  /* 0x000000ffff047224 */ /* 0x000fe400078e00ff */
[----:B------:R-:W-:-:S07]  /*15f0*/  IMAD.MOV.U32 R13, RZ, RZ, R19 ;  /* 0x000000ffff0d7224 */ /* 0x000fce00078e0013 */
.L_x_3229:
[----:B------:R-:W0:Y:S01]  /*1600*/  LDCU UR4, c[0x0][0x3a8] ;  /* 0x00007500ff0477ac */ /* 0x000e220008000800 */
[----:B------:R-:W2:Y:S08]  /*1610*/  LDC.64 R8, c[0x0][0x3c0] ;  /* 0x0000f000ff087b82 */ /* 0x000eb00000000a00 */
[----:B------:R-:W3:Y:S01]  /*1620*/  LDC.64 R6, c[0x0][0x380] ;  /* 0x0000e000ff067b82 */ /* 0x000ee20000000a00 */
[----:B0-----:R-:W-:-:S04]  /*1630*/  IMAD.U32 R0, RZ, RZ, UR4 ;  /* 0x00000004ff007e24 */ /* 0x001fc8000f8e00ff */
[----:B------:R-:W-:Y:S02]  /*1640*/  IMAD R15, R0, UR8, R13 ;  /* 0x00000008000f7c24 */ /* 0x000fe4000f8e020d */
[----:B--2---:R-:W-:-:S06]  /*1650*/  IMAD.WIDE.U32 R8, R13, 0x4, R8 ;  /* 0x000000040d087825 */ /* 0x004fcc00078e0008 */
[----:B------:R-:W2:Y:S01]  /*1660*/  LDG.E R9, desc[UR6][R8.64] ;  /* 0x0000000608097981 */ /* 0x000ea2000c1e1900 */
[----:B---3--:R-:W-:-:S06]  /*1670*/  IMAD.WIDE R6, R15, 0x4, R6 ;  /* 0x000000040f067825 */ /* 0x008fcc00078e0206 */
[----:B------:R-:W2:Y:S01]  /*1680*/  LDG.E R6, desc[UR6][R6.64] ;  /* 0x0000000606067981 */ /* 0x000ea2000c1e1900 */
[----:B------:R-:W-:Y:S01]  /*1690*/  ISETP.GE.U32.AND P1, PT, R17, 0x10, PT ;  /* 0x000000101100780c */ /* 0x000fe20003f26070 */
[----:B------:R-:W-:Y:S02]  /*16a0*/  IMAD.MOV.U32 R23, RZ, RZ, RZ ;  /* 0x000000ffff177224 */ /* 0x000fe400078e00ff */
[----:B------:R-:W-:Y:S02]  /*16b0*/  IMAD.MOV.U32 R15, RZ, RZ, R13 ;  /* 0x000000ffff0f7224 */ /* 0x000fe400078e000d */
[----:B--2---:R-:W-:-:S08]  /*16c0*/  FADD.FTZ R12, R6, R9 ;  /* 0x00000009060c7221 */ /* 0x004fd00000010000 */
[----:B------:R-:W-:Y:S05]  /*16d0*/  @!P1 BRA `(.L_x_3224) ;  /* 0x0000000000c09947 */ /* 0x000fea0003800000 */
[----:B------:R-:W0:Y:S01]  /*16e0*/  LDC.64 R6, c[0x0][0x398] ;  /* 0x0000e600ff067b82 */ /* 0x000e220000000a00 */
[----:B------:R-:W-:Y:S01]  /*16f0*/  LOP3.LUT R9, R17, 0xfffffff0, RZ, 0xc0, !PT ;  /* 0xfffffff011097812 */ /* 0x000fe200078ec0ff */
[----:B------:R-:W-:-:S04]  /*1700*/  IMAD.MOV.U32 R15, RZ, RZ, R13 ;  /* 0x000000ffff0f7224 */ /* 0x000fc800078e000d */
[----:B------:R-:W-:Y:S01]  /*1710*/  IMAD.MOV R9, RZ, RZ, -R9 ;  /* 0x000000ffff097224 */ /* 0x000fe200078e0a09 */
[----:B0-----:R-:W-:-:S04]  /*1720*/  LEA R6, P1, R18, R6, 0x2 ;  /* 0x0000000612067211 */ /* 0x001fc800078210ff */
[----:B------:R-:W-:Y:S02]  /*1730*/  IADD3 R6, P2, PT, R6, 0x20, RZ ;  /* 0x0000002006067810 */ /* 0x000fe40007f5e0ff */
[----:B------:R-:W-:-:S05]  /*1740*/  LEA.HI.X R7, R18, R7, RZ, 0x2, P1 ;  /* 0x0000000712077211 */ /* 0x000fca00008f14ff */
[----:B------:R-:W-:-:S07]  /*1750*/  IMAD.X R7, RZ, RZ, R7, P2 ;  /* 0x000000ffff077224 */ /* 0x000fce00010e0607 */
.L_x_3225:
        /* <DEDUP_REMOVED lines=8> */
[----:B--2---:R-:W-:-:S03]  /*17e0*/  ISETP.NE.AND P1, PT, R22, R13, PT ;  /* 0x0000000d1600720c */ /* 0x004fc60003f25270 */
[----:B------:R-:W2:Y:S01]  /*17f0*/  LDG.E R22, desc[UR6][R6.64+-0x4] ;  /* 0xfffffc0606167981 */ /* 0x000ea2000c1e1900 */
[----:B---3--:R-:W-:-:S04]  /*1800*/  ISETP.EQ.OR P1, PT, R25, R13, !P1 ;  /* 0x0000000d1900720c */ /* 0x008fc80004f22670 */
[-C--:B----4-:R-:W-:Y:S02]  /*1810*/  ISETP.EQ.OR P1, PT, R8, R13.reuse, P1 ;  /* 0x0000000d0800720c */ /* 0x090fe40000f22670 */
[----:B------:R-:W3:Y:S02]  /*1820*/  LDG.E R8, desc[UR6][R6.64+-0x8] ;  /* 0xfffff80606087981 */ /* 0x000ee4000c1e1900 */
[-C--:B-----5:R-:W-:Y:S02]  /*1830*/  ISETP.EQ.OR P1, PT, R14, R13.reuse, P1 ;  /* 0x0000000d0e00720c */ /* 0x0a0fe40000f22670 */
[----:B------:R-:W4:Y:S02]  /*1840*/  LDG.E R14, desc[UR6][R6.64+-0xc] ;  /* 0xfffff406060e7981 */ /* 0x000f24000c1e1900 */
[-C--:B------:R-:W-:Y:S02]  /*1850*/  ISETP.EQ.OR P1, PT, R24, R13.reuse, P1 ;  /* 0x0000000d1800720c */ /* 0x080fe40000f22670 */
[----:B------:R-:W5:Y:S02]  /*1860*/  LDG.E R24, desc[UR6][R6.64+-0x10] ;  /* 0xfffff00606187981 */ /* 0x000f64000c1e1900 */
[----:B------:R-:W-:-:S02]  /*1870*/  ISETP.EQ.OR P1, PT, R23, R13, P1 ;  /* 0x0000000d1700720c */ /* 0x000fc40000f22670 */
[----:B------:R-:W5:Y:S02]  /*1880*/  LDG.E R23, desc[UR6][R6.64+-0x14] ;  /* 0xffffec0606177981 */ /* 0x000f64000c1e1900 */
[-C--:B------:R-:W-:Y:S02]  /*1890*/  ISETP.EQ.OR P1, PT, R28, R13.reuse, P1 ;  /* 0x0000000d1c00720c */ /* 0x080fe40000f22670 */
[----:B------:R-:W5:Y:S02]  /*18a0*/  LDG.E R28, desc[UR6][R6.64+-0x18] ;  /* 0xffffe806061c7981 */ /* 0x000f64000c1e1900 */
[-C--:B------:R-:W-:Y:S02]  /*18b0*/  ISETP.EQ.OR P1, PT, R26, R13.reuse, P1 ;  /* 0x0000000d1a00720c */ /* 0x080fe40000f22670 */
[----:B------:R-:W5:Y:S02]  /*18c0*/  LDG.E R26, desc[UR6][R6.64+-0x1c] ;  /* 0xffffe406061a7981 */ /* 0x000f64000c1e1900 */
[----:B--2---:R-:W-:-:S02]  /*18d0*/  ISETP.EQ.OR P1, PT, R22, R13, P1 ;  /* 0x0000000d1600720c */ /* 0x004fc40000f22670 */
[----:B------:R0:W2:Y:S02]  /*18e0*/  LDG.E R22, desc[UR6][R6.64+-0x20] ;  /* 0xffffe00606167981 */ /* 0x0000a4000c1e1900 */
[----:B---3--:R-:W-:-:S04]  /*18f0*/  ISETP.EQ.OR P1, PT, R8, R13, P1 ;  /* 0x0000000d0800720c */ /* 0x008fc80000f22670 */
[----:B----4-:R-:W-:Y:S01]  /*1900*/  ISETP.EQ.OR P1, PT, R14, R13, P1 ;  /* 0x0000000d0e00720c */ /* 0x010fe20000f22670 */
[----:B------:R-:W-:-:S03]  /*1910*/  VIADD R9, R9, 0x10 ;  /* 0x0000001009097836 */ /* 0x000fc60000000000 */
[-C--:B-----5:R-:W-:Y:S02]  /*1920*/  ISETP.EQ.OR P1, PT, R24, R13.reuse, P1 ;  /* 0x0000000d1800720c */ /* 0x0a0fe40000f22670 */
[----:B------:R-:W-:Y:S02]  /*1930*/  ISETP.NE.AND P2, PT, R9, RZ, PT ;  /* 0x000000ff0900720c */ /* 0x000fe40003f45270 */
[----:B------:R-:W-:-:S04]  /*1940*/  ISETP.EQ.OR P1, PT, R23, R13, P1 ;  /* 0x0000000d1700720c */ /* 0x000fc80000f22670 */
[----:B------:R-:W-:-:S04]  /*1950*/  ISETP.EQ.OR P1, PT, R28, R13, P1 ;  /* 0x0000000d1c00720c */ /* 0x000fc80000f22670 */
[----:B------:R-:W-:Y:S02]  /*1960*/  ISETP.EQ.OR P1, PT, R26, R13, P1 ;  /* 0x0000000d1a00720c */ /* 0x000fe40000f22670 */
[----:B0-----:R-:W-:-:S05]  /*1970*/  IADD3 R6, P3, PT, R6, 0x40, RZ ;  /* 0x0000004006067810 */ /* 0x001fca0007f7e0ff */
[----:B------:R-:W-:Y:S01]  /*1980*/  IMAD.X R7, RZ, RZ, R7, P3 ;  /* 0x000000ffff077224 */ /* 0x000fe200018e0607 */
[----:B--2---:R-:W-:-:S04]  /*1990*/  ISETP.EQ.OR P1, PT, R22, R13, P1 ;  /* 0x0000000d1600720c */ /* 0x004fc80000f22670 */
[----:B------:R-:W-:Y:S02]  /*19a0*/  FSEL R12, R5, R12, P1 ;  /* 0x0000000c050c7208 */ /* 0x000fe40000800000 */
[----:B------:R-:W-:Y:S01]  /*19b0*/  SEL R15, R4, R15, P1 ;  /* 0x0000000f040f7207 */ /* 0x000fe20000800000 */
[----:B------:R-:W-:Y:S06]  /*19c0*/  @P2 BRA `(.L_x_3225) ;  /* 0xfffffffc00642947 */ /* 0x000fec000383ffff */
[----:B------:R-:W-:-:S07]  /*19d0*/  LOP3.LUT R23, R17, 0x7ffffff0, RZ, 0xc0, !PT ;  /* 0x7ffffff011177812 */ /* 0x000fce00078ec0ff */
.L_x_3224:
        /* <DEDUP_REMOVED lines=9> */
[----:B------:R-:W-:Y:S02]  /*1a70*/  LEA.HI.X R7, R8, R7, R9, 0x2, P1 ;  /* 0x0000000708077211 */ /* 0x000fe400008f1409 */
[----:B------:R-:W0:Y:S03]  /*1a80*/  LDC.64 R8, c[0x0][0x398] ;  /* 0x0000e600ff087b82 */ /* 0x000e260000000a00 */
[----:B------:R-:W2:Y:S04]  /*1a90*/  LDG.E R27, desc[UR6][R6.64+0x18] ;  /* 0x00001806061b7981 */ /* 0x000ea8000c1e1900 */
[----:B------:R-:W3:Y:S04]  /*1aa0*/  LDG.E R25, desc[UR6][R6.64+0x1c] ;  /* 0x00001c0606197981 */ /* 0x000ee8000c1e1900 */
[----:B------:R-:W4:Y:S04]  /*1ab0*/  LDG.E R28, desc[UR6][R6.64+0x14] ;  /* 0x00001406061c7981 */ /* 0x000f28000c1e1900 */
[----:B------:R-:W5:Y:S04]  /*1ac0*/  LDG.E R26, desc[UR6][R6.64+0x10] ;  /* 0x00001006061a7981 */ /* 0x000f68000c1e1900 */
[----:B------:R-:W5:Y:S04]  /*1ad0*/  LDG.E R24, desc[UR6][R6.64+0xc] ;  /* 0x00000c0606187981 */ /* 0x000f68000c1e1900 */
[----:B------:R-:W5:Y:S04]  /*1ae0*/  LDG.E R22, desc[UR6][R6.64+0x8] ;  /* 0x0000080606167981 */ /* 0x000f68000c1e1900 */
[----:B------:R-:W5:Y:S01]  /*1af0*/  LDG.E R14, desc[UR6][R6.64+0x4] ;  /* 0x00000406060e7981 */ /* 0x000f62000c1e1900 */
[----:B--2---:R-:W-:Y:S01]  /*1b00*/  ISETP.NE.AND P1, PT, R27, R13, PT ;  /* 0x0000000d1b00720c */ /* 0x004fe20003f25270 */
[----:B------:R-:W-:-:S04]  /*1b10*/  IMAD.IADD R27, R18, 0x1, R23 ;  /* 0x00000001121b7824 */ /* 0x000fc800078e0217 */
[----:B0-----:R-:W-:-:S06]  /*1b20*/  IMAD.WIDE.U32 R8, R27, 0x4, R8 ;  /* 0x000000041b087825 */ /* 0x001fcc00078e0008 */
[----:B------:R-:W2:Y:S01]  /*1b30*/  LDG.E R8, desc[UR6][R8.64] ;  /* 0x0000000608087981 */ /* 0x000ea2000c1e1900 */
[----:B---3--:R-:W-:-:S04]  /*1b40*/  ISETP.EQ.OR P1, PT, R25, R13, !P1 ;  /* 0x0000000d1900720c */ /* 0x008fc80004f22670 */
[----:B----4-:R-:W-:-:S04]  /*1b50*/  ISETP.EQ.OR P1, PT, R28, R13, P1 ;  /* 0x0000000d1c00720c */ /* 0x010fc80000f22670 */
[----:B-----5:R-:W-:-:S04]  /*1b60*/  ISETP.EQ.OR P1, PT, R26, R13, P1 ;  /* 0x0000000d1a00720c */ /* 0x020fc80000f22670 */
[----:B------:R-:W-:-:S04]  /*1b70*/  ISETP.EQ.OR P1, PT, R24, R13, P1 ;  /* 0x0000000d1800720c */ /* 0x000fc80000f22670 */
[----:B------:R-:W-:-:S04]  /*1b80*/  ISETP.EQ.OR P1, PT, R22, R13, P1 ;  /* 0x0000000d1600720c */ /* 0x000fc80000f22670 */
[----:B------:R-:W-:Y:S01]  /*1b90*/  ISETP.EQ.OR P1, PT, R14, R13, P1 ;  /* 0x0000000d0e00720c */ /* 0x000fe20000f22670 */
[----:B------:R-:W-:-:S03]  /*1ba0*/  VIADD R23, R23, 0x8 ;  /* 0x0000000817177836 */ /* 0x000fc60000000000 */
[----:B--2---:R-:W-:-:S04]  /*1bb0*/  ISETP.EQ.OR P1, PT, R8, R13, P1 ;  /* 0x0000000d0800720c */ /* 0x004fc80000f22670 */
[----:B------:R-:W-:Y:S02]  /*1bc0*/  FSEL R12, R5, R12, P1 ;  /* 0x0000000c050c7208 */ /* 0x000fe40000800000 */
[----:B------:R-:W-:-:S07]  /*1bd0*/  SEL R15, R4, R15, P1 ;  /* 0x0000000f040f7207 */ /* 0x000fce0000800000 */
.L_x_3227:
[----:B------:R-:W-:Y:S05]  /*1be0*/  @!P2 BRA `(.L_x_3226) ;  /* 0x0000000000c0a947 */ /* 0x000fea0003800000 */
[----:B------:R-:W-:Y:S02]  /*1bf0*/  ISETP.GE.U32.AND P1, PT, R10, 0x3, PT ;  /* 0x000000030a00780c */ /* 0x000fe40003f26070 */
[----:B------:R-:W-:-:S04]  /*1c00*/  LOP3.LUT R14, R16, 0x7, RZ, 0xc0, !PT ;  /* 0x00000007100e7812 */ /* 0x000fc800078ec0ff */
[----:B------:R-:W-:-:S04]  /*1c10*/  LOP3.LUT R14, R14, 0x3, RZ, 0xc0, !PT ;  /* 0x000000030e0e7812 */ /* 0x000fc800078ec0ff */
[----:B------:R-:W-:-:S03]  /*1c20*/  ISETP.NE.AND P2, PT, R14, RZ, PT ;  /* 0x000000ff0e00720c */ /* 0x000fc60003f45270 */
[----:B------:R-:W-:Y:S10]  /*1c30*/  @!P1 BRA `(.L_x_3228) ;  /* 0x00000000004c9947 */ /* 0x000ff40003800000 */
        /* <DEDUP_REMOVED lines=11> */
[----:B------:R-:W5:Y:S01]  /*1cf0*/  LDG.E R8, desc[UR6][R8.64] ;  /* 0x0000000608087981 */ /* 0x000f62000c1e1900 */
[----:B------:R-:W-:Y:S01]  /*1d00*/  VIADD R23, R23, 0x4 ;  /* 0x0000000417177836 */ /* 0x000fe20000000000 */
[----:B---3--:R-:W-:-:S04]  /*1d10*/  ISETP.NE.AND P1, PT, R24, R13, PT ;  /* 0x0000000d1800720c */ /* 0x008fc80003f25270 */
[----:B--2---:R-:W-:-:S04]  /*1d20*/  ISETP.EQ.OR P1, PT, R26, R13, !P1 ;  /* 0x0000000d1a00720c */ /* 0x004fc80004f22670 */
[----:B----4-:R-:W-:-:S04]  /*1d30*/  ISETP.EQ.OR P1, PT, R22, R13, P1 ;  /* 0x0000000d1600720c */ /* 0x010fc80000f22670 */
[----:B-----5:R-:W-:-:S04]  /*1d40*/  ISETP.EQ.OR P1, PT, R8, R13, P1 ;  /* 0x0000000d0800720c */ /* 0x020fc80000f22670 */
[----:B------:R-:W-:Y:S02]  /*1d50*/  FSEL R12, R5, R12, P1 ;  /* 0x0000000c050c7208 */ /* 0x000fe40000800000 */
[----:B------:R-:W-:-:S07]  /*1d60*/  SEL R15, R4, R15, P1 ;  /* 0x0000000f040f7207 */ /* 0x000fce0000800000 */
.L_x_3228:
[----:B------:R-:W-:Y:S05]  /*1d70*/  @!P2 BRA `(.L_x_3226) ;  /* 0x00000000005ca947 */ /* 0x000fea0003800000 */
[----:B------:R-:W0:Y:S01]  /*1d80*/  LDC.64 R6, c[0x0][0x398] ;  /* 0x0000e600ff067b82 */ /* 0x000e220000000a00 */
[----:B------:R-:W-:-:S04]  /*1d90*/  IMAD.IADD R9, R18, 0x1, R23 ;  /* 0x0000000112097824 */ /* 0x000fc800078e0217 */
        /* <DEDUP_REMOVED lines=21> */
.L_x_3226:
        /* <DEDUP_REMOVED lines=9> */
.L_x_3223:
[----:B------:R-:W-:Y:S05]  /*1f80*/  BRA `(.L_x_3205) ;  /* 0x0000000800f47947 */ /* 0x000fea0003800000 */
.L_x_3222:
        /* <DEDUP_REMOVED lines=11> */
[----:B------:R-:W2:Y:S06]  /*2040*/  LDC.64 R8, c[0x0][0x3c0] ;  /* 0x0000f000ff087b82 */ /* 0x000eac0000000a00 */
.L_x_3232:
[----:B------:R-:W-:Y:S02]  /*2050*/  IMAD.U32 R0, RZ, RZ, UR10 ;  /* 0x0000000aff007e24 */ /* 0x000fe4000f8e00ff */
[----:B--2---:R-:W-:-:S04]  /*2060*/  IMAD.WIDE.U32 R10, R15, 0x4, R8 ;  /* 0x000000040f0a7825 */ /* 0x004fc800078e0008 */
        /* <DEDUP_REMOVED lines=9> */
[----:B------:R-:W5:Y:S01]  /*2100*/  LDG.E R29, desc[UR6][R12.64+0x1c00] ;  /* 0x001c00060c1d7981 */ /* 0x000f62000c1e1900 */
[----:B--2---:R-:W-:-:S05]  /*2110*/  FADD.FTZ R22, R22, R23 ;  /* 0x0000001716167221 */ /* 0x004fca0000010000 */
[----:B------:R-:W-:Y:S01]  /*2120*/  FSETP.GT.FTZ.AND P2, PT, R5, R22, PT ;  /* 0x000000160500720b */ /* 0x000fe20003f54000 */
[----:B---3--:R-:W-:Y:S02]  /*2130*/  FADD.FTZ R24, R24, R25 ;  /* 0x0000001918187221 */ /* 0x008fe40000010000 */
[----:B------:R-:W2:Y:S10]  /*2140*/  LDG.E R25, desc[UR6][R12.64+0x800] ;  /* 0x000800060c197981 */ /* 0x000eb4000c1e1900 */
[----:B------:R-:W-:-:S04]  /*2150*/  @!P2 FSETP.NEU.FTZ.AND P1, PT, R22, R5, PT ;  /* 0x000000051600a20b */ /* 0x000fc80003f3d000 */
[----:B------:R-:W-:-:S04]  /*2160*/  @!P2 ISETP.LT.AND P1, PT, R4, R15, !P1 ;  /* 0x0000000f0400a20c */ /* 0x000fc80004f21270 */
[----:B------:R-:W-:Y:S02]  /*2170*/  @!P2 FSEL R5, R5, R22, P1 ;  /* 0x000000160505a208 */ /* 0x000fe40000800000 */
[----:B------:R-:W2:Y:S02]  /*2180*/  LDG.E R22, desc[UR6][R10.64+0x800] ;  /* 0x000800060a167981 */ /* 0x000ea4000c1e1900 */
[----:B------:R-:W-:Y:S02]  /*2190*/  FSETP.GT.FTZ.AND P3, PT, R5, R24, PT ;  /* 0x000000180500720b */ /* 0x000fe40003f74000 */
[----:B------:R-:W-:-:S11]  /*21a0*/  @!P2 SEL R4, R4, R15, P1 ;  /* 0x0000000f0404a207 */ /* 0x000fd60000800000 */
[----:B------:R-:W-:Y:S01]  /*21b0*/  @!P3 VIADD R23, R15, 0x100 ;  /* 0x000001000f17b836 */ /* 0x000fe20000000000 */
[----:B------:R-:W-:-:S04]  /*21c0*/  @!P3 FSETP.NEU.FTZ.AND P1, PT, R24, R5, PT ;  /* 0x000000051800b20b */ /* 0x000fc80003f3d000 */
[----:B------:R-:W-:-:S04]  /*21d0*/  @!P3 ISETP.LT.AND P1, PT, R4, R23, !P1 ;  /* 0x000000170400b20c */ /* 0x000fc80004f21270 */
[----:B------:R-:W-:Y:S02]  /*21e0*/  @!P3 SEL R4, R4, R23, P1 ;  /* 0x000000170404b207 */ /* 0x000fe40000800000 */
[----:B------:R-:W5:Y:S01]  /*21f0*/  LDG.E R23, desc[UR6][R10.64+0x1000] ;  /* 0x001000060a177981 */ /* 0x000f62000c1e1900 */
[----:B----4-:R-:W-:-:S03]  /*2200*/  FADD.FTZ R28, R28, R27 ;  /* 0x0000001b1c1c7221 */ /* 0x010fc60000010000 */
[----:B------:R-:W3:Y:S01]  /*2210*/  LDG.E R27, desc[UR6][R10.64+0x1400] ;  /* 0x001400060a1b7981 */ /* 0x000ee2000c1e1900 */
[----:B--2---:R-:W-:-:S03]  /*2220*/  FADD.FTZ R25, R25, R22 ;  /* 0x0000001619197221 */ /* 0x004fc60000010000 */
[----:B------:R-:W3:Y:S01]  /*2230*/  LDG.E R22, desc[UR6][R12.64+0x1400] ;  /* 0x001400060c167981 */ /* 0x000ee2000c1e1900 */
[----:B------:R-:W-:-:S03]  /*2240*/  @!P3 FSEL R5, R5, R24, P1 ;  /* 0x000000180505b208 */ /* 0x000fc60000800000 */
[----:B------:R-:W2:Y:S01]  /*2250*/  LDG.E R24, desc[UR6][R12.64+0x1800] ;  /* 0x001800060c187981 */ /* 0x000ea2000c1e1900 */
[----:B-----5:R-:W-:-:S03]  /*2260*/  FADD.FTZ R26, R26, R23 ;  /* 0x000000171a1a7221 */ /* 0x020fc60000010000 */
[----:B------:R-:W2:Y:S01]  /*2270*/  LDG.E R23, desc[UR6][R10.64+0x1800] ;  /* 0x001800060a177981 */ /* 0x000ea2000c1e1900 */
[----:B------:R-:W-:-:S13]  /*2280*/  FSETP.GT.FTZ.AND P2, PT, R5, R25, PT ;  /* 0x000000190500720b */ /* 0x000fda0003f54000 */
[----:B------:R-:W-:Y:S01]  /*2290*/  @!P2 FSETP.NEU.FTZ.AND P1, PT, R25, R5, PT ;  /* 0x000000051900a20b */ /* 0x000fe20003f3d000 */
[----:B---3--:R-:W-:Y:S02]  /*22a0*/  FADD.FTZ R22, R22, R27 ;  /* 0x0000001b16167221 */ /* 0x008fe40000010000 */
[----:B------:R0:W3:Y:S02]  /*22b0*/  LDG.E R27, desc[UR6][R10.64+0x1c00] ;  /* 0x001c00060a1b7981 */ /* 0x0000e4000c1e1900 */
[----:B0-----:R-:W-:-:S05]  /*22c0*/  @!P2 VIADD R11, R15, 0x200 ;  /* 0x000002000f0ba836 */ /* 0x001fca0000000000 */
[----:B------:R-:W-:-:S04]  /*22d0*/  @!P2 ISETP.LT.AND P1, PT, R4, R11, !P1 ;  /* 0x0000000b0400a20c */ /* 0x000fc80004f21270 */
[----:B------:R-:W-:-:S04]  /*22e0*/  @!P2 FSEL R5, R5, R25, P1 ;  /* 0x000000190505a208 */ /* 0x000fc80000800000 */
[----:B------:R-:W-:Y:S02]  /*22f0*/  FSETP.GT.FTZ.AND P3, PT, R5, R28, PT ;  /* 0x0000001c0500720b */ /* 0x000fe40003f74000 */
[----:B------:R-:W-:-:S11]  /*2300*/  @!P2 SEL R4, R4, R11, P1 ;  /* 0x0000000b0404a207 */ /* 0x000fd60000800000 */
        /* <DEDUP_REMOVED lines=11> */
[----:B------:R-:W-:Y:S01]  /*23c0*/  @!P2 SEL R4, R4, R11, P1 ;  /* 0x0000000b0404a207 */ /* 0x000fe20000800000 */
[----:B--2---:R-:W-:-:S10]  /*23d0*/  FADD.FTZ R24, R24, R23 ;  /* 0x0000001718187221 */ /* 0x004fd40000010000 */
        /* <DEDUP_REMOVED lines=10> */
[----:B------:R-:W-:Y:S01]  /*2480*/  LEA.HI R12, R2, 0x1, RZ, 0x18 ;  /* 0x00000001020c7811 */ /* 0x000fe200078fc0ff */
[----:B------:R-:W-:-:S03]  /*2490*/  VIADD R14, R14, 0x8 ;  /* 0x000000080e0e7836 */ /* 0x000fc60000000000 */
[----:B------:R-:W-:Y:S02]  /*24a0*/  LOP3.LUT R13, R12, 0x1fffff8, RZ, 0xc0, !PT ;  /* 0x01fffff80c0d7812 */ /* 0x000fe400078ec0ff */
[----:B------:R-:W-:Y:S02]  /*24b0*/  @!P2 SEL R4, R4, R11, P1 ;  /* 0x0000000b0404a207 */ /* 0x000fe40000800000 */
[----:B------:R-:W-:Y:S01]  /*24c0*/  ISETP.NE.AND P2, PT, R14, R13, PT ;  /* 0x0000000d0e00720c */ /* 0x000fe20003f45270 */
[----:B---3--:R-:W-:-:S05]  /*24d0*/  FADD.FTZ R10, R29, R27 ;  /* 0x0000001b1d0a7221 */ /* 0x008fca0000010000 */
[----:B------:R-:W-:-:S13]  /*24e0*/  FSETP.GT.FTZ.AND P3, PT, R5, R10, PT ;  /* 0x0000000a0500720b */ /* 0x000fda0003f74000 */
[----:B------:R-:W-:Y:S01]  /*24f0*/  @!P3 VIADD R11, R15, 0x700 ;  /* 0x000007000f0bb836 */ /* 0x000fe20000000000 */
[----:B------:R-:W-:-:S04]  /*2500*/  @!P3 FSETP.NEU.FTZ.AND P1, PT, R10, R5, PT ;  /* 0x000000050a00b20b */ /* 0x000fc80003f3d000 */
[----:B------:R-:W-:Y:S01]  /*2510*/  @!P3 ISETP.LT.AND P1, PT, R4, R11, !P1 ;  /* 0x0000000b0400b20c */ /* 0x000fe20004f21270 */
[----:B------:R-:W-:-:S03]  /*2520*/  VIADD R15, R15, 0x800 ;  /* 0x000008000f0f7836 */ /* 0x000fc60000000000 */
[----:B------:R-:W-:Y:S02]  /*2530*/  @!P3 FSEL R5, R5, R10, P1 ;  /* 0x0000000a0505b208 */ /* 0x000fe40000800000 */
[----:B------:R-:W-:Y:S01]  /*2540*/  @!P3 SEL R4, R4, R11, P1 ;  /* 0x0000000b0404b207 */ /* 0x000fe20000800000 */
[----:B------:R-:W-:Y:S06]  /*2550*/  @P2 BRA `(.L_x_3232) ;  /* 0xfffffff800bc2947 */ /* 0x000fec000383ffff */
.L_x_3231:
[----:B------:R-:W-:Y:S05]  /*2560*/  BSYNC.RECONVERGENT B1 ;  /* 0x0000000000017941 */ /* 0x000fea0003800200 */
.L_x_3230:
        /* <DEDUP_REMOVED lines=12> */
[----:B------:R-:W2:Y:S01]  /*2630*/  LDC.64 R6, c[0x0][0x3c0] ;  /* 0x0000f000ff067b82 */ /* 0x000ea20000000a00 */
[----:B0-----:R-:W-:-:S05]  /*2640*/  IMAD.WIDE R8, R11, 0x4, R8 ;  /* 0x000000040b087825 */ /* 0x001fca00078e0208 */
[----:B------:R-:W3:Y:S01]  /*2650*/  LDG.E R11, desc[UR6][R8.64] ;  /* 0x00000006080b7981 */ /* 0x000ee2000c1e1900 */
[----:B--2---:R-:W-:-:S03]  /*2660*/  IMAD.WIDE.U32 R6, R15, 0x4, R6 ;  /* 0x000000040f067825 */ /* 0x004fc600078e0006 */
[----:B------:R-:W2:Y:S04]  /*2670*/  LDG.E R13, desc[UR6][R8.64+0x400] ;  /* 0x00040006080d7981 */ /* 0x000ea8000c1e1900 */
[----:B------:R-:W3:Y:S04]  /*2680*/  LDG.E R12, desc[UR6][R6.64] ;  /* 0x00000006060c7981 */ /* 0x000ee8000c1e1900 */
[----:B------:R-:W2:Y:S04]  /*2690*/  LDG.E R14, desc[UR6][R6.64+0x400] ;  /* 0x00040006060e7981 */ /* 0x000ea8000c1e1900 */
[----:B------:R-:W4:Y:S04]  /*26a0*/  LDG.E R22, desc[UR6][R8.64+0x800] ;  /* 0x0008000608167981 */ /* 0x000f28000c1e1900 */
[----:B------:R-:W4:Y:S04]  /*26b0*/  LDG.E R23, desc[UR6][R6.64+0x800] ;  /* 0x0008000606177981 */ /* 0x000f28000c1e1900 */
[----:B------:R0:W5:Y:S04]  /*26c0*/  LDG.E R24, desc[UR6][R8.64+0xc00] ;  /* 0x000c000608187981 */ /* 0x000168000c1e1900 */
[----:B------:R-:W5:Y:S01]  /*26d0*/  LDG.E R25, desc[UR6][R6.64+0xc00] ;  /* 0x000c000606197981 */ /* 0x000f62000c1e1900 */
[----:B---3--:R-:W-:-:S05]  /*26e0*/  FADD.FTZ R12, R11, R12 ;  /* 0x0000000c0b0c7221 */ /* 0x008fca0000010000 */
[----:B------:R-:W-:Y:S01]  /*26f0*/  FSETP.GT.FTZ.AND P4, PT, R5, R12, PT ;  /* 0x0000000c0500720b */ /* 0x000fe20003f94000 */
[----:B--2---:R-:W-:-:S12]  /*2700*/  FADD.FTZ R14, R13, R14 ;  /* 0x0000000e0d0e7221 */ /* 0x004fd80000010000 */
        /* <DEDUP_REMOVED lines=25> */
.L_x_3234:
[----:B------:R-:W-:Y:S05]  /*28a0*/  BSYNC.RECONVERGENT B1 ;  /* 0x0000000000017941 */ /* 0x000fea0003800200 */
.L_x_3233:
[----:B------:R-:W-:Y:S05]  /*28b0*/  @!P2 BRA `(.L_x_3205) ;  /* 0x0000000000a8a947 */ /* 0x000fea0003800000 */
[----:B------:R-:W-:Y:S01]  /*28c0*/  ISETP.NE.AND P1, PT, R10, 0x1, PT ;  /* 0x000000010a00780c */ /* 0x000fe20003f25270 */
[----:B------:R-:W-:Y:S01]  /*28d0*/  BSSY.RECONVERGENT B1, `(.L_x_3235) ;  /* 0x000001a000017945 */ /* 0x000fe20003800200 */
[----:B------:R-:W-:-:S11]  /*28e0*/  LOP3.LUT P2, RZ, R2, 0x100, RZ, 0xc0, !PT ;  /* 0x0000010002ff7812 */ /* 0x000fd6000784c0ff */
        /* <DEDUP_REMOVED lines=9> */
[----:B------:R-:W2:Y:S01]  /*2980*/  LDG.E R13, desc[UR6][R8.64+0x400] ;  /* 0x00040006080d7981 */ /* 0x000ea2000c1e1900 */
[----:B---3--:R-:W-:-:S05]  /*2990*/  FADD.FTZ R10, R10, R11 ;  /* 0x0000000b0a0a7221 */ /* 0x008fca0000010000 */
[----:B------:R-:W-:Y:S01]  /*29a0*/  FSETP.GT.FTZ.AND P3, PT, R5, R10, PT ;  /* 0x0000000a0500720b */ /* 0x000fe20003f74000 */
[----:B--2---:R-:W-:-:S12]  /*29b0*/  FADD.FTZ R12, R12, R13 ;  /* 0x0000000d0c0c7221 */ /* 0x004fd80000010000 */
        /* <DEDUP_REMOVED lines=11> */
.L_x_3236:
[----:B------:R-:W-:Y:S05]  /*2a70*/  BSYNC.RECONVERGENT B1 ;  /* 0x0000000000017941 */ /* 0x000fea0003800200 */
.L_x_3235:
[----:B------:R-:W-:Y:S05]  /*2a80*/  @P2 BRA `(.L_x_3205) ;  /* 0x0000000000342947 */ /* 0x000fea0003800000 */
[----:B------:R-:W0:Y:S01]  /*2a90*/  LDC.64 R8, c[0x0][0x380] ;  /* 0x0000e000ff087b82 */ /* 0x000e220000000a00 */
[----:B------:R-:W-:-:S07]  /*2aa0*/  IMAD R11, R0, UR8, R15 ;  /* 0x00000008000b7c24 */ /* 0x000fce000f8e020f */
[----:B------:R-:W2:Y:S01]  /*2ab0*/  LDC.64 R6, c[0x0][0x3c0] ;  /* 0x0000f000ff067b82 */ /* 0x000ea20000000a00 */
[----:B0-----:R-:W-:-:S06]  /*2ac0*/  IMAD.WIDE R8, R11, 0x4, R8 ;  /* 0x000000040b087825 */ /* 0x001fcc00078e0208 */
[----:B------:R-:W3:Y:S01]  /*2ad0*/  LDG.E R8, desc[UR6][R8.64] ;  /* 0x0000000608087981 */ /* 0x000ee2000c1e1900 */
[----:B--2---:R-:W-:-:S06]  /*2ae0*/  IMAD.WIDE.U32 R6, R15, 0x4, R6 ;  /* 0x000000040f067825 */ /* 0x004fcc00078e0006 */
[----:B------:R-:W3:Y:S02]  /*2af0*/  LDG.E R7, desc[UR6][R6.64] ;  /* 0x0000000606077981 */ /* 0x000ee4000c1e1900 */
[----:B---3--:R-:W-:-:S05]  /*2b00*/  FADD.FTZ R10, R8, R7 ;  /* 0x00000007080a7221 */ /* 0x008fca0000010000 */
[----:B------:R-:W-:-:S13]  /*2b10*/  FSETP.GT.FTZ.AND P2, PT, R5, R10, PT ;  /* 0x0000000a0500720b */ /* 0x000fda0003f54000 */
[----:B------:R-:W-:-:S04]  /*2b20*/  @!P2 FSETP.NEU.FTZ.AND P1, PT, R10, R5, PT ;  /* 0x000000050a00a20b */ /* 0x000fc80003f3d000 */
[----:B------:R-:W-:-:S04]  /*2b30*/  @!P2 ISETP.LT.AND P1, PT, R4, R15, !P1 ;  /* 0x0000000f0400a20c */ /* 0x000fc80004f21270 */
[----:B------:R-:W-:Y:S02]  /*2b40*/  @!P2 FSEL R5, R5, R10, P1 ;  /* 0x0000000a0505a208 */ /* 0x000fe40000800000 */
[----:B------:R-:W-:-:S07]  /*2b50*/  @!P2 SEL R4, R4, R15, P1 ;  /* 0x0000000f0404a207 */ /* 0x000fce0000800000 */
.L_x_3205:
[----:B------:R-:W-:Y:S05]  /*2b60*/  BSYNC.RECONVERGENT B0 ;  /* 0x0000000000007941 */ /* 0x000fea0003800200 */
.L_x_3204:
[----:B------:R-:W0:Y:S01]  /*2b70*/  S2R R10, SR_LANEID ;  /* 0x00000000000a7919 */ /* 0x000e220000000000 */
[----:B------:R-:W-:Y:S01]  /*2b80*/  BSSY.RECONVERGENT B0, `(.L_x_3237) ;  /* 0x0000012000007945 */ /* 0x000fe20003800200 */
[----:B------:R-:W-:Y:S01]  /*2b90*/  IMAD.MOV.U32 R6, RZ, RZ, R5 ;  /* 0x000000ffff067224 */ /* 0x000fe200078e0005 */
[----:B------:R2:W3:Y:S01]  /*2ba0*/  SHFL.DOWN PT, R9, R4, 0x1, 0x1f ;  /* 0x08201f0004097f89 */ /* 0x0004e200000e0000 */
[----:B------:R-:W-:-:S03]  /*2bb0*/  IMAD.MOV.U32 R7, RZ, RZ, R4 ;  /* 0x000000ffff077224 */ /* 0x000fc600078e0004 */
[----:B------:R2:W4:Y:S01]  /*2bc0*/  SHFL.DOWN PT, R8, R5, 0x1, 0x1f ;  /* 0x08201f0005087f89 */ /* 0x00052200000e0000 */
[C---:B0-----:R-:W-:Y:S02]  /*2bd0*/  ISETP.GT.AND P1, PT, R10.reuse, 0x1e, PT ;  /* 0x0000001e0a00780c */ /* 0x041fe40003f24270 */
[C---:B------:R-:W-:Y:S02]  /*2be0*/  ISETP.GT.AND P5, PT, R10.reuse, 0x1d, PT ;  /* 0x0000001d0a00780c */ /* 0x040fe40003fa4270 */
[C---:B------:R-:W-:Y:S02]  /*2bf0*/  ISETP.GT.AND P4, PT, R10.reuse, 0x1b, PT ;  /* 0x0000001b0a00780c */ /* 0x040fe40003f84270 */
[C---:B------:R-:W-:Y:S02]  /*2c00*/  ISETP.GT.AND P3, PT, R10.reuse, 0x17, PT ;  /* 0x000000170a00780c */ /* 0x040fe40003f64270 */
[----:B------:R-:W-:-:S05]  /*2c10*/  ISETP.GT.AND P2, PT, R10, 0xf, PT ;  /* 0x0000000f0a00780c */ /* 0x000fca0003f44270 */
[----:B--234-:R-:W-:Y:S08]  /*2c20*/  @P1 BRA `(.L_x_3238) ;  /* 0x00000000001c1947 */ /* 0x01cff00003800000 */
[----:B------:R-:W-:Y:S01]  /*2c30*/  FSETP.GEU.FTZ.AND P6, PT, R5, R8, PT ;  /* 0x000000080500720b */ /* 0x000fe20003fde000 */
[----:B------:R-:W-:Y:S02]  /*2c40*/  IMAD.MOV.U32 R6, RZ, RZ, R8 ;  /* 0x000000ffff067224 */ /* 0x000fe400078e0008 */
[----:B------:R-:W-:-:S10]  /*2c50*/  IMAD.MOV.U32 R7, RZ, RZ, R9 ;  /* 0x000000ffff077224 */ /* 0x000fd400078e0009 */
[----:B------:R-:W-:-:S04]  /*2c60*/  @P6 FSETP.NEU.FTZ.AND P1, PT, R5, R8, PT ;  /* 0x000000080500620b */ /* 0x000fc80003f3d000 */
[----:B------:R-:W-:-:S04]  /*2c70*/  @P6 ISETP.LT.AND P1, PT, R9, R4, !P1 ;  /* 0x000000040900620c */ /* 0x000fc80004f21270 */
[----:B------:R-:W-:Y:S02]  /*2c80*/  @P6 FSEL R6, R8, R5, P1 ;  /* 0x0000000508066208 */ /* 0x000fe40000800000 */
[----:B------:R-:W-:-:S07]  /*2c90*/  @P6 SEL R7, R9, R4, P1 ;  /* 0x0000000409076207 */ /* 0x000fce0000800000 */
.L_x_3238:
[----:B------:R-:W-:Y:S05]  /*2ca0*/  BSYNC.RECONVERGENT B0 ;  /* 0x0000000000007941 */ /* 0x000fea0003800200 */
.L_x_3237:
[----:B------:R0:W2:Y:S01]  /*2cb0*/  SHFL.DOWN PT, R8, R7, 0x2, 0x1f ;  /* 0x08401f0007087f89 */ /* 0x0000a200000e0000 */
[----:B------:R-:W-:Y:S01]  /*2cc0*/  BSSY.RECONVERGENT B0, `(.L_x_3239) ;  /* 0x000000c000007945 */ /* 0x000fe20003800200 */
[----:B------:R-:W-:Y:S02]  /*2cd0*/  IMAD.MOV.U32 R4, RZ, RZ, R6 ;  /* 0x000000ffff047224 */ /* 0x000fe400078e0006 */
[----:B------:R0:W3:Y:S01]  /*2ce0*/  SHFL.DOWN PT, R9, R6, 0x2, 0x1f ;  /* 0x08401f0006097f89 */ /* 0x0000e200000e0000 */
[----:B------:R-:W-:Y:S01]  /*2cf0*/  IMAD.MOV.U32 R5, RZ, RZ, R7 ;  /* 0x000000ffff057224 */ /* 0x000fe200078e0007 */
[----:B------:R-:W-:Y:S06]  /*2d00*/  @P5 BRA `(.L_x_3240) ;  /* 0x00000000001c5947 */ /* 0x000fec0003800000 */
[----:B---3--:R-:W-:Y:S01]  /*2d10*/  FSETP.GEU.FTZ.AND P5, PT, R6, R9, PT ;  /* 0x000000090600720b */ /* 0x008fe20003fbe000 */
[----:B------:R-:W-:Y:S02]  /*2d20*/  IMAD.MOV.U32 R4, RZ, RZ, R9 ;  /* 0x000000ffff047224 */ /* 0x000fe400078e0009 */
[----:B--2---:R-:W-:-:S10]  /*2d30*/  IMAD.MOV.U32 R5, RZ, RZ, R8 ;  /* 0x000000ffff057224 */ /* 0x004fd400078e0008 */
[----:B------:R-:W-:-:S04]  /*2d40*/  @P5 FSETP.NEU.FTZ.AND P1, PT, R6, R9, PT ;  /* 0x000000090600520b */ /* 0x000fc80003f3d000 */
[----:B------:R-:W-:-:S04]  /*2d50*/  @P5 ISETP.LT.AND P1, PT, R8, R7, !P1 ;  /* 0x000000070800520c */ /* 0x000fc80004f21270 */
[----:B------:R-:W-:Y:S02]  /*2d60*/  @P5 FSEL R4, R9, R6, P1 ;  /* 0x0000000609045208 */ /* 0x000fe40000800000 */
[----:B------:R-:W-:-:S07]  /*2d70*/  @P5 SEL R5, R8, R7, P1 ;  /* 0x0000000708055207 */ /* 0x000fce0000800000 */
.L_x_3240:
[----:B------:R-:W-:Y:S05]  /*2d80*/  BSYNC.RECONVERGENT B0 ;  /* 0x0000000000007941 */ /* 0x000fea0003800200 */
.L_x_3239:
[----:B--2---:R2:W4:Y:S01]  /*2d90*/  SHFL.DOWN PT, R8, R5, 0x4, 0x1f ;  /* 0x08801f0005087f89 */ /* 0x00452200000e0000 */
[----:B------:R-:W-:Y:S01]  /*2da0*/  BSSY.RECONVERGENT B0, `(.L_x_3241) ;  /* 0x000000c000007945 */ /* 0x000fe20003800200 */
[----:B0-----:R-:W-:Y:S02]  /*2db0*/  IMAD.MOV.U32 R6, RZ, RZ, R4 ;  /* 0x000000ffff067224 */ /* 0x001fe400078e0004 */
[----:B---3--:R2:W0:Y:S01]  /*2dc0*/  SHFL.DOWN PT, R9, R4, 0x4, 0x1f ;  /* 0x08801f0004097f89 */ /* 0x00842200000e0000 */
[----:B------:R-:W-:Y:S01]  /*2dd0*/  IMAD.MOV.U32 R7, RZ, RZ, R5 ;  /* 0x000000ffff077224 */ /* 0x000fe200078e0005 */
[----:B------:R-:W-:Y:S06]  /*2de0*/  @P4 BRA `(.L_x_3242) ;  /* 0x00000000001c4947 */ /* 0x000fec0003800000 */
[----:B0-----:R-:W-:Y:S01]  /*2df0*/  FSETP.GEU.FTZ.AND P4, PT, R4, R9, PT ;  /* 0x000000090400720b */ /* 0x001fe20003f9e000 */
[----:B------:R-:W-:Y:S02]  /*2e00*/  IMAD.MOV.U32 R6, RZ, RZ, R9 ;  /* 0x000000ffff067224 */ /* 0x000fe400078e0009 */
[----:B----4-:R-:W-:-:S10]  /*2e10*/  IMAD.MOV.U32 R7, RZ, RZ, R8 ;  /* 0x000000ffff077224 */ /* 0x010fd400078e0008 */
[----:B------:R-:W-:-:S04]  /*2e20*/  @P4 FSETP.NEU.FTZ.AND P1, PT, R4, R9, PT ;  /* 0x000000090400420b */ /* 0x000fc80003f3d000 */
[----:B------:R-:W-:-:S04]  /*2e30*/  @P4 ISETP.LT.AND P1, PT, R8, R5, !P1 ;  /* 0x000000050800420c */ /* 0x000fc80004f21270 */
[----:B------:R-:W-:Y:S02]  /*2e40*/  @P4 FSEL R6, R9, R4, P1 ;  /* 0x0000000409064208 */ /* 0x000fe40000800000 */
[----:B------:R-:W-:-:S07]  /*2e50*/  @P4 SEL R7, R8, R5, P1 ;  /* 0x0000000508074207 */ /* 0x000fce0000800000 */
.L_x_3242:
[----:B------:R-:W-:Y:S05]  /*2e60*/  BSYNC.RECONVERGENT B0 ;  /* 0x0000000000007941 */ /* 0x000fea0003800200 */
.L_x_3241:
[----:B--2---:R2:W3:Y:S01]  /*2e70*/  SHFL.DOWN PT, R4, R7, 0x8, 0x1f ;  /* 0x09001f0007047f89 */ /* 0x0044e200000e0000 */
[----:B------:R-:W-:Y:S01]  /*2e80*/  BSSY.RECONVERGENT B0, `(.L_x_3243) ;  /* 0x000000c000007945 */ /* 0x000fe20003800200 */
[----:B------:R-:W-:Y:S02]  /*2e90*/  IMAD.MOV.U32 R12, RZ, RZ, R6 ;  /* 0x000000ffff0c7224 */ /* 0x000fe400078e0006 */
        /* <DEDUP_REMOVED lines=10> */
.L_x_3244:
[----:B------:R-:W-:Y:S05]  /*2f40*/  BSYNC.RECONVERGENT B0 ;  /* 0x0000000000007941 */ /* 0x000fea0003800200 */
.L_x_3243:
[----:B---3--:R3:W1:Y:S01]  /*2f50*/  SHFL.DOWN PT, R4, R13, 0x10, 0x1f ;  /* 0x0a001f000d047f89 */ /* 0x00866200000e0000 */
[----:B------:R-:W-:Y:S03]  /*2f60*/  BSSY.RECONVERGENT B0, `(.L_x_3245) ;  /* 0x0000012000007945 */ /* 0x000fe60003800200 */
[----:B0-----:R3:W0:Y:S01]  /*2f70*/  SHFL.DOWN PT, R5, R12, 0x10, 0x1f ;  /* 0x0a001f000c057f89 */ /* 0x00162200000e0000 */
[----:B------:R-:W-:Y:S05]  /*2f80*/  @P2 BRA `(.L_x_3246) ;  /* 0x00000000003c2947 */ /* 0x000fea0003800000 */
[----:B------:R-:W-:Y:S02]  /*2f90*/  ISETP.NE.AND P3, PT, R10, RZ, PT ;  /* 0x000000ff0a00720c */ /* 0x000fe40003f65270 */
[----:B0-----:R-:W-:-:S11]  /*2fa0*/  FSETP.GEU.FTZ.AND P2, PT, R12, R5, PT ;  /* 0x000000050c00720b */ /* 0x001fd60003f5e000 */
[----:B----4-:R-:W0:Y:S01]  /*2fb0*/  @!P3 S2R R8, SR_CgaCtaId ;  /* 0x000000000008b919 */ /* 0x010e220000008800 */
[----:B--2---:R-:W-:Y:S02]  /*2fc0*/  @!P3 MOV R7, 0x400 ;  /* 0x000004000007b802 */ /* 0x004fe40000000f00 */
[----:B------:R-:W-:Y:S02]  /*2fd0*/  @!P3 SHF.R.U32.HI R6, RZ, 0x2, R19 ;  /* 0x00000002ff06b819 */ /* 0x000fe40000011613 */
[----:B------:R-:W-:Y:S02]  /*2fe0*/  @P2 FSETP.NEU.FTZ.AND P1, PT, R12, R5, PT ;  /* 0x000000050c00220b */ /* 0x000fe40003f3d000 */
[----:B------:R-:W-:Y:S02]  /*2ff0*/  @!P3 LOP3.LUT R6, R6, 0xf8, RZ, 0xc0, !PT ;  /* 0x000000f80606b812 */ /* 0x000fe400078ec0ff */
[----:B-1----:R-:W-:-:S04]  /*3000*/  @P2 ISETP.LT.AND P1, PT, R4, R13, !P1 ;  /* 0x0000000d0400220c */ /* 0x002fc80004f21270 */
[----:B------:R-:W-:Y:S02]  /*3010*/  @P2 SEL R4, R4, R13, P1 ;  /* 0x0000000d04042207 */ /* 0x000fe40000800000 */
[----:B------:R-:W-:-:S03]  /*3020*/  @P2 FSEL R5, R5, R12, P1 ;  /* 0x0000000c05052208 */ /* 0x000fc60000800000 */
[----:B---3--:R-:W-:Y:S02]  /*3030*/  IMAD.MOV.U32 R13, RZ, RZ, R4 ;  /* 0x000000ffff0d7224 */ /* 0x008fe400078e0004 */
[----:B------:R-:W-:Y:S01]  /*3040*/  IMAD.MOV.U32 R12, RZ, RZ, R5 ;  /* 0x000000ffff0c7224 */ /* 0x000fe200078e0005 */
[----:B0-----:R-:W-:-:S05]  /*3050*/  @!P3 LEA R7, R8, R7, 0x18 ;  /* 0x000000070807b211 */ /* 0x001fca00078ec0ff */
[----:B------:R-:W-:-:S05]  /*3060*/  @!P3 IMAD.IADD R6, R6, 0x1, R7 ;  /* 0x000000010606b824 */ /* 0x000fca00078e0207 */
[----:B------:R0:W-:Y:S02]  /*3070*/  @!P3 STS.64 [R6+0x8], R4 ;  /* 0x000008040600b388 */ /* 0x0001e40000000a00 */
.L_x_3246:
[----:B------:R-:W-:Y:S05]  /*3080*/  BSYNC.RECONVERGENT B0 ;  /* 0x0000000000007941 */ /* 0x000fea0003800200 */
.L_x_3245:
[----:B------:R-:W-:Y:S01]  /*3090*/  BAR.SYNC.DEFER_BLOCKING 0x0 ;  /* 0x0000000000007b1d */ /* 0x000fe20000010000 */
[----:B------:R-:W-:-:S05]  /*30a0*/  ISETP.NE.AND P1, PT, R19, RZ, PT ;  /* 0x000000ff1300720c */ /* 0x000fca0003f25270 */
[----:B------:R-:W-:Y:S08]  /*30b0*/  BSSY.RECONVERGENT B0, `(.L_x_3247) ;  /* 0x0000047000007945 */ /* 0x000ff00003800200 */
[----:B------:R-:W-:Y:S05]  /*30c0*/  @P1 BRA `(.L_x_3248) ;  /* 0x0000000400141947 */ /* 0x000fea0003800000 */
[----:B------:R-:W5:Y:S01]  /*30d0*/  S2UR UR5, SR_CgaCtaId ;  /* 0x00000000000579c3 */ /* 0x000f620000008800 */
[----:B------:R-:W-:Y:S02]  /*30e0*/  UMOV UR4, 0x400 ;  /* 0x0000040000047882 */ /* 0x000fe40000000000 */
[----:B-----5:R-:W-:-:S09]  /*30f0*/  ULEA UR4, UR5, UR4, 0x18 ;  /* 0x0000000405047291 */ /* 0x020fd2000f8ec0ff */
[----:B012---:R-:W0:Y:S04]  /*3100*/  LDS.128 R4, [UR4+0x10] ;  /* 0x00001004ff047984 */ /* 0x007e280008000c00 */
[----:B----4-:R-:W1:Y:S01]  /*3110*/  LDS.128 R8, [UR4+0x20] ;  /* 0x00002004ff087984 */ /* 0x010e620008000c00 */
[----:B0-----:R-:W-:-:S13]  /*3120*/  FSETP.GT.FTZ.AND P2, PT, R5, R12, PT ;  /* 0x0000000c0500720b */ /* 0x001fda0003f54000 */
[----:B------:R-:W-:-:S04]  /*3130*/  @!P2 FSETP.NEU.FTZ.AND P1, PT, R12, R5, PT ;  /* 0x000000050c00a20b */ /* 0x000fc80003f3d000 */
[----:B------:R-:W-:-:S04]  /*3140*/  @!P2 ISETP.LT.AND P1, PT, R4, R13, !P1 ;  /* 0x0000000d0400a20c */ /* 0x000fc80004f21270 */
[----:B------:R-:W-:Y:S02]  /*3150*/  @!P2 FSEL R5, R5, R12, P1 ;  /* 0x0000000c0505a208 */ /* 0x000fe40000800000 */
[----:B------:R-:W-:Y:S02]  /*3160*/  @!P2 SEL R4, R4, R13, P1 ;  /* 0x0000000d0404a207 */ /* 0x000fe40000800000 */
[----:B------:R-:W-:Y:S01]  /*3170*/  FSETP.GT.FTZ.AND P3, PT, R7, R5, PT ;  /* 0x000000050700720b */ /* 0x000fe20003f74000 */
[----:B---3--:R-:W0:-:S12]  /*3180*/  LDS.128 R12, [UR4+0x30] ;  /* 0x00003004ff0c7984 */ /* 0x008e180008000c00 */
[----:B------:R-:W-:-:S04]  /*3190*/  @!P3 FSETP.NEU.FTZ.AND P1, PT, R5, R7, PT ;  /* 0x000000070500b20b */ /* 0x000fc80003f3d000 */
[----:B------:R-:W-:-:S04]  /*31a0*/  @!P3 ISETP.LT.AND P1, PT, R6, R4, !P1 ;  /* 0x000000040600b20c */ /* 0x000fc80004f21270 */
[----:B------:R-:W-:Y:S02]  /*31b0*/  @!P3 FSEL R7, R7, R5, P1 ;  /* 0x000000050707b208 */ /* 0x000fe40000800000 */
[----:B------:R-:W-:Y:S02]  /*31c0*/  @!P3 SEL R6, R6, R4, P1 ;  /* 0x000000040606b207 */ /* 0x000fe40000800000 */
[----:B-1----:R-:W-:Y:S01]  /*31d0*/  FSETP.GT.FTZ.AND P2, PT, R9, R7, PT ;  /* 0x000000070900720b */ /* 0x002fe20003f54000 */
[----:B------:R-:W1:Y:S01]  /*31e0*/  LDS.64 R4, [UR4+0x40] ;  /* 0x00004004ff047984 */ /* 0x000e620008000a00 */
[----:B------:R-:W2:Y:S11]  /*31f0*/  LDCU.64 UR4, c[0x0][0x3b0] ;  /* 0x00007600ff0477ac */ /* 0x000eb60008000a00 */
[----:B------:R-:W-:-:S04]  /*3200*/  @!P2 FSETP.NEU.FTZ.AND P1, PT, R7, R9, PT ;  /* 0x000000090700a20b */ /* 0x000fc80003f3d000 */
[----:B------:R-:W-:-:S04]  /*3210*/  @!P2 ISETP.LT.AND P1, PT, R8, R6, !P1 ;  /* 0x000000060800a20c */ /* 0x000fc80004f21270 */
[----:B------:R-:W-:Y:S02]  /*3220*/  @!P2 FSEL R9, R9, R7, P1 ;  /* 0x000000070909a208 */ /* 0x000fe40000800000 */
[----:B------:R-:W-:Y:S02]  /*3230*/  @!P2 SEL R8, R8, R6, P1 ;  /* 0x000000060808a207 */ /* 0x000fe40000800000 */
[----:B------:R-:W-:Y:S01]  /*3240*/  FSETP.GT.FTZ.AND P3, PT, R11, R9, PT ;  /* 0x000000090b00720b */ /* 0x000fe20003f74000 */
[----:B------:R-:W3:-:S12]  /*3250*/  LDC.64 R6, c[0x0][0x380] ;  /* 0x0000e000ff067b82 */ /* 0x000ed80000000a00 */
[----:B------:R-:W-:-:S04]  /*3260*/  @!P3 FSETP.NEU.FTZ.AND P1, PT, R9, R11, PT ;  /* 0x0000000b0900b20b */ /* 0x000fc80003f3d000 */
[----:B------:R-:W-:-:S04]  /*3270*/  @!P3 ISETP.LT.AND P1, PT, R10, R8, !P1 ;  /* 0x000000080a00b20c */ /* 0x000fc80004f21270 */
[----:B------:R-:W-:Y:S02]  /*3280*/  @!P3 FSEL R11, R11, R9, P1 ;  /* 0x000000090b0bb208 */ /* 0x000fe40000800000 */
[----:B------:R-:W-:Y:S02]  /*3290*/  @!P3 SEL R10, R10, R8, P1 ;  /* 0x000000080a0ab207 */ /* 0x000fe40000800000 */
[----:B0-----:R-:W-:Y:S01]  /*32a0*/  FSETP.GT.FTZ.AND P2, PT, R13, R11, PT ;  /* 0x0000000b0d00720b */ /* 0x001fe20003f54000 */
[----:B------:R-:W0:-:S12]  /*32b0*/  LDC.64 R8, c[0x0][0x398] ;  /* 0x0000e600ff087b82 */ /* 0x000e180000000a00 */
[----:B------:R-:W-:-:S04]  /*32c0*/  @!P2 FSETP.NEU.FTZ.AND P1, PT, R11, R13, PT ;  /* 0x0000000d0b00a20b */ /* 0x000fc80003f3d000 */
[----:B------:R-:W-:-:S04]  /*32d0*/  @!P2 ISETP.LT.AND P1, PT, R12, R10, !P1 ;  /* 0x0000000a0c00a20c */ /* 0x000fc80004f21270 */
[----:B------:R-:W-:Y:S02]  /*32e0*/  @!P2 FSEL R13, R13, R11, P1 ;  /* 0x0000000b0d0da208 */ /* 0x000fe40000800000 */
[----:B------:R-:W-:Y:S02]  /*32f0*/  @!P2 SEL R12, R12, R10, P1 ;  /* 0x0000000a0c0ca207 */ /* 0x000fe40000800000 */
[----:B------:R-:W-:Y:S01]  /*3300*/  FSETP.GT.FTZ.AND P3, PT, R15, R13, PT ;  /* 0x0000000d0f00720b */ /* 0x000fe20003f74000 */
[----:B------:R-:W4:-:S12]  /*3310*/  LDC.64 R10, c[0x0][0x390] ;  /* 0x0000e400ff0a7b82 */ /* 0x000f180000000a00 */
        /* <DEDUP_REMOVED lines=9> */
[----:B---3--:R-:W-:Y:S02]  /*33b0*/  IMAD.WIDE R4, R5, 0x4, R6 ;  /* 0x0000000405047825 */ /* 0x008fe400078e0206 */
[----:B------:R-:W1:Y:S03]  /*33c0*/  LDC.64 R6, c[0x0][0x3a0] ;  /* 0x0000e800ff067b82 */ /* 0x000e660000000a00 */
[----:B------:R-:W3:Y:S01]  /*33d0*/  LDG.E R13, desc[UR6][R4.64] ;  /* 0x00000006040d7981 */ /* 0x000ee2000c1e1900 */
[C---:B--2---:R-:W-:Y:S01]  /*33e0*/  VIADD R23, R15.reuse, -UR4 ;  /* 0x800000040f177c36 */ /* 0x044fe20008000000 */
[C---:B------:R-:W-:Y:S02]  /*33f0*/  ISETP.GE.AND P2, PT, R15.reuse, UR5, PT ;  /* 0x000000050f007c0c */ /* 0x040fe4000bf46270 */
[----:B------:R-:W-:Y:S01]  /*3400*/  ISETP.GE.AND P1, PT, R15, UR4, PT ;  /* 0x000000040f007c0c */ /* 0x000fe2000bf26270 */
[----:B------:R-:W2:Y:S01]  /*3410*/  LDCU.U8 UR4, c[0x0][0x3b8] ;  /* 0x00007700ff0477ac */ /* 0x000ea20008000000 */
[----:B------:R-:W-:Y:S01]  /*3420*/  SEL R23, R23, R0, !P2 ;  /* 0x0000000017177207 */ /* 0x000fe20005000000 */
[----:B------:R-:W-:-:S03]  /*3430*/  IMAD.IADD R15, R18, 0x1, R17 ;  /* 0x00000001120f7824 */ /* 0x000fc600078e0211 */
[----:B------:R-:W-:Y:S01]  /*3440*/  SEL R23, R23, R0, P1 ;  /* 0x0000000017177207 */ /* 0x000fe20000800000 */
[----:B----4-:R-:W-:-:S03]  /*3450*/  IMAD.WIDE.U32 R10, R15, 0x4, R10 ;  /* 0x000000040f0a7825 */ /* 0x010fc600078e000a */
[----:B------:R-:W-:Y:S01]  /*3460*/  SEL R23, R23, R0, P0 ;  /* 0x0000000017177207 */ /* 0x000fe20000000000 */
[----:B0-----:R-:W-:-:S04]  /*3470*/  IMAD.WIDE.U32 R8, R15, 0x4, R8 ;  /* 0x000000040f087825 */ /* 0x001fc800078e0008 */
[----:B-1----:R-:W-:Y:S01]  /*3480*/  IMAD.WIDE.U32 R6, R15, 0x4, R6 ;  /* 0x000000040f067825 */ /* 0x002fe200078e0006 */
[----:B--2---:R-:W-:-:S03]  /*3490*/  UPRMT UR4, UR4, 0x8880, URZ ;  /* 0x0000888004047896 */ /* 0x004fc600080000ff */
[----:B------:R-:W-:Y:S01]  /*34a0*/  IMAD R15, R20, R17, UR8 ;  /* 0x00000008140f7e24 */ /* 0x000fe2000f8e0211 */
[----:B------:R-:W-:Y:S01]  /*34b0*/  UISETP.NE.AND UP0, UPT, UR4, URZ, UPT ;  /* 0x000000ff0400728c */ /* 0x000fe2000bf05270 */
[----:B---3--:R0:W-:Y:S04]  /*34c0*/  STG.E desc[UR6][R10.64], R13 ;  /* 0x0000000d0a007986 */ /* 0x0081e8000c101906 */
[----:B------:R0:W-:Y:S04]  /*34d0*/  STG.E desc[UR6][R8.64], R23 ;  /* 0x0000001708007986 */ /* 0x0001e8000c101906 */
[----:B------:R0:W-:Y:S01]  /*34e0*/  STG.E desc[UR6][R6.64], R15 ;  /* 0x0000000f06007986 */ /* 0x0001e2000c101906 */
[----:B------:R-:W-:Y:S05]  /*34f0*/  BRA.U !UP0, `(.L_x_3248) ;  /* 0x0000000108087547 */ /* 0x000fea000b800000 */
[----:B------:R-:W2:Y:S02]  /*3500*/  LDG.E R4, desc[UR6][R4.64] ;  /* 0x0000000604047981 */ /* 0x000ea4000c1e1900 */
[----:B--2---:R-:W-:-:S07]  /*3510*/  FADD.FTZ R21, R21, R4 ;  /* 0x0000000415157221 */ /* 0x004fce0000010000 */
.L_x_3248:
[----:B------:R-:W-:Y:S05]  /*3520*/  BSYNC.RECONVERGENT B0 ;  /* 0x0000000000007941 */ /* 0x000fea0003800200 */
.L_x_3247:
[----:B------:R-:W5:Y:S01]  /*3530*/  LDC R0, c[0x0][0x3ac] ;  /* 0x0000eb00ff007b82 */ /* 0x000f620000000800 */
[----:B------:R-:W-:Y:S02]  /*3540*/  VIADD R17, R17, 0x1 ;  /* 0x0000000111117836 */ /* 0x000fe40000000000 */
[----:B------:R-:W-:Y:S02]  /*3550*/  VIADD R3, R3, 0x1 ;  /* 0x0000000103037836 */ /* 0x000fe40000000000 */
[----:B------:R-:W-:-:S03]  /*3560*/  VIADD R16, R16, 0x1 ;  /* 0x0000000110107836 */ /* 0x000fc60000000000 */
[----:B------:R-:W-:Y:S01]  /*3570*/  BAR.SYNC.DEFER_BLOCKING 0x0 ;  /* 0x0000000000007b1d */ /* 0x000fe20000010000 */
[----:B-----5:R-:W-:-:S13]  /*3580*/  ISETP.NE.AND P1, PT, R17, R0, PT ;  /* 0x000000001100720c */ /* 0x020fda0003f25270 */
[----:B------:R-:W-:Y:S05]  /*3590*/  @P1 BRA `(.L_x_3249) ;  /* 0xffffffc800fc1947 */ /* 0x000fea000383ffff */
.L_x_3203:
[----:B------:R-:W5:Y:S01]  /*35a0*/  S2R R2, SR_TID.X ;  /* 0x0000000000027919 */ /* 0x000f620000002100 */
[----:B------:R-:W0:Y:S02]  /*35b0*/  LDCU.U8 UR4, c[0x0][0x3b8] ;  /* 0x00007700ff0477ac */ /* 0x000e240008000000 */
[----:B0-----:R-:W-:-:S06]  /*35c0*/  UPRMT UR4, UR4, 0x8880, URZ ;  /* 0x0000888004047896 */ /* 0x001fcc00080000ff */
[----:B------:R-:W-:-:S04]  /*35d0*/  ISETP.NE.AND P0, PT, RZ, UR4, PT ;  /* 0x00000004ff007c0c */ /* 0x000fc8000bf05270 */
[----:B-----5:R-:W-:-:S13]  /*35e0*/  ISETP.NE.OR P0, PT, R2, RZ, !P0 ;  /* 0x000000ff0200720c */ /* 0x020fda0004705670 */
[----:B------:R-:W-:Y:S05]  /*35f0*/  @P0 EXIT ;  /* 0x000000000000094d */ /* 0x000fea0003800000 */
[----:B------:R-:W-:-:S13]  /*3600*/  ISETP.GE.AND P0, PT, R0, 0x1, PT ;  /* 0x000000010000780c */ /* 0x000fda0003f06270 */
[----:B------:R-:W-:Y:S05]  /*3610*/  @!P0 EXIT ;  /* 0x000000000000894d */ /* 0x000fea0003800000 */
[C---:B------:R-:W-:Y:S01]  /*3620*/  ISETP.GE.U32.AND P1, PT, R0.reuse, 0x10, PT ;  /* 0x000000100000780c */ /* 0x040fe20003f26070 */
[C---:B-1----:R-:W-:Y:S01]  /*3630*/  IMAD R4, R0.reuse, UR8, RZ ;  /* 0x0000000800047c24 */ /* 0x042fe2000f8e02ff */
[----:B------:R-:W-:Y:S01]  /*3640*/  LOP3.LUT R14, R0, 0xf, RZ, 0xc0, !PT ;  /* 0x0000000f000e7812 */ /* 0x000fe200078ec0ff */
[----:B------:R-:W-:Y:S01]  /*3650*/  IMAD.MOV.U32 R5, RZ, RZ, RZ ;  /* 0x000000ffff057224 */ /* 0x000fe200078e00ff */
[C---:B------:R-:W-:Y:S02]  /*3660*/  FSETP.GT.FTZ.AND P0, PT, R21.reuse, RZ, PT ;  /* 0x000000ff1500720b */ /* 0x040fe40003f14000 */
[----:B------:R-:W-:Y:S02]  /*3670*/  ISETP.NE.AND P2, PT, R14, RZ, PT ;  /* 0x000000ff0e00720c */ /* 0x000fe40003f45270 */
[----:B------:R-:W-:-:S05]  /*3680*/  FSEL R21, R21, 1, P0 ;  /* 0x3f80000015157808 */ /* 0x000fca0000000000 */
[----:B------:R-:W-:Y:S06]  /*3690*/  @!P1 BRA `(.L_x_3250) ;  /* 0x0000000000f89947 */ /* 0x000fec0003800000 */
[----:B------:R-:W0:Y:S01]  /*36a0*/  LDC.64 R2, c[0x0][0x390] ;  /* 0x0000e400ff027b82 */ /* 0x000e220000000a00 */
[----:B--2---:R1:W2:Y:S01]  /*36b0*/  MUFU.RCP R6, R21 ;  /* 0x0000001500067308 */ /* 0x0042a20000001000 */
[----:B------:R-:W-:-:S05]  /*36c0*/  LOP3.LUT R5, R0, 0x7ffffff0, RZ, 0xc0, !PT ;  /* 0x7ffffff000057812 */ /* 0x000fca00078ec0ff */
[----:B------:R-:W-:Y:S02]  /*36d0*/  IMAD.MOV R7, RZ, RZ, -R5 ;  /* 0x000000ffff077224 */ /* 0x000fe400078e0a05 */
[----:B0-----:R-:W-:-:S03]  /*36e0*/  IMAD.WIDE.U32 R2, R4, 0x4, R2 ;  /* 0x0000000404027825 */ /* 0x001fc600078e0002 */
[----:B----4-:R-:W-:-:S05]  /*36f0*/  IADD3 R8, P0, PT, R2, 0x20, RZ ;  /* 0x0000002002087810 */ /* 0x010fca0007f1e0ff */
[----:B-12---:R-:W-:-:S08]  /*3700*/  IMAD.X R19, RZ, RZ, R3, P0 ;  /* 0x000000ffff137224 */ /* 0x006fd000000e0603 */
.L_x_3251:
[----:B------:R-:W-:Y:S02]  /*3710*/  IMAD.MOV.U32 R2, RZ, RZ, R8 ;  /* 0x000000ffff027224 */ /* 0x000fe400078e0008 */
[----:B------:R-:W-:-:S05]  /*3720*/  IMAD.MOV.U32 R3, RZ, RZ, R19 ;  /* 0x000000ffff037224 */ /* 0x000fca00078e0013 */
[----:B------:R-:W2:Y:S04]  /*3730*/  LDG.E R10, desc[UR6][R2.64+-0x20] ;  /* 0xffffe006020a7981 */ /* 0x000ea8000c1e1900 */
[----:B---3--:R-:W3:Y:S04]  /*3740*/  LDG.E R12, desc[UR6][R2.64+-0x1c] ;  /* 0xffffe406020c7981 */ /* 0x008ee8000c1e1900 */
        /* <DEDUP_REMOVED lines=14> */
[----:B------:R-:W-:-:S05]  /*3830*/  VIADD R7, R7, 0x10 ;  /* 0x0000001007077836 */ /* 0x000fca0000000000 */
[----:B------:R-:W-:Y:S01]  /*3840*/  ISETP.NE.AND P0, PT, R7, RZ, PT ;  /* 0x000000ff0700720c */ /* 0x000fe20003f05270 */
[-C--:B--2---:R-:W-:Y:S01]  /*3850*/  FMUL.FTZ R10, R10, R6.reuse ;  /* 0x000000060a0a7220 */ /* 0x084fe20000410000 */
[-C--:B---3--:R-:W-:Y:S01]  /*3860*/  FMUL.FTZ R12, R12, R6.reuse ;  /* 0x000000060c0c7220 */ /* 0x088fe20000410000 */
[-C--:B----4-:R-:W-:Y:S01]  /*3870*/  FMUL.FTZ R16, R16, R6.reuse ;  /* 0x0000000610107220 */ /* 0x090fe20000410000 */
[-C--:B-----5:R-:W-:Y:S01]  /*3880*/  FMUL.FTZ R18, R18, R6.reuse ;  /* 0x0000000612127220 */ /* 0x0a0fe20000410000 */
        /* <DEDUP_REMOVED lines=30> */
[----:B------:R-:W-:Y:S07]  /*3a70*/  @P0 BRA `(.L_x_3251) ;  /* 0xfffffffc00240947 */ /* 0x000fee000383ffff */
.L_x_3250:
[----:B------:R-:W-:Y:S05]  /*3a80*/  @!P2 EXIT ;  /* 0x000000000000a94d */ /* 0x000fea0003800000 */
[----:B------:R-:W-:Y:S02]  /*3a90*/  ISETP.GE.U32.AND P0, PT, R14, 0x8, PT ;  /* 0x000000080e00780c */ /* 0x000fe40003f06070 */
[----:B------:R-:W-:-:S04]  /*3aa0*/  LOP3.LUT R19, R0, 0x7, RZ, 0xc0, !PT ;  /* 0x0000000700137812 */ /* 0x000fc800078ec0ff */
[----:B------:R-:W-:-:S07]  /*3ab0*/  ISETP.NE.AND P1, PT, R19, RZ, PT ;  /* 0x000000ff1300720c */ /* 0x000fce0003f25270 */
[----:B------:R-:W-:Y:S06]  /*3ac0*/  @!P0 BRA `(.L_x_3252) ;  /* 0x0000000000888947 */ /* 0x000fec0003800000 */
[----:B--2---:R-:W0:Y:S01]  /*3ad0*/  LDC.64 R6, c[0x0][0x390] ;  /* 0x0000e400ff067b82 */ /* 0x004e220000000a00 */
[----:B------:R-:W-:-:S07]  /*3ae0*/  IMAD.IADD R3, R4, 0x1, R5 ;  /* 0x0000000104037824 */ /* 0x000fce00078e0205 */
[----:B---3--:R-:W1:Y:S01]  /*3af0*/  LDC.64 R12, c[0x0][0x390] ;  /* 0x0000e400ff0c7b82 */ /* 0x008e620000000a00 */
[----:B0-----:R-:W-:-:S05]  /*3b00*/  IMAD.WIDE.U32 R6, R3, 0x4, R6 ;  /* 0x0000000403067825 */ /* 0x001fca00078e0006 */
[----:B----4-:R-:W2:Y:S01]  /*3b10*/  LDG.E R8, desc[UR6][R6.64] ;  /* 0x0000000606087981 */ /* 0x010ea2000c1e1900 */
[----:B------:R-:W2:Y:S01]  /*3b20*/  MUFU.RCP R23, R21 ;  /* 0x0000001500177308 */ /* 0x000ea20000001000 */
[----:B------:R-:W-:-:S05]  /*3b30*/  IADD3 R3, P0, PT, R4, R5, RZ ;  /* 0x0000000504037210 */ /* 0x000fca0007f1e0ff */
[----:B------:R-:W-:Y:S01]  /*3b40*/  IMAD.X R10, RZ, RZ, RZ, P0 ;  /* 0x000000ffff0a7224 */ /* 0x000fe200000e06ff */
[----:B-1----:R-:W-:-:S04]  /*3b50*/  LEA R2, P0, R3, R12, 0x2 ;  /* 0x0000000c03027211 */ /* 0x002fc800078010ff */
[----:B------:R-:W-:Y:S01]  /*3b60*/  LEA.HI.X R3, R3, R13, R10, 0x2, P0 ;  /* 0x0000000d03037211 */ /* 0x000fe200000f140a */
[----:B--2---:R-:W-:-:S05]  /*3b70*/  FMUL.FTZ R9, R8, R23 ;  /* 0x0000001708097220 */ /* 0x004fca0000410000 */
        /* <DEDUP_REMOVED lines=23> */
.L_x_3252:
[----:B------:R-:W-:Y:S05]  /*3cf0*/  @!P1 EXIT ;  /* 0x000000000000994d */ /* 0x000fea0003800000 */
[----:B------:R-:W-:Y:S02]  /*3d00*/  ISETP.GE.U32.AND P0, PT, R19, 0x4, PT ;  /* 0x000000041300780c */ /* 0x000fe40003f06070 */
[----:B------:R-:W-:-:S04]  /*3d10*/  LOP3.LUT R0, R0, 0x3, RZ, 0xc0, !PT ;  /* 0x0000000300007812 */ /* 0x000fc800078ec0ff */
[----:B------:R-:W-:-:S07]  /*3d20*/  ISETP.NE.AND P1, PT, R0, RZ, PT ;  /* 0x000000ff0000720c */ /* 0x000fce0003f25270 */
[----:B------:R-:W-:Y:S06]  /*3d30*/  @!P0 BRA `(.L_x_3253) ;  /* 0x0000000000588947 */ /* 0x000fec0003800000 */
[----:B-1----:R-:W0:Y:S01]  /*3d40*/  LDC.64 R2, c[0x0][0x390] ;  /* 0x0000e400ff027b82 */ /* 0x002e220000000a00 */
[----:B--2---:R-:W-:-:S07]  /*3d50*/  IMAD.IADD R7, R4, 0x1, R5 ;  /* 0x0000000104077824 */ /* 0x004fce00078e0205 */
        /* <DEDUP_REMOVED lines=20> */
.L_x_3253:
[----:B------:R-:W-:Y:S05]  /*3ea0*/  @!P1 EXIT ;  /* 0x000000000000994d */ /* 0x000fea0003800000 */
[----:B01----:R-:W0:Y:S01]  /*3eb0*/  LDC.64 R2, c[0x0][0x390] ;  /* 0x0000e400ff027b82 */ /* 0x003e220000000a00 */
[----:B------:R-:W1:Y:S01]  /*3ec0*/  MUFU.RCP R21, R21 ;  /* 0x0000001500157308 */ /* 0x000e620000001000 */
[----:B------:R-:W-:Y:S02]  /*3ed0*/  IMAD.IADD R5, R4, 0x1, R5 ;  /* 0x0000000104057824 */ /* 0x000fe400078e0205 */
[----:B------:R-:W-:Y:S02]  /*3ee0*/  IMAD.MOV R0, RZ, RZ, -R0 ;  /* 0x000000ffff007224 */ /* 0x000fe400078e0a00 */
[----:B0-----:R-:W-:-:S04]  /*3ef0*/  IMAD.WIDE.U32 R2, R5, 0x4, R2 ;  /* 0x0000000405027825 */ /* 0x001fc800078e0002 */
[----:B------:R-:W-:Y:S02]  /*3f00*/  IMAD.MOV.U32 R4, RZ, RZ, R2 ;  /* 0x000000ffff047224 */ /* 0x000fe400078e0002 */
[----:B-12---:R-:W-:-:S07]  /*3f10*/  IMAD.MOV.U32 R7, RZ, RZ, R3 ;  /* 0x000000ffff077224 */ /* 0x006fce00078e0003 */
.L_x_3254:
[----:B0-----:R-:W-:Y:S02]  /*3f20*/  IMAD.MOV.U32 R2, RZ, RZ, R4 ;  /* 0x000000ffff027224 */ /* 0x001fe400078e0004 */
[----:B------:R-:W-:-:S05]  /*3f30*/  IMAD.MOV.U32 R3, RZ, RZ, R7 ;  /* 0x000000ffff037224 */ /* 0x000fca00078e0007 */
[----:B------:R-:W2:Y:S01]  /*3f40*/  LDG.E R4, desc[UR6][R2.64] ;  /* 0x0000000602047981 */ /* 0x000ea2000c1e1900 */
[----:B------:R-:W-:-:S05]  /*3f50*/  VIADD R0, R0, 0x1 ;  /* 0x0000000100007836 */ /* 0x000fca0000000000 */
[----:B------:R-:W-:Y:S01]  /*3f60*/  ISETP.NE.AND P0, PT, R0, RZ, PT ;  /* 0x000000ff0000720c */ /* 0x000fe20003f05270 */
[----:B--2---:R-:W-:Y:S01]  /*3f70*/  FMUL.FTZ R5, R4, R21 ;  /* 0x0000001504057220 */ /* 0x004fe20000410000 */
[----:B------:R-:W-:-:S04]  /*3f80*/  IADD3 R4, P1, PT, R2, 0x4, RZ ;  /* 0x0000000402047810 */ /* 0x000fc80007f3e0ff */
[----:B------:R0:W-:Y:S01]  /*3f90*/  STG.E desc[UR6][R2.64], R5 ;  /* 0x0000000502007986 */ /* 0x0001e2000c101906 */
[----:B------:R-:W-:-:S06]  /*3fa0*/  IMAD.X R7, RZ, RZ, R3, P1 ;  /* 0x000000ffff077224 */ /* 0x000fcc00008e0603 */
[----:B------:R-:W-:Y:S05]  /*3fb0*/  @P0 BRA `(.L_x_3254) ;  /* 0xfffffffc00d80947 */ /* 0x000fea000383ffff */
[----:B------:R-:W-:Y:S05]  /*3fc0*/  EXIT ;  /* 0x000000000000794d */ /* 0x000fea0003800000 */
.L_x_3255:
        /* <DEDUP_REMOVED lines=11> */
.L_x_3981:


//--------------------- .text._ZN4vllm3moe10topkGatingILi18ELi576ELi4ELi8ELi32EjfLNS0_11ScoringFuncE0EEEvPKT5_PKbPfiPT4_PiiiibPKf --------------------------
	.section	.text._ZN4vllm3moe10topkGatingILi18ELi576ELi4ELi8ELi32EjfLNS0_11ScoringFuncE0EEEvPKT5_PKbPfiPT4_PiiiibPKf,"ax",@progbits
	.align	128
        .global         _ZN4vllm3moe10topkGatingILi18ELi576ELi4ELi8ELi32EjfLNS0_11ScoringFuncE0EEEvPKT5_PKbPfiPT4_PiiiibPKf
        .type           _ZN4vllm3moe10topkGatingILi18ELi576ELi4ELi8ELi32EjfLNS0_11ScoringFuncE0EEEvPKT5_PKbPfiPT4_PiiiibPKf,@function
        .size           _ZN4vllm3moe10topkGatingILi18ELi576ELi4ELi8ELi32EjfLNS0_11ScoringFuncE0EEEvPKT5_PKbPfiPT4_PiiiibPKf,(.L_x_3982 - _ZN4vllm3moe10topkGatingILi18ELi576ELi4ELi8ELi32EjfLNS0_11ScoringFuncE0EEEvPKT5_PKbPfiPT4_PiiiibPKf)
        .other          _ZN4vllm3moe10topkGatingILi18ELi576ELi4ELi8ELi32EjfLNS0_11ScoringFuncE0EEEvPKT5_PKbPfiPT4_PiiiibPKf,@"STO_CUDA_ENTRY STV_DEFAULT"
_ZN4vllm3moe10topkGatingILi18ELi576ELi4ELi8ELi32EjfLNS0_11ScoringFuncE0EEEvPKT5_PKbPfiPT4_PiiiibPKf:
.text._ZN4vllm3moe10topkGatingILi18ELi576ELi4ELi8ELi32EjfLNS0_11ScoringFuncE0EEEvPKT5_PKbPfiPT4_PiiiibPKf:
        /* <DEDUP_REMOVED lines=170> */
[----:B------:R-:W-:Y:S02]  /*0aa0*/  FSEL R15, R23, RZ, P5 ;  /* 0x000000ff170f7208 */ /* 0x000fe40002800000 */
[----:B------:R-:W-:Y:S02]  /*0ab0*/  FSETP.NE.FTZ.AND P0, PT, |R5|, +INF , PT ;  /* 0x7f8000000500780b */ /* 0x000fe40003f15200 */
[----:B------:R-:W-:-:S02]  /*0ac0*/  FSETP.NE.FTZ.AND P1, PT, |R25|, +INF , PT ;  /* 0x7f8000001900780b */ /* 0x000fc40003f35200 */
[----:B------:R-:W-:Y:S02]  /*0ad0*/  FSETP.NE.FTZ.AND P3, PT, |R28|, +INF , PT ;  /* 0x7f8000001c00780b */ /* 0x000fe40003f75200 */
[----:B------:R-:W-:Y:S02]  /*0ae0*/  FSETP.NE.FTZ.AND P4, PT, |R29|, +INF , PT ;  /* 0x7f8000001d00780b */ /* 0x000fe40003f95200 */
[----:B------:R-:W-:Y:S02]  /*0af0*/  FSETP.NE.FTZ.AND P5, PT, |R6|, +INF , PT ;  /* 0x7f8000000600780b */ /* 0x000fe40003fb5200 */
[----:B------:R-:W-:Y:S02]  /*0b00*/  FSEL R18, R27, RZ, P2 ;  /* 0x000000ff1b127208 */ /* 0x000fe40001000000 */
[----:B------:R-:W-:Y:S02]  /*0b10*/  FSEL R16, R5, RZ, P0 ;  /* 0x000000ff05107208 */ /* 0x000fe40000000000 */
        /* <DEDUP_REMOVED lines=11> */
[----:B------:R-:W-:Y:S02]  /*0bd0*/  LOP3.LUT R9, R9, 0x1f, RZ, 0xc0, !PT ;  /* 0x0000001f09097812 */ /* 0x000fe400078ec0ff */
        /* <DEDUP_REMOVED lines=45> */
.L_x_3256:
        /* <DEDUP_REMOVED lines=18> */
.L_x_3257:
        /* <DEDUP_REMOVED lines=14> */
.L_x_3263:
        /* <DEDUP_REMOVED lines=164> */
.L_x_3260:
[----:B--234-:R-:W-:Y:S05]  /*1af0*/  BSYNC.RECONVERGENT B0 ;  /* 0x0000000000007941 */ /* 0x01cfea0003800200 */
.L_x_3259:
        /* <DEDUP_REMOVED lines=54> */
.L_x_3262:
[----:B------:R-:W-:Y:S05]  /*1e60*/  BSYNC.RECONVERGENT B0 ;  /* 0x0000000000007941 */ /* 0x000fea0003800200 */
.L_x_3261:
[----:B0-----:R-:W-:Y:S02]  /*1e70*/  VIADD R49, R49, UR14 ;  /* 0x0000000e31317c36 */ /* 0x001fe40008000000 */
[----:B------:R-:W-:Y:S01]  /*1e80*/  VIADD R47, R47, 0x1 ;  /* 0x000000012f2f7836 */ /* 0x000fe20000000000 */
[----:B------:R-:W-:Y:S06]  /*1e90*/  BRA.U UP1, `(.L_x_3263) ;  /* 0xfffffff101847547 */ /* 0x000fec000b83ffff */
.L_x_3258:
        /* <DEDUP_REMOVED lines=22> */
.L_x_3265:
        /* <DEDUP_REMOVED lines=55> */
.L_x_3264:
        /* <DEDUP_REMOVED lines=34> */
.L_x_3266:
        /* <DEDUP_REMOVED lines=22> */
.L_x_3267:
[----:B------:R-:W-:-:S13]  /*26f0*/  ISETP.NE.AND P0, PT, RZ, UR5, PT ;  /* 0x00000005ff007c0c */ /* 0x000fda000bf05270 */
[----:B------:R-:W-:Y:S05]  /*2700*/  @!P0 EXIT ;  /* 0x000000000000894d */ /* 0x000fea0003800000 */
[----:B01----:R-:W0:Y:S01]  /*2710*/  LDC.64 R4, c[0x0][0x390] ;  /* 0x0000e400ff047b82 */ /* 0x003e220000000a00 */
[----:B----4-:R1:W2:Y:S01]  /*2720*/  MUFU.RCP R11, R46 ;  /* 0x0000002e000b7308 */ /* 0x0102a20000001000 */
[----:B------:R-:W-:Y:S01]  /*2730*/  VIADD R7, R0, UR4 ;  /* 0x0000000400077c36 */ /* 0x000fe20008000000 */
[----:B------:R-:W-:-:S12]  /*2740*/  UIADD3 UR5, UPT, UPT, -UR5, URZ, URZ ;  /* 0x000000ff05057290 */ /* 0x000fd8000fffe1ff */
.L_x_3268:
        /* <DEDUP_REMOVED lines=9> */
.L_x_3269:
        /* <DEDUP_REMOVED lines=10> */
.L_x_3982:


//--------------------- .text._ZN4vllm3moe10topkGatingILi14ELi448ELi4ELi8ELi32EjfLNS0_11ScoringFuncE0EEEvPKT5_PKbPfiPT4_PiiiibPKf --------------------------
	.section	.text._ZN4vllm3moe10topkGatingILi14ELi448ELi4ELi8ELi32EjfLNS0_11ScoringFuncE0EEEvPKT5_PKbPfiPT4_PiiiibPKf,"ax",@progbits
	.align	128
        .global         _ZN4vllm3moe10topkGatingILi14ELi448ELi4ELi8ELi32EjfLNS0_11ScoringFuncE0EEEvPKT5_PKbPfiPT4_PiiiibPKf
        .type           _ZN4vllm3moe10topkGatingILi14ELi448ELi4ELi8ELi32EjfLNS0_11ScoringFuncE0EEEvPKT5_PKbPfiPT4_PiiiibPKf,@function
        .size           _ZN4vllm3moe10topkGatingILi14ELi448ELi4ELi8ELi32EjfLNS0_11ScoringFuncE0EEEvPKT5_PKbPfiPT4_PiiiibPKf,(.L_x_3983 - _ZN4vllm3moe10topkGatingILi14ELi448ELi4ELi8ELi32EjfLNS0_11ScoringFuncE0EEEvPKT5_PKbPfiPT4_PiiiibPKf)
        .other          _ZN4vllm3moe10topkGatingILi14ELi448ELi4ELi8ELi32EjfLNS0_11ScoringFuncE0EEEvPKT5_PKbPfiPT4_PiiiibPKf,@"STO_CUDA_ENTRY STV_DEFAULT"
_ZN4vllm3moe10topkGatingILi14ELi448ELi4ELi8ELi32EjfLNS0_11ScoringFuncE0EEEvPKT5_PKbPfiPT4_PiiiibPKf:
.text._ZN4vllm3moe10topkGatingILi14ELi448ELi4ELi8ELi32EjfLNS0_11ScoringFuncE0EEEvPKT5_PKbPfiPT4_PiiiibPKf:
        /* <DEDUP_REMOVED lines=195> */
.L_x_3270:
        /* <DEDUP_REMOVED lines=14> */
.L_x_3271:
        /* <DEDUP_REMOVED lines=14> */
.L_x_3277:
        /* <DEDUP_REMOVED lines=140> */
.L_x_3274:
[----:B-123--:R-:W-:Y:S05]  /*16b0*/  BSYNC.RECONVERGENT B0 ;  /* 0x0000000000007941 */ /* 0x00efea0003800200 */
.L_x_3273:
        /* <DEDUP_REMOVED lines=50> */
.L_x_3276:
[----:B------:R-:W-:Y:S05]  /*19e0*/  BSYNC.RECONVERGENT B0 ;  /* 0x0000000000007941 */ /* 0x000fea0003800200 */
.L_x_3275:
[----:B------:R-:W-:Y:S02]  /*19f0*/  VIADD R41, R41, UR11 ;  /* 0x0000000b29297c36 */ /* 0x000fe40008000000 */
[----:B------:R-:W-:Y:S01]  /*1a00*/  VIADD R39, R39, 0x1 ;  /* 0x0000000127277836 */ /* 0x000fe20000000000 */
[----:B------:R-:W-:Y:S06]  /*1a10*/  @P0 BRA `(.L_x_3277) ;  /* 0xfffffff000f40947 */ /* 0x000fec000383ffff */
.L_x_3272:
        /* <DEDUP_REMOVED lines=22> */
.L_x_3279:
        /* <DEDUP_REMOVED lines=55> */
.L_x_3278:
        /* <DEDUP_REMOVED lines=34> */
.L_x_3280:
        /* <DEDUP_REMOVED lines=22> */
.L_x_3281:
[----:B------:R-:W-:Y:S05]  /*2270*/  @!P1 EXIT ;  /* 0x000000000000994d */ /* 0x000fea0003800000 */
[----:B01--4-:R-:W0:Y:S01]  /*2280*/  LDC.64 R4, c[0x0][0x390] ;  /* 0x0000e400ff047b82 */ /* 0x013e220000000a00 */
[----:B------:R1:W2:Y:S01]  /*2290*/  MUFU.RCP R11, R38 ;  /* 0x00000026000b7308 */ /* 0x0002a20000001000 */
[----:B------:R-:W-:Y:S02]  /*22a0*/  IMAD.IADD R7, R0, 0x1, R7 ;  /* 0x0000000100077824 */ /* 0x000fe400078e0207 */
[----:B------:R-:W-:-:S07]  /*22b0*/  IMAD.MOV R6, RZ, RZ, -R6 ;  /* 0x000000ffff067224 */ /* 0x000fce00078e0a06 */
.L_x_3282:
        /* <DEDUP_REMOVED lines=9> */
.L_x_3283:
        /* <DEDUP_REMOVED lines=11> */
.L_x_3983:


//--------------------- .text._ZN4vllm3moe10topkGatingILi12ELi384ELi4ELi8ELi32EjfLNS0_11ScoringFuncE0EEEvPKT5_PKbPfiPT4_PiiiibPKf --------------------------
	.section	.text._ZN4vllm3moe10topkGatingILi12ELi384ELi4ELi8ELi32EjfLNS0_11ScoringFuncE0EEEvPKT5_PKbPfiPT4_PiiiibPKf,"ax",@progbits
	.align	128
        .global         _ZN4vllm3moe10topkGatingILi12ELi384ELi4ELi8ELi32EjfLNS0_11ScoringFuncE0EEEvPKT5_PKbPfiPT4_PiiiibPKf
        .type           _ZN4vllm3moe10topkGatingILi12ELi384ELi4ELi8ELi32EjfLNS0_11ScoringFuncE0EEEvPKT5_PKbPfiPT4_PiiiibPKf,@function
        .size           _ZN4vllm3moe10topkGatingILi12ELi384ELi4ELi8ELi32EjfLNS0_11ScoringFuncE0EEEvPKT5_PKbPfiPT4_PiiiibPKf,(.L_x_3984 - _ZN4vllm3moe10topkGatingILi12ELi384ELi4ELi8ELi32EjfLNS0_11ScoringFuncE0EEEvPKT5_PKbPfiPT4_PiiiibPKf)
        .other          _ZN4vllm3moe10topkGatingILi12ELi384ELi4ELi8ELi32EjfLNS0_11ScoringFuncE0EEEvPKT5_PKbPfiPT4_PiiiibPKf,@"STO_CUDA_ENTRY STV_DEFAULT"
_ZN4vllm3moe10topkGatingILi12ELi384ELi4ELi8ELi32EjfLNS0_11ScoringFuncE0EEEvPKT5_PKbPfiPT4_PiiiibPKf:
.text._ZN4vllm3moe10topkGatingILi12ELi384ELi4ELi8ELi32EjfLNS0_11ScoringFuncE0EEEvPKT5_PKbPfiPT4_PiiiibPKf:
        /* <DEDUP_REMOVED lines=175> */
.L_x_3284:
        /* <DEDUP_REMOVED lines=12> */
.L_x_3285:
        /* <DEDUP_REMOVED lines=14> */
.L_x_3291:
        /* <DEDUP_REMOVED lines=129> */
.L_x_3288:
[----:B-123--:R-:W-:Y:S05]  /*14a0*/  BSYNC.RECONVERGENT B0 ;  /* 0x0000000000007941 */ /* 0x00efea0003800200 */
.L_x_3287:
        /* <DEDUP_REMOVED lines=46> */
.L_x_3290:
[----:B------:R-:W-:Y:S05]  /*1790*/  BSYNC.RECONVERGENT B0 ;  /* 0x0000000000007941 */ /* 0x000fea0003800200 */
.L_x_3289:
[----:B------:R-:W-:Y:S02]  /*17a0*/  VIADD R37, R37, UR11 ;  /* 0x0000000b25257c36 */ /* 0x000fe40008000000 */
[----:B------:R-:W-:Y:S01]  /*17b0*/  VIADD R35, R35, 0x1 ;  /* 0x0000000123237836 */ /* 0x000fe20000000000 */
[----:B------:R-:W-:Y:S06]  /*17c0*/  @P0 BRA `(.L_x_3291) ;  /* 0xfffffff400300947 */ /* 0x000fec000383ffff */
.L_x_3286:
        /* <DEDUP_REMOVED lines=22> */
.L_x_3293:
        /* <DEDUP_REMOVED lines=55> */
.L_x_3292:
        /* <DEDUP_REMOVED lines=34> */
.L_x_3294:
        /* <DEDUP_REMOVED lines=22> */
.L_x_3295:
[----:B------:R-:W-:Y:S05]  /*2020*/  @!P1 EXIT ;  /* 0x000000000000994d */ /* 0x000fea0003800000 */
[----:B01----:R-:W0:Y:S01]  /*2030*/  LDC.64 R6, c[0x0][0x390] ;  /* 0x0000e400ff067b82 */ /* 0x003e220000000a00 */
[----:B----4-:R1:W2:Y:S01]  /*2040*/  MUFU.RCP R11, R34 ;  /* 0x00000022000b7308 */ /* 0x0102a20000001000 */
[----:B------:R-:W-:Y:S02]  /*2050*/  IMAD.IADD R5, R0, 0x1, R5 ;  /* 0x0000000100057824 */ /* 0x000fe400078e0205 */
[----:B------:R-:W-:-:S07]  /*2060*/  IMAD.MOV R21, RZ, RZ, -R21 ;  /* 0x000000ffff157224 */ /* 0x000fce00078e0a15 */
.L_x_3296:
        /* <DEDUP_REMOVED lines=9> */
.L_x_3297:
        /* <DEDUP_REMOVED lines=16> */
.L_x_3984:


//--------------------- .text._ZN4vllm3moe10topkGatingILi10ELi320ELi4ELi8ELi32EjfLNS0_11ScoringFuncE0EEEvPKT5_PKbPfiPT4_PiiiibPKf --------------------------
	.section	.text._ZN4vllm3moe10topkGatingILi10ELi320ELi4ELi8ELi32EjfLNS0_11ScoringFuncE0EEEvPKT5_PKbPfiPT4_PiiiibPKf,"ax",@progbits
	.align	128
        .global         _ZN4vllm3moe10topkGatingILi10ELi320ELi4ELi8ELi32EjfLNS0_11ScoringFuncE0EEEvPKT5_PKbPfiPT4_PiiiibPKf
        .type           _ZN4vllm3moe10topkGatingILi10ELi320ELi4ELi8ELi32EjfLNS0_11ScoringFuncE0EEEvPKT5_PKbPfiPT4_PiiiibPKf,@function
        .size           _ZN4vllm3moe10topkGatingILi10ELi320ELi4ELi8ELi32EjfLNS0_11ScoringFuncE0EEEvPKT5_PKbPfiPT4_PiiiibPKf,(.L_x_3985 - _ZN4vllm3moe10topkGatingILi10ELi320ELi4ELi8ELi32EjfLNS0_11ScoringFuncE0EEEvPKT5_PKbPfiPT4_PiiiibPKf)
        .other          _ZN4vllm3moe10topkGatingILi10ELi320ELi4ELi8ELi32EjfLNS0_11ScoringFuncE0EEEvPKT5_PKbPfiPT4_PiiiibPKf,@"STO_CUDA_ENTRY STV_DEFAULT"
_ZN4vllm3moe10topkGatingILi10ELi320ELi4ELi8ELi32EjfLNS0_11ScoringFuncE0EEEvPKT5_PKbPfiPT4_PiiiibPKf:
.text._ZN4vllm3moe10topkGatingILi10ELi320ELi4ELi8ELi32EjfLNS0_11ScoringFuncE0EEEvPKT5_PKbPfiPT4_PiiiibPKf:
        /* <DEDUP_REMOVED lines=26> */
[----:B-1----:R-:W-:-:S04]  /*01a0*/  @P0 IADD3 R14, P1, PT, R0, UR4, RZ ;  /* 0x00000004000e0c10 */ /* 0x002fc8000ff3e0ff */
[----:B------:R-:W-:Y:S01]  /*01b0*/  @P0 LEA.HI.X.SX32 R15, R0, UR5, 0x1, P1 ;  /* 0x00000005000f0c11 */ /* 0x000fe200088f0eff */
[----:B------:R-:W0:Y:S01]  /*01c0*/  LDCU.64 UR4, c[0x0][0x3c0] ;  /* 0x00007800ff0477ac */ /* 0x000e220008000a00 */
[----:B--2---:R-:W-:-:S04]  /*01d0*/  FMNMX3.FTZ R9, R12, R13, R10, !PT ;  /* 0x0000000d0c097276 */ /* 0x004fc8000781000a */
[----:B---3--:R-:W-:-:S04]  /*01e0*/  FMNMX3.FTZ R9, R9, R11, R6, !PT ;  /* 0x0000000b09097276 */ /* 0x008fc80007810006 */
[----:B----4-:R-:W-:-:S04]  /*01f0*/  FMNMX3.FTZ R9, R9, R7, R4, !PT ;  /* 0x0000000709097276 */ /* 0x010fc80007810004 */
[----:B-----5:R-:W-:-:S04]  /*0200*/  FMNMX3.FTZ R16, R9, R5, R2, !PT ;  /* 0x0000000509107276 */ /* 0x020fc80007810002 */
[----:B------:R-:W-:-:S05]  /*0210*/  FMNMX.FTZ R16, R3, R16, !PT ;  /* 0x0000001003107209 */ /* 0x000fca0007810000 */
[----:B------:R-:W1:Y:S02]  /*0220*/  SHFL.BFLY PT, R9, R16, 0x10, 0x1f ;  /* 0x0e001f0010097f89 */ /* 0x000e6400000e0000 */
[----:B-1----:R-:W-:-:S05]  /*0230*/  FMNMX.FTZ R17, R16, R9, !PT ;  /* 0x0000000910117209 */ /* 0x002fca0007810000 */
[----:B------:R-:W1:Y:S02]  /*0240*/  SHFL.BFLY PT, R18, R17, 0x8, 0x1f ;  /* 0x0d001f0011127f89 */ /* 0x000e6400000e0000 */
[----:B-1----:R-:W-:-:S05]  /*0250*/  FMNMX.FTZ R18, R17, R18, !PT ;  /* 0x0000001211127209 */ /* 0x002fca0007810000 */
[----:B------:R-:W1:Y:S02]  /*0260*/  SHFL.BFLY PT, R9, R18, 0x4, 0x1f ;  /* 0x0c801f0012097f89 */ /* 0x000e6400000e0000 */
[----:B-1----:R-:W-:Y:S02]  /*0270*/  FMNMX.FTZ R20, R18, R9, !PT ;  /* 0x0000000912147209 */ /* 0x002fe40007810000 */
        /* <DEDUP_REMOVED lines=8> */
[----:B------:R-:W-:Y:S01]  /*0300*/  FMUL.FTZ R13, R13, 1.4426950216293334961 ;  /* 0x3fb8aa3b0d0d7820 */ /* 0x000fe20000410000 */
[----:B------:R-:W-:-:S04]  /*0310*/  FADD.FTZ R17, R10, -R16 ;  /* 0x800000100a117221 */ /* 0x000fc80000010000 */
[----:B------:R-:W3:Y:S01]  /*0320*/  MUFU.EX2 R12, R12 ;  /* 0x0000000c000c7308 */ /* 0x000ee20000000800 */
[----:B------:R-:W-:Y:S01]  /*0330*/  FMUL.FTZ R17, R17, 1.4426950216293334961 ;  /* 0x3fb8aa3b11117820 */ /* 0x000fe20000410000 */
[--C-:B-1----:R-:W-:Y:S01]  /*0340*/  FADD.FTZ R14, R11, -R16.reuse ;  /* 0x800000100b0e7221 */ /* 0x102fe20000010000 */
[----:B------:R-:W-:-:S05]  /*0350*/  FADD.FTZ R15, R6, -R16 ;  /* 0x80000010060f7221 */ /* 0x000fca0000010000 */
[----:B------:R1:W4:Y:S01]  /*0360*/  MUFU.EX2 R10, R13 ;  /* 0x0000000d000a7308 */ /* 0x0003220000000800 */
[----:B------:R-:W-:Y:S01]  /*0370*/  FMUL.FTZ R14, R14, 1.4426950216293334961 ;  /* 0x3fb8aa3b0e0e7820 */ /* 0x000fe20000410000 */
[----:B------:R-:W-:Y:S01]  /*0380*/  FMUL.FTZ R15, R15, 1.4426950216293334961 ;  /* 0x3fb8aa3b0f0f7820 */ /* 0x000fe20000410000 */
[----:B------:R-:W-:-:S05]  /*0390*/  FADD.FTZ R18, R7, -R16 ;  /* 0x8000001007127221 */ /* 0x000fca0000010000 */
[----:B------:R5:W0:Y:S01]  /*03a0*/  MUFU.EX2 R11, R17 ;  /* 0x00000011000b7308 */ /* 0x000a220000000800 */
[----:B-1----:R-:W-:-:S04]  /*03b0*/  FADD.FTZ R13, R4, -R16 ;  /* 0x80000010040d7221 */ /* 0x002fc80000010000 */
[----:B------:R-:W-:Y:S01]  /*03c0*/  FMUL.FTZ R20, R13, 1.4426950216293334961 ;  /* 0x3fb8aa3b0d147820 */ /* 0x000fe20000410000 */
[----:B------:R-:W-:Y:S02]  /*03d0*/  FADD.FTZ R13, R5, -R16 ;  /* 0x80000010050d7221 */ /* 0x000fe40000010000 */
[----:B------:R4:W1:Y:S01]  /*03e0*/  MUFU.EX2 R6, R14 ;  /* 0x0000000e00067308 */ /* 0x0008620000000800 */
[----:B------:R-:W-:Y:S01]  /*03f0*/  FMUL.FTZ R18, R18, 1.4426950216293334961 ;  /* 0x3fb8aa3b12127820 */ /* 0x000fe20000410000 */
[----:B-----5:R-:W-:Y:S01]  /*0400*/  FMUL.FTZ R17, R13, 1.4426950216293334961 ;  /* 0x3fb8aa3b0d117820 */ /* 0x020fe20000410000 */
[----:B---3--:R-:W-:-:S05]  /*0410*/  FADD.FTZ R13, RZ, R12 ;  /* 0x0000000cff0d7221 */ /* 0x008fca0000010000 */
[----:B------:R-:W3:Y:S01]  /*0420*/  MUFU.EX2 R7, R15 ;  /* 0x0000000f00077308 */ /* 0x000ee20000000800 */
[----:B----4-:R-:W-:Y:S01]  /*0430*/  FADD.FTZ R14, R13, R10 ;  /* 0x0000000a0d0e7221 */ /* 0x010fe20000010000 */
[----:B------:R-:W-:-:S06]  /*0440*/  FADD.FTZ R21, R2, -R16 ;  /* 0x8000001002157221 */ /* 0x000fcc0000010000 */
[----:B------:R-:W4:Y:S01]  /*0450*/  MUFU.EX2 R4, R18 ;  /* 0x0000001200047308 */ /* 0x000f220000000800 */
[----:B0-----:R-:W-:Y:S01]  /*0460*/  FADD.FTZ R13, R14, R11 ;  /* 0x0000000b0e0d7221 */ /* 0x001fe20000010000 */
[----:B------:R-:W-:Y:S01]  /*0470*/  FMUL.FTZ R21, R21, 1.4426950216293334961 ;  /* 0x3fb8aa3b15157820 */ /* 0x000fe20000410000 */
[----:B------:R-:W-:-:S05]  /*0480*/  FADD.FTZ R3, R3, -R16 ;  /* 0x8000001003037221 */ /* 0x000fca0000010000 */
[----:B------:R-:W0:Y:S01]  /*0490*/  MUFU.EX2 R5, R20 ;  /* 0x0000001400057308 */ /* 0x000e220000000800 */
[----:B-1----:R-:W-:Y:S01]  /*04a0*/  FADD.FTZ R14, R13, R6 ;  /* 0x000000060d0e7221 */ /* 0x002fe20000010000 */
[----:B------:R-:W-:-:S06]  /*04b0*/  FMUL.FTZ R13, R3, 1.4426950216293334961 ;  /* 0x3fb8aa3b030d7820 */ /* 0x000fcc0000410000 */
[----:B------:R-:W1:Y:S01]  /*04c0*/  MUFU.EX2 R2, R17 ;  /* 0x0000001100027308 */ /* 0x000e620000000800 */
[----:B---3--:R-:W-:-:S07]  /*04d0*/  FADD.FTZ R3, R14, R7 ;  /* 0x000000070e037221 */ /* 0x008fce0000010000 */
[----:B------:R-:W3:Y:S01]  /*04e0*/  MUFU.EX2 R16, R21 ;  /* 0x0000001500107308 */ /* 0x000ee20000000800 */
[----:B----4-:R-:W-:-:S07]  /*04f0*/  FADD.FTZ R14, R3, R4 ;  /* 0x00000004030e7221 */ /* 0x010fce0000010000 */
        /* <DEDUP_REMOVED lines=17> */
[----:B--2---:R-:W-:Y:S01]  /*0610*/  ISETP.EQ.OR P0, PT, R9, RZ, !P0 ;  /* 0x000000ff0900720c */ /* 0x004fe20004702670 */
        /* <DEDUP_REMOVED lines=14> */
[C---:B------:R-:W-:Y:S02]  /*0700*/  FSETP.NE.FTZ.AND P0, PT, |R11|.reuse, +INF , PT ;  /* 0x7f8000000b00780b */ /* 0x040fe40003f15200 */
        /* <DEDUP_REMOVED lines=11> */
[----:B------:R-:W-:Y:S02]  /*07c0*/  LOP3.LUT R19, R19, 0x1f, RZ, 0xc0, !PT ;  /* 0x0000001f13137812 */ /* 0x000fe400078ec0ff */
        /* <DEDUP_REMOVED lines=30> */
.L_x_3298:
        /* <DEDUP_REMOVED lines=10> */
.L_x_3299:
        /* <DEDUP_REMOVED lines=14> */
.L_x_3305:
        /* <DEDUP_REMOVED lines=120> */
.L_x_3302:
[----:B-123--:R-:W-:Y:S05]  /*12b0*/  BSYNC.RECONVERGENT B0 ;  /* 0x0000000000007941 */ /* 0x00efea0003800200 */
.L_x_3301:
        /* <DEDUP_REMOVED lines=42> */
.L_x_3304:
[----:B------:R-:W-:Y:S05]  /*1560*/  BSYNC.RECONVERGENT B0 ;  /* 0x0000000000007941 */ /* 0x000fea0003800200 */
.L_x_3303:
[----:B------:R-:W-:Y:S02]  /*1570*/  VIADD R33, R33, UR11 ;  /* 0x0000000b21217c36 */ /* 0x000fe40008000000 */
[----:B------:R-:W-:Y:S01]  /*1580*/  VIADD R31, R31, 0x1 ;  /* 0x000000011f1f7836 */ /* 0x000fe20000000000 */
[----:B------:R-:W-:Y:S06]  /*1590*/  @P0 BRA `(.L_x_3305) ;  /* 0xfffffff400640947 */ /* 0x000fec000383ffff */
.L_x_3300:
        /* <DEDUP_REMOVED lines=22> */
.L_x_3307:
        /* <DEDUP_REMOVED lines=55> */
.L_x_3306:
        /* <DEDUP_REMOVED lines=34> */
.L_x_3308:
        /* <DEDUP_REMOVED lines=22> */
.L_x_3309:
[----:B------:R-:W-:Y:S05]  /*1df0*/  @!P1 EXIT ;  /* 0x000000000000994d */ /* 0x000fea0003800000 */
[----:B01--4-:R-:W0:Y:S01]  /*1e00*/  LDC.64 R4, c[0x0][0x390] ;  /* 0x0000e400ff047b82 */ /* 0x013e220000000a00 */
[----:B------:R1:W2:Y:S01]  /*1e10*/  MUFU.RCP R11, R30 ;  /* 0x0000001e000b7308 */ /* 0x0002a20000001000 */
[----:B------:R-:W-:Y:S02]  /*1e20*/  IMAD.IADD R7, R0, 0x1, R7 ;  /* 0x0000000100077824 */ /* 0x000fe400078e0207 */
[----:B------:R-:W-:-:S07]  /*1e30*/  IMAD.MOV R6, RZ, RZ, -R6 ;  /* 0x000000ffff067224 */ /* 0x000fce00078e0a06 */
.L_x_3310:
        /* <DEDUP_REMOVED lines=9> */
.L_x_3311:
        /* <DEDUP_REMOVED lines=11> */
.L_x_3985:


//--------------------- .text._ZN4vllm3moe10topkGatingILi6ELi192ELi4ELi8ELi32EjfLNS0_11ScoringFuncE0EEEvPKT5_PKbPfiPT4_PiiiibPKf --------------------------
	.section	.text._ZN4vllm3moe10topkGatingILi6ELi192ELi4ELi8ELi32EjfLNS0_11ScoringFuncE0EEEvPKT5_PKbPfiPT4_PiiiibPKf,"ax",@progbits
	.align	128
        .global         _ZN4vllm3moe10topkGatingILi6ELi192ELi4ELi8ELi32EjfLNS0_11ScoringFuncE0EEEvPKT5_PKbPfiPT4_PiiiibPKf
        .type           _ZN4vllm3moe10topkGatingILi6ELi192ELi4ELi8ELi32EjfLNS0_11ScoringFuncE0EEEvPKT5_PKbPfiPT4_PiiiibPKf,@function
        .size           _ZN4vllm3moe10topkGatingILi6ELi192ELi4ELi8ELi32EjfLNS0_11ScoringFuncE0EEEvPKT5_PKbPfiPT4_PiiiibPKf,(.L_x_3986 - _ZN4vllm3moe10topkGatingILi6ELi192ELi4ELi8ELi32EjfLNS0_11ScoringFuncE0EEEvPKT5_PKbPfiPT4_PiiiibPKf)
        .other          _ZN4vllm3moe10topkGatingILi6ELi192ELi4ELi8ELi32EjfLNS0_11ScoringFuncE0EEEvPKT5_PKbPfiPT4_PiiiibPKf,@"STO_CUDA_ENTRY STV_DEFAULT"
_ZN4vllm3moe10topkGatingILi6ELi192ELi4ELi8ELi32EjfLNS0_11ScoringFuncE0EEEvPKT5_PKbPfiPT4_PiiiibPKf:
.text._ZN4vllm3moe10topkGatingILi6ELi192ELi4ELi8ELi32EjfLNS0_11ScoringFuncE0EEEvPKT5_PKbPfiPT4_PiiiibPKf:
        /* <DEDUP_REMOVED lines=133> */
.L_x_3317:
        /* <DEDUP_REMOVED lines=94> */
.L_x_3314:
[----:B-123--:R-:W-:Y:S05]  /*0e30*/  BSYNC.RECONVERGENT B0 ;  /* 0x0000000000007941 */ /* 0x00efea0003800200 */
.L_x_3313:
        /* <DEDUP_REMOVED lines=34> */
.L_x_3316:
[----:B------:R-:W-:Y:S05]  /*1060*/  BSYNC.RECONVERGENT B0 ;  /* 0x0000000000007941 */ /* 0x000fea0003800200 */
.L_x_3315:
[----:B------:R-:W-:Y:S02]  /*1070*/  VIADD R23, R23, UR11 ;  /* 0x0000000b17177c36 */ /* 0x000fe40008000000 */
[----:B------:R-:W-:Y:S01]  /*1080*/  VIADD R21, R21, 0x1 ;  /* 0x0000000115157836 */ /* 0x000fe20000000000 */
[----:B------:R-:W-:Y:S06]  /*1090*/  @P0 BRA `(.L_x_3317) ;  /* 0xfffffff400ec0947 */ /* 0x000fec000383ffff */
.L_x_3312:
        /* <DEDUP_REMOVED lines=22> */
.L_x_3319:
        /* <DEDUP_REMOVED lines=55> */
.L_x_3318:
        /* <DEDUP_REMOVED lines=34> */
.L_x_3320:
        /* <DEDUP_REMOVED lines=22> */
.L_x_3321:
[----:B------:R-:W-:Y:S05]  /*18f0*/  @!P1 EXIT ;  /* 0x000000000000994d */ /* 0x000fea0003800000 */
[----:B01----:R-:W0:Y:S01]  /*1900*/  LDC.64 R6, c[0x0][0x390] ;  /* 0x0000e400ff067b82 */ /* 0x003e220000000a00 */
[----:B------:R1:W2:Y:S01]  /*1910*/  MUFU.RCP R11, R4 ;  /* 0x00000004000b7308 */ /* 0x0002a20000001000 */
[----:B------:R-:W-:Y:S02]  /*1920*/  IMAD.IADD R5, R0, 0x1, R5 ;  /* 0x0000000100057824 */ /* 0x000fe400078e0205 */
[----:B------:R-:W-:-:S07]  /*1930*/  IMAD.MOV R15, RZ, RZ, -R15 ;  /* 0x000000ffff0f7224 */ /* 0x000fce00078e0a0f */
.L_x_3322:
        /* <DEDUP_REMOVED lines=9> */
.L_x_3323:
        /* <DEDUP_REMOVED lines=11> */
.L_x_3986:


//--------------------- .text._ZN4vllm3moe10topkGatingILi16ELi512ELi4ELi16ELi32EjfLNS0_11ScoringFuncE0EEEvPKT5_PKbPfiPT4_PiiiibPKf --------------------------
	.section	.text._ZN4vllm3moe10topkGatingILi16ELi512ELi4ELi16ELi32EjfLNS0_11ScoringFuncE0EEEvPKT5_PKbPfiPT4_PiiiibPKf,"ax",@progbits
	.align	128
        .global         _ZN4vllm3moe10topkGatingILi16ELi512ELi4ELi16ELi32EjfLNS0_11ScoringFuncE0EEEvPKT5_PKbPfiPT4_PiiiibPKf
        .type           _ZN4vllm3moe10topkGatingILi16ELi512ELi4ELi16ELi32EjfLNS0_11ScoringFuncE0EEEvPKT5_PKbPfiPT4_PiiiibPKf,@function
        .size           _ZN4vllm3moe10topkGatingILi16ELi512ELi4ELi16ELi32EjfLNS0_11ScoringFuncE0EEEvPKT5_PKbPfiPT4_PiiiibPKf,(.L_x_3987 - _ZN4vllm3moe10topkGatingILi16ELi512ELi4ELi16ELi32EjfLNS0_11ScoringFuncE0EEEvPKT5_PKbPfiPT4_PiiiibPKf)
        .other          _ZN4vllm3moe10topkGatingILi16ELi512ELi4ELi16ELi32EjfLNS0_11ScoringFuncE0EEEvPKT5_PKbPfiPT4_PiiiibPKf,@"STO_CUDA_ENTRY STV_DEFAULT"
_ZN4vllm3moe10topkGatingILi16ELi512ELi4ELi16ELi32EjfLNS0_11ScoringFuncE0EEEvPKT5_PKbPfiPT4_PiiiibPKf:
.text._ZN4vllm3moe10topkGatingILi16ELi512ELi4ELi16ELi32EjfLNS0_11ScoringFuncE0EEEvPKT5_PKbPfiPT4_PiiiibPKf:
        /* <DEDUP_REMOVED lines=25> */
[----:B------:R-:W-:Y:S02]  /*0190*/  @P0 IADD3 R24, P1, PT, R8, UR4, RZ ;  /* 0x0000000408180c10 */ /* 0x000fe4000ff3e0ff */
        /* <DEDUP_REMOVED lines=28> */
[----:B------:R-:W-:Y:S01]  /*0360*/  FMUL.FTZ R20, R22, 1.4426950216293334961 ;  /* 0x3fb8aa3b16147820 */ /* 0x000fe20000410000 */
[--C-:B------:R-:W-:Y:S01]  /*0370*/  FADD.FTZ R23, R23, -R2.reuse ;  /* 0x8000000217177221 */ /* 0x100fe20000010000 */
[----:B------:R-:W-:Y:S01]  /*0380*/  FMUL.FTZ R21, R21, 1.4426950216293334961 ;  /* 0x3fb8aa3b15157820 */ /* 0x000fe20000410000 */
[----:B------:R-:W-:-:S04]  /*0390*/  FADD.FTZ R22, R5, -R2 ;  /* 0x8000000205167221 */ /* 0x000fc80000010000 */
[----:B------:R-:W4:Y:S01]  /*03a0*/  MUFU.EX2 R11, R11 ;  /* 0x0000000b000b7308 */ /* 0x000f220000000800 */
[----:B------:R-:W-:Y:S01]  /*03b0*/  FMUL.FTZ R23, R23, 1.4426950216293334961 ;  /* 0x3fb8aa3b17177820 */ /* 0x000fe20000410000 */
[----:B------:R-:W-:-:S06]  /*03c0*/  FMUL.FTZ R22, R22, 1.4426950216293334961 ;  /* 0x3fb8aa3b16167820 */ /* 0x000fcc0000410000 */
[----:B------:R-:W5:Y:S01]  /*03d0*/  MUFU.EX2 R20, R20 ;  /* 0x0000001400147308 */ /* 0x000f620000000800 */
[----:B--2---:R-:W-:-:S07]  /*03e0*/  FADD.FTZ R24, R6, -R2 ;  /* 0x8000000206187221 */ /* 0x004fce0000010000 */
[----:B------:R2:W-:Y:S08]  /*03f0*/  MUFU.EX2 R5, R21 ;  /* 0x0000001500057308 */ /* 0x0005f00000000800 */
[----:B------:R-:W0:Y:S01]  /*0400*/  MUFU.EX2 R4, R23 ;  /* 0x0000001700047308 */ /* 0x000e220000000800 */
[----:B--2---:R-:W-:-:S04]  /*0410*/  FADD.FTZ R21, R13, -R2 ;  /* 0x800000020d157221 */ /* 0x004fc80000010000 */
[----:B------:R-:W-:Y:S01]  /*0420*/  FMUL.FTZ R26, R21, 1.4426950216293334961 ;  /* 0x3fb8aa3b151a7820 */ /* 0x000fe20000410000 */
[--C-:B------:R-:W-:Y:S02]  /*0430*/  FADD.FTZ R21, R14, -R2.reuse ;  /* 0x800000020e157221 */ /* 0x100fe40000010000 */
[----:B------:R1:W2:Y:S01]  /*0440*/  MUFU.EX2 R6, R22 ;  /* 0x0000001600067308 */ /* 0x0002a20000000800 */
[----:B------:R-:W-:Y:S01]  /*0450*/  FMUL.FTZ R24, R24, 1.4426950216293334961 ;  /* 0x3fb8aa3b18187820 */ /* 0x000fe20000410000 */
[----:B------:R-:W-:Y:S01]  /*0460*/  FADD.FTZ R25, R7, -R2 ;  /* 0x8000000207197221 */ /* 0x000fe20000010000 */
[----:B------:R-:W-:Y:S01]  /*0470*/  FMUL.FTZ R27, R21, 1.4426950216293334961 ;  /* 0x3fb8aa3b151b7820 */ /* 0x000fe20000410000 */
[----:B-1----:R-:W-:-:S04]  /*0480*/  FADD.FTZ R22, RZ, R10 ;  /* 0x0000000aff167221 */ /* 0x002fc80000010000 */
[----:B------:R1:W2:Y:S01]  /*0490*/  MUFU.EX2 R7, R24 ;  /* 0x0000001800077308 */ /* 0x0002a20000000800 */
[----:B----4-:R-:W-:Y:S01]  /*04a0*/  FADD.FTZ R21, R22, R11 ;  /* 0x0000000b16157221 */ /* 0x010fe20000010000 */
[----:B------:R-:W-:Y:S01]  /*04b0*/  FMUL.FTZ R25, R25, 1.4426950216293334961 ;  /* 0x3fb8aa3b19197820 */ /* 0x000fe20000410000 */
[----:B------:R-:W-:Y:S02]  /*04c0*/  FADD.FTZ R23, R12, -R2 ;  /* 0x800000020c177221 */ /* 0x000fe40000010000 */
[----:B-----5:R-:W-:-:S03]  /*04d0*/  FADD.FTZ R21, R21, R20 ;  /* 0x0000001415157221 */ /* 0x020fc60000010000 */
[----:B------:R-:W4:Y:S01]  /*04e0*/  MUFU.EX2 R12, R25 ;  /* 0x00000019000c7308 */ /* 0x000f220000000800 */
[----:B------:R-:W-:Y:S01]  /*04f0*/  FMUL.FTZ R23, R23, 1.4426950216293334961 ;  /* 0x3fb8aa3b17177820 */ /* 0x000fe20000410000 */
[----:B0-----:R-:W-:Y:S01]  /*0500*/  FADD.FTZ R22, R21, R4 ;  /* 0x0000000415167221 */ /* 0x001fe20000010000 */
[----:B-1----:R-:W-:-:S03]  /*0510*/  FADD.FTZ R24, R15, -R2 ;  /* 0x800000020f187221 */ /* 0x002fc60000010000 */
[----:B------:R-:W-:Y:S02]  /*0520*/  FADD.FTZ R21, R22, R5 ;  /* 0x0000000516157221 */ /* 0x000fe40000010000 */
[----:B------:R0:W1:Y:S02]  /*0530*/  MUFU.EX2 R13, R23 ;  /* 0x00000017000d7308 */ /* 0x0000640000000800 */
[----:B--2---:R-:W-:Y:S01]  /*0540*/  FADD.FTZ R22, R21, R6 ;  /* 0x0000000615167221 */ /* 0x004fe20000010000 */
[----:B------:R-:W-:-:S05]  /*0550*/  FMUL.FTZ R24, R24, 1.4426950216293334961 ;  /* 0x3fb8aa3b18187820 */ /* 0x000fca0000410000 */
[----:B------:R-:W2:Y:S01]  /*0560*/  MUFU.EX2 R14, R26 ;  /* 0x0000001a000e7308 */ /* 0x000ea20000000800 */
[--C-:B0-----:R-:W-:Y:S01]  /*0570*/  FADD.FTZ R23, R16, -R2.reuse ;  /* 0x8000000210177221 */ /* 0x101fe20000010000 */
[----:B------:R-:W-:Y:S01]  /*0580*/  FADD.FTZ R21, R22, R7 ;  /* 0x0000000716157221 */ /* 0x000fe20000010000 */
[--C-:B------:R-:W-:Y:S01]  /*0590*/  FADD.FTZ R25, R17, -R2.reuse ;  /* 0x8000000211197221 */ /* 0x100fe20000010000 */
[----:B------:R-:W-:-:S04]  /*05a0*/  FADD.FTZ R22, R18, -R2 ;  /* 0x8000000212167221 */ /* 0x000fc80000010000 */
[----:B------:R-:W0:Y:S01]  /*05b0*/  MUFU.EX2 R15, R27 ;  /* 0x0000001b000f7308 */ /* 0x000e220000000800 */
[----:B------:R-:W-:Y:S01]  /*05c0*/  FMUL.FTZ R23, R23, 1.4426950216293334961 ;  /* 0x3fb8aa3b17177820 */ /* 0x000fe20000410000 */
[----:B----4-:R-:W-:Y:S01]  /*05d0*/  FADD.FTZ R18, R21, R12 ;  /* 0x0000000c15127221 */ /* 0x010fe20000010000 */
[----:B------:R-:W-:-:S05]  /*05e0*/  FMUL.FTZ R25, R25, 1.4426950216293334961 ;  /* 0x3fb8aa3b19197820 */ /* 0x000fca0000410000 */
[----:B------:R-:W4:Y:S01]  /*05f0*/  MUFU.EX2 R16, R24 ;  /* 0x0000001800107308 */ /* 0x000f220000000800 */
[----:B-1----:R-:W-:Y:S01]  /*0600*/  FADD.FTZ R21, R18, R13 ;  /* 0x0000000d12157221 */ /* 0x002fe20000010000 */
[----:B------:R-:W-:Y:S01]  /*0610*/  FMUL.FTZ R22, R22, 1.4426950216293334961 ;  /* 0x3fb8aa3b16167820 */ /* 0x000fe20000410000 */
[----:B------:R-:W-:-:S05]  /*0620*/  FADD.FTZ R19, R19, -R2 ;  /* 0x8000000213137221 */ /* 0x000fca0000010000 */
[----:B------:R-:W1:Y:S01]  /*0630*/  MUFU.EX2 R17, R23 ;  /* 0x0000001700117308 */ /* 0x000e620000000800 */
[----:B--2---:R-:W-:Y:S01]  /*0640*/  FADD.FTZ R2, R21, R14 ;  /* 0x0000000e15027221 */ /* 0x004fe20000010000 */
[----:B------:R-:W-:-:S06]  /*0650*/  FMUL.FTZ R18, R19, 1.4426950216293334961 ;  /* 0x3fb8aa3b13127820 */ /* 0x000fcc0000410000 */
[----:B------:R-:W2:Y:S01]  /*0660*/  MUFU.EX2 R25, R25 ;  /* 0x0000001900197308 */ /* 0x000ea20000000800 */
[----:B0-----:R-:W-:-:S07]  /*0670*/  FADD.FTZ R19, R2, R15 ;  /* 0x0000000f02137221 */ /* 0x001fce0000010000 */
[----:B------:R-:W0:Y:S01]  /*0680*/  MUFU.EX2 R27, R22 ;  /* 0x00000016001b7308 */ /* 0x000e220000000800 */
[----:B----4-:R-:W-:-:S07]  /*0690*/  FADD.FTZ R2, R19, R16 ;  /* 0x0000001013027221 */ /* 0x010fce0000010000 */
        /* <DEDUP_REMOVED lines=33> */
[----:B------:R-:W-:Y:S01]  /*08b0*/  FSETP.NE.FTZ.AND P4, PT, |R4|, +INF , PT ;  /* 0x7f8000000400780b */ /* 0x000fe20003f95200 */
[-C--:B------:R-:W-:Y:S01]  /*08c0*/  FMUL.FTZ R23, R15, R2.reuse ;  /* 0x000000020f177220 */ /* 0x080fe20000410000 */
[----:B------:R-:W-:Y:S01]  /*08d0*/  FSEL R11, R11, RZ, P2 ;  /* 0x000000ff0b0b7208 */ /* 0x000fe20001000000 */
        /* <DEDUP_REMOVED lines=14> */
[----:B------:R-:W-:Y:S02]  /*09c0*/  FSEL R14, R5, RZ, P5 ;  /* 0x000000ff050e7208 */ /* 0x000fe40002800000 */
[----:B------:R-:W-:-:S02]  /*09d0*/  FSEL R17, R18, RZ, P2 ;  /* 0x000000ff12117208 */ /* 0x000fc40001000000 */
[----:B------:R-:W-:Y:S02]  /*09e0*/  FSETP.NE.FTZ.AND P5, PT, |R23|, +INF , PT ;  /* 0x7f8000001700780b */ /* 0x000fe40003fb5200 */
[----:B------:R-:W-:Y:S02]  /*09f0*/  FSEL R15, R6, RZ, P0 ;  /* 0x000000ff060f7208 */ /* 0x000fe40000000000 */
[----:B------:R-:W-:Y:S02]  /*0a00*/  FSEL R18, R19, RZ, P3 ;  /* 0x000000ff13127208 */ /* 0x000fe40001800000 */
[----:B------:R-:W-:Y:S02]  /*0a10*/  FSETP.NE.FTZ.AND P0, PT, |R24|, +INF , PT ;  /* 0x7f8000001800780b */ /* 0x000fe40003f15200 */
[----:B------:R-:W-:Y:S02]  /*0a20*/  FSEL R16, R7, RZ, P1 ;  /* 0x000000ff07107208 */ /* 0x000fe40000800000 */
[----:B------:R-:W-:-:S02]  /*0a30*/  FSETP.NE.FTZ.AND P2, PT, |R25|, +INF , PT ;  /* 0x7f8000001900780b */ /* 0x000fc40003f55200 */
[----:B------:R-:W-:Y:S02]  /*0a40*/  FSEL R19, R22, RZ, P4 ;  /* 0x000000ff16137208 */ /* 0x000fe40002000000 */
[----:B------:R-:W-:Y:S02]  /*0a50*/  FSETP.NE.FTZ.AND P1, PT, |R26|, +INF , PT ;  /* 0x7f8000001a00780b */ /* 0x000fe40003f35200 */
[----:B------:R-:W-:Y:S02]  /*0a60*/  FSETP.NE.FTZ.AND P3, PT, |R27|, +INF , PT ;  /* 0x7f8000001b00780b */ /* 0x000fe40003f75200 */
[----:B------:R-:W-:Y:S02]  /*0a70*/  FSETP.NE.FTZ.AND P4, PT, |R2|, +INF , PT ;  /* 0x7f8000000200780b */ /* 0x000fe40003f95200 */
[----:B------:R-:W-:Y:S02]  /*0a80*/  FSEL R20, R23, RZ, P5 ;  /* 0x000000ff17147208 */ /* 0x000fe40002800000 */
[----:B------:R-:W-:-:S02]  /*0a90*/  FSEL R21, R24, RZ, P0 ;  /* 0x000000ff18157208 */ /* 0x000fc40000000000 */
        /* <DEDUP_REMOVED lines=41> */
.L_x_3324:
        /* <DEDUP_REMOVED lines=16> */
.L_x_3325:
        /* <DEDUP_REMOVED lines=14> */
.L_x_3331:
        /* <DEDUP_REMOVED lines=149> */
.L_x_3328:
[----:B-123--:R-:W-:Y:S05]  /*1860*/  BSYNC.RECONVERGENT B0 ;  /* 0x0000000000007941 */ /* 0x00efea0003800200 */
.L_x_3327:
        /* <DEDUP_REMOVED lines=54> */
.L_x_3330:
[----:B------:R-:W-:Y:S05]  /*1bd0*/  BSYNC.RECONVERGENT B0 ;  /* 0x0000000000007941 */ /* 0x000fea0003800200 */
.L_x_3329:
[----:B------:R-:W-:Y:S02]  /*1be0*/  VIADD R45, R45, UR11 ;  /* 0x0000000b2d2d7c36 */ /* 0x000fe40008000000 */
[----:B------:R-:W-:Y:S01]  /*1bf0*/  VIADD R43, R43, 0x1 ;  /* 0x000000012b2b7836 */ /* 0x000fe20000000000 */
[----:B------:R-:W-:Y:S06]  /*1c00*/  @P0 BRA `(.L_x_3331) ;  /* 0xfffffff000c00947 */ /* 0x000fec000383ffff */
.L_x_3326:
        /* <DEDUP_REMOVED lines=22> */
.L_x_3333:
        /* <DEDUP_REMOVED lines=55> */
.L_x_3332:
        /* <DEDUP_REMOVED lines=34> */
.L_x_3334:
        /* <DEDUP_REMOVED lines=22> */
.L_x_3335:
[----:B------:R-:W-:Y:S05]  /*2460*/  @!P1 EXIT ;  /* 0x000000000000994d */ /* 0x000fea0003800000 */
[----:B01--4-:R-:W0:Y:S01]  /*2470*/  LDC.64 R4, c[0x0][0x390] ;  /* 0x0000e400ff047b82 */ /* 0x013e220000000a00 */
[----:B------:R1:W2:Y:S01]  /*2480*/  MUFU.RCP R11, R42 ;  /* 0x0000002a000b7308 */ /* 0x0002a20000001000 */
[----:B------:R-:W-:Y:S02]  /*2490*/  IMAD.IADD R7, R8, 0x1, R7 ;  /* 0x0000000108077824 */ /* 0x000fe400078e0207 */
[----:B------:R-:W-:-:S07]  /*24a0*/  IMAD.MOV R0, RZ, RZ, -R0 ;  /* 0x000000ffff007224 */ /* 0x000fce00078e0a00 */
.L_x_3336:
        /* <DEDUP_REMOVED lines=9> */
.L_x_3337:
        /* <DEDUP_REMOVED lines=12> */
.L_x_3987:


//--------------------- .text._ZN4vllm3moe10topkGatingILi8ELi256ELi4ELi16ELi32EjfLNS0_11ScoringFuncE0EEEvPKT5_PKbPfiPT4_PiiiibPKf --------------------------
	.section	.text._ZN4vllm3moe10topkGatingILi8ELi256ELi4ELi16ELi32EjfLNS0_11ScoringFuncE0EEEvPKT5_PKbPfiPT4_PiiiibPKf,"ax",@progbits
	.align	128
        .global         _ZN4vllm3moe10topkGatingILi8ELi256ELi4ELi16ELi32EjfLNS0_11ScoringFuncE0EEEvPKT5_PKbPfiPT4_PiiiibPKf
        .type           _ZN4vllm3moe10topkGatingILi8ELi256ELi4ELi16ELi32EjfLNS0_11ScoringFuncE0EEEvPKT5_PKbPfiPT4_PiiiibPKf,@function
        .size           _ZN4vllm3moe10topkGatingILi8ELi256ELi4ELi16ELi32EjfLNS0_11ScoringFuncE0EEEvPKT5_PKbPfiPT4_PiiiibPKf,(.L_x_3988 - _ZN4vllm3moe10topkGatingILi8ELi256ELi4ELi16ELi32EjfLNS0_11ScoringFuncE0EEEvPKT5_PKbPfiPT4_PiiiibPKf)
        .other          _ZN4vllm3moe10topkGatingILi8ELi256ELi4ELi16ELi32EjfLNS0_11ScoringFuncE0EEEvPKT5_PKbPfiPT4_PiiiibPKf,@"STO_CUDA_ENTRY STV_DEFAULT"
_ZN4vllm3moe10topkGatingILi8ELi256ELi4ELi16ELi32EjfLNS0_11ScoringFuncE0EEEvPKT5_PKbPfiPT4_PiiiibPKf:
.text._ZN4vllm3moe10topkGatingILi8ELi256ELi4ELi16ELi32EjfLNS0_11ScoringFuncE0EEEvPKT5_PKbPfiPT4_PiiiibPKf:
        /* <DEDUP_REMOVED lines=21> */
[----:B------:R1:W4:Y:S01]  /*0150*/  LDG.E.128 R8, desc[UR6][R12.64+0x200] ;  /* 0x000200060c087981 */ /* 0x000322000c1e1d00 */
[----:B--2---:R-:W-:-:S04]  /*0160*/  ISETP.NE.U32.AND P0, PT, RZ, UR8, PT ;  /* 0x00000008ff007c0c */ /* 0x004fc8000bf05070 */
[----:B------:R-:W-:Y:S02]  /*0170*/  ISETP.NE.AND.EX P0, PT, RZ, UR9, PT, P0 ;  /* 0x00000009ff007c0c */ /* 0x000fe4000bf05300 */
[----:B0-----:R-:W-:-:S04]  /*0180*/  ISETP.NE.U32.AND P1, PT, RZ, UR4, PT ;  /* 0x00000004ff007c0c */ /* 0x001fc8000bf25070 */
[----:B------:R-:W-:-:S13]  /*0190*/  ISETP.NE.AND.EX P1, PT, RZ, UR5, PT, P1 ;  /* 0x00000005ff007c0c */ /* 0x000fda000bf25310 */
[C---:B------:R-:W-:Y:S01]  /*01a0*/  @P1 IADD3 R24, P2, PT, R0.reuse, UR4, RZ ;  /* 0x0000000400181c10 */ /* 0x040fe2000ff5e0ff */
[----:B------:R-:W0:Y:S03]  /*01b0*/  LDCU UR4, c[0x0][0x3b0] ;  /* 0x00007600ff0477ac */ /* 0x000e260008000800 */
[----:B------:R-:W-:Y:S02]  /*01c0*/  @P1 LEA.HI.X.SX32 R25, R0, UR5, 0x1, P2 ;  /* 0x0000000500191c11 */ /* 0x000fe400090f0eff */
[----:B-1----:R-:W-:Y:S02]  /*01d0*/  @P0 LEA R12, P2, R3, UR8, 0x2 ;  /* 0x00000008030c0c11 */ /* 0x002fe4000f8410ff */
[----:B---3--:R-:W-:-:S04]  /*01e0*/  FMNMX3.FTZ R2, R4, R5, R6, !PT ;  /* 0x0000000504027276 */ /* 0x008fc80007810006 */
[----:B----4-:R-:W-:-:S04]  /*01f0*/  FMNMX3.FTZ R2, R2, R7, R8, !PT ;  /* 0x0000000702027276 */ /* 0x010fc80007810008 */
[----:B------:R-:W-:-:S04]  /*0200*/  FMNMX3.FTZ R2, R2, R9, R10, !PT ;  /* 0x0000000902027276 */ /* 0x000fc8000781000a */
[----:B------:R-:W-:-:S05]  /*0210*/  FMNMX.FTZ R2, R11, R2, !PT ;  /* 0x000000020b027209 */ /* 0x000fca0007810000 */
[----:B------:R-:W1:Y:S02]  /*0220*/  SHFL.BFLY PT, R15, R2, 0x10, 0x1f ;  /* 0x0e001f00020f7f89 */ /* 0x000e6400000e0000 */
[----:B-1----:R-:W-:Y:S02]  /*0230*/  FMNMX.FTZ R15, R2, R15, !PT ;  /* 0x0000000f020f7209 */ /* 0x002fe40007810000 */
[----:B------:R1:W2:Y:S04]  /*0240*/  @P1 LDG.E.U8 R2, desc[UR6][R24.64] ;  /* 0x0000000618021981 */ /* 0x0002a8000c1e1100 */
[----:B------:R-:W3:Y:S02]  /*0250*/  SHFL.BFLY PT, R14, R15, 0x8, 0x1f ;  /* 0x0d001f000f0e7f89 */ /* 0x000ee400000e0000 */
[----:B---3--:R-:W-:-:S05]  /*0260*/  FMNMX.FTZ R14, R15, R14, !PT ;  /* 0x0000000e0f0e7209 */ /* 0x008fca0007810000 */
[----:B------:R-:W3:Y:S02]  /*0270*/  SHFL.BFLY PT, R13, R14, 0x4, 0x1f ;  /* 0x0c801f000e0d7f89 */ /* 0x000ee400000e0000 */
[----:B---3--:R-:W-:Y:S01]  /*0280*/  FMNMX.FTZ R23, R14, R13, !PT ;  /* 0x0000000d0e177209 */ /* 0x008fe20007810000 */
[----:B------:R-:W-:-:S05]  /*0290*/  @P0 IMAD.X R13, RZ, RZ, UR9, P2 ;  /* 0x00000009ff0d0e24 */ /* 0x000fca00090e06ff */
[----:B------:R-:W3:Y:S04]  /*02a0*/  @P0 LDG.E R16, desc[UR6][R12.64] ;  /* 0x000000060c100981 */ /* 0x000ee8000c1e1900 */
[----:B------:R-:W4:Y:S04]  /*02b0*/  @P0 LDG.E R17, desc[UR6][R12.64+0x4] ;  /* 0x000004060c110981 */ /* 0x000f28000c1e1900 */
[----:B------:R-:W5:Y:S04]  /*02c0*/  @P0 LDG.E R18, desc[UR6][R12.64+0x8] ;  /* 0x000008060c120981 */ /* 0x000f68000c1e1900 */
[----:B------:R-:W2:Y:S04]  /*02d0*/  @P0 LDG.E R19, desc[UR6][R12.64+0xc] ;  /* 0x00000c060c130981 */ /* 0x000ea8000c1e1900 */
[----:B------:R-:W2:Y:S04]  /*02e0*/  @P0 LDG.E R20, desc[UR6][R12.64+0x200] ;  /* 0x000200060c140981 */ /* 0x000ea8000c1e1900 */
[----:B------:R-:W2:Y:S04]  /*02f0*/  @P0 LDG.E R21, desc[UR6][R12.64+0x204] ;  /* 0x000204060c150981 */ /* 0x000ea8000c1e1900 */
[----:B------:R-:W0:Y:S04]  /*0300*/  SHFL.BFLY PT, R26, R23, 0x2, 0x1f ;  /* 0x0c401f00171a7f89 */ /* 0x000e2800000e0000 */
[----:B------:R-:W2:Y:S04]  /*0310*/  @P0 LDG.E R14, desc[UR6][R12.64+0x208] ;  /* 0x000208060c0e0981 */ /* 0x000ea8000c1e1900 */
[----:B------:R1:W2:Y:S01]  /*0320*/  @P0 LDG.E R15, desc[UR6][R12.64+0x20c] ;  /* 0x00020c060c0f0981 */ /* 0x0002a2000c1e1900 */
[----:B0-----:R-:W-:-:S05]  /*0330*/  FMNMX.FTZ R26, R23, R26, !PT ;  /* 0x0000001a171a7209 */ /* 0x001fca0007810000 */
[----:B------:R-:W0:Y:S02]  /*0340*/  SHFL.BFLY PT, R23, R26, 0x1, 0x1f ;  /* 0x0c201f001a177f89 */ /* 0x000e2400000e0000 */
[----:B0-----:R-:W-:-:S05]  /*0350*/  FMNMX.FTZ R23, R26, R23, !PT ;  /* 0x000000171a177209 */ /* 0x001fca0007810000 */
[--C-:B------:R-:W-:Y:S01]  /*0360*/  FADD.FTZ R4, R4, -R23.reuse ;  /* 0x8000001704047221 */ /* 0x100fe20000010000 */
[----:B-1----:R-:W-:-:S03]  /*0370*/  FADD.FTZ R24, R5, -R23 ;  /* 0x8000001705187221 */ /* 0x002fc60000010000 */
[----:B------:R-:W-:Y:S01]  /*0380*/  FMUL.FTZ R4, R4, 1.4426950216293334961 ;  /* 0x3fb8aa3b04047820 */ /* 0x000fe20000410000 */
[----:B------:R-:W-:Y:S01]  /*0390*/  FMUL.FTZ R24, R24, 1.4426950216293334961 ;  /* 0x3fb8aa3b18187820 */ /* 0x000fe20000410000 */
[--C-:B------:R-:W-:Y:S02]  /*03a0*/  FADD.FTZ R25, R6, -R23.reuse ;  /* 0x8000001706197221 */ /* 0x100fe40000010000 */
[----:B------:R0:W1:Y:S01]  /*03b0*/  MUFU.EX2 R5, R4 ;  /* 0x0000000400057308 */ /* 0x0000620000000800 */
[--C-:B------:R-:W-:Y:S01]  /*03c0*/  FADD.FTZ R12, R7, -R23.reuse ;  /* 0x80000017070c7221 */ /* 0x100fe20000010000 */
[----:B------:R-:W-:Y:S01]  /*03d0*/  FMUL.FTZ R25, R25, 1.4426950216293334961 ;  /* 0x3fb8aa3b19197820 */ /* 0x000fe20000410000 */
[----:B------:R-:W-:-:S05]  /*03e0*/  FADD.FTZ R13, R8, -R23 ;  /* 0x80000017080d7221 */ /* 0x000fca0000010000 */
[----:B------:R1:W1:Y:S01]  /*03f0*/  MUFU.EX2 R6, R24 ;  /* 0x0000001800067308 */ /* 0x0002620000000800 */
[----:B------:R-:W-:Y:S01]  /*0400*/  FMUL.FTZ R12, R12, 1.4426950216293334961 ;  /* 0x3fb8aa3b0c0c7820 */ /* 0x000fe20000410000 */
[----:B0-----:R-:W-:Y:S01]  /*0410*/  FADD.FTZ R4, R9, -R23 ;  /* 0x8000001709047221 */ /* 0x001fe20000010000 */
[----:B------:R-:W-:-:S05]  /*0420*/  FMUL.FTZ R26, R13, 1.4426950216293334961 ;  /* 0x3fb8aa3b0d1a7820 */ /* 0x000fca0000410000 */
[----:B------:R-:W0:Y:S01]  /*0430*/  MUFU.EX2 R7, R25 ;  /* 0x0000001900077308 */ /* 0x000e220000000800 */
[----:B------:R-:W-:Y:S01]  /*0440*/  FMUL.FTZ R27, R4, 1.4426950216293334961 ;  /* 0x3fb8aa3b041b7820 */ /* 0x000fe20000410000 */
[----:B------:R-:W-:Y:S01]  /*0450*/  FADD.FTZ R4, R10, -R23 ;  /* 0x800000170a047221 */ /* 0x000fe20000010000 */
[----:B-1----:R-:W-:-:S05]  /*0460*/  FADD.FTZ R13, RZ, R5 ;  /* 0x00000005ff0d7221 */ /* 0x002fca0000010000 */
[----:B------:R1:W0:Y:S01]  /*0470*/  MUFU.EX2 R8, R12 ;  /* 0x0000000c00087308 */ /* 0x0002220000000800 */
[----:B------:R-:W-:Y:S01]  /*0480*/  FADD.FTZ R23, R11, -R23 ;  /* 0x800000170b177221 */ /* 0x000fe20000010000 */
[----:B------:R-:W-:Y:S01]  /*0490*/  FMUL.FTZ R24, R4, 1.4426950216293334961 ;  /* 0x3fb8aa3b04187820 */ /* 0x000fe20000410000 */
[----:B------:R-:W-:-:S05]  /*04a0*/  FADD.FTZ R4, R13, R6 ;  /* 0x000000060d047221 */ /* 0x000fca0000010000 */
[----:B------:R-:W0:Y:S01]  /*04b0*/  MUFU.EX2 R9, R26 ;  /* 0x0000001a00097308 */ /* 0x000e220000000800 */
[----:B-1----:R-:W-:Y:S01]  /*04c0*/  FMUL.FTZ R12, R23, 1.4426950216293334961 ;  /* 0x3fb8aa3b170c7820 */ /* 0x002fe20000410000 */
[----:B0-----:R-:W-:-:S06]  /*04d0*/  FADD.FTZ R13, R4, R7 ;  /* 0x00000007040d7221 */ /* 0x001fcc0000010000 */
[----:B------:R-:W0:Y:S01]  /*04e0*/  MUFU.EX2 R10, R27 ;  /* 0x0000001b000a7308 */ /* 0x000e220000000800 */
[----:B------:R-:W-:-:S07]  /*04f0*/  FADD.FTZ R4, R13, R8 ;  /* 0x000000080d047221 */ /* 0x000fce0000010000 */
[----:B------:R-:W1:Y:S01]  /*0500*/  MUFU.EX2 R11, R24 ;  /* 0x00000018000b7308 */ /* 0x000e620000000800 */
[----:B------:R-:W-:-:S07]  /*0510*/  FADD.FTZ R13, R4, R9 ;  /* 0x00000009040d7221 */ /* 0x000fce0000010000 */
[----:B------:R-:W1:Y:S01]  /*0520*/  MUFU.EX2 R12, R12 ;  /* 0x0000000c000c7308 */ /* 0x000e620000000800 */
[----:B0-----:R-:W-:-:S04]  /*0530*/  FADD.FTZ R4, R13, R10 ;  /* 0x0000000a0d047221 */ /* 0x001fc80000010000 */
[----:B-1----:R-:W-:-:S04]  /*0540*/  FADD.FTZ R13, R4, R11 ;  /* 0x0000000b040d7221 */ /* 0x002fc80000010000 */
[----:B------:R-:W-:-:S05]  /*0550*/  FADD.FTZ R13, R13, R12 ;  /* 0x0000000c0d0d7221 */ /* 0x000fca0000010000 */
        /* <DEDUP_REMOVED lines=32> */
[----:B------:R-:W-:Y:S01]  /*0760*/  FSETP.NE.FTZ.AND P4, PT, |R12|, +INF , PT ;  /* 0x7f8000000c00780b */ /* 0x000fe20003f95200 */
[----:B---3--:R-:W-:Y:S01]  /*0770*/  @P0 FADD.FTZ R13, R5, R16 ;  /* 0x00000010050d0221 */ /* 0x008fe20000010000 */
[----:B------:R-:W-:Y:S01]  /*0780*/  FSEL R9, R9, RZ, P5 ;  /* 0x000000ff09097208 */ /* 0x000fe20002800000 */
[----:B----4-:R-:W-:Y:S01]  /*0790*/  @P0 FADD.FTZ R16, R6, R17 ;  /* 0x0000001106100221 */ /* 0x010fe20000010000 */
[----:B------:R-:W-:Y:S01]  /*07a0*/  FSEL R10, R10, RZ, P6 ;  /* 0x000000ff0a0a7208 */ /* 0x000fe20003000000 */
[----:B-----5:R-:W-:Y:S01]  /*07b0*/  @P0 FADD.FTZ R17, R7, R18 ;  /* 0x0000001207110221 */ /* 0x020fe20000010000 */
[----:B------:R-:W-:-:S02]  /*07c0*/  FSEL R11, R11, RZ, P3 ;  /* 0x000000ff0b0b7208 */ /* 0x000fc40001800000 */
[----:B------:R-:W-:Y:S01]  /*07d0*/  FSEL R12, R12, RZ, P4 ;  /* 0x000000ff0c0c7208 */ /* 0x000fe20002000000 */
[----:B--2---:R-:W-:Y:S01]  /*07e0*/  @P0 FADD.FTZ R18, R8, R19 ;  /* 0x0000001308120221 */ /* 0x004fe20000010000 */
[----:B------:R-:W-:Y:S01]  /*07f0*/  ISETP.EQ.OR P1, PT, R2, RZ, !P1 ;  /* 0x000000ff0200720c */ /* 0x000fe20004f22670 */
[----:B------:R-:W-:Y:S01]  /*0800*/  @P0 FADD.FTZ R19, R9, R20 ;  /* 0x0000001409130221 */ /* 0x000fe20000010000 */
[----:B------:R-:W-:Y:S01]  /*0810*/  LOP3.LUT R2, R22, 0x1f, RZ, 0xc0, !PT ;  /* 0x0000001f16027812 */ /* 0x000fe200078ec0ff */
        /* <DEDUP_REMOVED lines=22> */
.L_x_3343:
        /* <DEDUP_REMOVED lines=99> */
.L_x_3340:
[----:B-123--:R-:W-:Y:S05]  /*0fb0*/  BSYNC.RECONVERGENT B0 ;  /* 0x0000000000007941 */ /* 0x00efea0003800200 */
.L_x_3339:
        /* <DEDUP_REMOVED lines=38> */
.L_x_3342:
[----:B------:R-:W-:Y:S05]  /*1220*/  BSYNC.RECONVERGENT B0 ;  /* 0x0000000000007941 */ /* 0x000fea0003800200 */
.L_x_3341:
[----:B0-----:R-:W-:Y:S02]  /*1230*/  VIADD R25, R25, UR11 ;  /* 0x0000000b19197c36 */ /* 0x001fe40008000000 */
[----:B------:R-:W-:Y:S01]  /*1240*/  VIADD R23, R23, 0x1 ;  /* 0x0000000117177836 */ /* 0x000fe20000000000 */
[----:B------:R-:W-:Y:S06]  /*1250*/  @P0 BRA `(.L_x_3343) ;  /* 0xfffffff400c80947 */ /* 0x000fec000383ffff */
.L_x_3338:
        /* <DEDUP_REMOVED lines=22> */
.L_x_3345:
        /* <DEDUP_REMOVED lines=55> */
.L_x_3344:
        /* <DEDUP_REMOVED lines=34> */
.L_x_3346:
        /* <DEDUP_REMOVED lines=22> */
.L_x_3347:
[----:B------:R-:W-:Y:S05]  /*1ab0*/  @!P1 EXIT ;  /* 0x000000000000994d */ /* 0x000fea0003800000 */
[----:B01----:R-:W0:Y:S01]  /*1ac0*/  LDC.64 R6, c[0x0][0x390] ;  /* 0x0000e400ff067b82 */ /* 0x003e220000000a00 */
[----:B------:R1:W2:Y:S01]  /*1ad0*/  MUFU.RCP R11, R4 ;  /* 0x00000004000b7308 */ /* 0x0002a20000001000 */
[----:B------:R-:W-:Y:S02]  /*1ae0*/  IMAD.IADD R5, R0, 0x1, R5 ;  /* 0x0000000100057824 */ /* 0x000fe400078e0205 */
[----:B------:R-:W-:-:S07]  /*1af0*/  IMAD.MOV R27, RZ, RZ, -R27 ;  /* 0x000000ffff1b7224 */ /* 0x000fce00078e0a1b */
.L_x_3348:
        /* <DEDUP_REMOVED lines=9> */
.L_x_3349:
        /* <DEDUP_REMOVED lines=15> */
.L_x_3988:


//--------------------- .text._ZN4vllm3moe10topkGatingILi4ELi128ELi4ELi16ELi32EjfLNS0_11ScoringFuncE0EEEvPKT5_PKbPfiPT4_PiiiibPKf --------------------------
	.section	.text._ZN4vllm3moe10topkGatingILi4ELi128ELi4ELi16ELi32EjfLNS0_11ScoringFuncE0EEEvPKT5_PKbPfiPT4_PiiiibPKf,"ax",@progbits
	.align	128
        .global         _ZN4vllm3moe10topkGatingILi4ELi128ELi4ELi16ELi32EjfLNS0_11ScoringFuncE0EEEvPKT5_PKbPfiPT4_PiiiibPKf
        .type           _ZN4vllm3moe10topkGatingILi4ELi128ELi4ELi16ELi32EjfLNS0_11ScoringFuncE0EEEvPKT5_PKbPfiPT4_PiiiibPKf,@function
        .size           _ZN4vllm3moe10topkGatingILi4ELi128ELi4ELi16ELi32EjfLNS0_11ScoringFuncE0EEEvPKT5_PKbPfiPT4_PiiiibPKf,(.L_x_3989 - _ZN4vllm3moe10topkGatingILi4ELi128ELi4ELi16ELi32EjfLNS0_11ScoringFuncE0EEEvPKT5_PKbPfiPT4_PiiiibPKf)
        .other          _ZN4vllm3moe10topkGatingILi4ELi128ELi4ELi16ELi32EjfLNS0_11ScoringFuncE0EEEvPKT5_PKbPfiPT4_PiiiibPKf,@"STO_CUDA_ENTRY STV_DEFAULT"
_ZN4vllm3moe10topkGatingILi4ELi128ELi4ELi16ELi32EjfLNS0_11ScoringFuncE0EEEvPKT5_PKbPfiPT4_PiiiibPKf:
.text._ZN4vllm3moe10topkGatingILi4ELi128ELi4ELi16ELi32EjfLNS0_11ScoringFuncE0EEEvPKT5_PKbPfiPT4_PiiiibPKf:
        /* <DEDUP_REMOVED lines=28> */
[----:B---3--:R-:W-:-:S04]  /*01c0*/  FMNMX3.FTZ R2, R4, R5, R6, !PT ;  /* 0x0000000504027276 */ /* 0x008fc80007810006 */
[----:B------:R-:W-:-:S05]  /*01d0*/  FMNMX.FTZ R2, R7, R2, !PT ;  /* 0x0000000207027209 */ /* 0x000fca0007810000 */
[----:B------:R-:W1:Y:S02]  /*01e0*/  SHFL.BFLY PT, R3, R2, 0x10, 0x1f ;  /* 0x0e001f0002037f89 */ /* 0x000e6400000e0000 */
[----:B-1----:R-:W-:Y:S02]  /*01f0*/  FMNMX.FTZ R9, R2, R3, !PT ;  /* 0x0000000302097209 */ /* 0x002fe40007810000 */
[----:B------:R-:W2:Y:S04]  /*0200*/  @P2 LDG.E.U8 R3, desc[UR6][R18.64] ;  /* 0x0000000612032981 */ /* 0x000ea8000c1e1100 */
[----:B------:R-:W1:Y:S02]  /*0210*/  SHFL.BFLY PT, R10, R9, 0x8, 0x1f ;  /* 0x0d001f00090a7f89 */ /* 0x000e6400000e0000 */
[----:B-1----:R-:W-:-:S05]  /*0220*/  FMNMX.FTZ R12, R9, R10, !PT ;  /* 0x0000000a090c7209 */ /* 0x002fca0007810000 */
[----:B------:R-:W1:Y:S01]  /*0230*/  SHFL.BFLY PT, R21, R12, 0x4, 0x1f ;  /* 0x0c801f000c157f89 */ /* 0x000e6200000e0000 */
[----:B------:R-:W-:-:S05]  /*0240*/  @P0 LEA R10, P1, R0, UR8, 0x2 ;  /* 0x00000008000a0c11 */ /* 0x000fca000f8210ff */
[----:B------:R-:W-:-:S05]  /*0250*/  @P0 IMAD.X R11, RZ, RZ, UR9, P1 ;  /* 0x00000009ff0b0e24 */ /* 0x000fca00088e06ff */
[----:B------:R-:W3:Y:S04]  /*0260*/  @P0 LDG.E R15, desc[UR6][R10.64] ;  /* 0x000000060a0f0981 */ /* 0x000ee8000c1e1900 */
[----:B------:R-:W4:Y:S04]  /*0270*/  @P0 LDG.E R2, desc[UR6][R10.64+0x4] ;  /* 0x000004060a020981 */ /* 0x000f28000c1e1900 */
        /* <DEDUP_REMOVED lines=15> */
[----:B------:R-:W-:-:S06]  /*0370*/  FMUL.FTZ R7, R7, 1.4426950216293334961 ;  /* 0x3fb8aa3b07077820 */ /* 0x000fcc0000410000 */
[----:B------:R-:W1:Y:S08]  /*0380*/  MUFU.EX2 R5, R5 ;  /* 0x0000000500057308 */ /* 0x000e700000000800 */
[----:B------:R-:W1:Y:S01]  /*0390*/  MUFU.EX2 R6, R6 ;  /* 0x0000000600067308 */ /* 0x000e620000000800 */
[----:B0-----:R-:W-:-:S07]  /*03a0*/  FADD.FTZ R10, RZ, R4 ;  /* 0x00000004ff0a7221 */ /* 0x001fce0000010000 */
[----:B------:R-:W0:Y:S01]  /*03b0*/  MUFU.EX2 R7, R7 ;  /* 0x0000000700077308 */ /* 0x000e220000000800 */
        /* <DEDUP_REMOVED lines=29> */
[----:B---3--:R-:W-:Y:S01]  /*0590*/  @P0 FADD.FTZ R20, R12, R15 ;  /* 0x0000000f0c140221 */ /* 0x008fe20000010000 */
[----:B----4-:R-:W-:Y:S01]  /*05a0*/  @P0 FADD.FTZ R19, R11, R2 ;  /* 0x000000020b130221 */ /* 0x010fe20000010000 */
[----:B-----5:R-:W-:Y:S01]  /*05b0*/  @P0 FADD.FTZ R18, R10, R17 ;  /* 0x000000110a120221 */ /* 0x020fe20000010000 */
[----:B------:R-:W-:Y:S01]  /*05c0*/  LOP3.LUT R13, R13, 0x1f, RZ, 0xc0, !PT ;  /* 0x0000001f0d0d7812 */ /* 0x000fe200078ec0ff */
[----:B------:R-:W-:Y:S01]  /*05d0*/  @P0 FADD.FTZ R16, R9, R14 ;  /* 0x0000000e09100221 */ /* 0x000fe20000010000 */
[----:B------:R-:W-:-:S02]  /*05e0*/  IMAD.MOV.U32 R21, RZ, RZ, RZ ;  /* 0x000000ffff157224 */ /* 0x000fc400078e00ff */
        /* <DEDUP_REMOVED lines=14> */
.L_x_3355:
        /* <DEDUP_REMOVED lines=83> */
.L_x_3352:
[----:B-123--:R-:W-:Y:S05]  /*0c00*/  BSYNC.RECONVERGENT B0 ;  /* 0x0000000000007941 */ /* 0x00efea0003800200 */
.L_x_3351:
        /* <DEDUP_REMOVED lines=30> */
.L_x_3354:
[----:B------:R-:W-:Y:S05]  /*0df0*/  BSYNC.RECONVERGENT B0 ;  /* 0x0000000000007941 */ /* 0x000fea0003800200 */
.L_x_3353:
[----:B------:R-:W-:Y:S02]  /*0e00*/  VIADD R15, R15, UR11 ;  /* 0x0000000b0f0f7c36 */ /* 0x000fe40008000000 */
[----:B------:R-:W-:Y:S01]  /*0e10*/  VIADD R17, R17, 0x1 ;  /* 0x0000000111117836 */ /* 0x000fe20000000000 */
[----:B------:R-:W-:Y:S06]  /*0e20*/  @P0 BRA `(.L_x_3355) ;  /* 0xfffffff800280947 */ /* 0x000fec000383ffff */
.L_x_3350:
        /* <DEDUP_REMOVED lines=22> */
.L_x_3357:
        /* <DEDUP_REMOVED lines=55> */
.L_x_3356:
        /* <DEDUP_REMOVED lines=34> */
.L_x_3358:
        /* <DEDUP_REMOVED lines=22> */
.L_x_3359:
[----:B------:R-:W-:Y:S05]  /*1680*/  @!P1 EXIT ;  /* 0x000000000000994d */ /* 0x000fea0003800000 */
[----:B01----:R-:W0:Y:S01]  /*1690*/  LDC.64 R4, c[0x0][0x390] ;  /* 0x0000e400ff047b82 */ /* 0x003e220000000a00 */
[----:B------:R-:W1:Y:S01]  /*16a0*/  MUFU.RCP R21, R21 ;  /* 0x0000001500157308 */ /* 0x000e620000001000 */
[----:B------:R-:W-:Y:S02]  /*16b0*/  IMAD.IADD R7, R8, 0x1, R7 ;  /* 0x0000000108077824 */ /* 0x000fe400078e0207 */
[----:B------:R-:W-:-:S07]  /*16c0*/  IMAD.MOV R0, RZ, RZ, -R0 ;  /* 0x000000ffff007224 */ /* 0x000fce00078e0a00 */
.L_x_3360:
        /* <DEDUP_REMOVED lines=9> */
.L_x_3361:
        /* <DEDUP_REMOVED lines=10> */
.L_x_3989:


//--------------------- .text._ZN4vllm3moe10topkGatingILi4ELi64ELi4ELi16ELi32EjfLNS0_11ScoringFuncE0EEEvPKT5_PKbPfiPT4_PiiiibPKf --------------------------
	.section	.text._ZN4vllm3moe10topkGatingILi4ELi64ELi4ELi16ELi32EjfLNS0_11ScoringFuncE0EEEvPKT5_PKbPfiPT4_PiiiibPKf,"ax",@progbits
	.align	128
        .global         _ZN4vllm3moe10topkGatingILi4ELi64ELi4ELi16ELi32EjfLNS0_11ScoringFuncE0EEEvPKT5_PKbPfiPT4_PiiiibPKf
        .type           _ZN4vllm3moe10topkGatingILi4ELi64ELi4ELi16ELi32EjfLNS0_11ScoringFuncE0EEEvPKT5_PKbPfiPT4_PiiiibPKf,@function
        .size           _ZN4vllm3moe10topkGatingILi4ELi64ELi4ELi16ELi32EjfLNS0_11ScoringFuncE0EEEvPKT5_PKbPfiPT4_PiiiibPKf,(.L_x_3990 - _ZN4vllm3moe10topkGatingILi4ELi64ELi4ELi16ELi32EjfLNS0_11ScoringFuncE0EEEvPKT5_PKbPfiPT4_PiiiibPKf)
        .other          _ZN4vllm3moe10topkGatingILi4ELi64ELi4ELi16ELi32EjfLNS0_11ScoringFuncE0EEEvPKT5_PKbPfiPT4_PiiiibPKf,@"STO_CUDA_ENTRY STV_DEFAULT"
_ZN4vllm3moe10topkGatingILi4ELi64ELi4ELi16ELi32EjfLNS0_11ScoringFuncE0EEEvPKT5_PKbPfiPT4_PiiiibPKf:
.text._ZN4vllm3moe10topkGatingILi4ELi64ELi4ELi16ELi32EjfLNS0_11ScoringFuncE0EEEvPKT5_PKbPfiPT4_PiiiibPKf:
        /* <DEDUP_REMOVED lines=34> */
[----:B------:R-:W5:Y:S01]  /*0220*/  @P0 LDG.E R14, desc[UR6][R10.64+0xc] ;  /* 0x00000c060a0e0981 */ /* 0x000f62000c1e1900 */
[----:B---3--:R-:W-:-:S04]  /*0230*/  FMNMX3.FTZ R2, R4, R5, R6, !PT ;  /* 0x0000000504027276 */ /* 0x008fc80007810006 */
[----:B------:R-:W-:Y:S02]  /*0240*/  FMNMX.FTZ R9, R7, R2, !PT ;  /* 0x0000000207097209 */ /* 0x000fe40007810000 */
[----:B------:R1:W3:Y:S04]  /*0250*/  @P0 LDG.E R2, desc[UR6][R10.64+0x4] ;  /* 0x000004060a020981 */ /* 0x0002e8000c1e1900 */
[----:B------:R-:W0:Y:S02]  /*0260*/  SHFL.BFLY PT, R12, R9, 0x8, 0x101f ;  /* 0x0d101f00090c7f89 */ /* 0x000e2400000e0000 */
[----:B0-----:R-:W-:-:S05]  /*0270*/  FMNMX.FTZ R12, R9, R12, !PT ;  /* 0x0000000c090c7209 */ /* 0x001fca0007810000 */
[----:B------:R-:W0:Y:S02]  /*0280*/  SHFL.BFLY PT, R21, R12, 0x4, 0x101f ;  /* 0x0c901f000c157f89 */ /* 0x000e2400000e0000 */
[----:B0-----:R-:W-:-:S05]  /*0290*/  FMNMX.FTZ R21, R12, R21, !PT ;  /* 0x000000150c157209 */ /* 0x001fca0007810000 */
[----:B------:R-:W0:Y:S02]  /*02a0*/  SHFL.BFLY PT, R16, R21, 0x2, 0x101f ;  /* 0x0c501f0015107f89 */ /* 0x000e2400000e0000 */
[----:B0-----:R-:W-:-:S05]  /*02b0*/  FMNMX.FTZ R16, R21, R16, !PT ;  /* 0x0000001015107209 */ /* 0x001fca0007810000 */
[----:B------:R-:W0:Y:S02]  /*02c0*/  SHFL.BFLY PT, R9, R16, 0x1, 0x101f ;  /* 0x0c301f0010097f89 */ /* 0x000e2400000e0000 */
        /* <DEDUP_REMOVED lines=8> */
[----:B-1----:R-:W-:Y:S01]  /*0350*/  FMUL.FTZ R10, R6, 1.4426950216293334961 ;  /* 0x3fb8aa3b060a7820 */ /* 0x002fe20000410000 */
[----:B------:R-:W-:-:S06]  /*0360*/  FMUL.FTZ R9, R9, 1.4426950216293334961 ;  /* 0x3fb8aa3b09097820 */ /* 0x000fcc0000410000 */
[----:B------:R-:W1:Y:S08]  /*0370*/  MUFU.EX2 R5, R5 ;  /* 0x0000000500057308 */ /* 0x000e700000000800 */
[----:B------:R-:W2:Y:S01]  /*0380*/  MUFU.EX2 R7, R10 ;  /* 0x0000000a00077308 */ /* 0x000ea20000000800 */
[----:B0-----:R-:W-:-:S07]  /*0390*/  FADD.FTZ R6, RZ, R4 ;  /* 0x00000004ff067221 */ /* 0x001fce0000010000 */
        /* <DEDUP_REMOVED lines=13> */
[----:B------:R-:W-:Y:S01]  /*0470*/  ISETP.EQ.OR P2, PT, R3, RZ, !P2 ;  /* 0x000000ff0300720c */ /* 0x000fe20005742670 */
[----:B------:R-:W-:Y:S02]  /*0480*/  IMAD.U32 R3, RZ, RZ, UR4 ;  /* 0x00000004ff037e24 */ /* 0x000fe4000f8e00ff */
[----:B0-----:R-:W-:-:S05]  /*0490*/  FMUL.FTZ R4, R4, R10 ;  /* 0x0000000a04047220 */ /* 0x001fca0000410000 */
[C---:B------:R-:W-:Y:S01]  /*04a0*/  FSETP.NE.FTZ.AND P1, PT, |R4|.reuse, +INF , PT ;  /* 0x7f8000000400780b */ /* 0x040fe20003f35200 */
        /* <DEDUP_REMOVED lines=11> */
[----:B----4-:R-:W-:Y:S01]  /*0560*/  @P0 FADD.FTZ R20, R12, R15 ;  /* 0x0000000f0c140221 */ /* 0x010fe20000010000 */
[----:B---3--:R-:W-:Y:S01]  /*0570*/  @P0 FADD.FTZ R19, R11, R2 ;  /* 0x000000020b130221 */ /* 0x008fe20000010000 */
        /* <DEDUP_REMOVED lines=18> */
.L_x_3367:
        /* <DEDUP_REMOVED lines=73> */
.L_x_3364:
[----:B-123--:R-:W-:Y:S05]  /*0b30*/  BSYNC.RECONVERGENT B0 ;  /* 0x0000000000007941 */ /* 0x00efea0003800200 */
.L_x_3363:
        /* <DEDUP_REMOVED lines=30> */
.L_x_3366:
[----:B------:R-:W-:Y:S05]  /*0d20*/  BSYNC.RECONVERGENT B0 ;  /* 0x0000000000007941 */ /* 0x000fea0003800200 */
.L_x_3365:
[----:B------:R-:W-:Y:S02]  /*0d30*/  VIADD R15, R15, UR11 ;  /* 0x0000000b0f0f7c36 */ /* 0x000fe40008000000 */
[----:B------:R-:W-:Y:S01]  /*0d40*/  VIADD R17, R17, 0x1 ;  /* 0x0000000111117836 */ /* 0x000fe20000000000 */
[----:B------:R-:W-:Y:S06]  /*0d50*/  @P0 BRA `(.L_x_3367) ;  /* 0xfffffff800500947 */ /* 0x000fec000383ffff */
.L_x_3362:
        /* <DEDUP_REMOVED lines=22> */
.L_x_3369:
        /* <DEDUP_REMOVED lines=55> */
.L_x_3368:
        /* <DEDUP_REMOVED lines=34> */
.L_x_3370:
        /* <DEDUP_REMOVED lines=22> */
.L_x_3371:
[----:B------:R-:W-:Y:S05]  /*15b0*/  @!P1 EXIT ;  /* 0x000000000000994d */ /* 0x000fea0003800000 */
[----:B01----:R-:W0:Y:S01]  /*15c0*/  LDC.64 R4, c[0x0][0x390] ;  /* 0x0000e400ff047b82 */ /* 0x003e220000000a00 */
[----:B------:R-:W1:Y:S01]  /*15d0*/  MUFU.RCP R21, R21 ;  /* 0x0000001500157308 */ /* 0x000e620000001000 */
[----:B------:R-:W-:Y:S02]  /*15e0*/  IMAD.IADD R7, R8, 0x1, R7 ;  /* 0x0000000108077824 */ /* 0x000fe400078e0207 */
[----:B------:R-:W-:-:S07]  /*15f0*/  IMAD.MOV R0, RZ, RZ, -R0 ;  /* 0x000000ffff007224 */ /* 0x000fce00078e0a00 */
.L_x_3372:
        /* <DEDUP_REMOVED lines=9> */
.L_x_3373:
        /* <DEDUP_REMOVED lines=15> */
.L_x_3990:


//--------------------- .text._ZN4vllm3moe10topkGatingILi4ELi32ELi4ELi16ELi32EjfLNS0_11ScoringFuncE0EEEvPKT5_PKbPfiPT4_PiiiibPKf --------------------------
	.section	.text._ZN4vllm3moe10topkGatingILi4ELi32ELi4ELi16ELi32EjfLNS0_11ScoringFuncE0EEEvPKT5_PKbPfiPT4_PiiiibPKf,"ax",@progbits
	.align	128
        .global         _ZN4vllm3moe10topkGatingILi4ELi32ELi4ELi16ELi32EjfLNS0_11ScoringFuncE0EEEvPKT5_PKbPfiPT4_PiiiibPKf
        .type           _ZN4vllm3moe10topkGatingILi4ELi32ELi4ELi16ELi32EjfLNS0_11ScoringFuncE0EEEvPKT5_PKbPfiPT4_PiiiibPKf,@function
        .size           _ZN4vllm3moe10topkGatingILi4ELi32ELi4ELi16ELi32EjfLNS0_11ScoringFuncE0EEEvPKT5_PKbPfiPT4_PiiiibPKf,(.L_x_3991 - _ZN4vllm3moe10topkGatingILi4ELi32ELi4ELi16ELi32EjfLNS0_11ScoringFuncE0EEEvPKT5_PKbPfiPT4_PiiiibPKf)
        .other          _ZN4vllm3moe10topkGatingILi4ELi32ELi4ELi16ELi32EjfLNS0_11ScoringFuncE0EEEvPKT5_PKbPfiPT4_PiiiibPKf,@"STO_CUDA_ENTRY STV_DEFAULT"
_ZN4vllm3moe10topkGatingILi4ELi32ELi4ELi16ELi32EjfLNS0_11ScoringFuncE0EEEvPKT5_PKbPfiPT4_PiiiibPKf:
.text._ZN4vllm3moe10topkGatingILi4ELi32ELi4ELi16ELi32EjfLNS0_11ScoringFuncE0EEEvPKT5_PKbPfiPT4_PiiiibPKf:
        /* <DEDUP_REMOVED lines=37> */
[----:B------:R-:W-:Y:S01]  /*0250*/  IMAD.MOV.U32 R21, RZ, RZ, RZ ;  /* 0x000000ffff157224 */ /* 0x000fe200078e00ff */
[----:B---3--:R-:W-:-:S04]  /*0260*/  FMNMX3.FTZ R12, R4, R5, R6, !PT ;  /* 0x00000005040c7276 */ /* 0x008fc80007810006 */
[----:B------:R-:W-:-:S05]  /*0270*/  FMNMX.FTZ R12, R7, R12, !PT ;  /* 0x0000000c070c7209 */ /* 0x000fca0007810000 */
[----:B------:R-:W3:Y:S02]  /*0280*/  SHFL.BFLY PT, R9, R12, 0x4, 0x181f ;  /* 0x0c981f000c097f89 */ /* 0x000ee400000e0000 */
[----:B---3--:R-:W-:-:S05]  /*0290*/  FMNMX.FTZ R9, R12, R9, !PT ;  /* 0x000000090c097209 */ /* 0x008fca0007810000 */
[----:B------:R-:W3:Y:S01]  /*02a0*/  SHFL.BFLY PT, R16, R9, 0x2, 0x181f ;  /* 0x0c581f0009107f89 */ /* 0x000ee200000e0000 */
[----:B--2---:R-:W-:Y:S01]  /*02b0*/  ISETP.EQ.OR P1, PT, R3, RZ, !P1 ;  /* 0x000000ff0300720c */ /* 0x004fe20004f22670 */
[----:B0-----:R-:W-:Y:S01]  /*02c0*/  IMAD.U32 R3, RZ, RZ, UR4 ;  /* 0x00000004ff037e24 */ /* 0x001fe2000f8e00ff */
[----:B---3--:R-:W-:-:S05]  /*02d0*/  FMNMX.FTZ R16, R9, R16, !PT ;  /* 0x0000001009107209 */ /* 0x008fca0007810000 */
[----:B------:R-:W0:Y:S02]  /*02e0*/  SHFL.BFLY PT, R19, R16, 0x1, 0x181f ;  /* 0x0c381f0010137f89 */ /* 0x000e2400000e0000 */
[----:B0-----:R-:W-:-:S05]  /*02f0*/  FMNMX.FTZ R19, R16, R19, !PT ;  /* 0x0000001310137209 */ /* 0x001fca0007810000 */
        /* <DEDUP_REMOVED lines=8> */
[----:B------:R-:W0:Y:S08]  /*0380*/  MUFU.EX2 R4, R4 ;  /* 0x0000000400047308 */ /* 0x000e300000000800 */
[----:B------:R-:W2:Y:S08]  /*0390*/  MUFU.EX2 R5, R5 ;  /* 0x0000000500057308 */ /* 0x000eb00000000800 */
[----:B------:R-:W3:Y:S01]  /*03a0*/  MUFU.EX2 R9, R9 ;  /* 0x0000000900097308 */ /* 0x000ee20000000800 */
[----:B0-----:R-:W-:-:S07]  /*03b0*/  FADD.FTZ R6, RZ, R4 ;  /* 0x00000004ff067221 */ /* 0x001fce0000010000 */
[----:B------:R-:W0:Y:S01]  /*03c0*/  MUFU.EX2 R7, R7 ;  /* 0x0000000700077308 */ /* 0x000e220000000800 */
[----:B--2---:R-:W-:-:S04]  /*03d0*/  FADD.FTZ R6, R6, R5 ;  /* 0x0000000506067221 */ /* 0x004fc80000010000 */
[----:B---3--:R-:W-:-:S04]  /*03e0*/  FADD.FTZ R6, R6, R9 ;  /* 0x0000000906067221 */ /* 0x008fc80000010000 */
[----:B0-----:R-:W-:-:S05]  /*03f0*/  FADD.FTZ R6, R6, R7 ;  /* 0x0000000706067221 */ /* 0x001fca0000010000 */
[----:B-1----:R-:W0:Y:S02]  /*0400*/  SHFL.BFLY PT, R11, R6, 0x4, 0x181f ;  /* 0x0c981f00060b7f89 */ /* 0x002e2400000e0000 */
[----:B0-----:R-:W-:-:S05]  /*0410*/  FADD.FTZ R11, R6, R11 ;  /* 0x0000000b060b7221 */ /* 0x001fca0000010000 */
[----:B------:R-:W0:Y:S02]  /*0420*/  SHFL.BFLY PT, R10, R11, 0x2, 0x181f ;  /* 0x0c581f000b0a7f89 */ /* 0x000e2400000e0000 */
[----:B0-----:R-:W-:-:S05]  /*0430*/  FADD.FTZ R10, R11, R10 ;  /* 0x0000000a0b0a7221 */ /* 0x001fca0000010000 */
[----:B------:R-:W0:Y:S02]  /*0440*/  SHFL.BFLY PT, R19, R10, 0x1, 0x181f ;  /* 0x0c381f000a137f89 */ /* 0x000e2400000e0000 */
[----:B0-----:R-:W-:-:S04]  /*0450*/  FADD.FTZ R19, R10, R19 ;  /* 0x000000130a137221 */ /* 0x001fc80000010000 */
        /* <DEDUP_REMOVED lines=9> */
[----:B------:R-:W-:Y:S01]  /*04f0*/  FSETP.NE.FTZ.AND P3, PT, |R5|, +INF , PT ;  /* 0x7f8000000500780b */ /* 0x000fe20003f75200 */
[----:B----4-:R-:W-:Y:S01]  /*0500*/  @P0 FADD.FTZ R20, R12, R15 ;  /* 0x0000000f0c140221 */ /* 0x010fe20000010000 */
[----:B------:R-:W-:Y:S01]  /*0510*/  FSETP.NE.FTZ.AND P5, PT, |R7|, +INF , PT ;  /* 0x7f8000000700780b */ /* 0x000fe20003fb5200 */
[----:B------:R-:W-:Y:S01]  /*0520*/  @!P0 IMAD.MOV.U32 R20, RZ, RZ, R12 ;  /* 0x000000ffff148224 */ /* 0x000fe200078e000c */
[----:B------:R-:W-:Y:S02]  /*0530*/  FSEL R10, R9, RZ, P4 ;  /* 0x000000ff090a7208 */ /* 0x000fe40002000000 */
[----:B------:R-:W-:Y:S02]  /*0540*/  FSEL R11, R5, RZ, P3 ;  /* 0x000000ff050b7208 */ /* 0x000fe40001800000 */
        /* <DEDUP_REMOVED lines=17> */
.L_x_3379:
        /* <DEDUP_REMOVED lines=13> */
[----:B------:R-:W-:-:S03]  /*0730*/  FSEL R3, R11, R12, P2 ;  /* 0x0000000c0b037208 */ /* 0x000fc60001000000 */
        /* <DEDUP_REMOVED lines=49> */
.L_x_3376:
[----:B-123--:R-:W-:Y:S05]  /*0a50*/  BSYNC.RECONVERGENT B0 ;  /* 0x0000000000007941 */ /* 0x00efea0003800200 */
.L_x_3375:
        /* <DEDUP_REMOVED lines=29> */
.L_x_3378:
[----:B------:R-:W-:Y:S05]  /*0c30*/  BSYNC.RECONVERGENT B0 ;  /* 0x0000000000007941 */ /* 0x000fea0003800200 */
.L_x_3377:
[----:B------:R-:W-:Y:S02]  /*0c40*/  VIADD R15, R15, UR11 ;  /* 0x0000000b0f0f7c36 */ /* 0x000fe40008000000 */
[----:B------:R-:W-:Y:S01]  /*0c50*/  VIADD R17, R17, 0x1 ;  /* 0x0000000111117836 */ /* 0x000fe20000000000 */
[----:B------:R-:W-:Y:S06]  /*0c60*/  @P0 BRA `(.L_x_3379) ;  /* 0xfffffff8007c0947 */ /* 0x000fec000383ffff */
.L_x_3374:
        /* <DEDUP_REMOVED lines=22> */
.L_x_3381:
        /* <DEDUP_REMOVED lines=55> */
.L_x_3380:
        /* <DEDUP_REMOVED lines=34> */
.L_x_3382:
        /* <DEDUP_REMOVED lines=22> */
.L_x_3383:
[----:B------:R-:W-:Y:S05]  /*14c0*/  @!P1 EXIT ;  /* 0x000000000000994d */ /* 0x000fea0003800000 */
[----:B01----:R-:W0:Y:S01]  /*14d0*/  LDC.64 R4, c[0x0][0x390] ;  /* 0x0000e400ff047b82 */ /* 0x003e220000000a00 */
[----:B------:R-:W1:Y:S01]  /*14e0*/  MUFU.RCP R21, R21 ;  /* 0x0000001500157308 */ /* 0x000e620000001000 */
[----:B------:R-:W-:Y:S02]  /*14f0*/  IMAD.IADD R7, R8, 0x1, R7 ;  /* 0x0000000108077824 */ /* 0x000fe400078e0207 */
[----:B------:R-:W-:-:S07]  /*1500*/  IMAD.MOV R0, RZ, RZ, -R0 ;  /* 0x000000ffff007224 */ /* 0x000fce00078e0a00 */
.L_x_3384:
        /* <DEDUP_REMOVED lines=9> */
.L_x_3385:
        /* <DEDUP_REMOVED lines=14> */
.L_x_3991:


//--------------------- .text._ZN4vllm3moe10topkGatingILi4ELi16ELi4ELi16ELi32EjfLNS0_11ScoringFuncE0EEEvPKT5_PKbPfiPT4_PiiiibPKf --------------------------
	.section	.text._ZN4vllm3moe10topkGatingILi4ELi16ELi4ELi16ELi32EjfLNS0_11ScoringFuncE0EEEvPKT5_PKbPfiPT4_PiiiibPKf,"ax",@progbits
	.align	128
        .global         _ZN4vllm3moe10topkGatingILi4ELi16ELi4ELi16ELi32EjfLNS0_11ScoringFuncE0EEEvPKT5_PKbPfiPT4_PiiiibPKf
        .type           _ZN4vllm3moe10topkGatingILi4ELi16ELi4ELi16ELi32EjfLNS0_11ScoringFuncE0EEEvPKT5_PKbPfiPT4_PiiiibPKf,@function
        .size           _ZN4vllm3moe10topkGatingILi4ELi16ELi4ELi16ELi32EjfLNS0_11ScoringFuncE0EEEvPKT5_PKbPfiPT4_PiiiibPKf,(.L_x_3992 - _ZN4vllm3moe10topkGatingILi4ELi16ELi4ELi16ELi32EjfLNS0_11ScoringFuncE0EEEvPKT5_PKbPfiPT4_PiiiibPKf)
        .other          _ZN4vllm3moe10topkGatingILi4ELi16ELi4ELi16ELi32EjfLNS0_11ScoringFuncE0EEEvPKT5_PKbPfiPT4_PiiiibPKf,@"STO_CUDA_ENTRY STV_DEFAULT"
_ZN4vllm3moe10topkGatingILi4ELi16ELi4ELi16ELi32EjfLNS0_11ScoringFuncE0EEEvPKT5_PKbPfiPT4_PiiiibPKf:
.text._ZN4vllm3moe10topkGatingILi4ELi16ELi4ELi16ELi32EjfLNS0_11ScoringFuncE0EEEvPKT5_PKbPfiPT4_PiiiibPKf:
        /* <DEDUP_REMOVED lines=46> */
[--C-:B------:R-:W-:Y:S01]  /*02e0*/  FADD.FTZ R4, R4, -R16.reuse ;  /* 0x8000001004047221 */ /* 0x100fe20000010000 */
[--C-:B------:R-:W-:Y:S01]  /*02f0*/  FADD.FTZ R5, R5, -R16.reuse ;  /* 0x8000001005057221 */ /* 0x100fe20000010000 */
[--C-:B------:R-:W-:Y:S01]  /*0300*/  FADD.FTZ R6, R6, -R16.reuse ;  /* 0x8000001006067221 */ /* 0x100fe20000010000 */
[----:B------:R-:W-:Y:S01]  /*0310*/  FADD.FTZ R7, R7, -R16 ;  /* 0x8000001007077221 */ /* 0x000fe20000010000 */
[----:B------:R-:W-:Y:S01]  /*0320*/  FMUL.FTZ R4, R4, 1.4426950216293334961 ;  /* 0x3fb8aa3b04047820 */ /* 0x000fe20000410000 */
[----:B-1----:R-:W-:Y:S01]  /*0330*/  FMUL.FTZ R10, R5, 1.4426950216293334961 ;  /* 0x3fb8aa3b050a7820 */ /* 0x002fe20000410000 */
[----:B------:R-:W-:Y:S01]  /*0340*/  FMUL.FTZ R6, R6, 1.4426950216293334961 ;  /* 0x3fb8aa3b06067820 */ /* 0x000fe20000410000 */
[----:B------:R-:W-:-:S03]  /*0350*/  FMUL.FTZ R7, R7, 1.4426950216293334961 ;  /* 0x3fb8aa3b07077820 */ /* 0x000fc60000410000 */
[----:B------:R-:W0:Y:S08]  /*0360*/  MUFU.EX2 R4, R4 ;  /* 0x0000000400047308 */ /* 0x000e300000000800 */
        /* <DEDUP_REMOVED lines=22> */
[C---:B------:R-:W-:Y:S02]  /*04d0*/  FSETP.NE.FTZ.AND P5, PT, |R7|.reuse, +INF , PT ;  /* 0x7f8000000700780b */ /* 0x040fe40003fb5200 */
[----:B------:R-:W-:Y:S02]  /*04e0*/  FSEL R11, R10, RZ, P3 ;  /* 0x000000ff0a0b7208 */ /* 0x000fe40001800000 */
[----:B------:R-:W-:Y:S02]  /*04f0*/  FSEL R10, R6, RZ, P4 ;  /* 0x000000ff060a7208 */ /* 0x000fe40002000000 */
[----:B------:R-:W-:Y:S01]  /*0500*/  FSEL R9, R7, RZ, P5 ;  /* 0x000000ff07097208 */ /* 0x000fe20002800000 */
[----:B-----5:R-:W-:Y:S01]  /*0510*/  @P0 FADD.FTZ R19, R11, R2 ;  /* 0x000000020b130221 */ /* 0x020fe20000010000 */
[----:B------:R-:W-:Y:S01]  /*0520*/  @!P0 MOV R20, R12 ;  /* 0x0000000c00148202 */ /* 0x000fe20000000f00 */
[----:B------:R-:W-:Y:S01]  /*0530*/  @P0 FADD.FTZ R18, R10, R17 ;  /* 0x000000110a120221 */ /* 0x000fe20000010000 */
[----:B------:R-:W-:-:S02]  /*0540*/  @!P0 IMAD.MOV.U32 R19, RZ, RZ, R11 ;  /* 0x000000ffff138224 */ /* 0x000fc400078e000b */
[----:B------:R-:W-:Y:S01]  /*0550*/  @P0 FADD.FTZ R16, R9, R14 ;  /* 0x0000000e09100221 */ /* 0x000fe20000010000 */
        /* <DEDUP_REMOVED lines=12> */
.L_x_3391:
        /* <DEDUP_REMOVED lines=53> */
.L_x_3388:
[----:B-123--:R-:W-:Y:S05]  /*0970*/  BSYNC.RECONVERGENT B0 ;  /* 0x0000000000007941 */ /* 0x00efea0003800200 */
.L_x_3387:
        /* <DEDUP_REMOVED lines=29> */
.L_x_3390:
[----:B------:R-:W-:Y:S05]  /*0b50*/  BSYNC.RECONVERGENT B0 ;  /* 0x0000000000007941 */ /* 0x000fea0003800200 */
.L_x_3389:
[----:B------:R-:W-:Y:S01]  /*0b60*/  IADD3 R15, PT, PT, R15, UR11, RZ ;  /* 0x0000000b0f0f7c10 */ /* 0x000fe2000fffe0ff */
[----:B------:R-:W-:Y:S01]  /*0b70*/  VIADD R17, R17, 0x1 ;  /* 0x0000000111117836 */ /* 0x000fe20000000000 */
[----:B------:R-:W-:Y:S06]  /*0b80*/  @P0 BRA `(.L_x_3391) ;  /* 0xfffffff800a40947 */ /* 0x000fec000383ffff */
.L_x_3386:
        /* <DEDUP_REMOVED lines=22> */
.L_x_3393:
        /* <DEDUP_REMOVED lines=55> */
.L_x_3392:
        /* <DEDUP_REMOVED lines=34> */
.L_x_3394:
        /* <DEDUP_REMOVED lines=22> */
.L_x_3395:
[----:B------:R-:W-:Y:S05]  /*13e0*/  @!P1 EXIT ;  /* 0x000000000000994d */ /* 0x000fea0003800000 */
[----:B01----:R-:W0:Y:S01]  /*13f0*/  LDC.64 R4, c[0x0][0x390] ;  /* 0x0000e400ff047b82 */ /* 0x003e220000000a00 */
[----:B------:R-:W1:Y:S01]  /*1400*/  MUFU.RCP R21, R21 ;  /* 0x0000001500157308 */ /* 0x000e620000001000 */
[----:B------:R-:W-:Y:S02]  /*1410*/  IMAD.IADD R7, R8, 0x1, R7 ;  /* 0x0000000108077824 */ /* 0x000fe400078e0207 */
[----:B------:R-:W-:-:S07]  /*1420*/  IMAD.MOV R0, RZ, RZ, -R0 ;  /* 0x000000ffff007224 */ /* 0x000fce00078e0a00 */
.L_x_3396:
        /* <DEDUP_REMOVED lines=9> */
.L_x_3397:
        /* <DEDUP_REMOVED lines=12> */
.L_x_3992:


//--------------------- .text._ZN4vllm3moe10topkGatingILi4ELi8ELi4ELi16ELi32EjfLNS0_11ScoringFuncE0EEEvPKT5_PKbPfiPT4_PiiiibPKf --------------------------
	.section	.text._ZN4vllm3moe10topkGatingILi4ELi8ELi4ELi16ELi32EjfLNS0_11ScoringFuncE0EEEvPKT5_PKbPfiPT4_PiiiibPKf,"ax",@progbits
	.align	128
        .global         _ZN4vllm3moe10topkGatingILi4ELi8ELi4ELi16ELi32EjfLNS0_11ScoringFuncE0EEEvPKT5_PKbPfiPT4_PiiiibPKf
        .type           _ZN4vllm3moe10topkGatingILi4ELi8ELi4ELi16ELi32EjfLNS0_11ScoringFuncE0EEEvPKT5_PKbPfiPT4_PiiiibPKf,@function
        .size           _ZN4vllm3moe10topkGatingILi4ELi8ELi4ELi16ELi32EjfLNS0_11ScoringFuncE0EEEvPKT5_PKbPfiPT4_PiiiibPKf,(.L_x_3993 - _ZN4vllm3moe10topkGatingILi4ELi8ELi4ELi16ELi32EjfLNS0_11ScoringFuncE0EEEvPKT5_PKbPfiPT4_PiiiibPKf)
        .other          _ZN4vllm3moe10topkGatingILi4ELi8ELi4ELi16ELi32EjfLNS0_11ScoringFuncE0EEEvPKT5_PKbPfiPT4_PiiiibPKf,@"STO_CUDA_ENTRY STV_DEFAULT"
_ZN4vllm3moe10topkGatingILi4ELi8ELi4ELi16ELi32EjfLNS0_11ScoringFuncE0EEEvPKT5_PKbPfiPT4_PiiiibPKf:
.text._ZN4vllm3moe10topkGatingILi4ELi8ELi4ELi16ELi32EjfLNS0_11ScoringFuncE0EEEvPKT5_PKbPfiPT4_PiiiibPKf:
        /* <DEDUP_REMOVED lines=38> */
[----:B0-----:R-:W-:Y:S01]  /*0260*/  IMAD.U32 R25, RZ, RZ, UR4 ;  /* 0x00000004ff197e24 */ /* 0x001fe2000f8e00ff */
[----:B------:R-:W-:-:S02]  /*0270*/  LOP3.LUT R3, R3, 0x1, RZ, 0xc0, !PT ;  /* 0x0000000103037812 */ /* 0x000fc400078ec0ff */
[----:B---3--:R-:W-:-:S04]  /*0280*/  FMNMX3.FTZ R22, R4, R5, R6, !PT ;  /* 0x0000000504167276 */ /* 0x008fc80007810006 */
[----:B------:R-:W-:-:S05]  /*0290*/  FMNMX.FTZ R22, R7, R22, !PT ;  /* 0x0000001607167209 */ /* 0x000fca0007810000 */
        /* <DEDUP_REMOVED lines=8> */
[----:B-1----:R-:W-:Y:S01]  /*0320*/  FMUL.FTZ R18, R6, 1.4426950216293334961 ;  /* 0x3fb8aa3b06127820 */ /* 0x002fe20000410000 */
[----:B------:R-:W-:Y:S01]  /*0330*/  FMUL.FTZ R17, R17, 1.4426950216293334961 ;  /* 0x3fb8aa3b11117820 */ /* 0x000fe20000410000 */
[----:B--2---:R-:W-:Y:S01]  /*0340*/  ISETP.EQ.OR P1, PT, R12, RZ, !P1 ;  /* 0x000000ff0c00720c */ /* 0x004fe20004f22670 */
[----:B------:R-:W-:Y:S01]  /*0350*/  IMAD.MOV.U32 R12, RZ, RZ, RZ ;  /* 0x000000ffff0c7224 */ /* 0x000fe200078e00ff */
        /* <DEDUP_REMOVED lines=55> */
.L_x_3408:
        /* <DEDUP_REMOVED lines=43> */
.L_x_3401:
[----:B--234-:R-:W-:Y:S05]  /*0980*/  BSYNC.RECONVERGENT B0 ;  /* 0x0000000000007941 */ /* 0x01cfea0003800200 */
.L_x_3400:
        /* <DEDUP_REMOVED lines=26> */
.L_x_3403:
[----:B------:R-:W-:Y:S05]  /*0b30*/  BSYNC.RECONVERGENT B0 ;  /* 0x0000000000007941 */ /* 0x000fea0003800200 */
.L_x_3402:
        /* <DEDUP_REMOVED lines=49> */
.L_x_3405:
[----:B------:R-:W-:Y:S05]  /*0e50*/  BSYNC.RECONVERGENT B0 ;  /* 0x0000000000007941 */ /* 0x000fea0003800200 */
.L_x_3404:
        /* <DEDUP_REMOVED lines=26> */
.L_x_3407:
[----:B------:R-:W-:Y:S05]  /*1000*/  BSYNC.RECONVERGENT B0 ;  /* 0x0000000000007941 */ /* 0x000fea0003800200 */
.L_x_3406:
        /* <DEDUP_REMOVED lines=9> */
.L_x_3399:
        /* <DEDUP_REMOVED lines=51> */
.L_x_3409:
[----:B------:R-:W-:Y:S05]  /*13d0*/  BSYNC.RECONVERGENT B0 ;  /* 0x0000000000007941 */ /* 0x000fea0003800200 */
.L_x_3398:
        /* <DEDUP_REMOVED lines=22> */
.L_x_3411:
        /* <DEDUP_REMOVED lines=55> */
.L_x_3410:
        /* <DEDUP_REMOVED lines=34> */
.L_x_3412:
        /* <DEDUP_REMOVED lines=22> */
.L_x_3413:
[----:B------:R-:W-:Y:S05]  /*1c30*/  @!P1 EXIT ;  /* 0x000000000000994d */ /* 0x000fea0003800000 */
[----:B01----:R-:W0:Y:S01]  /*1c40*/  LDC.64 R6, c[0x0][0x390] ;  /* 0x0000e400ff067b82 */ /* 0x003e220000000a00 */
[----:B------:R1:W2:Y:S01]  /*1c50*/  MUFU.RCP R11, R12 ;  /* 0x0000000c000b7308 */ /* 0x0002a20000001000 */
[----:B------:R-:W-:Y:S02]  /*1c60*/  IMAD.IADD R5, R0, 0x1, R5 ;  /* 0x0000000100057824 */ /* 0x000fe400078e0205 */
[----:B------:R-:W-:-:S07]  /*1c70*/  IMAD.MOV R25, RZ, RZ, -R25 ;  /* 0x000000ffff197224 */ /* 0x000fce00078e0a19 */
.L_x_3414:
        /* <DEDUP_REMOVED lines=9> */
.L_x_3415:
        /* <DEDUP_REMOVED lines=15> */
.L_x_3993:


//--------------------- .text._ZN4vllm3moe10topkGatingILi4ELi4ELi4ELi16ELi32EjfLNS0_11ScoringFuncE0EEEvPKT5_PKbPfiPT4_PiiiibPKf --------------------------
	.section	.text._ZN4vllm3moe10topkGatingILi4ELi4ELi4ELi16ELi32EjfLNS0_11ScoringFuncE0EEEvPKT5_PKbPfiPT4_PiiiibPKf,"ax",@progbits
	.align	128
        .global         _ZN4vllm3moe10topkGatingILi4ELi4ELi4ELi16ELi32EjfLNS0_11ScoringFuncE0EEEvPKT5_PKbPfiPT4_PiiiibPKf
        .type           _ZN4vllm3moe10topkGatingILi4ELi4ELi4ELi16ELi32EjfLNS0_11ScoringFuncE0EEEvPKT5_PKbPfiPT4_PiiiibPKf,@function
        .size           _ZN4vllm3moe10topkGatingILi4ELi4ELi4ELi16ELi32EjfLNS0_11ScoringFuncE0EEEvPKT5_PKbPfiPT4_PiiiibPKf,(.L_x_3994 - _ZN4vllm3moe10topkGatingILi4ELi4ELi4ELi16ELi32EjfLNS0_11ScoringFuncE0EEEvPKT5_PKbPfiPT4_PiiiibPKf)
        .other          _ZN4vllm3moe10topkGatingILi4ELi4ELi4ELi16ELi32EjfLNS0_11ScoringFuncE0EEEvPKT5_PKbPfiPT4_PiiiibPKf,@"STO_CUDA_ENTRY STV_DEFAULT"
_ZN4vllm3moe10topkGatingILi4ELi4ELi4ELi16ELi32EjfLNS0_11ScoringFuncE0EEEvPKT5_PKbPfiPT4_PiiiibPKf:
.text._ZN4vllm3moe10topkGatingILi4ELi4ELi4ELi16ELi32EjfLNS0_11ScoringFuncE0EEEvPKT5_PKbPfiPT4_PiiiibPKf:
        /* <DEDUP_REMOVED lines=29> */
[----:B------:R-:W-:Y:S01]  /*01d0*/  IMAD.MOV.U32 R14, RZ, RZ, RZ ;  /* 0x000000ffff0e7224 */ /* 0x000fe200078e00ff */
        /* <DEDUP_REMOVED lines=11> */
[----:B------:R-:W5:Y:S01]  /*0290*/  MUFU.EX2 R5, R5 ;  /* 0x0000000500057308 */ /* 0x000f620000000800 */
[----:B--2---:R-:W-:-:S07]  /*02a0*/  ISETP.EQ.OR P0, PT, R0, RZ, !P0 ;  /* 0x000000ff0000720c */ /* 0x004fce0004702670 */
[----:B------:R-:W2:Y:S01]  /*02b0*/  MUFU.EX2 R7, R6 ;  /* 0x0000000600077308 */ /* 0x000ea20000000800 */
[----:B-1----:R-:W-:-:S07]  /*02c0*/  FADD.FTZ R2, RZ, R4 ;  /* 0x00000004ff027221 */ /* 0x002fce0000010000 */
[----:B0-----:R-:W0:Y:S01]  /*02d0*/  MUFU.EX2 R13, R10 ;  /* 0x0000000a000d7308 */ /* 0x001e220000000800 */
[----:B-----5:R-:W-:-:S04]  /*02e0*/  FADD.FTZ R2, R2, R5 ;  /* 0x0000000502027221 */ /* 0x020fc80000010000 */
[----:B--2---:R-:W-:-:S04]  /*02f0*/  FADD.FTZ R2, R2, R7 ;  /* 0x0000000702027221 */ /* 0x004fc80000010000 */
[----:B0-----:R-:W-:Y:S01]  /*0300*/  FADD.FTZ R12, R2, R13 ;  /* 0x0000000d020c7221 */ /* 0x001fe20000010000 */
        /* <DEDUP_REMOVED lines=11> */
[----:B---3--:R-:W-:Y:S01]  /*03c0*/  @P1 FADD.FTZ R3, R0, R3 ;  /* 0x0000000300031221 */ /* 0x008fe20000010000 */
[C---:B------:R-:W-:Y:S01]  /*03d0*/  FSETP.NE.FTZ.AND P5, PT, |R4|.reuse, +INF , PT ;  /* 0x7f8000000400780b */ /* 0x040fe20003fb5200 */
        /* <DEDUP_REMOVED lines=22> */
.L_x_3422:
        /* <DEDUP_REMOVED lines=38> */
.L_x_3418:
        /* <DEDUP_REMOVED lines=34> */
.L_x_3419:
        /* <DEDUP_REMOVED lines=33> */
.L_x_3420:
        /* <DEDUP_REMOVED lines=37> */
.L_x_3421:
[----:B------:R-:W-:-:S13]  /*0e20*/  ISETP.NE.AND P1, PT, R19, R22, PT ;  /* 0x000000161300720c */ /* 0x000fda0003f25270 */
[----:B------:R-:W-:Y:S05]  /*0e30*/  @P1 BRA `(.L_x_3422) ;  /* 0xfffffff400c01947 */ /* 0x000fea000383ffff */
.L_x_3417:
        /* <DEDUP_REMOVED lines=24> */
.L_x_3424:
        /* <DEDUP_REMOVED lines=58> */
.L_x_3423:
        /* <DEDUP_REMOVED lines=36> */
.L_x_3416:
        /* <DEDUP_REMOVED lines=21> */
.L_x_3426:
        /* <DEDUP_REMOVED lines=55> */
.L_x_3425:
        /* <DEDUP_REMOVED lines=34> */
.L_x_3427:
        /* <DEDUP_REMOVED lines=22> */
.L_x_3428:
[----:B------:R-:W-:Y:S05]  /*1de0*/  @!P1 EXIT ;  /* 0x000000000000994d */ /* 0x000fea0003800000 */
[----:B01-3--:R-:W0:Y:S01]  /*1df0*/  LDC.64 R4, c[0x0][0x390] ;  /* 0x0000e400ff047b82 */ /* 0x00be220000000a00 */
[----:B------:R1:W2:Y:S01]  /*1e00*/  MUFU.RCP R9, R14 ;  /* 0x0000000e00097308 */ /* 0x0002a20000001000 */
[----:B------:R-:W-:Y:S02]  /*1e10*/  IMAD.IADD R11, R11, 0x1, R0 ;  /* 0x000000010b0b7824 */ /* 0x000fe400078e0200 */
[----:B------:R-:W-:-:S07]  /*1e20*/  IMAD.MOV R6, RZ, RZ, -R6 ;  /* 0x000000ffff067224 */ /* 0x000fce00078e0a06 */
.L_x_3429:
        /* <DEDUP_REMOVED lines=9> */
.L_x_3430:
        /* <DEDUP_REMOVED lines=12> */
.L_x_3994:


//--------------------- .text._ZN4vllm3moe10topkGatingILi2ELi2ELi4ELi8ELi32EjfLNS0_11ScoringFuncE0EEEvPKT5_PKbPfiPT4_PiiiibPKf --------------------------
	.section	.text._ZN4vllm3moe10topkGatingILi2ELi2ELi4ELi8ELi32EjfLNS0_11ScoringFuncE0EEEvPKT5_PKbPfiPT4_PiiiibPKf,"ax",@progbits
	.align	128
        .global         _ZN4vllm3moe10topkGatingILi2ELi2ELi4ELi8ELi32EjfLNS0_11ScoringFuncE0EEEvPKT5_PKbPfiPT4_PiiiibPKf
        .type           _ZN4vllm3moe10topkGatingILi2ELi2ELi4ELi8ELi32EjfLNS0_11ScoringFuncE0EEEvPKT5_PKbPfiPT4_PiiiibPKf,@function
        .size           _ZN4vllm3moe10topkGatingILi2ELi2ELi4ELi8ELi32EjfLNS0_11ScoringFuncE0EEEvPKT5_PKbPfiPT4_PiiiibPKf,(.L_x_3995 - _ZN4vllm3moe10topkGatingILi2ELi2ELi4ELi8ELi32EjfLNS0_11ScoringFuncE0EEEvPKT5_PKbPfiPT4_PiiiibPKf)
        .other          _ZN4vllm3moe10topkGatingILi2ELi2ELi4ELi8ELi32EjfLNS0_11ScoringFuncE0EEEvPKT5_PKbPfiPT4_PiiiibPKf,@"STO_CUDA_ENTRY STV_DEFAULT"
_ZN4vllm3moe10topkGatingILi2ELi2ELi4ELi8ELi32EjfLNS0_11ScoringFuncE0EEEvPKT5_PKbPfiPT4_PiiiibPKf:
.text._ZN4vllm3moe10topkGatingILi2ELi2ELi4ELi8ELi32EjfLNS0_11ScoringFuncE0EEEvPKT5_PKbPfiPT4_PiiiibPKf:
        /* <DEDUP_REMOVED lines=27> */
[----:B------:R-:W-:Y:S01]  /*01b0*/  IMAD.MOV.U32 R22, RZ, RZ, RZ ;  /* 0x000000ffff167224 */ /* 0x000fe200078e00ff */
        /* <DEDUP_REMOVED lines=9> */
[----:B-1----:R-:W-:Y:S01]  /*0250*/  FADD.FTZ R7, R0, R3 ;  /* 0x0000000300077221 */ /* 0x002fe20000010000 */
[----:B----4-:R-:W-:-:S05]  /*0260*/  IMAD.U32 R0, RZ, RZ, UR4 ;  /* 0x00000004ff007e24 */ /* 0x010fca000f8e00ff */
        /* <DEDUP_REMOVED lines=25> */
.L_x_3434:
        /* <DEDUP_REMOVED lines=19> */
.L_x_3433:
        /* <DEDUP_REMOVED lines=86> */
.L_x_3432:
        /* <DEDUP_REMOVED lines=21> */
.L_x_3436:
        /* <DEDUP_REMOVED lines=39> */
.L_x_3435:
        /* <DEDUP_REMOVED lines=28> */
.L_x_3431:
        /* <DEDUP_REMOVED lines=21> */
.L_x_3438:
        /* <DEDUP_REMOVED lines=55> */
.L_x_3437:
        /* <DEDUP_REMOVED lines=34> */
.L_x_3439:
        /* <DEDUP_REMOVED lines=22> */
.L_x_3440:
[----:B------:R-:W-:Y:S05]  /*1850*/  @!P1 EXIT ;  /* 0x000000000000994d */ /* 0x000fea0003800000 */
[----:B-12---:R-:W1:Y:S01]  /*1860*/  LDC.64 R6, c[0x0][0x390] ;  /* 0x0000e400ff067b82 */ /* 0x006e620000000a00 */
[----:B0-----:R0:W2:Y:S01]  /*1870*/  MUFU.RCP R9, R22 ;  /* 0x0000001600097308 */ /* 0x0010a20000001000 */
[----:B------:R-:W-:Y:S01]  /*1880*/  IADD3 R13, PT, PT, R13, R4, RZ ;  /* 0x000000040d0d7210 */ /* 0x000fe20007ffe0ff */
[----:B------:R-:W-:-:S07]  /*1890*/  IMAD.MOV R0, RZ, RZ, -R0 ;  /* 0x000000ffff007224 */ /* 0x000fce00078e0a00 */
.L_x_3441:
        /* <DEDUP_REMOVED lines=9> */
.L_x_3442:
        /* <DEDUP_REMOVED lines=13> */
.L_x_3995:


//--------------------- .text._ZN4vllm3moe10topkGatingILi1ELi1ELi4ELi4ELi32EjfLNS0_11ScoringFuncE0EEEvPKT5_PKbPfiPT4_PiiiibPKf --------------------------
	.section	.text._ZN4vllm3moe10topkGatingILi1ELi1ELi4ELi4ELi32EjfLNS0_11ScoringFuncE0EEEvPKT5_PKbPfiPT4_PiiiibPKf,"ax",@progbits
	.align	128
        .global         _ZN4vllm3moe10topkGatingILi1ELi1ELi4ELi4ELi32EjfLNS0_11ScoringFuncE0EEEvPKT5_PKbPfiPT4_PiiiibPKf
        .type           _ZN4vllm3moe10topkGatingILi1ELi1ELi4ELi4ELi32EjfLNS0_11ScoringFuncE0EEEvPKT5_PKbPfiPT4_PiiiibPKf,@function
        .size           _ZN4vllm3moe10topkGatingILi1ELi1ELi4ELi4ELi32EjfLNS0_11ScoringFuncE0EEEvPKT5_PKbPfiPT4_PiiiibPKf,(.L_x_3996 - _ZN4vllm3moe10topkGatingILi1ELi1ELi4ELi4ELi32EjfLNS0_11ScoringFuncE0EEEvPKT5_PKbPfiPT4_PiiiibPKf)
        .other          _ZN4vllm3moe10topkGatingILi1ELi1ELi4ELi4ELi32EjfLNS0_11ScoringFuncE0EEEvPKT5_PKbPfiPT4_PiiiibPKf,@"STO_CUDA_ENTRY STV_DEFAULT"
_ZN4vllm3moe10topkGatingILi1ELi1ELi4ELi4ELi32EjfLNS0_11ScoringFuncE0EEEvPKT5_PKbPfiPT4_PiiiibPKf:
.text._ZN4vllm3moe10topkGatingILi1ELi1ELi4ELi4ELi32EjfLNS0_11ScoringFuncE0EEEvPKT5_PKbPfiPT4_PiiiibPKf:
        /* <DEDUP_REMOVED lines=19> */
[----:B---3--:R-:W-:-:S04]  /*0130*/  FADD.FTZ R0, R6, -R6 ;  /* 0x8000000606007221 */ /* 0x008fc80000010000 */
[----:B------:R-:W-:Y:S02]  /*0140*/  FMUL.FTZ R5, R0, 1.4426950216293334961 ;  /* 0x3fb8aa3b00057820 */ /* 0x000fe40000410000 */
[----:B------:R-:W0:Y:S04]  /*0150*/  LDC R0, c[0x0][0x3b0] ;  /* 0x0000ec00ff007b82 */ /* 0x000e280000000800 */
[----:B------:R-:W1:Y:S02]  /*0160*/  MUFU.EX2 R5, R5 ;  /* 0x0000000500057308 */ /* 0x000e640000000800 */
[----:B-1----:R-:W-:Y:S01]  /*0170*/  FADD.FTZ R6, RZ, R5 ;  /* 0x00000005ff067221 */ /* 0x002fe20000010000 */
[----:B--2---:R-:W-:Y:S01]  /*0180*/  ISETP.EQ.OR P0, PT, R10, RZ, !P0 ;  /* 0x000000ff0a00720c */ /* 0x004fe20004702670 */
[----:B------:R-:W-:Y:S01]  /*0190*/  IMAD.MOV.U32 R10, RZ, RZ, RZ ;  /* 0x000000ffff0a7224 */ /* 0x000fe200078e00ff */
[----:B0-----:R-:W-:-:S03]  /*01a0*/  ISETP.GE.AND P1, PT, R0, 0x1, PT ;  /* 0x000000010000780c */ /* 0x001fc60003f26270 */
        /* <DEDUP_REMOVED lines=33> */
.L_x_3445:
        /* <DEDUP_REMOVED lines=30> */
.L_x_3444:
        /* <DEDUP_REMOVED lines=26> */
.L_x_3446:
        /* <DEDUP_REMOVED lines=16> */
.L_x_3443:
        /* <DEDUP_REMOVED lines=20> */
.L_x_3448:
        /* <DEDUP_REMOVED lines=55> */
.L_x_3447:
        /* <DEDUP_REMOVED lines=34> */
.L_x_3449:
        /* <DEDUP_REMOVED lines=22> */
.L_x_3450:
[----:B------:R-:W-:Y:S05]  /*1070*/  @!P1 EXIT ;  /* 0x000000000000994d */ /* 0x000fea0003800000 */
[----:B-12---:R-:W1:Y:S01]  /*1080*/  LDC.64 R6, c[0x0][0x390] ;  /* 0x0000e400ff067b82 */ /* 0x006e620000000a00 */
[----:B0-----:R0:W2:Y:S01]  /*1090*/  MUFU.RCP R11, R10 ;  /* 0x0000000a000b7308 */ /* 0x0010a20000001000 */
[----:B------:R-:W-:Y:S01]  /*10a0*/  IMAD.IADD R9, R9, 0x1, R4 ;  /* 0x0000000109097824 */ /* 0x000fe200078e0204 */
[----:B------:R-:W-:-:S07]  /*10b0*/  IADD3 R0, PT, PT, -R14, RZ, RZ ;  /* 0x000000ff0e007210 */ /* 0x000fce0007ffe1ff */
.L_x_3451:
        /* <DEDUP_REMOVED lines=9> */
.L_x_3452:
        /* <DEDUP_REMOVED lines=11> */
.L_x_3996:


//--------------------- .text._ZN4vllm3moe7moeTopKILi256EiEEvPKfPKbPfPT0_PiiiiibS3_ --------------------------
	.section	.text._ZN4vllm3moe7moeTopKILi256EiEEvPKfPKbPfPT0_PiiiiibS3_,"ax",@progbits
	.align	128
        .global         _ZN4vllm3moe7moeTopKILi256EiEEvPKfPKbPfPT0_PiiiiibS3_
        .type           _ZN4vllm3moe7moeTopKILi256EiEEvPKfPKbPfPT0_PiiiiibS3_,@function
        .size           _ZN4vllm3moe7moeTopKILi256EiEEvPKfPKbPfPT0_PiiiiibS3_,(.L_x_3997 - _ZN4vllm3moe7moeTopKILi256EiEEvPKfPKbPfPT0_PiiiiibS3_)
        .other          _ZN4vllm3moe7moeTopKILi256EiEEvPKfPKbPfPT0_PiiiiibS3_,@"STO_CUDA_ENTRY STV_DEFAULT"
_ZN4vllm3moe7moeTopKILi256EiEEvPKfPKbPfPT0_PiiiiibS3_:
.text._ZN4vllm3moe7moeTopKILi256EiEEvPKfPKbPfPT0_PiiiiibS3_:
        /* <DEDUP_REMOVED lines=29> */
.L_x_3500:
        /* <DEDUP_REMOVED lines=25> */
.L_x_3464:
        /* <DEDUP_REMOVED lines=12> */
.L_x_3460:
        /* <DEDUP_REMOVED lines=41> */
.L_x_3459:
        /* <DEDUP_REMOVED lines=32> */
.L_x_3462:
        /* <DEDUP_REMOVED lines=10> */
[----:B0-----:R-:W-:-:S04]  /*0950*/  LEA R10, P0, R21, R10, 0x2 ;  /* 0x0000000a150a7211 */ /* 0x001fc800078010ff */
[----:B------:R-:W-:Y:S01]  /*0960*/  LEA.HI.X R11, R21, R11, R22, 0x2, P0 ;  /* 0x0000000b150b7211 */ /* 0x000fe200000f1416 */
[----:B------:R-:W-:-:S04]  /*0970*/  VIADD R21, R14, UR40 ;  /* 0x000000280e157c36 */ /* 0x000fc80008000000 */
        /* <DEDUP_REMOVED lines=12> */
.L_x_3463:
        /* <DEDUP_REMOVED lines=24> */
.L_x_3461:
        /* <DEDUP_REMOVED lines=9> */
.L_x_3458:
[----:B------:R-:W-:Y:S05]  /*0c50*/  BRA `(.L_x_3455) ;  /* 0x0000001c00e47947 */ /* 0x000fea0003800000 */
.L_x_3457:
        /* <DEDUP_REMOVED lines=14> */
.L_x_3467:
        /* <DEDUP_REMOVED lines=64> */
.L_x_3466:
[----:B------:R-:W-:Y:S05]  /*1140*/  BSYNC.RECONVERGENT B1 ;  /* 0x0000000000017941 */ /* 0x000fea0003800200 */
.L_x_3465:
        /* <DEDUP_REMOVED lines=38> */
.L_x_3469:
[----:B------:R-:W-:Y:S05]  /*13b0*/  BSYNC.RECONVERGENT B1 ;  /* 0x0000000000017941 */ /* 0x000fea0003800200 */
.L_x_3468:
        /* <DEDUP_REMOVED lines=22> */
.L_x_3471:
[----:B------:R-:W-:Y:S05]  /*1520*/  BSYNC.RECONVERGENT B1 ;  /* 0x0000000000017941 */ /* 0x000fea0003800200 */
.L_x_3470:
        /* <DEDUP_REMOVED lines=12> */
.L_x_3456:
[----:B------:R-:W-:-:S09]  /*15f0*/  UISETP.NE.AND UP0, UPT, UR38, URZ, UPT ;  /* 0x000000ff2600728c */ /* 0x000fd2000bf05270 */
[----:B------:R-:W-:Y:S05]  /*1600*/  BRA.U !UP0, `(.L_x_3472) ;  /* 0x0000000908847547 */ /* 0x000fea000b800000 */
[----:B------:R-:W-:Y:S01]  /*1610*/  BSSY.RECONVERGENT B1, `(.L_x_3473) ;  /* 0x000009f000017945 */ /* 0x000fe20003800200 */
[----:B------:R-:W-:Y:S02]  /*1620*/  IMAD.MOV.U32 R4, RZ, RZ, -0x40800000 ;  /* 0xbf800000ff047424 */ /* 0x000fe400078e00ff */
[----:B------:R-:W-:Y:S02]  /*1630*/  IMAD.MOV.U32 R0, RZ, RZ, RZ ;  /* 0x000000ffff007224 */ /* 0x000fe400078e00ff */
[----:B------:R-:W-:-:S07]  /*1640*/  IMAD.MOV.U32 R8, RZ, RZ, R2 ;  /* 0x000000ffff087224 */ /* 0x000fce00078e0002 */
.L_x_3479:
        /* <DEDUP_REMOVED lines=25> */
.L_x_3475:
        /* <DEDUP_REMOVED lines=24> */
[-C--:B------:R-:W-:Y:S02]  /*1960*/  ISETP.EQ.OR P0, PT, R15, R8.reuse, P0 ;  /* 0x000000080f00720c */ /* 0x080fe40000702670 */
[----:B------:R-:W-:Y:S02]  /*1970*/  ISETP.NE.AND P1, PT, R12, RZ, PT ;  /* 0x000000ff0c00720c */ /* 0x000fe40003f25270 */
[-C--:B------:R-:W-:Y:S02]  /*1980*/  ISETP.EQ.OR P0, PT, R21, R8.reuse, P0 ;  /* 0x000000081500720c */ /* 0x080fe40000702670 */
        /* <DEDUP_REMOVED lines=14> */
.L_x_3474:
        /* <DEDUP_REMOVED lines=32> */
.L_x_3477:
        /* <DEDUP_REMOVED lines=25> */
.L_x_3478:
        /* <DEDUP_REMOVED lines=24> */
.L_x_3476:
        /* <DEDUP_REMOVED lines=9> */
.L_x_3473:
[----:B------:R-:W-:Y:S05]  /*2010*/  BRA `(.L_x_3455) ;  /* 0x0000000800f47947 */ /* 0x000fea0003800000 */
.L_x_3472:
        /* <DEDUP_REMOVED lines=12> */
.L_x_3482:
        /* <DEDUP_REMOVED lines=81> */
.L_x_3481:
[----:B------:R-:W-:Y:S05]  /*25f0*/  BSYNC.RECONVERGENT B1 ;  /* 0x0000000000017941 */ /* 0x000fea0003800200 */
.L_x_3480:
        /* <DEDUP_REMOVED lines=51> */
.L_x_3484:
[----:B------:R-:W-:Y:S05]  /*2930*/  BSYNC.RECONVERGENT B1 ;  /* 0x0000000000017941 */ /* 0x000fea0003800200 */
.L_x_3483:
        /* <DEDUP_REMOVED lines=28> */
.L_x_3486:
[----:B------:R-:W-:Y:S05]  /*2b00*/  BSYNC.RECONVERGENT B1 ;  /* 0x0000000000017941 */ /* 0x000fea0003800200 */
.L_x_3485:
        /* <DEDUP_REMOVED lines=14> */
.L_x_3455:
[----:B------:R-:W-:Y:S05]  /*2bf0*/  BSYNC.RECONVERGENT B0 ;  /* 0x0000000000007941 */ /* 0x000fea0003800200 */
.L_x_3454:
        /* <DEDUP_REMOVED lines=19> */
.L_x_3488:
[----:B------:R-:W-:Y:S05]  /*2d30*/  BSYNC.RECONVERGENT B0 ;  /* 0x0000000000007941 */ /* 0x000fea0003800200 */
.L_x_3487:
        /* <DEDUP_REMOVED lines=13> */
.L_x_3490:
[----:B------:R-:W-:Y:S05]  /*2e10*/  BSYNC.RECONVERGENT B0 ;  /* 0x0000000000007941 */ /* 0x000fea0003800200 */
.L_x_3489:
        /* <DEDUP_REMOVED lines=13> */
.L_x_3492:
[----:B------:R-:W-:Y:S05]  /*2ef0*/  BSYNC.RECONVERGENT B0 ;  /* 0x0000000000007941 */ /* 0x000fea0003800200 */
.L_x_3491:
        /* <DEDUP_REMOVED lines=13> */
.L_x_3494:
[----:B------:R-:W-:Y:S05]  /*2fd0*/  BSYNC.RECONVERGENT B0 ;  /* 0x0000000000007941 */ /* 0x000fea0003800200 */
.L_x_3493:
        /* <DEDUP_REMOVED lines=19> */
.L_x_3496:
[----:B------:R-:W-:Y:S05]  /*3110*/  BSYNC.RECONVERGENT B0 ;  /* 0x0000000000007941 */ /* 0x000fea0003800200 */
.L_x_3495:
        /* <DEDUP_REMOVED lines=53> */
[----:B------:R-:W-:Y:S01]  /*3470*/  UIADD3 UR8, UPT, UPT, UR40, UR38, URZ ;  /* 0x0000002628087290 */ /* 0x000fe2000fffe0ff */
[----:B------:R-:W-:Y:S01]  /*3480*/  ISETP.GE.AND P0, PT, R4, UR10, PT ;  /* 0x0000000a04007c0c */ /* 0x000fe2000bf06270 */
[----:B------:R-:W-:Y:S01]  /*3490*/  BSSY.RECONVERGENT B6, `(.L_x_3498) ;  /* 0x000001f000067945 */ /* 0x000fe20003800200 */
[-C--:B------:R-:W-:Y:S01]  /*34a0*/  SEL R0, R0, R3.reuse, !P1 ;  /* 0x0000000300007207 */ /* 0x080fe20004800000 */
[----:B--2---:R-:W-:Y:S01]  /*34b0*/  UIMAD.WIDE.U32 UR4, UR8, 0x4, UR4 ;  /* 0x00000004080478a5 */ /* 0x004fe2000f8e0004 */
[----:B------:R-:W-:Y:S01]  /*34c0*/  PLOP3.LUT P1, PT, PT, PT, UP0, 0x80, 0x8 ;  /* 0x000000000008781c */ /* 0x000fe20003f2f008 */
[----:B------:R-:W-:Y:S01]  /*34d0*/  UIMAD.WIDE.U32 UR6, UR8, 0x4, UR6 ;  /* 0x00000004080678a5 */ /* 0x000fe2000f8e0006 */
[----:B------:R-:W-:-:S03]  /*34e0*/  SEL R0, R0, R3, P0 ;  /* 0x0000000300007207 */ /* 0x000fc60000000000 */
[----:B------:R-:W-:Y:S01]  /*34f0*/  IMAD.U32 R4, RZ, RZ, UR4 ;  /* 0x00000004ff047e24 */ /* 0x000fe2000f8e00ff */
[----:B------:R-:W-:Y:S01]  /*3500*/  SEL R3, R0, R3, P1 ;  /* 0x0000000300037207 */ /* 0x000fe20000800000 */
[----:B------:R-:W-:Y:S02]  /*3510*/  IMAD.U32 R5, RZ, RZ, UR5 ;  /* 0x00000005ff057e24 */ /* 0x000fe4000f8e00ff */
[----:B------:R-:W-:Y:S01]  /*3520*/  IMAD.U32 R6, RZ, RZ, UR6 ;  /* 0x00000006ff067e24 */ /* 0x000fe2000f8e00ff */
[----:B------:R-:W-:Y:S01]  /*3530*/  ISETP.GT.AND P0, PT, R3, -0x1, PT ;  /* 0xffffffff0300780c */ /* 0x000fe20003f04270 */
[----:B------:R-:W-:Y:S01]  /*3540*/  IMAD.U32 R7, RZ, RZ, UR7 ;  /* 0x00000007ff077e24 */ /* 0x000fe2000f8e00ff */
[----:B---3--:R0:W-:Y:S04]  /*3550*/  STG.E desc[UR36][R4.64], R9 ;  /* 0x0000000904007986 */ /* 0x0081e8000c101924 */
[----:B------:R0:W-:Y:S07]  /*3560*/  STG.E desc[UR36][R6.64], R3 ;  /* 0x0000000306007986 */ /* 0x0001ee000c101924 */
[----:B------:R-:W-:Y:S05]  /*3570*/  @P0 BRA `(.L_x_3499) ;  /* 0x0000000000400947 */ /* 0x000fea0003800000 */
[----:B------:R-:W-:Y:S01]  /*3580*/  MOV R14, 0x160 ;  /* 0x00000160000e7802 */ /* 0x000fe20000000f00 */
[----:B------:R-:W0:Y:S01]  /*3590*/  LDCU.64 UR4, c[0x4][0x150] ;  /* 0x01002a00ff0477ac */ /* 0x000e220008000a00 */
[----:B------:R-:W-:Y:S02]  /*35a0*/  IMAD.MOV.U32 R8, RZ, RZ, 0xe6 ;  /* 0x000000e6ff087424 */ /* 0x000fe400078e00ff */
[----:B------:R-:W-:Y:S01]  /*35b0*/  IMAD.MOV.U32 R12, RZ, RZ, 0x1 ;  /* 0x00000001ff0c7424 */ /* 0x000fe200078e00ff */
[----:B------:R-:W1:Y:S01]  /*35c0*/  LDCU.64 UR6, c[0x4][0x158] ;  /* 0x01002b00ff0677ac */ /* 0x000e620008000a00 */
[----:B------:R-:W2:Y:S01]  /*35d0*/  LDC.64 R14, c[0x4][R14] ;  /* 0x010000000e0e7b82 */ /* 0x000ea20000000a00 */
[----:B------:R-:W-:Y:S01]  /*35e0*/  IMAD.MOV.U32 R13, RZ, RZ, RZ ;  /* 0x000000ffff0d7224 */ /* 0x000fe200078e00ff */
[----:B------:R-:W3:Y:S01]  /*35f0*/  LDCU.64 UR8, c[0x4][URZ] ;  /* 0x01000000ff0877ac */ /* 0x000ee20008000a00 */
[----:B0-----:R-:W-:Y:S02]  /*3600*/  IMAD.U32 R4, RZ, RZ, UR4 ;  /* 0x00000004ff047e24 */ /* 0x001fe4000f8e00ff */
[----:B------:R-:W-:-:S02]  /*3610*/  IMAD.U32 R5, RZ, RZ, UR5 ;  /* 0x00000005ff057e24 */ /* 0x000fc4000f8e00ff */
[----:B-1----:R-:W-:Y:S02]  /*3620*/  IMAD.U32 R6, RZ, RZ, UR6 ;  /* 0x00000006ff067e24 */ /* 0x002fe4000f8e00ff */
[----:B------:R-:W-:Y:S02]  /*3630*/  IMAD.U32 R7, RZ, RZ, UR7 ;  /* 0x00000007ff077e24 */ /* 0x000fe4000f8e00ff */
[----:B---3--:R-:W-:Y:S02]  /*3640*/  IMAD.U32 R10, RZ, RZ, UR8 ;  /* 0x00000008ff0a7e24 */ /* 0x008fe4000f8e00ff */
[----:B------:R-:W-:-:S07]  /*3650*/  IMAD.U32 R11, RZ, RZ, UR9 ;  /* 0x00000009ff0b7e24 */ /* 0x000fce000f8e00ff */
[----:B------:R-:W-:-:S07]  /*3660*/  LEPC R20, `(.L_x_3499) ;  /* 0x000000001014794e */ /* 0x000fce0000000000 */
[----:B--2---:R-:W-:Y:S05]  /*3670*/  CALL.ABS.NOINC R14 ;  /* 0x000000000e007343 */ /* 0x004fea0003c00000 */
.L_x_3499:
[----:B------:R-:W-:Y:S05]  /*3680*/  BSYNC.RECONVERGENT B6 ;  /* 0x0000000000067941 */ /* 0x000fea0003800200 */
.L_x_3498:
[----:B------:R-:W1:Y:S01]  /*3690*/  LDCU.64 UR4, c[0x0][0x3a0] ;  /* 0x00007400ff0477ac */ /* 0x000e620008000a00 */
[----:B------:R-:W-:Y:S01]  /*36a0*/  UIADD3 UR7, UPT, UPT, UR40, UR38, URZ ;  /* 0x0000002628077290 */ /* 0x000fe2000fffe0ff */
[----:B------:R-:W2:Y:S01]  /*36b0*/  LDCU.U8 UR6, c[0x0][0x3b8] ;  /* 0x00007700ff0677ac */ /* 0x000ea20008000000 */
[----:B------:R-:W-:-:S06]  /*36c0*/  UIMAD UR8, UR41, UR38, UR39 ;  /* 0x00000026290872a4 */ /* 0x000fcc000f8e0227 */
[----:B0-----:R-:W-:Y:S01]  /*36d0*/  IMAD.U32 R3, RZ, RZ, UR8 ;  /* 0x00000008ff037e24 */ /* 0x001fe2000f8e00ff */
[----:B-1----:R-:W-:-:S06]  /*36e0*/  UIMAD.WIDE.U32 UR4, UR7, 0x4, UR4 ;  /* 0x00000004070478a5 */ /* 0x002fcc000f8e0004 */
[----:B------:R-:W-:Y:S01]  /*36f0*/  IMAD.U32 R4, RZ, RZ, UR4 ;  /* 0x00000004ff047e24 */ /* 0x000fe2000f8e00ff */
[----:B--2---:R-:W-:Y:S01]  /*3700*/  UPRMT UR4, UR6, 0x8880, URZ ;  /* 0x0000888006047896 */ /* 0x004fe200080000ff */
[----:B------:R-:W-:-:S03]  /*3710*/  IMAD.U32 R5, RZ, RZ, UR5 ;  /* 0x00000005ff057e24 */ /* 0x000fc6000f8e00ff */
[----:B------:R-:W-:Y:S02]  /*3720*/  UISETP.NE.AND UP0, UPT, UR4, URZ, UPT ;  /* 0x000000ff0400728c */ /* 0x000fe4000bf05270 */
[----:B------:R0:W-:Y:S07]  /*3730*/  STG.E desc[UR36][R4.64], R3 ;  /* 0x0000000304007986 */ /* 0x0001ee000c101924 */
[----:B------:R-:W-:Y:S05]  /*3740*/  BRA.U !UP0, `(.L_x_3497) ;  /* 0x0000000108087547 */ /* 0x000fea000b800000 */
[----:B------:R-:W2:Y:S02]  /*3750*/  LDG.E R22, desc[UR36][R22.64] ;  /* 0x0000002416167981 */ /* 0x000ea4000c1e1900 */
[----:B--2---:R-:W-:-:S07]  /*3760*/  FADD.FTZ R19, R19, R22 ;  /* 0x0000001613137221 */ /* 0x004fce0000010000 */
.L_x_3497:
        /* <DEDUP_REMOVED lines=8> */
.L_x_3453:
        /* <DEDUP_REMOVED lines=26> */
.L_x_3502:
        /* <DEDUP_REMOVED lines=55> */
.L_x_3501:
        /* <DEDUP_REMOVED lines=39> */
.L_x_3503:
        /* <DEDUP_REMOVED lines=27> */
.L_x_3504:
        /* <DEDUP_REMOVED lines=9> */
.L_x_3505:
        /* <DEDUP_REMOVED lines=11> */
.L_x_3506:
        /* <DEDUP_REMOVED lines=10> */
.L_x_3997:


//--------------------- .text._ZN4vllm3moe10moeSoftmaxILi256EfEEvPKT0_PKbPfi --------------------------
	.section	.text._ZN4vllm3moe10moeSoftmaxILi256EfEEvPKT0_PKbPfi,"ax",@progbits
	.align	128
        .global         _ZN4vllm3moe10moeSoftmaxILi256EfEEvPKT0_PKbPfi
        .type           _ZN4vllm3moe10moeSoftmaxILi256EfEEvPKT0_PKbPfi,@function
        .size           _ZN4vllm3moe10moeSoftmaxILi256EfEEvPKT0_PKbPfi,(.L_x_3998 - _ZN4vllm3moe10moeSoftmaxILi256EfEEvPKT0_PKbPfi)
        .other          _ZN4vllm3moe10moeSoftmaxILi256EfEEvPKT0_PKbPfi,@"STO_CUDA_ENTRY STV_DEFAULT"
_ZN4vllm3moe10moeSoftmaxILi256EfEEvPKT0_PKbPfi:
.text._ZN4vllm3moe10moeSoftmaxILi256EfEEvPKT0_PKbPfi:
        /* <DEDUP_REMOVED lines=14> */
.L_x_3507:
        /* <DEDUP_REMOVED lines=9> */
[----:B------:R-:W-:Y:S01]  /*0170*/  IMAD.MOV.U32 R6, RZ, RZ, R0 ;  /* 0x000000ffff067224 */ /* 0x000fe200078e0000 */
[----:B------:R-:W-:-:S04]  /*0180*/  IADD3 R2, PT, PT, R2, R7, RZ ;  /* 0x0000000702027210 */ /* 0x000fc80007ffe0ff */
        /* <DEDUP_REMOVED lines=13> */
.L_x_3512:
[----:B------:R-:W-:-:S05]  /*0260*/  IMAD.WIDE R4, R11, 0x4, R2 ;  /* 0x000000040b047825 */ /* 0x000fca00078e0202 */
[----:B------:R-:W2:Y:S04]  /*0270*/  LDG.E R21, desc[UR8][R4.64+-0x2000] ;  /* 0xffe0000804157981 */ /* 0x000ea8000c1e1900 */
[----:B------:R-:W2:Y:S04]  /*0280*/  LDG.E R20, desc[UR8][R4.64+-0x1c00] ;  /* 0xffe4000804147981 */ /* 0x000ea8000c1e1900 */
[----:B------:R-:W3:Y:S04]  /*0290*/  LDG.E R25, desc[UR8][R4.64+-0x1800] ;  /* 0xffe8000804197981 */ /* 0x000ee8000c1e1900 */
[----:B------:R-:W3:Y:S04]  /*02a0*/  LDG.E R26, desc[UR8][R4.64+-0x1400] ;  /* 0xffec0008041a7981 */ /* 0x000ee8000c1e1900 */
[----:B------:R-:W4:Y:S04]  /*02b0*/  LDG.E R18, desc[UR8][R4.64+-0x1000] ;  /* 0xfff0000804127981 */ /* 0x000f28000c1e1900 */
        /* <DEDUP_REMOVED lines=8> */
[----:B--2---:R-:W-:-:S03]  /*0340*/  FMNMX3.FTZ R22, R21, R8, R20, !PT ;  /* 0x0000000815167276 */ /* 0x004fc60007810014 */
[----:B------:R-:W2:Y:S04]  /*0350*/  LDG.E R20, desc[UR8][R4.64+0x1000] ;  /* 0x0010000804147981 */ /* 0x000ea8000c1e1900 */
[----:B------:R-:W2:Y:S04]  /*0360*/  LDG.E R21, desc[UR8][R4.64+0x1400] ;  /* 0x0014000804157981 */ /* 0x000ea8000c1e1900 */
[----:B------:R-:W2:Y:S01]  /*0370*/  LDG.E R8, desc[UR8][R4.64+0x1800] ;  /* 0x0018000804087981 */ /* 0x000ea2000c1e1900 */
[----:B---3--:R-:W-:Y:S02]  /*0380*/  FMNMX3.FTZ R22, R25, R22, R26, !PT ;  /* 0x0000001619167276 */ /* 0x008fe4000781001a */
[----:B------:R-:W-:-:S02]  /*0390*/  IADD3 R12, PT, PT, R12, 0x10, RZ ;  /* 0x000000100c0c7810 */ /* 0x000fc40007ffe0ff */
[----:B----4-:R-:W-:Y:S02]  /*03a0*/  FMNMX3.FTZ R18, R18, R22, R19, !PT ;  /* 0x0000001612127276 */ /* 0x010fe40007810013 */
[----:B------:R-:W-:Y:S02]  /*03b0*/  ISETP.NE.AND P0, PT, R12, RZ, PT ;  /* 0x000000ff0c00720c */ /* 0x000fe40003f05270 */
[----:B-----5:R-:W-:-:S04]  /*03c0*/  FMNMX3.FTZ R16, R16, R18, R17, !PT ;  /* 0x0000001210107276 */ /* 0x020fc80007810011 */
[----:B------:R-:W-:-:S04]  /*03d0*/  FMNMX3.FTZ R14, R14, R16, R15, !PT ;  /* 0x000000100e0e7276 */ /* 0x000fc8000781000f */
[----:B------:R-:W-:Y:S01]  /*03e0*/  FMNMX3.FTZ R10, R13, R14, R10, !PT ;  /* 0x0000000e0d0a7276 */ /* 0x000fe2000781000a */
[----:B------:R-:W-:Y:S01]  /*03f0*/  VIADD R6, R6, 0x1000 ;  /* 0x0000100006067836 */ /* 0x000fe20000000000 */
[----:B------:R-:W-:Y:S02]  /*0400*/  IADD3 R11, PT, PT, R11, 0x1000, RZ ;  /* 0x000010000b0b7810 */ /* 0x000fe40007ffe0ff */
[----:B--2---:R-:W-:-:S04]  /*0410*/  FMNMX3.FTZ R10, R20, R10, R21, !PT ;  /* 0x0000000a140a7276 */ /* 0x004fc80007810015 */
[----:B------:R-:W-:Y:S01]  /*0420*/  FMNMX3.FTZ R8, R8, R10, R23, !PT ;  /* 0x0000000a08087276 */ /* 0x000fe20007810017 */
[----:B------:R-:W-:Y:S06]  /*0430*/  @P0 BRA `(.L_x_3512) ;  /* 0xfffffffc00880947 */ /* 0x000fec000383ffff */
.L_x_3511:
[----:B------:R-:W-:Y:S05]  /*0440*/  BSYNC.RECONVERGENT B1 ;  /* 0x0000000000017941 */ /* 0x000fea0003800200 */
.L_x_3510:
        /* <DEDUP_REMOVED lines=9> */
[----:B------:R-:W2:Y:S04]  /*04e0*/  LDG.E R5, desc[UR8][R2.64] ;  /* 0x0000000802057981 */ /* 0x000ea8000c1e1900 */
[----:B------:R-:W2:Y:S04]  /*04f0*/  LDG.E R4, desc[UR8][R2.64+0x400] ;  /* 0x0004000802047981 */ /* 0x000ea8000c1e1900 */
[----:B------:R-:W3:Y:S04]  /*0500*/  LDG.E R11, desc[UR8][R2.64+0x800] ;  /* 0x00080008020b7981 */ /* 0x000ee8000c1e1900 */
[----:B------:R-:W3:Y:S04]  /*0510*/  LDG.E R10, desc[UR8][R2.64+0xc00] ;  /* 0x000c0008020a7981 */ /* 0x000ee8000c1e1900 */
[----:B------:R-:W4:Y:S04]  /*0520*/  LDG.E R13, desc[UR8][R2.64+0x1000] ;  /* 0x00100008020d7981 */ /* 0x000f28000c1e1900 */
[----:B------:R-:W4:Y:S04]  /*0530*/  LDG.E R12, desc[UR8][R2.64+0x1400] ;  /* 0x00140008020c7981 */ /* 0x000f28000c1e1900 */
[----:B------:R-:W5:Y:S04]  /*0540*/  LDG.E R15, desc[UR8][R2.64+0x1800] ;  /* 0x00180008020f7981 */ /* 0x000f68000c1e1900 */
[----:B------:R-:W5:Y:S01]  /*0550*/  LDG.E R14, desc[UR8][R2.64+0x1c00] ;  /* 0x001c0008020e7981 */ /* 0x000f62000c1e1900 */
[----:B------:R-:W-:-:S02]  /*0560*/  IADD3 R6, PT, PT, R6, 0x800, RZ ;  /* 0x0000080006067810 */ /* 0x000fc40007ffe0ff */
[----:B--2---:R-:W-:-:S04]  /*0570*/  FMNMX3.FTZ R4, R5, R8, R4, !PT ;  /* 0x0000000805047276 */ /* 0x004fc80007810004 */
[----:B---3--:R-:W-:-:S04]  /*0580*/  FMNMX3.FTZ R4, R11, R4, R10, !PT ;  /* 0x000000040b047276 */ /* 0x008fc8000781000a */
[----:B----4-:R-:W-:-:S04]  /*0590*/  FMNMX3.FTZ R4, R13, R4, R12, !PT ;  /* 0x000000040d047276 */ /* 0x010fc8000781000c */
[----:B-----5:R-:W-:-:S07]  /*05a0*/  FMNMX3.FTZ R8, R15, R4, R14, !PT ;  /* 0x000000040f087276 */ /* 0x020fce000781000e */
.L_x_3514:
[----:B------:R-:W-:Y:S05]  /*05b0*/  BSYNC.RECONVERGENT B1 ;  /* 0x0000000000017941 */ /* 0x000fea0003800200 */
.L_x_3513:
        /* <DEDUP_REMOVED lines=12> */
[----:B------:R-:W3:Y:S01]  /*0680*/  LDG.E R11, desc[UR8][R2.64+0xc00] ;  /* 0x000c0008020b7981 */ /* 0x000ee2000c1e1900 */
[----:B------:R-:W-:-:S02]  /*0690*/  IADD3 R6, PT, PT, R6, 0x400, RZ ;  /* 0x0000040006067810 */ /* 0x000fc40007ffe0ff */
[----:B--2---:R-:W-:-:S04]  /*06a0*/  FMNMX3.FTZ R4, R5, R8, R4, !PT ;  /* 0x0000000805047276 */ /* 0x004fc80007810004 */
[----:B---3--:R-:W-:-:S07]  /*06b0*/  FMNMX3.FTZ R8, R9, R4, R11, !PT ;  /* 0x0000000409087276 */ /* 0x008fce000781000b */
.L_x_3516:
[----:B------:R-:W-:Y:S05]  /*06c0*/  BSYNC.RECONVERGENT B1 ;  /* 0x0000000000017941 */ /* 0x000fea0003800200 */
.L_x_3515:
[----:B------:R-:W-:Y:S05]  /*06d0*/  @!P1 BRA `(.L_x_3509) ;  /* 0x0000000000289947 */ /* 0x000fea0003800000 */
[----:B------:R-:W0:Y:S01]  /*06e0*/  LDC.64 R4, c[0x0][0x380] ;  /* 0x0000e000ff047b82 */ /* 0x000e220000000a00 */
[----:B------:R-:W-:Y:S01]  /*06f0*/  IMAD R9, R7, UR10, R6 ;  /* 0x0000000a07097c24 */ /* 0x000fe2000f8e0206 */
[----:B------:R-:W-:-:S07]  /*0700*/  IADD3 R6, PT, PT, -R10, RZ, RZ ;  /* 0x000000ff0a067210 */ /* 0x000fce0007ffe1ff */
.L_x_3517:
[----:B0-----:R-:W-:-:S06]  /*0710*/  IMAD.WIDE R2, R9, 0x4, R4 ;  /* 0x0000000409027825 */ /* 0x001fcc00078e0204 */
[----:B------:R-:W2:Y:S01]  /*0720*/  LDG.E R3, desc[UR8][R2.64] ;  /* 0x0000000802037981 */ /* 0x000ea2000c1e1900 */
[----:B------:R-:W-:Y:S01]  /*0730*/  IADD3 R6, PT, PT, R6, 0x1, RZ ;  /* 0x0000000106067810 */ /* 0x000fe20007ffe0ff */
[----:B------:R-:W-:-:S03]  /*0740*/  VIADD R9, R9, 0x100 ;  /* 0x0000010009097836 */ /* 0x000fc60000000000 */
[----:B------:R-:W-:Y:S02]  /*0750*/  ISETP.NE.AND P0, PT, R6, RZ, PT ;  /* 0x000000ff0600720c */ /* 0x000fe40003f05270 */
[----:B--2---:R-:W-:-:S11]  /*0760*/  FMNMX.FTZ R8, R3, R8, !PT ;  /* 0x0000000803087209 */ /* 0x004fd60007810000 */
[----:B------:R-:W-:Y:S05]  /*0770*/  @P0 BRA `(.L_x_3517) ;  /* 0xfffffffc00e40947 */ /* 0x000fea000383ffff */
.L_x_3509:
[----:B------:R-:W-:Y:S05]  /*0780*/  BSYNC.RECONVERGENT B0 ;  /* 0x0000000000007941 */ /* 0x000fea0003800200 */
.L_x_3508:
        /* <DEDUP_REMOVED lines=52> */
.L_x_3519:
[----:B------:R-:W-:Y:S05]  /*0ad0*/  BSYNC.RECONVERGENT B0 ;  /* 0x0000000000007941 */ /* 0x000fea0003800200 */
.L_x_3518:
        /* <DEDUP_REMOVED lines=22> */
[----:B---3--:R-:W-:-:S05]  /*0c40*/  IADD3 R2, P2, PT, R2, 0x2000, RZ ;  /* 0x0000200002027810 */ /* 0x008fca0007f5e0ff */
[----:B------:R-:W-:-:S08]  /*0c50*/  IMAD.X R3, RZ, RZ, R3, P2 ;  /* 0x000000ffff037224 */ /* 0x000fd000010e0603 */
.L_x_3524:
[----:B01----:R-:W-:-:S05]  /*0c60*/  IMAD.WIDE R4, R9, 0x4, R2 ;  /* 0x0000000409047825 */ /* 0x003fca00078e0202 */
        /* <DEDUP_REMOVED lines=10> */
[----:B--2---:R-:W-:-:S04]  /*0d10*/  FADD.FTZ R13, -R8, R13 ;  /* 0x0000000d080d7221 */ /* 0x004fc80000010100 */
[----:B------:R-:W-:-:S04]  /*0d20*/  FMUL.FTZ R17, R13, 1.4426950216293334961 ;  /* 0x3fb8aa3b0d117820 */ /* 0x000fc80000410000 */
[----:B------:R-:W0:Y:S01]  /*0d30*/  MUFU.EX2 R26, R17 ;  /* 0x00000011001a7308 */ /* 0x000e220000000800 */
[C---:B---3--:R-:W-:Y:S01]  /*0d40*/  FADD.FTZ R13, -R8.reuse, R15 ;  /* 0x0000000f080d7221 */ /* 0x048fe20000010100 */
[----:B----4-:R-:W-:Y:S01]  /*0d50*/  FADD.FTZ R21, -R8, R19 ;  /* 0x0000001308157221 */ /* 0x010fe20000010100 */
[----:B------:R-:W2:Y:S02]  /*0d60*/  LDG.E R15, desc[UR8][R4.64+0x400] ;  /* 0x00040008040f7981 */ /* 0x000ea4000c1e1900 */
[----:B------:R-:W-:Y:S02]  /*0d70*/  FMUL.FTZ R28, R13, 1.4426950216293334961 ;  /* 0x3fb8aa3b0d1c7820 */ /* 0x000fe40000410000 */
[----:B------:R-:W3:Y:S02]  /*0d80*/  LDG.E R13, desc[UR8][R4.64+0x800] ;  /* 0x00080008040d7981 */ /* 0x000ee4000c1e1900 */
[----:B------:R-:W1:Y:S01]  /*0d90*/  MUFU.EX2 R16, R28 ;  /* 0x0000001c00107308 */ /* 0x000e620000000800 */
[----:B0-----:R-:W-:Y:S01]  /*0da0*/  FADD.FTZ R19, R26, R11 ;  /* 0x0000000b1a137221 */ /* 0x001fe20000010000 */
[----:B------:R-:W-:Y:S01]  /*0db0*/  FMUL.FTZ R26, R21, 1.4426950216293334961 ;  /* 0x3fb8aa3b151a7820 */ /* 0x000fe20000410000 */
[----:B------:R-:W4:Y:S05]  /*0dc0*/  LDG.E R11, desc[UR8][R4.64+0x1000] ;  /* 0x00100008040b7981 */ /* 0x000f2a000c1e1900 */
[----:B------:R-:W0:Y:S01]  /*0dd0*/  MUFU.EX2 R17, R26 ;  /* 0x0000001a00117308 */ /* 0x000e220000000800 */
[----:B------:R-:W4:Y:S01]  /*0de0*/  LDG.E R21, desc[UR8][R4.64+0xc00] ;  /* 0x000c000804157981 */ /* 0x000f22000c1e1900 */
[----:B-1----:R-:W-:-:S03]  /*0df0*/  FADD.FTZ R16, R19, R16 ;  /* 0x0000001013107221 */ /* 0x002fc60000010000 */
[----:B------:R-:W4:Y:S01]  /*0e00*/  LDG.E R19, desc[UR8][R4.64+0x1400] ;  /* 0x0014000804137981 */ /* 0x000f22000c1e1900 */
[----:B0-----:R-:W-:-:S03]  /*0e10*/  FADD.FTZ R16, R16, R17 ;  /* 0x0000001110107221 */ /* 0x001fc60000010000 */
[----:B------:R0:W4:Y:S01]  /*0e20*/  LDG.E R17, desc[UR8][R4.64+0x1800] ;  /* 0x0018000804117981 */ /* 0x000122000c1e1900 */
[C---:B-----5:R-:W-:Y:S01]  /*0e30*/  FADD.FTZ R20, -R8.reuse, R20 ;  /* 0x0000001408147221 */ /* 0x060fe20000010100 */
[----:B------:R-:W-:-:S03]  /*0e40*/  FADD.FTZ R22, -R8, R22 ;  /* 0x0000001608167221 */ /* 0x000fc60000010100 */
[----:B------:R-:W-:Y:S01]  /*0e50*/  FMUL.FTZ R20, R20, 1.4426950216293334961 ;  /* 0x3fb8aa3b14147820 */ /* 0x000fe20000410000 */
[----:B------:R-:W-:Y:S01]  /*0e60*/  FMUL.FTZ R26, R22, 1.4426950216293334961 ;  /* 0x3fb8aa3b161a7820 */ /* 0x000fe20000410000 */
[C---:B------:R-:W-:Y:S01]  /*0e70*/  FADD.FTZ R22, -R8.reuse, R18 ;  /* 0x0000001208167221 */ /* 0x040fe20000010100 */
[C---:B------:R-:W-:Y:S01]  /*0e80*/  FADD.FTZ R25, -R8.reuse, R25 ;  /* 0x0000001908197221 */ /* 0x040fe20000010100 */
[----:B------:R-:W-:Y:S02]  /*0e90*/  FADD.FTZ R27, -R8, R27 ;  /* 0x0000001b081b7221 */ /* 0x000fe40000010100 */
[----:B------:R-:W1:Y:S01]  /*0ea0*/  MUFU.EX2 R20, R20 ;  /* 0x0000001400147308 */ /* 0x000e620000000800 */
[----:B------:R-:W-:Y:S01]  /*0eb0*/  FMUL.FTZ R22, R22, 1.4426950216293334961 ;  /* 0x3fb8aa3b16167820 */ /* 0x000fe20000410000 */
[----:B------:R-:W-:Y:S01]  /*0ec0*/  FADD.FTZ R23, -R8, R23 ;  /* 0x0000001708177221 */ /* 0x000fe20000010100 */
[----:B0-----:R-:W-:Y:S01]  /*0ed0*/  FMUL.FTZ R5, R25, 1.4426950216293334961 ;  /* 0x3fb8aa3b19057820 */ /* 0x001fe20000410000 */
[----:B------:R-:W-:-:S02]  /*0ee0*/  FMUL.FTZ R4, R27, 1.4426950216293334961 ;  /* 0x3fb8aa3b1b047820 */ /* 0x000fc40000410000 */
[----:B------:R-:W-:Y:S02]  /*0ef0*/  FMUL.FTZ R25, R23, 1.4426950216293334961 ;  /* 0x3fb8aa3b17197820 */ /* 0x000fe40000410000 */
[----:B------:R0:W5:Y:S08]  /*0f00*/  MUFU.EX2 R18, R26 ;  /* 0x0000001a00127308 */ /* 0x0001700000000800 */
[----:B------:R-:W4:Y:S08]  /*0f10*/  MUFU.EX2 R22, R22 ;  /* 0x0000001600167308 */ /* 0x000f300000000800 */
[----:B------:R-:W4:Y:S08]  /*0f20*/  MUFU.EX2 R4, R4 ;  /* 0x0000000400047308 */ /* 0x000f300000000800 */
[----:B------:R-:W4:Y:S01]  /*0f30*/  MUFU.EX2 R5, R5 ;  /* 0x0000000500057308 */ /* 0x000f220000000800 */
[----:B------:R-:W-:-:S04]  /*0f40*/  FADD.FTZ R29, -R8, R29 ;  /* 0x0000001d081d7221 */ /* 0x000fc80000010100 */
[----:B------:R-:W-:Y:S01]  /*0f50*/  FMUL.FTZ R29, R29, 1.4426950216293334961 ;  /* 0x3fb8aa3b1d1d7820 */ /* 0x000fe20000410000 */
[----:B------:R-:W-:-:S05]  /*0f60*/  IADD3 R14, PT, PT, R14, 0x10, RZ ;  /* 0x000000100e0e7810 */ /* 0x000fca0007ffe0ff */
[----:B------:R-:W-:Y:S01]  /*0f70*/  MUFU.EX2 R29, R29 ;  /* 0x0000001d001d7308 */ /* 0x000fe20000000800 */
[----:B------:R-:W-:Y:S01]  /*0f80*/  ISETP.NE.AND P2, PT, R14, RZ, PT ;  /* 0x000000ff0e00720c */ /* 0x000fe20003f45270 */
[----:B------:R-:W-:Y:S01]  /*0f90*/  VIADD R9, R9, 0x1000 ;  /* 0x0000100009097836 */ /* 0x000fe20000000000 */
[----:B------:R-:W-:Y:S01]  /*0fa0*/  IADD3 R12, PT, PT, R12, 0x1000, RZ ;  /* 0x000010000c0c7810 */ /* 0x000fe20007ffe0ff */
[----:B--2---:R-:W-:-:S04]  /*0fb0*/  FADD.FTZ R23, -R8, R15 ;  /* 0x0000000f08177221 */ /* 0x004fc80000010100 */
[----:B0-----:R-:W-:Y:S01]  /*0fc0*/  FMUL.FTZ R26, R23, 1.4426950216293334961 ;  /* 0x3fb8aa3b171a7820 */ /* 0x001fe20000410000 */
[----:B---3--:R-:W-:-:S04]  /*0fd0*/  FADD.FTZ R23, -R8, R13 ;  /* 0x0000000d08177221 */ /* 0x008fc80000010100 */
[----:B------:R-:W-:Y:S01]  /*0fe0*/  FMUL.FTZ R27, R23, 1.4426950216293334961 ;  /* 0x3fb8aa3b171b7820 */ /* 0x000fe20000410000 */
[----:B-1----:R-:W-:Y:S01]  /*0ff0*/  FADD.FTZ R23, R16, R20 ;  /* 0x0000001410177221 */ /* 0x002fe20000010000 */
[----:B------:R-:W0:Y:S03]  /*1000*/  MUFU.EX2 R15, R25 ;  /* 0x00000019000f7308 */ /* 0x000e260000000800 */
[----:B-----5:R-:W-:Y:S01]  /*1010*/  FADD.FTZ R23, R23, R18 ;  /* 0x0000001217177221 */ /* 0x020fe20000010000 */
[----:B----4-:R-:W-:-:S03]  /*1020*/  FADD.FTZ R16, -R8, R11 ;  /* 0x0000000b08107221 */ /* 0x010fc60000010100 */
[----:B------:R-:W-:Y:S01]  /*1030*/  FADD.FTZ R23, R23, R22 ;  /* 0x0000001617177221 */ /* 0x000fe20000010000 */
[----:B------:R-:W1:Y:S01]  /*1040*/  MUFU.EX2 R13, R26 ;  /* 0x0000001a000d7308 */ /* 0x000e620000000800 */
[----:B------:R-:W-:Y:S01]  /*1050*/  FADD.FTZ R28, -R8, R21 ;  /* 0x00000015081c7221 */ /* 0x000fe20000010100 */
[----:B------:R-:W-:Y:S01]  /*1060*/  FMUL.FTZ R16, R16, 1.4426950216293334961 ;  /* 0x3fb8aa3b10107820 */ /* 0x000fe20000410000 */
[----:B------:R-:W-:Y:S02]  /*1070*/  FADD.FTZ R18, R23, R4 ;  /* 0x0000000417127221 */ /* 0x000fe40000010000 */
[----:B------:R-:W-:-:S03]  /*1080*/  FMUL.FTZ R28, R28, 1.4426950216293334961 ;  /* 0x3fb8aa3b1c1c7820 */ /* 0x000fc60000410000 */
[----:B------:R-:W2:Y:S01]  /*1090*/  MUFU.EX2 R21, R27 ;  /* 0x0000001b00157308 */ /* 0x000ea20000000800 */
[----:B------:R-:W-:Y:S01]  /*10a0*/  FADD.FTZ R19, -R8, R19 ;  /* 0x0000001308137221 */ /* 0x000fe20000010100 */
[----:B------:R-:W-:-:S06]  /*10b0*/  FADD.FTZ R18, R18, R5 ;  /* 0x0000000512127221 */ /* 0x000fcc0000010000 */
[----:B------:R-:W3:Y:S01]  /*10c0*/  MUFU.EX2 R11, R28 ;  /* 0x0000001c000b7308 */ /* 0x000ee20000000800 */
[----:B------:R-:W-:Y:S01]  /*10d0*/  FMUL.FTZ R19, R19, 1.4426950216293334961 ;  /* 0x3fb8aa3b13137820 */ /* 0x000fe20000410000 */
[----:B------:R-:W-:Y:S01]  /*10e0*/  FADD.FTZ R17, -R8, R17 ;  /* 0x0000001108117221 */ /* 0x000fe20000010100 */
[----:B0-----:R-:W-:-:S05]  /*10f0*/  FADD.FTZ R18, R18, R15 ;  /* 0x0000000f12127221 */ /* 0x001fca0000010000 */
[----:B------:R-:W0:Y:S01]  /*1100*/  MUFU.EX2 R16, R16 ;  /* 0x0000001000107308 */ /* 0x000e220000000800 */
[----:B------:R-:W-:Y:S01]  /*1110*/  FMUL.FTZ R17, R17, 1.4426950216293334961 ;  /* 0x3fb8aa3b11117820 */ /* 0x000fe20000410000 */
[----:B-1----:R-:W-:-:S06]  /*1120*/  FADD.FTZ R18, R18, R13 ;  /* 0x0000000d12127221 */ /* 0x002fcc0000010000 */
[----:B------:R-:W1:Y:S01]  /*1130*/  MUFU.EX2 R4, R19 ;  /* 0x0000001300047308 */ /* 0x000e620000000800 */
[----:B--2---:R-:W-:-:S07]  /*1140*/  FADD.FTZ R18, R18, R21 ;  /* 0x0000001512127221 */ /* 0x004fce0000010000 */
[----:B------:R-:W2:Y:S01]  /*1150*/  MUFU.EX2 R17, R17 ;  /* 0x0000001100117308 */ /* 0x000ea20000000800 */
[----:B---3--:R-:W-:-:S04]  /*1160*/  FADD.FTZ R11, R18, R11 ;  /* 0x0000000b120b7221 */ /* 0x008fc80000010000 */
[----:B0-----:R-:W-:-:S04]  /*1170*/  FADD.FTZ R11, R11, R16 ;  /* 0x000000100b0b7221 */ /* 0x001fc80000010000 */
[----:B-1----:R-:W-:-:S04]  /*1180*/  FADD.FTZ R4, R11, R4 ;  /* 0x000000040b047221 */ /* 0x002fc80000010000 */
[----:B--2---:R-:W-:-:S04]  /*1190*/  FADD.FTZ R4, R4, R17 ;  /* 0x0000001104047221 */ /* 0x004fc80000010000 */
[----:B------:R-:W-:Y:S01]  /*11a0*/  FADD.FTZ R11, R4, R29 ;  /* 0x0000001d040b7221 */ /* 0x000fe20000010000 */
[----:B------:R-:W-:Y:S06]  /*11b0*/  @P2 BRA `(.L_x_3524) ;  /* 0xfffffff800a82947 */ /* 0x000fec000383ffff */
.L_x_3523:
[----:B------:R-:W-:Y:S05]  /*11c0*/  BSYNC.RECONVERGENT B1 ;  /* 0x0000000000017941 */ /* 0x000fea0003800200 */
.L_x_3522:
        /* <DEDUP_REMOVED lines=17> */
[----:B------:R-:W-:Y:S01]  /*12e0*/  IADD3 R12, PT, PT, R12, 0x800, RZ ;  /* 0x000008000c0c7810 */ /* 0x000fe20007ffe0ff */
[----:B--2---:R-:W-:-:S04]  /*12f0*/  FADD.FTZ R15, -R8, R15 ;  /* 0x0000000f080f7221 */ /* 0x004fc80000010100 */
[----:B-1----:R-:W-:Y:S01]  /*1300*/  FMUL.FTZ R4, R15, 1.4426950216293334961 ;  /* 0x3fb8aa3b0f047820 */ /* 0x002fe20000410000 */
[C---:B---3--:R-:W-:Y:S01]  /*1310*/  FADD.FTZ R17, -R8.reuse, R17 ;  /* 0x0000001108117221 */ /* 0x048fe20000010100 */
[----:B----4-:R-:W-:-:S03]  /*1320*/  FADD.FTZ R19, -R8, R19 ;  /* 0x0000001308137221 */ /* 0x010fc60000010100 */
[----:B------:R-:W-:Y:S01]  /*1330*/  FMUL.FTZ R14, R17, 1.4426950216293334961 ;  /* 0x3fb8aa3b110e7820 */ /* 0x000fe20000410000 */
[----:B------:R-:W1:Y:S01]  /*1340*/  MUFU.EX2 R4, R4 ;  /* 0x0000000400047308 */ /* 0x000e620000000800 */
[----:B------:R-:W-:Y:S01]  /*1350*/  FMUL.FTZ R15, R19, 1.4426950216293334961 ;  /* 0x3fb8aa3b130f7820 */ /* 0x000fe20000410000 */
[C---:B-----5:R-:W-:Y:S01]  /*1360*/  FADD.FTZ R21, -R8.reuse, R21 ;  /* 0x0000001508157221 */ /* 0x060fe20000010100 */
[----:B------:R-:W-:-:S03]  /*1370*/  FADD.FTZ R23, -R8, R23 ;  /* 0x0000001708177221 */ /* 0x000fc60000010100 */
[----:B0-----:R-:W-:Y:S02]  /*1380*/  FMUL.FTZ R2, R21, 1.4426950216293334961 ;  /* 0x3fb8aa3b15027820 */ /* 0x001fe40000410000 */
[----:B------:R-:W0:Y:S01]  /*1390*/  MUFU.EX2 R14, R14 ;  /* 0x0000000e000e7308 */ /* 0x000e220000000800 */
[----:B------:R-:W-:Y:S01]  /*13a0*/  FMUL.FTZ R23, R23, 1.4426950216293334961 ;  /* 0x3fb8aa3b17177820 */ /* 0x000fe20000410000 */
[C---:B------:R-:W-:Y:S01]  /*13b0*/  FADD.FTZ R5, -R8.reuse, R5 ;  /* 0x0000000508057221 */ /* 0x040fe20000010100 */
[----:B------:R-:W-:-:S03]  /*13c0*/  FADD.FTZ R9, -R8, R9 ;  /* 0x0000000908097221 */ /* 0x000fc60000010100 */
[----:B------:R-:W-:Y:S02]  /*13d0*/  FMUL.FTZ R5, R5, 1.4426950216293334961 ;  /* 0x3fb8aa3b05057820 */ /* 0x000fe40000410000 */
[----:B------:R-:W2:Y:S01]  /*13e0*/  MUFU.EX2 R15, R15 ;  /* 0x0000000f000f7308 */ /* 0x000ea20000000800 */
[----:B-1----:R-:W-:Y:S01]  /*13f0*/  FADD.FTZ R11, R11, R4 ;  /* 0x000000040b0b7221 */ /* 0x002fe20000010000 */
[----:B------:R-:W-:Y:S01]  /*1400*/  FMUL.FTZ R9, R9, 1.4426950216293334961 ;  /* 0x3fb8aa3b09097820 */ /* 0x000fe20000410000 */
[----:B------:R-:W-:-:S04]  /*1410*/  FADD.FTZ R13, -R8, R13 ;  /* 0x0000000d080d7221 */ /* 0x000fc80000010100 */
[----:B------:R-:W-:Y:S01]  /*1420*/  FMUL.FTZ R13, R13, 1.4426950216293334961 ;  /* 0x3fb8aa3b0d0d7820 */ /* 0x000fe20000410000 */
[----:B------:R-:W1:Y:S01]  /*1430*/  MUFU.EX2 R2, R2 ;  /* 0x0000000200027308 */ /* 0x000e620000000800 */
[----:B0-----:R-:W-:-:S07]  /*1440*/  FADD.FTZ R14, R11, R14 ;  /* 0x0000000e0b0e7221 */ /* 0x001fce0000010000 */
[----:B------:R-:W0:Y:S01]  /*1450*/  MUFU.EX2 R23, R23 ;  /* 0x0000001700177308 */ /* 0x000e220000000800 */
[----:B--2---:R-:W-:-:S07]  /*1460*/  FADD.FTZ R15, R14, R15 ;  /* 0x0000000f0e0f7221 */ /* 0x004fce0000010000 */
[----:B------:R-:W2:Y:S01]  /*1470*/  MUFU.EX2 R5, R5 ;  /* 0x0000000500057308 */ /* 0x000ea20000000800 */
[----:B-1----:R-:W-:-:S07]  /*1480*/  FADD.FTZ R2, R15, R2 ;  /* 0x000000020f027221 */ /* 0x002fce0000010000 */
[----:B------:R-:W1:Y:S01]  /*1490*/  MUFU.EX2 R9, R9 ;  /* 0x0000000900097308 */ /* 0x000e620000000800 */
[----:B0-----:R-:W-:-:S07]  /*14a0*/  FADD.FTZ R2, R2, R23 ;  /* 0x0000001702027221 */ /* 0x001fce0000010000 */
[----:B------:R-:W0:Y:S01]  /*14b0*/  MUFU.EX2 R13, R13 ;  /* 0x0000000d000d7308 */ /* 0x000e220000000800 */
[----:B--2---:R-:W-:-:S04]  /*14c0*/  FADD.FTZ R2, R2, R5 ;  /* 0x0000000502027221 */ /* 0x004fc80000010000 */
[----:B-1----:R-:W-:-:S04]  /*14d0*/  FADD.FTZ R2, R2, R9 ;  /* 0x0000000902027221 */ /* 0x002fc80000010000 */
[----:B0-----:R-:W-:-:S07]  /*14e0*/  FADD.FTZ R11, R2, R13 ;  /* 0x0000000d020b7221 */ /* 0x001fce0000010000 */
.L_x_3526:
[----:B------:R-:W-:Y:S05]  /*14f0*/  BSYNC.RECONVERGENT B1 ;  /* 0x0000000000017941 */ /* 0x000fea0003800200 */
.L_x_3525:
        /* <DEDUP_REMOVED lines=12> */
[----:B------:R-:W5:Y:S01]  /*15c0*/  LDG.E R15, desc[UR8][R2.64+0xc00] ;  /* 0x000c0008020f7981 */ /* 0x000f62000c1e1900 */
[----:B------:R-:W-:Y:S01]  /*15d0*/  IADD3 R12, PT, PT, R12, 0x400, RZ ;  /* 0x000004000c0c7810 */ /* 0x000fe20007ffe0ff */
[C---:B--2---:R-:W-:Y:S01]  /*15e0*/  FADD.FTZ R5, -R8.reuse, R5 ;  /* 0x0000000508057221 */ /* 0x044fe20000010100 */
[----:B---3--:R-:W-:-:S03]  /*15f0*/  FADD.FTZ R9, -R8, R9 ;  /* 0x0000000908097221 */ /* 0x008fc60000010100 */
[----:B------:R-:W-:Y:S01]  /*1600*/  FMUL.FTZ R5, R5, 1.4426950216293334961 ;  /* 0x3fb8aa3b05057820 */ /* 0x000fe20000410000 */
[----:B------:R-:W-:Y:S01]  /*1610*/  FMUL.FTZ R9, R9, 1.4426950216293334961 ;  /* 0x3fb8aa3b09097820 */ /* 0x000fe20000410000 */
[C---:B----4-:R-:W-:Y:S02]  /*1620*/  FADD.FTZ R13, -R8.reuse, R13 ;  /* 0x0000000d080d7221 */ /* 0x050fe40000010100 */
[----:B-1----:R-:W0:Y:S01]  /*1630*/  MUFU.EX2 R4, R5 ;  /* 0x0000000500047308 */ /* 0x002e220000000800 */
[----:B-----5:R-:W-:Y:S01]  /*1640*/  FADD.FTZ R15, -R8, R15 ;  /* 0x0000000f080f7221 */ /* 0x020fe20000010100 */
[----:B------:R-:W-:-:S03]  /*1650*/  FMUL.FTZ R13, R13, 1.4426950216293334961 ;  /* 0x3fb8aa3b0d0d7820 */ /* 0x000fc60000410000 */
        /* <DEDUP_REMOVED lines=8> */
.L_x_3528:
[----:B------:R-:W-:Y:S05]  /*16e0*/  BSYNC.RECONVERGENT B1 ;  /* 0x0000000000017941 */ /* 0x000fea0003800200 */
.L_x_3527:
[----:B------:R-:W-:Y:S05]  /*16f0*/  @!P2 BRA `(.L_x_3521) ;  /* 0x000000000034a947 */ /* 0x000fea0003800000 */
[----:B------:R-:W3:Y:S01]  /*1700*/  LDC.64 R2, c[0x0][0x380] ;  /* 0x0000e000ff027b82 */ /* 0x000ee20000000a00 */
[----:B------:R-:W-:Y:S01]  /*1710*/  IMAD R9, R7, UR10, R12 ;  /* 0x0000000a07097c24 */ /* 0x000fe2000f8e020c */
[----:B------:R-:W-:-:S07]  /*1720*/  IADD3 R10, PT, PT, -R10, RZ, RZ ;  /* 0x000000ff0a0a7210 */ /* 0x000fce0007ffe1ff */
.L_x_3529:
[----:B01-3--:R-:W-:-:S06]  /*1730*/  IMAD.WIDE R4, R9, 0x4, R2 ;  /* 0x0000000409047825 */ /* 0x00bfcc00078e0202 */
[----:B------:R-:W2:Y:S01]  /*1740*/  LDG.E R5, desc[UR8][R4.64] ;  /* 0x0000000804057981 */ /* 0x000ea2000c1e1900 */
[----:B------:R-:W-:Y:S02]  /*1750*/  IADD3 R10, PT, PT, R10, 0x1, RZ ;  /* 0x000000010a0a7810 */ /* 0x000fe40007ffe0ff */
[----:B------:R-:W-:Y:S02]  /*1760*/  IADD3 R9, PT, PT, R9, 0x100, RZ ;  /* 0x0000010009097810 */ /* 0x000fe40007ffe0ff */
[----:B------:R-:W-:Y:S01]  /*1770*/  ISETP.NE.AND P1, PT, R10, RZ, PT ;  /* 0x000000ff0a00720c */ /* 0x000fe20003f25270 */
[----:B--2---:R-:W-:-:S04]  /*1780*/  FADD.FTZ R12, -R8, R5 ;  /* 0x00000005080c7221 */ /* 0x004fc80000010100 */
[----:B------:R-:W-:-:S06]  /*1790*/  FMUL.FTZ R12, R12, 1.4426950216293334961 ;  /* 0x3fb8aa3b0c0c7820 */ /* 0x000fcc0000410000 */
[----:B------:R-:W0:Y:S02]  /*17a0*/  MUFU.EX2 R12, R12 ;  /* 0x0000000c000c7308 */ /* 0x000e240000000800 */
[----:B0-----:R-:W-:Y:S01]  /*17b0*/  FADD.FTZ R11, R12, R11 ;  /* 0x0000000b0c0b7221 */ /* 0x001fe20000010000 */
[----:B------:R-:W-:Y:S06]  /*17c0*/  @P1 BRA `(.L_x_3529) ;  /* 0xfffffffc00d81947 */ /* 0x000fec000383ffff */
.L_x_3521:
[----:B------:R-:W-:Y:S05]  /*17d0*/  BSYNC.RECONVERGENT B0 ;  /* 0x0000000000007941 */ /* 0x000fea0003800200 */
.L_x_3520:
        /* <DEDUP_REMOVED lines=28> */
.L_x_3531:
[----:B------:R-:W-:Y:S05]  /*19a0*/  BSYNC.RECONVERGENT B0 ;  /* 0x0000000000007941 */ /* 0x000fea0003800200 */
.L_x_3530:
[----:B------:R-:W-:Y:S06]  /*19b0*/  BAR.SYNC.DEFER_BLOCKING 0x0 ;  /* 0x0000000000007b1d */ /* 0x000fec0000010000 */
[----:B------:R-:W-:Y:S05]  /*19c0*/  @P3 EXIT ;  /* 0x000000000000394d */ /* 0x000fea0003800000 */
[----:B0-----:R-:W0:Y:S01]  /*19d0*/  LDS R6, [UR4+0x30] ;  /* 0x00003004ff067984 */ /* 0x001e220008000800 */
[----:B------:R-:W-:Y:S01]  /*19e0*/  LOP3.LUT R2, RZ, R0, RZ, 0x33, !PT ;  /* 0x00000000ff027212 */ /* 0x000fe200078e33ff */
[----:B------:R-:W-:Y:S02]  /*19f0*/  BSSY.RECONVERGENT B0, `(.L_x_3532) ;  /* 0x000001e000007945 */ /* 0x000fe40003800200 */
[----:B--2---:R-:W2:Y:S02]  /*1a00*/  LDS R8, [UR4+0x2c] ;  /* 0x00002c04ff087984 */ /* 0x004ea40008000800 */
[----:B------:R-:W-:-:S05]  /*1a10*/  IMAD.IADD R9, R2, 0x1, R7 ;  /* 0x0000000102097824 */ /* 0x000fca00078e0207 */
        /* <DEDUP_REMOVED lines=13> */
.L_x_3534:
[----:B---3--:R-:W-:-:S06]  /*1af0*/  IMAD.WIDE R12, R15, 0x4, R2 ;  /* 0x000000040f0c7825 */ /* 0x008fcc00078e0202 */
[----:B------:R-:W0:Y:S01]  /*1b00*/  LDG.E R13, desc[UR8][R12.64] ;  /* 0x000000080c0d7981 */ /* 0x000e22000c1e1900 */
[----:B------:R-:W-:Y:S01]  /*1b10*/  IADD3 R9, PT, PT, R9, 0x1, RZ ;  /* 0x0000000109097810 */ /* 0x000fe20007ffe0ff */
[----:B0---4-:R-:W-:-:S04]  /*1b20*/  FADD.FTZ R10, -R6, R13 ;  /* 0x0000000d060a7221 */ /* 0x011fc80000010100 */
        /* <DEDUP_REMOVED lines=10> */
.L_x_3533:
[----:B------:R-:W-:Y:S05]  /*1bd0*/  BSYNC.RECONVERGENT B0 ;  /* 0x0000000000007941 */ /* 0x000fea0003800200 */
.L_x_3532:
        /* <DEDUP_REMOVED lines=8> */
.L_x_3535:
[----:B------:R-:W-:Y:S01]  /*1c60*/  MOV R3, UR7 ;  /* 0x0000000700037c02 */ /* 0x000fe20008000f00 */
[----:B------:R-:W-:-:S04]  /*1c70*/  IMAD.U32 R2, RZ, RZ, UR6 ;  /* 0x00000006ff027e24 */ /* 0x000fc8000f8e00ff */
[----:B------:R-:W-:-:S05]  /*1c80*/  IMAD.WIDE R2, R9, 0x4, R2 ;  /* 0x0000000409027825 */ /* 0x000fca00078e0202 */
[----:B---3--:R-:W0:Y:S01]  /*1c90*/  LDG.E R5, desc[UR8][R2.64+-0x800] ;  /* 0xfff8000802057981 */ /* 0x008e22000c1e1900 */
[----:B-1----:R-:W-:Y:S01]  /*1ca0*/  MOV R4, UR4 ;  /* 0x0000000400047c02 */ /* 0x002fe20008000f00 */
        /* <DEDUP_REMOVED lines=9> */
[----:B------:R-:W2:Y:S02]  /*1d40*/  LDG.E R13, desc[UR8][R2.64+-0x400] ;  /* 0xfffc0008020d7981 */ /* 0x000ea4000c1e1900 */
[----:B--2---:R-:W-:-:S04]  /*1d50*/  FADD.FTZ R13, -R6, R13 ;  /* 0x0000000d060d7221 */ /* 0x004fc80000010100 */
[----:B------:R-:W-:-:S06]  /*1d60*/  FMUL.FTZ R13, R13, 1.4426950216293334961 ;  /* 0x3fb8aa3b0d0d7820 */ /* 0x000fcc0000410000 */
[----:B------:R-:W1:Y:S02]  /*1d70*/  MUFU.EX2 R13, R13 ;  /* 0x0000000d000d7308 */ /* 0x000e640000000800 */
[----:B-1----:R-:W-:-:S05]  /*1d80*/  FMUL.FTZ R10, R8, R13 ;  /* 0x0000000d080a7220 */ /* 0x002fca0000410000 */
[----:B------:R-:W-:-:S04]  /*1d90*/  FSETP.NE.FTZ.AND P0, PT, |R10|, +INF , PT ;  /* 0x7f8000000a00780b */ /* 0x000fc80003f15200 */
[----:B------:R-:W-:-:S05]  /*1da0*/  FSEL R15, R10, RZ, P0 ;  /* 0x000000ff0a0f7208 */ /* 0x000fca0000000000 */
[----:B------:R1:W-:Y:S04]  /*1db0*/  STG.E desc[UR8][R4.64+-0x400], R15 ;  /* 0xfffc000f04007986 */ /* 0x0003e8000c101908 */
[----:B------:R-:W2:Y:S02]  /*1dc0*/  LDG.E R17, desc[UR8][R2.64] ;  /* 0x0000000802117981 */ /* 0x000ea4000c1e1900 */
[----:B--2---:R-:W-:-:S04]  /*1dd0*/  FADD.FTZ R17, -R6, R17 ;  /* 0x0000001106117221 */ /* 0x004fc80000010100 */
[----:B------:R-:W-:-:S06]  /*1de0*/  FMUL.FTZ R17, R17, 1.4426950216293334961 ;  /* 0x3fb8aa3b11117820 */ /* 0x000fcc0000410000 */
[----:B------:R-:W2:Y:S02]  /*1df0*/  MUFU.EX2 R17, R17 ;  /* 0x0000001100117308 */ /* 0x000ea40000000800 */
[----:B--2---:R-:W-:-:S05]  /*1e00*/  FMUL.FTZ R10, R8, R17 ;  /* 0x00000011080a7220 */ /* 0x004fca0000410000 */
[----:B------:R-:W-:-:S04]  /*1e10*/  FSETP.NE.FTZ.AND P0, PT, |R10|, +INF , PT ;  /* 0x7f8000000a00780b */ /* 0x000fc80003f15200 */
[----:B0-----:R-:W-:-:S05]  /*1e20*/  FSEL R11, R10, RZ, P0 ;  /* 0x000000ff0a0b7208 */ /* 0x001fca0000000000 */
[----:B------:R3:W-:Y:S04]  /*1e30*/  STG.E desc[UR8][R4.64], R11 ;  /* 0x0000000b04007986 */ /* 0x0007e8000c101908 */
[----:B------:R-:W2:Y:S01]  /*1e40*/  LDG.E R13, desc[UR8][R2.64+0x400] ;  /* 0x00040008020d7981 */ /* 0x000ea2000c1e1900 */
[----:B------:R-:W-:Y:S02]  /*1e50*/  IADD3 R0, PT, PT, R0, 0x400, RZ ;  /* 0x0000040000007810 */ /* 0x000fe40007ffe0ff */
[----:B------:R-:W-:Y:S01]  /*1e60*/  IADD3 R9, PT, PT, R9, 0x400, RZ ;  /* 0x0000040009097810 */ /* 0x000fe20007ffe0ff */
[----:B--2---:R-:W-:-:S04]  /*1e70*/  FADD.FTZ R13, -R6, R13 ;  /* 0x0000000d060d7221 */ /* 0x004fc80000010100 */
[----:B------:R-:W-:-:S06]  /*1e80*/  FMUL.FTZ R13, R13, 1.4426950216293334961 ;  /* 0x3fb8aa3b0d0d7820 */ /* 0x000fcc0000410000 */
[----:B------:R-:W0:Y:S02]  /*1e90*/  MUFU.EX2 R13, R13 ;  /* 0x0000000d000d7308 */ /* 0x000e240000000800 */
[----:B0-----:R-:W-:-:S05]  /*1ea0*/  FMUL.FTZ R10, R8, R13 ;  /* 0x0000000d080a7220 */ /* 0x001fca0000410000 */
[----:B------:R-:W-:-:S04]  /*1eb0*/  FSETP.NE.FTZ.AND P0, PT, |R10|, +INF , PT ;  /* 0x7f8000000a00780b */ /* 0x000fc80003f15200 */
[----:B-1----:R-:W-:Y:S02]  /*1ec0*/  FSEL R15, R10, RZ, P0 ;  /* 0x000000ff0a0f7208 */ /* 0x002fe40000000000 */
[----:B------:R-:W-:-:S03]  /*1ed0*/  ISETP.GE.AND P0, PT, R0, R7, PT ;  /* 0x000000070000720c */ /* 0x000fc60003f06270 */
[----:B------:R3:W-:Y:S10]  /*1ee0*/  STG.E desc[UR8][R4.64+0x400], R15 ;  /* 0x0004000f04007986 */ /* 0x0007f4000c101908 */
[----:B------:R-:W-:Y:S05]  /*1ef0*/  @!P0 BRA `(.L_x_3535) ;  /* 0xfffffffc00588947 */ /* 0x000fea000383ffff */
[----:B------:R-:W-:Y:S05]  /*1f00*/  EXIT ;  /* 0x000000000000794d */ /* 0x000fea0003800000 */
.L_x_3536:
        /* <DEDUP_REMOVED lines=15> */
.L_x_3998:


//--------------------- .text._ZN4vllm3moe10topkGatingILi18ELi576ELi4ELi8ELi32EifLNS0_11ScoringFuncE0EEEvPKT5_PKbPfiPT4_PiiiibPKf --------------------------
	.section	.text._ZN4vllm3moe10topkGatingILi18ELi576ELi4ELi8ELi32EifLNS0_11ScoringFuncE0EEEvPKT5_PKbPfiPT4_PiiiibPKf,"ax",@progbits
	.align	128
        .global         _ZN4vllm3moe10topkGatingILi18ELi576ELi4ELi8ELi32EifLNS0_11ScoringFuncE0EEEvPKT5_PKbPfiPT4_PiiiibPKf
        .type           _ZN4vllm3moe10topkGatingILi18ELi576ELi4ELi8ELi32EifLNS0_11ScoringFuncE0EEEvPKT5_PKbPfiPT4_PiiiibPKf,@function
        .size           _ZN4vllm3moe10topkGatingILi18ELi576ELi4ELi8ELi32EifLNS0_11ScoringFuncE0EEEvPKT5_PKbPfiPT4_PiiiibPKf,(.L_x_3999 - _ZN4vllm3moe10topkGatingILi18ELi576ELi4ELi8ELi32EifLNS0_11ScoringFuncE0EEEvPKT5_PKbPfiPT4_PiiiibPKf)
        .other          _ZN4vllm3moe10topkGatingILi18ELi576ELi4ELi8ELi32EifLNS0_11ScoringFuncE0EEEvPKT5_PKbPfiPT4_PiiiibPKf,@"STO_CUDA_ENTRY STV_DEFAULT"
_ZN4vllm3moe10topkGatingILi18ELi576ELi4ELi8ELi32EifLNS0_11ScoringFuncE0EEEvPKT5_PKbPfiPT4_PiiiibPKf:
.text._ZN4vllm3moe10topkGatingILi18ELi576ELi4ELi8ELi32EifLNS0_11ScoringFuncE0EEEvPKT5_PKbPfiPT4_PiiiibPKf:
        /* <DEDUP_REMOVED lines=235> */
.L_x_3537:
        /* <DEDUP_REMOVED lines=18> */
.L_x_3538:
        /* <DEDUP_REMOVED lines=14> */
.L_x_3544:
        /* <DEDUP_REMOVED lines=164> */
.L_x_3541:
[----:B--234-:R-:W-:Y:S05]  /*1af0*/  BSYNC.RECONVERGENT B0 ;  /* 0x0000000000007941 */ /* 0x01cfea0003800200 */
.L_x_3540:
        /* <DEDUP_REMOVED lines=54> */
.L_x_3543:
[----:B------:R-:W-:Y:S05]  /*1e60*/  BSYNC.RECONVERGENT B0 ;  /* 0x0000000000007941 */ /* 0x000fea0003800200 */
.L_x_3542:
[----:B0-----:R-:W-:Y:S02]  /*1e70*/  VIADD R49, R49, UR14 ;  /* 0x0000000e31317c36 */ /* 0x001fe40008000000 */
[----:B------:R-:W-:Y:S01]  /*1e80*/  VIADD R47, R47, 0x1 ;  /* 0x000000012f2f7836 */ /* 0x000fe20000000000 */
[----:B------:R-:W-:Y:S06]  /*1e90*/  BRA.U UP1, `(.L_x_3544) ;  /* 0xfffffff101847547 */ /* 0x000fec000b83ffff */
.L_x_3539:
        /* <DEDUP_REMOVED lines=22> */
.L_x_3546:
        /* <DEDUP_REMOVED lines=55> */
.L_x_3545:
        /* <DEDUP_REMOVED lines=34> */
.L_x_3547:
        /* <DEDUP_REMOVED lines=22> */
.L_x_3548:
[----:B------:R-:W-:-:S13]  /*26f0*/  ISETP.NE.AND P0, PT, RZ, UR5, PT ;  /* 0x00000005ff007c0c */ /* 0x000fda000bf05270 */
[----:B------:R-:W-:Y:S05]  /*2700*/  @!P0 EXIT ;  /* 0x000000000000894d */ /* 0x000fea0003800000 */
[----:B01----:R-:W0:Y:S01]  /*2710*/  LDC.64 R4, c[0x0][0x390] ;  /* 0x0000e400ff047b82 */ /* 0x003e220000000a00 */
[----:B----4-:R1:W2:Y:S01]  /*2720*/  MUFU.RCP R11, R46 ;  /* 0x0000002e000b7308 */ /* 0x0102a20000001000 */
[----:B------:R-:W-:Y:S01]  /*2730*/  VIADD R7, R0, UR4 ;  /* 0x0000000400077c36 */ /* 0x000fe20008000000 */
[----:B------:R-:W-:-:S12]  /*2740*/  UIADD3 UR5, UPT, UPT, -UR5, URZ, URZ ;  /* 0x000000ff05057290 */ /* 0x000fd8000fffe1ff */
.L_x_3549:
        /* <DEDUP_REMOVED lines=9> */
.L_x_3550:
        /* <DEDUP_REMOVED lines=10> */
.L_x_3999:


//--------------------- .text._ZN4vllm3moe10topkGatingILi14ELi448ELi4ELi8ELi32EifLNS0_11ScoringFuncE0EEEvPKT5_PKbPfiPT4_PiiiibPKf --------------------------
	.section	.text._ZN4vllm3moe10topkGatingILi14ELi448ELi4ELi8ELi32EifLNS0_11ScoringFuncE0EEEvPKT5_PKbPfiPT4_PiiiibPKf,"ax",@progbits
	.align	128
        .global         _ZN4vllm3moe10topkGatingILi14ELi448ELi4ELi8ELi32EifLNS0_11ScoringFuncE0EEEvPKT5_PKbPfiPT4_PiiiibPKf
        .type           _ZN4vllm3moe10topkGatingILi14ELi448ELi4ELi8ELi32EifLNS0_11ScoringFuncE0EEEvPKT5_PKbPfiPT4_PiiiibPKf,@function
        .size           _ZN4vllm3moe10topkGatingILi14ELi448ELi4ELi8ELi32EifLNS0_11ScoringFuncE0EEEvPKT5_PKbPfiPT4_PiiiibPKf,(.L_x_4000 - _ZN4vllm3moe10topkGatingILi14ELi448ELi4ELi8ELi32EifLNS0_11ScoringFuncE0EEEvPKT5_PKbPfiPT4_PiiiibPKf)
        .other          _ZN4vllm3moe10topkGatingILi14ELi448ELi4ELi8ELi32EifLNS0_11ScoringFuncE0EEEvPKT5_PKbPfiPT4_PiiiibPKf,@"STO_CUDA_ENTRY STV_DEFAULT"
_ZN4vllm3moe10topkGatingILi14ELi448ELi4ELi8ELi32EifLNS0_11ScoringFuncE0EEEvPKT5_PKbPfiPT4_PiiiibPKf:
.text._ZN4vllm3moe10topkGatingILi14ELi448ELi4ELi8ELi32EifLNS0_11ScoringFuncE0EEEvPKT5_PKbPfiPT4_PiiiibPKf:
        /* <DEDUP_REMOVED lines=195> */
.L_x_3551:
        /* <DEDUP_REMOVED lines=14> */
.L_x_3552:
        /* <DEDUP_REMOVED lines=14> */
.L_x_3558:
        /* <DEDUP_REMOVED lines=140> */
.L_x_3555:
[----:B-123--:R-:W-:Y:S05]  /*16b0*/  BSYNC.RECONVERGENT B0 ;  /* 0x0000000000007941 */ /* 0x00efea0003800200 */
.L_x_3554:
        /* <DEDUP_REMOVED lines=50> */
.L_x_3557:
[----:B------:R-:W-:Y:S05]  /*19e0*/  BSYNC.RECONVERGENT B0 ;  /* 0x0000000000007941 */ /* 0x000fea0003800200 */
.L_x_3556:
[----:B------:R-:W-:Y:S02]  /*19f0*/  VIADD R41, R41, UR11 ;  /* 0x0000000b29297c36 */ /* 0x000fe40008000000 */
[----:B------:R-:W-:Y:S01]  /*1a00*/  VIADD R39, R39, 0x1 ;  /* 0x0000000127277836 */ /* 0x000fe20000000000 */
[----:B------:R-:W-:Y:S06]  /*1a10*/  @P0 BRA `(.L_x_3558) ;  /* 0xfffffff000f40947 */ /* 0x000fec000383ffff */
.L_x_3553:
        /* <DEDUP_REMOVED lines=22> */
.L_x_3560:
        /* <DEDUP_REMOVED lines=55> */
.L_x_3559:
        /* <DEDUP_REMOVED lines=34> */
.L_x_3561:
        /* <DEDUP_REMOVED lines=22> */
.L_x_3562:
[----:B------:R-:W-:Y:S05]  /*2270*/  @!P1 EXIT ;  /* 0x000000000000994d */ /* 0x000fea0003800000 */
[----:B01--4-:R-:W0:Y:S01]  /*2280*/  LDC.64 R4, c[0x0][0x390] ;  /* 0x0000e400ff047b82 */ /* 0x013e220000000a00 */
[----:B------:R1:W2:Y:S01]  /*2290*/  MUFU.RCP R11, R38 ;  /* 0x00000026000b7308 */ /* 0x0002a20000001000 */
[----:B------:R-:W-:Y:S02]  /*22a0*/  IMAD.IADD R7, R0, 0x1, R7 ;  /* 0x0000000100077824 */ /* 0x000fe400078e0207 */
[----:B------:R-:W-:-:S07]  /*22b0*/  IMAD.MOV R6, RZ, RZ, -R6 ;  /* 0x000000ffff067224 */ /* 0x000fce00078e0a06 */
.L_x_3563:
        /* <DEDUP_REMOVED lines=9> */
.L_x_3564:
        /* <DEDUP_REMOVED lines=11> */
.L_x_4000:


//--------------------- .text._ZN4vllm3moe10topkGatingILi12ELi384ELi4ELi8ELi32EifLNS0_11ScoringFuncE0EEEvPKT5_PKbPfiPT4_PiiiibPKf --------------------------
	.section	.text._ZN4vllm3moe10topkGatingILi12ELi384ELi4ELi8ELi32EifLNS0_11ScoringFuncE0EEEvPKT5_PKbPfiPT4_PiiiibPKf,"ax",@progbits
	.align	128
        .global         _ZN4vllm3moe10topkGatingILi12ELi384ELi4ELi8ELi32EifLNS0_11ScoringFuncE0EEEvPKT5_PKbPfiPT4_PiiiibPKf
        .type           _ZN4vllm3moe10topkGatingILi12ELi384ELi4ELi8ELi32EifLNS0_11ScoringFuncE0EEEvPKT5_PKbPfiPT4_PiiiibPKf,@function
        .size           _ZN4vllm3moe10topkGatingILi12ELi384ELi4ELi8ELi32EifLNS0_11ScoringFuncE0EEEvPKT5_PKbPfiPT4_PiiiibPKf,(.L_x_4001 - _ZN4vllm3moe10topkGatingILi12ELi384ELi4ELi8ELi32EifLNS0_11ScoringFuncE0EEEvPKT5_PKbPfiPT4_PiiiibPKf)
        .other          _ZN4vllm3moe10topkGatingILi12ELi384ELi4ELi8ELi32EifLNS0_11ScoringFuncE0EEEvPKT5_PKbPfiPT4_PiiiibPKf,@"STO_CUDA_ENTRY STV_DEFAULT"
_ZN4vllm3moe10topkGatingILi12ELi384ELi4ELi8ELi32EifLNS0_11ScoringFuncE0EEEvPKT5_PKbPfiPT4_PiiiibPKf:
.text._ZN4vllm3moe10topkGatingILi12ELi384ELi4ELi8ELi32EifLNS0_11ScoringFuncE0EEEvPKT5_PKbPfiPT4_PiiiibPKf:
        /* <DEDUP_REMOVED lines=175> */
.L_x_3565:
        /* <DEDUP_REMOVED lines=12> */
.L_x_3566:
        /* <DEDUP_REMOVED lines=14> */
.L_x_3572:
        /* <DEDUP_REMOVED lines=129> */
.L_x_3569:
[----:B-123--:R-:W-:Y:S05]  /*14a0*/  BSYNC.RECONVERGENT B0 ;  /* 0x0000000000007941 */ /* 0x00efea0003800200 */
.L_x_3568:
        /* <DEDUP_REMOVED lines=46> */
.L_x_3571:
[----:B------:R-:W-:Y:S05]  /*1790*/  BSYNC.RECONVERGENT B0 ;  /* 0x0000000000007941 */ /* 0x000fea0003800200 */
.L_x_3570:
[----:B------:R-:W-:Y:S02]  /*17a0*/  VIADD R37, R37, UR11 ;  /* 0x0000000b25257c36 */ /* 0x000fe40008000000 */
[----:B------:R-:W-:Y:S01]  /*17b0*/  VIADD R35, R35, 0x1 ;  /* 0x0000000123237836 */ /* 0x000fe20000000000 */
[----:B------:R-:W-:Y:S06]  /*17c0*/  @P0 BRA `(.L_x_3572) ;  /* 0xfffffff400300947 */ /* 0x000fec000383ffff */
.L_x_3567:
        /* <DEDUP_REMOVED lines=22> */
.L_x_3574:
        /* <DEDUP_REMOVED lines=55> */
.L_x_3573:
        /* <DEDUP_REMOVED lines=34> */
.L_x_3575:
        /* <DEDUP_REMOVED lines=22> */
.L_x_3576:
[----:B------:R-:W-:Y:S05]  /*2020*/  @!P1 EXIT ;  /* 0x000000000000994d */ /* 0x000fea0003800000 */
[----:B01----:R-:W0:Y:S01]  /*2030*/  LDC.64 R6, c[0x0][0x390] ;  /* 0x0000e400ff067b82 */ /* 0x003e220000000a00 */
[----:B----4-:R1:W2:Y:S01]  /*2040*/  MUFU.RCP R11, R34 ;  /* 0x00000022000b7308 */ /* 0x0102a20000001000 */
[----:B------:R-:W-:Y:S02]  /*2050*/  IMAD.IADD R5, R0, 0x1, R5 ;  /* 0x0000000100057824 */ /* 0x000fe400078e0205 */
[----:B------:R-:W-:-:S07]  /*2060*/  IMAD.MOV R21, RZ, RZ, -R21 ;  /* 0x000000ffff157224 */ /* 0x000fce00078e0a15 */
.L_x_3577:
        /* <DEDUP_REMOVED lines=9> */
.L_x_3578:
        /* <DEDUP_REMOVED lines=16> */
.L_x_4001:


//--------------------- .text._ZN4vllm3moe10topkGatingILi10ELi320ELi4ELi8ELi32EifLNS0_11ScoringFuncE0EEEvPKT5_PKbPfiPT4_PiiiibPKf --------------------------
	.section	.text._ZN4vllm3moe10topkGatingILi10ELi320ELi4ELi8ELi32EifLNS0_11ScoringFuncE0EEEvPKT5_PKbPfiPT4_PiiiibPKf,"ax",@progbits
	.align	128
        .global         _ZN4vllm3moe10topkGatingILi10ELi320ELi4ELi8ELi32EifLNS0_11ScoringFuncE0EEEvPKT5_PKbPfiPT4_PiiiibPKf
        .type           _ZN4vllm3moe10topkGatingILi10ELi320ELi4ELi8ELi32EifLNS0_11ScoringFuncE0EEEvPKT5_PKbPfiPT4_PiiiibPKf,@function
        .size           _ZN4vllm3moe10topkGatingILi10ELi320ELi4ELi8ELi32EifLNS0_11ScoringFuncE0EEEvPKT5_PKbPfiPT4_PiiiibPKf,(.L_x_4002 - _ZN4vllm3moe10topkGatingILi10ELi320ELi4ELi8ELi32EifLNS0_11ScoringFuncE0EEEvPKT5_PKbPfiPT4_PiiiibPKf)
        .other          _ZN4vllm3moe10topkGatingILi10ELi320ELi4ELi8ELi32EifLNS0_11ScoringFuncE0EEEvPKT5_PKbPfiPT4_PiiiibPKf,@"STO_CUDA_ENTRY STV_DEFAULT"
_ZN4vllm3moe10topkGatingILi10ELi320ELi4ELi8ELi32EifLNS0_11ScoringFuncE0EEEvPKT5_PKbPfiPT4_PiiiibPKf:
.text._ZN4vllm3moe10topkGatingILi10ELi320ELi4ELi8ELi32EifLNS0_11ScoringFuncE0EEEvPKT5_PKbPfiPT4_PiiiibPKf:
        /* <DEDUP_REMOVED lines=155> */
.L_x_3579:
        /* <DEDUP_REMOVED lines=10> */
.L_x_3580:
        /* <DEDUP_REMOVED lines=14> */
.L_x_3586:
        /* <DEDUP_REMOVED lines=120> */
.L_x_3583:
[----:B-123--:R-:W-:Y:S05]  /*12b0*/  BSYNC.RECONVERGENT B0 ;  /* 0x0000000000007941 */ /* 0x00efea0003800200 */
.L_x_3582:
        /* <DEDUP_REMOVED lines=42> */
.L_x_3585:
[----:B------:R-:W-:Y:S05]  /*1560*/  BSYNC.RECONVERGENT B0 ;  /* 0x0000000000007941 */ /* 0x000fea0003800200 */
.L_x_3584:
[----:B------:R-:W-:Y:S02]  /*1570*/  VIADD R33, R33, UR11 ;  /* 0x0000000b21217c36 */ /* 0x000fe40008000000 */
[----:B------:R-:W-:Y:S01]  /*1580*/  VIADD R31, R31, 0x1 ;  /* 0x000000011f1f7836 */ /* 0x000fe20000000000 */
[----:B------:R-:W-:Y:S06]  /*1590*/  @P0 BRA `(.L_x_3586) ;  /* 0xfffffff400640947 */ /* 0x000fec000383ffff */
.L_x_3581:
        /* <DEDUP_REMOVED lines=22> */
.L_x_3588:
        /* <DEDUP_REMOVED lines=55> */
.L_x_3587:
        /* <DEDUP_REMOVED lines=34> */
.L_x_3589:
        /* <DEDUP_REMOVED lines=22> */
.L_x_3590:
[----:B------:R-:W-:Y:S05]  /*1df0*/  @!P1 EXIT ;  /* 0x000000000000994d */ /* 0x000fea0003800000 */
[----:B01--4-:R-:W0:Y:S01]  /*1e00*/  LDC.64 R4, c[0x0][0x390] ;  /* 0x0000e400ff047b82 */ /* 0x013e220000000a00 */
[----:B------:R1:W2:Y:S01]  /*1e10*/  MUFU.RCP R11, R30 ;  /* 0x0000001e000b7308 */ /* 0x0002a20000001000 */
[----:B------:R-:W-:Y:S02]  /*1e20*/  IMAD.IADD R7, R0, 0x1, R7 ;  /* 0x0000000100077824 */ /* 0x000fe400078e0207 */
[----:B------:R-:W-:-:S07]  /*1e30*/  IMAD.MOV R6, RZ, RZ, -R6 ;  /* 0x000000ffff067224 */ /* 0x000fce00078e0a06 */
.L_x_3591:
        /* <DEDUP_REMOVED lines=9> */
.L_x_3592:
        /* <DEDUP_REMOVED lines=11> */
.L_x_4002:


//--------------------- .text._ZN4vllm3moe10topkGatingILi6ELi192ELi4ELi8ELi32EifLNS0_11ScoringFuncE0EEEvPKT5_PKbPfiPT4_PiiiibPKf --------------------------
	.section	.text._ZN4vllm3moe10topkGatingILi6ELi192ELi4ELi8ELi32EifLNS0_11ScoringFuncE0EEEvPKT5_PKbPfiPT4_PiiiibPKf,"ax",@progbits
	.align	128
        .global         _ZN4vllm3moe10topkGatingILi6ELi192ELi4ELi8ELi32EifLNS0_11ScoringFuncE0EEEvPKT5_PKbPfiPT4_PiiiibPKf
        .type           _ZN4vllm3moe10topkGatingILi6ELi192ELi4ELi8ELi32EifLNS0_11ScoringFuncE0EEEvPKT5_PKbPfiPT4_PiiiibPKf,@function
        .size           _ZN4vllm3moe10topkGatingILi6ELi192ELi4ELi8ELi32EifLNS0_11ScoringFuncE0EEEvPKT5_PKbPfiPT4_PiiiibPKf,(.L_x_4003 - _ZN4vllm3moe10topkGatingILi6ELi192ELi4ELi8ELi32EifLNS0_11ScoringFuncE0EEEvPKT5_PKbPfiPT4_PiiiibPKf)
        .other          _ZN4vllm3moe10topkGatingILi6ELi192ELi4ELi8ELi32EifLNS0_11ScoringFuncE0EEEvPKT5_PKbPfiPT4_PiiiibPKf,@"STO_CUDA_ENTRY STV_DEFAULT"
_ZN4vllm3moe10topkGatingILi6ELi192ELi4ELi8ELi32EifLNS0_11ScoringFuncE0EEEvPKT5_PKbPfiPT4_PiiiibPKf:
.text._ZN4vllm3moe10topkGatingILi6ELi192ELi4ELi8ELi32EifLNS0_11ScoringFuncE0EEEvPKT5_PKbPfiPT4_PiiiibPKf:
        /* <DEDUP_REMOVED lines=133> */
.L_x_3598:
        /* <DEDUP_REMOVED lines=94> */
.L_x_3595:
[----:B-123--:R-:W-:Y:S05]  /*0e30*/  BSYNC.RECONVERGENT B0 ;  /* 0x0000000000007941 */ /* 0x00efea0003800200 */
.L_x_3594:
        /* <DEDUP_REMOVED lines=34> */
.L_x_3597:
[----:B------:R-:W-:Y:S05]  /*1060*/  BSYNC.RECONVERGENT B0 ;  /* 0x0000000000007941 */ /* 0x000fea0003800200 */
.L_x_3596:
[----:B------:R-:W-:Y:S02]  /*1070*/  VIADD R23, R23, UR11 ;  /* 0x0000000b17177c36 */ /* 0x000fe40008000000 */
[----:B------:R-:W-:Y:S01]  /*1080*/  VIADD R21, R21, 0x1 ;  /* 0x0000000115157836 */ /* 0x000fe20000000000 */
[----:B------:R-:W-:Y:S06]  /*1090*/  @P0 BRA `(.L_x_3598) ;  /* 0xfffffff400ec0947 */ /* 0x000fec000383ffff */
.L_x_3593:
        /* <DEDUP_REMOVED lines=22> */
.L_x_3600:
        /* <DEDUP_REMOVED lines=55> */
.L_x_3599:
        /* <DEDUP_REMOVED lines=34> */
.L_x_3601:
        /* <DEDUP_REMOVED lines=22> */
.L_x_3602:
[----:B------:R-:W-:Y:S05]  /*18f0*/  @!P1 EXIT ;  /* 0x000000000000994d */ /* 0x000fea0003800000 */
[----:B01----:R-:W0:Y:S01]  /*1900*/  LDC.64 R6, c[0x0][0x390] ;  /* 0x0000e400ff067b82 */ /* 0x003e220000000a00 */
[----:B------:R1:W2:Y:S01]  /*1910*/  MUFU.RCP R11, R4 ;  /* 0x00000004000b7308 */ /* 0x0002a20000001000 */
[----:B------:R-:W-:Y:S02]  /*1920*/  IMAD.IADD R5, R0, 0x1, R5 ;  /* 0x0000000100057824 */ /* 0x000fe400078e0205 */
[----:B------:R-:W-:-:S07]  /*1930*/  IMAD.MOV R15, RZ, RZ, -R15 ;  /* 0x000000ffff0f7224 */ /* 0x000fce00078e0a0f */
.L_x_3603:
        /* <DEDUP_REMOVED lines=9> */
.L_x_3604:
        /* <DEDUP_REMOVED lines=11> */
.L_x_4003:


//--------------------- .text._ZN4vllm3moe10topkGatingILi16ELi512ELi4ELi16ELi32EifLNS0_11ScoringFuncE0EEEvPKT5_PKbPfiPT4_PiiiibPKf --------------------------
	.section	.text._ZN4vllm3moe10topkGatingILi16ELi512ELi4ELi16ELi32EifLNS0_11ScoringFuncE0EEEvPKT5_PKbPfiPT4_PiiiibPKf,"ax",@progbits
	.align	128
        .global         _ZN4vllm3moe10topkGatingILi16ELi512ELi4ELi16ELi32EifLNS0_11ScoringFuncE0EEEvPKT5_PKbPfiPT4_PiiiibPKf
        .type           _ZN4vllm3moe10topkGatingILi16ELi512ELi4ELi16ELi32EifLNS0_11ScoringFuncE0EEEvPKT5_PKbPfiPT4_PiiiibPKf,@function
        .size           _ZN4vllm3moe10topkGatingILi16ELi512ELi4ELi16ELi32EifLNS0_11ScoringFuncE0EEEvPKT5_PKbPfiPT4_PiiiibPKf,(.L_x_4004 - _ZN4vllm3moe10topkGatingILi16ELi512ELi4ELi16ELi32EifLNS0_11ScoringFuncE0EEEvPKT5_PKbPfiPT4_PiiiibPKf)
        .other          _ZN4vllm3moe10topkGatingILi16ELi512ELi4ELi16ELi32EifLNS0_11ScoringFuncE0EEEvPKT5_PKbPfiPT4_PiiiibPKf,@"STO_CUDA_ENTRY STV_DEFAULT"
_ZN4vllm3moe10topkGatingILi16ELi512ELi4ELi16ELi32EifLNS0_11ScoringFuncE0EEEvPKT5_PKbPfiPT4_PiiiibPKf:
.text._ZN4vllm3moe10topkGatingILi16ELi512ELi4ELi16ELi32EifLNS0_11ScoringFuncE0EEEvPKT5_PKbPfiPT4_PiiiibPKf:
        /* <DEDUP_REMOVED lines=211> */
.L_x_3605:
        /* <DEDUP_REMOVED lines=16> */
.L_x_3606:
        /* <DEDUP_REMOVED lines=14> */
.L_x_3612:
        /* <DEDUP_REMOVED lines=149> */
.L_x_3609:
[----:B-123--:R-:W-:Y:S05]  /*1860*/  BSYNC.RECONVERGENT B0 ;  /* 0x0000000000007941 */ /* 0x00efea0003800200 */
.L_x_3608:
        /* <DEDUP_REMOVED lines=54> */
.L_x_3611:
[----:B------:R-:W-:Y:S05]  /*1bd0*/  BSYNC.RECONVERGENT B0 ;  /* 0x0000000000007941 */ /* 0x000fea0003800200 */
.L_x_3610:
[----:B------:R-:W-:Y:S02]  /*1be0*/  VIADD R45, R45, UR11 ;  /* 0x0000000b2d2d7c36 */ /* 0x000fe40008000000 */
[----:B------:R-:W-:Y:S01]  /*1bf0*/  VIADD R43, R43, 0x1 ;  /* 0x000000012b2b7836 */ /* 0x000fe20000000000 */
[----:B------:R-:W-:Y:S06]  /*1c00*/  @P0 BRA `(.L_x_3612) ;  /* 0xfffffff000c00947 */ /* 0x000fec000383ffff */
.L_x_3607:
        /* <DEDUP_REMOVED lines=22> */
.L_x_3614:
        /* <DEDUP_REMOVED lines=55> */
.L_x_3613:
        /* <DEDUP_REMOVED lines=34> */
.L_x_3615:
        /* <DEDUP_REMOVED lines=22> */
.L_x_3616:
[----:B------:R-:W-:Y:S05]  /*2460*/  @!P1 EXIT ;  /* 0x000000000000994d */ /* 0x000fea0003800000 */
[----:B01--4-:R-:W0:Y:S01]  /*2470*/  LDC.64 R4, c[0x0][0x390] ;  /* 0x0000e400ff047b82 */ /* 0x013e220000000a00 */
[----:B------:R1:W2:Y:S01]  /*2480*/  MUFU.RCP R11, R42 ;  /* 0x0000002a000b7308 */ /* 0x0002a20000001000 */
[----:B------:R-:W-:Y:S02]  /*2490*/  IMAD.IADD R7, R8, 0x1, R7 ;  /* 0x0000000108077824 */ /* 0x000fe400078e0207 */
[----:B------:R-:W-:-:S07]  /*24a0*/  IMAD.MOV R0, RZ, RZ, -R0 ;  /* 0x000000ffff007224 */ /* 0x000fce00078e0a00 */
.L_x_3617:
        /* <DEDUP_REMOVED lines=9> */
.L_x_3618:
        /* <DEDUP_REMOVED lines=12> */
.L_x_4004:


//--------------------- .text._ZN4vllm3moe10topkGatingILi8ELi256ELi4ELi16ELi32EifLNS0_11ScoringFuncE0EEEvPKT5_PKbPfiPT4_PiiiibPKf --------------------------
	.section	.text._ZN4vllm3moe10topkGatingILi8ELi256ELi4ELi16ELi32EifLNS0_11ScoringFuncE0EEEvPKT5_PKbPfiPT4_PiiiibPKf,"ax",@progbits
	.align	128
        .global         _ZN4vllm3moe10topkGatingILi8ELi256ELi4ELi16ELi32EifLNS0_11ScoringFuncE0EEEvPKT5_PKbPfiPT4_PiiiibPKf
        .type           _ZN4vllm3moe10topkGatingILi8ELi256ELi4ELi16ELi32EifLNS0_11ScoringFuncE0EEEvPKT5_PKbPfiPT4_PiiiibPKf,@function
        .size           _ZN4vllm3moe10topkGatingILi8ELi256ELi4ELi16ELi32EifLNS0_11ScoringFuncE0EEEvPKT5_PKbPfiPT4_PiiiibPKf,(.L_x_4005 - _ZN4vllm3moe10topkGatingILi8ELi256ELi4ELi16ELi32EifLNS0_11ScoringFuncE0EEEvPKT5_PKbPfiPT4_PiiiibPKf)
        .other          _ZN4vllm3moe10topkGatingILi8ELi256ELi4ELi16ELi32EifLNS0_11ScoringFuncE0EEEvPKT5_PKbPfiPT4_PiiiibPKf,@"STO_CUDA_ENTRY STV_DEFAULT"
_ZN4vllm3moe10topkGatingILi8ELi256ELi4ELi16ELi32EifLNS0_11ScoringFuncE0EEEvPKT5_PKbPfiPT4_PiiiibPKf:
.text._ZN4vllm3moe10topkGatingILi8ELi256ELi4ELi16ELi32EifLNS0_11ScoringFuncE0EEEvPKT5_PKbPfiPT4_PiiiibPKf:
        /* <DEDUP_REMOVED lines=152> */
.L_x_3624:
        /* <DEDUP_REMOVED lines=99> */
.L_x_3621:
[----:B-123--:R-:W-:Y:S05]  /*0fb0*/  BSYNC.RECONVERGENT B0 ;  /* 0x0000000000007941 */ /* 0x00efea0003800200 */
.L_x_3620:
        /* <DEDUP_REMOVED lines=38> */
.L_x_3623:
[----:B------:R-:W-:Y:S05]  /*1220*/  BSYNC.RECONVERGENT B0 ;  /* 0x0000000000007941 */ /* 0x000fea0003800200 */
.L_x_3622:
[----:B0-----:R-:W-:Y:S02]  /*1230*/  VIADD R25, R25, UR11 ;  /* 0x0000000b19197c36 */ /* 0x001fe40008000000 */
[----:B------:R-:W-:Y:S01]  /*1240*/  VIADD R23, R23, 0x1 ;  /* 0x0000000117177836 */ /* 0x000fe20000000000 */
[----:B------:R-:W-:Y:S06]  /*1250*/  @P0 BRA `(.L_x_3624) ;  /* 0xfffffff400c80947 */ /* 0x000fec000383ffff */
.L_x_3619:
        /* <DEDUP_REMOVED lines=22> */
.L_x_3626:
        /* <DEDUP_REMOVED lines=55> */
.L_x_3625:
        /* <DEDUP_REMOVED lines=34> */
.L_x_3627:
        /* <DEDUP_REMOVED lines=22> */
.L_x_3628:
[----:B------:R-:W-:Y:S05]  /*1ab0*/  @!P1 EXIT ;  /* 0x000000000000994d */ /* 0x000fea0003800000 */
[----:B01----:R-:W0:Y:S01]  /*1ac0*/  LDC.64 R6, c[0x0][0x390] ;  /* 0x0000e400ff067b82 */ /* 0x003e220000000a00 */
[----:B------:R1:W2:Y:S01]  /*1ad0*/  MUFU.RCP R11, R4 ;  /* 0x00000004000b7308 */ /* 0x0002a20000001000 */
[----:B------:R-:W-:Y:S02]  /*1ae0*/  IMAD.IADD R5, R0, 0x1, R5 ;  /* 0x0000000100057824 */ /* 0x000fe400078e0205 */
[----:B------:R-:W-:-:S07]  /*1af0*/  IMAD.MOV R27, RZ, RZ, -R27 ;  /* 0x000000ffff1b7224 */ /* 0x000fce00078e0a1b */
.L_x_3629:
        /* <DEDUP_REMOVED lines=9> */
.L_x_3630:
        /* <DEDUP_REMOVED lines=15> */
.L_x_4005:


//--------------------- .text._ZN4vllm3moe10topkGatingILi4ELi128ELi4ELi16ELi32EifLNS0_11ScoringFuncE0EEEvPKT5_PKbPfiPT4_PiiiibPKf --------------------------
	.section	.text._ZN4vllm3moe10topkGatingILi4ELi128ELi4ELi16ELi32EifLNS0_11ScoringFuncE0EEEvPKT5_PKbPfiPT4_PiiiibPKf,"ax",@progbits
	.align	128
        .global         _ZN4vllm3moe10topkGatingILi4ELi128ELi4ELi16ELi32EifLNS0_11ScoringFuncE0EEEvPKT5_PKbPfiPT4_PiiiibPKf
        .type           _ZN4vllm3moe10topkGatingILi4ELi128ELi4ELi16ELi32EifLNS0_11ScoringFuncE0EEEvPKT5_PKbPfiPT4_PiiiibPKf,@function
        .size           _ZN4vllm3moe10topkGatingILi4ELi128ELi4ELi16ELi32EifLNS0_11ScoringFuncE0EEEvPKT5_PKbPfiPT4_PiiiibPKf,(.L_x_4006 - _ZN4vllm3moe10topkGatingILi4ELi128ELi4ELi16ELi32EifLNS0_11ScoringFuncE0EEEvPKT5_PKbPfiPT4_PiiiibPKf)
        .other          _ZN4vllm3moe10topkGatingILi4ELi128ELi4ELi16ELi32EifLNS0_11ScoringFuncE0EEEvPKT5_PKbPfiPT4_PiiiibPKf,@"STO_CUDA_ENTRY STV_DEFAULT"
_ZN4vllm3moe10topkGatingILi4ELi128ELi4ELi16ELi32EifLNS0_11ScoringFuncE0EEEvPKT5_PKbPfiPT4_PiiiibPKf:
.text._ZN4vllm3moe10topkGatingILi4ELi128ELi4ELi16ELi32EifLNS0_11ScoringFuncE0EEEvPKT5_PKbPfiPT4_PiiiibPKf:
        /* <DEDUP_REMOVED lines=109> */
.L_x_3636:
        /* <DEDUP_REMOVED lines=83> */
.L_x_3633:
[----:B-123--:R-:W-:Y:S05]  /*0c00*/  BSYNC.RECONVERGENT B0 ;  /* 0x0000000000007941 */ /* 0x00efea0003800200 */
.L_x_3632:
        /* <DEDUP_REMOVED lines=30> */
.L_x_3635:
[----:B------:R-:W-:Y:S05]  /*0df0*/  BSYNC.RECONVERGENT B0 ;  /* 0x0000000000007941 */ /* 0x000fea0003800200 */
.L_x_3634:
[----:B------:R-:W-:Y:S02]  /*0e00*/  VIADD R15, R15, UR11 ;  /* 0x0000000b0f0f7c36 */ /* 0x000fe40008000000 */
[----:B------:R-:W-:Y:S01]  /*0e10*/  VIADD R17, R17, 0x1 ;  /* 0x0000000111117836 */ /* 0x000fe20000000000 */
[----:B------:R-:W-:Y:S06]  /*0e20*/  @P0 BRA `(.L_x_3636) ;  /* 0xfffffff800280947 */ /* 0x000fec000383ffff */
.L_x_3631:
        /* <DEDUP_REMOVED lines=22> */
.L_x_3638:
        /* <DEDUP_REMOVED lines=55> */
.L_x_3637:
        /* <DEDUP_REMOVED lines=34> */
.L_x_3639:
        /* <DEDUP_REMOVED lines=22> */
.L_x_3640:
[----:B------:R-:W-:Y:S05]  /*1680*/  @!P1 EXIT ;  /* 0x000000000000994d */ /* 0x000fea0003800000 */
[----:B01----:R-:W0:Y:S01]  /*1690*/  LDC.64 R4, c[0x0][0x390] ;  /* 0x0000e400ff047b82 */ /* 0x003e220000000a00 */
[----:B------:R-:W1:Y:S01]  /*16a0*/  MUFU.RCP R21, R21 ;  /* 0x0000001500157308 */ /* 0x000e620000001000 */
[----:B------:R-:W-:Y:S02]  /*16b0*/  IMAD.IADD R7, R8, 0x1, R7 ;  /* 0x0000000108077824 */ /* 0x000fe400078e0207 */
[----:B------:R-:W-:-:S07]  /*16c0*/  IMAD.MOV R0, RZ, RZ, -R0 ;  /* 0x000000ffff007224 */ /* 0x000fce00078e0a00 */
.L_x_3641:
        /* <DEDUP_REMOVED lines=9> */
.L_x_3642:
        /* <DEDUP_REMOVED lines=10> */
.L_x_4006:


//--------------------- .text._ZN4vllm3moe10topkGatingILi4ELi64ELi4ELi16ELi32EifLNS0_11ScoringFuncE0EEEvPKT5_PKbPfiPT4_PiiiibPKf --------------------------
	.section	.text._ZN4vllm3moe10topkGatingILi4ELi64ELi4ELi16ELi32EifLNS0_11ScoringFuncE0EEEvPKT5_PKbPfiPT4_PiiiibPKf,"ax",@progbits
	.align	128
        .global         _ZN4vllm3moe10topkGatingILi4ELi64ELi4ELi16ELi32EifLNS0_11ScoringFuncE0EEEvPKT5_PKbPfiPT4_PiiiibPKf
        .type           _ZN4vllm3moe10topkGatingILi4ELi64ELi4ELi16ELi32EifLNS0_11ScoringFuncE0EEEvPKT5_PKbPfiPT4_PiiiibPKf,@function
        .size           _ZN4vllm3moe10topkGatingILi4ELi64ELi4ELi16ELi32EifLNS0_11ScoringFuncE0EEEvPKT5_PKbPfiPT4_PiiiibPKf,(.L_x_4007 - _ZN4vllm3moe10topkGatingILi4ELi64ELi4ELi16ELi32EifLNS0_11ScoringFuncE0EEEvPKT5_PKbPfiPT4_PiiiibPKf)
        .other          _ZN4vllm3moe10topkGatingILi4ELi64ELi4ELi16ELi32EifLNS0_11ScoringFuncE0EEEvPKT5_PKbPfiPT4_PiiiibPKf,@"STO_CUDA_ENTRY STV_DEFAULT"
_ZN4vllm3moe10topkGatingILi4ELi64ELi4ELi16ELi32EifLNS0_11ScoringFuncE0EEEvPKT5_PKbPfiPT4_PiiiibPKf:
.text._ZN4vllm3moe10topkGatingILi4ELi64ELi4ELi16ELi32EifLNS0_11ScoringFuncE0EEEvPKT5_PKbPfiPT4_PiiiibPKf:
        /* <DEDUP_REMOVED lines=106> */
.L_x_3648:
        /* <DEDUP_REMOVED lines=73> */
.L_x_3645:
[----:B-123--:R-:W-:Y:S05]  /*0b30*/  BSYNC.RECONVERGENT B0 ;  /* 0x0000000000007941 */ /* 0x00efea0003800200 */
.L_x_3644:
        /* <DEDUP_REMOVED lines=30> */
.L_x_3647:
[----:B------:R-:W-:Y:S05]  /*0d20*/  BSYNC.RECONVERGENT B0 ;  /* 0x0000000000007941 */ /* 0x000fea0003800200 */
.L_x_3646:
[----:B------:R-:W-:Y:S02]  /*0d30*/  VIADD R15, R15, UR11 ;  /* 0x0000000b0f0f7c36 */ /* 0x000fe40008000000 */
[----:B------:R-:W-:Y:S01]  /*0d40*/  VIADD R17, R17, 0x1 ;  /* 0x0000000111117836 */ /* 0x000fe20000000000 */
[----:B------:R-:W-:Y:S06]  /*0d50*/  @P0 BRA `(.L_x_3648) ;  /* 0xfffffff800500947 */ /* 0x000fec000383ffff */
.L_x_3643:
        /* <DEDUP_REMOVED lines=22> */
.L_x_3650:
        /* <DEDUP_REMOVED lines=55> */
.L_x_3649:
        /* <DEDUP_REMOVED lines=34> */
.L_x_3651:
        /* <DEDUP_REMOVED lines=22> */
.L_x_3652:
[----:B------:R-:W-:Y:S05]  /*15b0*/  @!P1 EXIT ;  /* 0x000000000000994d */ /* 0x000fea0003800000 */
[----:B01----:R-:W0:Y:S01]  /*15c0*/  LDC.64 R4, c[0x0][0x390] ;  /* 0x0000e400ff047b82 */ /* 0x003e220000000a00 */
[----:B------:R-:W1:Y:S01]  /*15d0*/  MUFU.RCP R21, R21 ;  /* 0x0000001500157308 */ /* 0x000e620000001000 */
[----:B------:R-:W-:Y:S02]  /*15e0*/  IMAD.IADD R7, R8, 0x1, R7 ;  /* 0x0000000108077824 */ /* 0x000fe400078e0207 */
[----:B------:R-:W-:-:S07]  /*15f0*/  IMAD.MOV R0, RZ, RZ, -R0 ;  /* 0x000000ffff007224 */ /* 0x000fce00078e0a00 */
.L_x_3653:
        /* <DEDUP_REMOVED lines=9> */
.L_x_3654:
        /* <DEDUP_REMOVED lines=15> */
.L_x_4007:


//--------------------- .text._ZN4vllm3moe10topkGatingILi4ELi32ELi4ELi16ELi32EifLNS0_11ScoringFuncE0EEEvPKT5_PKbPfiPT4_PiiiibPKf --------------------------
	.section	.text._ZN4vllm3moe10topkGatingILi4ELi32ELi4ELi16ELi32EifLNS0_11ScoringFuncE0EEEvPKT5_PKbPfiPT4_PiiiibPKf,"ax",@progbits
	.align	128
        .global         _ZN4vllm3moe10topkGatingILi4ELi32ELi4ELi16ELi32EifLNS0_11ScoringFuncE0EEEvPKT5_PKbPfiPT4_PiiiibPKf
        .type           _ZN4vllm3moe10topkGatingILi4ELi32ELi4ELi16ELi32EifLNS0_11ScoringFuncE0EEEvPKT5_PKbPfiPT4_PiiiibPKf,@function
        .size           _ZN4vllm3moe10topkGatingILi4ELi32ELi4ELi16ELi32EifLNS0_11ScoringFuncE0EEEvPKT5_PKbPfiPT4_PiiiibPKf,(.L_x_4008 - _ZN4vllm3moe10topkGatingILi4ELi32ELi4ELi16ELi32EifLNS0_11ScoringFuncE0EEEvPKT5_PKbPfiPT4_PiiiibPKf)
        .other          _ZN4vllm3moe10topkGatingILi4ELi32ELi4ELi16ELi32EifLNS0_11ScoringFuncE0EEEvPKT5_PKbPfiPT4_PiiiibPKf,@"STO_CUDA_ENTRY STV_DEFAULT"
_ZN4vllm3moe10topkGatingILi4ELi32ELi4ELi16ELi32EifLNS0_11ScoringFuncE0EEEvPKT5_PKbPfiPT4_PiiiibPKf:
.text._ZN4vllm3moe10topkGatingILi4ELi32ELi4ELi16ELi32EifLNS0_11ScoringFuncE0EEEvPKT5_PKbPfiPT4_PiiiibPKf:
        /* <DEDUP_REMOVED lines=102> */
.L_x_3660:
        /* <DEDUP_REMOVED lines=63> */
.L_x_3657:
[----:B-123--:R-:W-:Y:S05]  /*0a50*/  BSYNC.RECONVERGENT B0 ;  /* 0x0000000000007941 */ /* 0x00efea0003800200 */
.L_x_3656:
        /* <DEDUP_REMOVED lines=29> */
.L_x_3659:
[----:B------:R-:W-:Y:S05]  /*0c30*/  BSYNC.RECONVERGENT B0 ;  /* 0x0000000000007941 */ /* 0x000fea0003800200 */
.L_x_3658:
[----:B------:R-:W-:Y:S02]  /*0c40*/  VIADD R15, R15, UR11 ;  /* 0x0000000b0f0f7c36 */ /* 0x000fe40008000000 */
[----:B------:R-:W-:Y:S01]  /*0c50*/  VIADD R17, R17, 0x1 ;  /* 0x0000000111117836 */ /* 0x000fe20000000000 */
[----:B------:R-:W-:Y:S06]  /*0c60*/  @P0 BRA `(.L_x_3660) ;  /* 0xfffffff8007c0947 */ /* 0x000fec000383ffff */
.L_x_3655:
        /* <DEDUP_REMOVED lines=22> */
.L_x_3662:
        /* <DEDUP_REMOVED lines=55> */
.L_x_3661:
        /* <DEDUP_REMOVED lines=34> */
.L_x_3663:
        /* <DEDUP_REMOVED lines=22> */
.L_x_3664:
[----:B------:R-:W-:Y:S05]  /*14c0*/  @!P1 EXIT ;  /* 0x000000000000994d */ /* 0x000fea0003800000 */
[----:B01----:R-:W0:Y:S01]  /*14d0*/  LDC.64 R4, c[0x0][0x390] ;  /* 0x0000e400ff047b82 */ /* 0x003e220000000a00 */
[----:B------:R-:W1:Y:S01]  /*14e0*/  MUFU.RCP R21, R21 ;  /* 0x0000001500157308 */ /* 0x000e620000001000 */
[----:B------:R-:W-:Y:S02]  /*14f0*/  IMAD.IADD R7, R8, 0x1, R7 ;  /* 0x0000000108077824 */ /* 0x000fe400078e0207 */
[----:B------:R-:W-:-:S07]  /*1500*/  IMAD.MOV R0, RZ, RZ, -R0 ;  /* 0x000000ffff007224 */ /* 0x000fce00078e0a00 */
.L_x_3665:
        /* <DEDUP_REMOVED lines=9> */
.L_x_3666:
        /* <DEDUP_REMOVED lines=14> */
.L_x_4008:


//--------------------- .text._ZN4vllm3moe10topkGatingILi4ELi16ELi4ELi16ELi32EifLNS0_11ScoringFuncE0EEEvPKT5_PKbPfiPT4_PiiiibPKf --------------------------
	.section	.text._ZN4vllm3moe10topkGatingILi4ELi16ELi4ELi16ELi32EifLNS0_11ScoringFuncE0EEEvPKT5_PKbPfiPT4_PiiiibPKf,"ax",@progbits
	.align	128
        .global         _ZN4vllm3moe10topkGatingILi4ELi16ELi4ELi16ELi32EifLNS0_11ScoringFuncE0EEEvPKT5_PKbPfiPT4_PiiiibPKf
        .type           _ZN4vllm3moe10topkGatingILi4ELi16ELi4ELi16ELi32EifLNS0_11ScoringFuncE0EEEvPKT5_PKbPfiPT4_PiiiibPKf,@function
        .size           _ZN4vllm3moe10topkGatingILi4ELi16ELi4ELi16ELi32EifLNS0_11ScoringFuncE0EEEvPKT5_PKbPfiPT4_PiiiibPKf,(.L_x_4009 - _ZN4vllm3moe10topkGatingILi4ELi16ELi4ELi16ELi32EifLNS0_11ScoringFuncE0EEEvPKT5_PKbPfiPT4_PiiiibPKf)
        .other          _ZN4vllm3moe10topkGatingILi4ELi16ELi4ELi16ELi32EifLNS0_11ScoringFuncE0EEEvPKT5_PKbPfiPT4_PiiiibPKf,@"STO_CUDA_ENTRY STV_DEFAULT"
_ZN4vllm3moe10topkGatingILi4ELi16ELi4ELi16ELi32EifLNS0_11ScoringFuncE0EEEvPKT5_PKbPfiPT4_PiiiibPKf:
.text._ZN4vllm3moe10topkGatingILi4ELi16ELi4ELi16ELi32EifLNS0_11ScoringFuncE0EEEvPKT5_PKbPfiPT4_PiiiibPKf:
        /* <DEDUP_REMOVED lines=98> */
.L_x_3672:
        /* <DEDUP_REMOVED lines=53> */
.L_x_3669:
[----:B-123--:R-:W-:Y:S05]  /*0970*/  BSYNC.RECONVERGENT B0 ;  /* 0x0000000000007941 */ /* 0x00efea0003800200 */
.L_x_3668:
        /* <DEDUP_REMOVED lines=29> */
.L_x_3671:
[----:B------:R-:W-:Y:S05]  /*0b50*/  BSYNC.RECONVERGENT B0 ;  /* 0x0000000000007941 */ /* 0x000fea0003800200 */
.L_x_3670:
[----:B------:R-:W-:Y:S01]  /*0b60*/  IADD3 R15, PT, PT, R15, UR11, RZ ;  /* 0x0000000b0f0f7c10 */ /* 0x000fe2000fffe0ff */
[----:B------:R-:W-:Y:S01]  /*0b70*/  VIADD R17, R17, 0x1 ;  /* 0x0000000111117836 */ /* 0x000fe20000000000 */
[----:B------:R-:W-:Y:S06]  /*0b80*/  @P0 BRA `(.L_x_3672) ;  /* 0xfffffff800a40947 */ /* 0x000fec000383ffff */
.L_x_3667:
        /* <DEDUP_REMOVED lines=22> */
.L_x_3674:
        /* <DEDUP_REMOVED lines=55> */
.L_x_3673:
        /* <DEDUP_REMOVED lines=34> */
.L_x_3675:
        /* <DEDUP_REMOVED lines=22> */
.L_x_3676:
[----:B------:R-:W-:Y:S05]  /*13e0*/  @!P1 EXIT ;  /* 0x000000000000994d */ /* 0x000fea0003800000 */
[----:B01----:R-:W0:Y:S01]  /*13f0*/  LDC.64 R4, c[0x0][0x390] ;  /* 0x0000e400ff047b82 */ /* 0x003e220000000a00 */
[----:B------:R-:W1:Y:S01]  /*1400*/  MUFU.RCP R21, R21 ;  /* 0x0000001500157308 */ /* 0x000e620000001000 */
[----:B------:R-:W-:Y:S02]  /*1410*/  IMAD.IADD R7, R8, 0x1, R7 ;  /* 0x0000000108077824 */ /* 0x000fe400078e0207 */
[----:B------:R-:W-:-:S07]  /*1420*/  IMAD.MOV R0, RZ, RZ, -R0 ;  /* 0x000000ffff007224 */ /* 0x000fce00078e0a00 */
.L_x_3677:
        /* <DEDUP_REMOVED lines=9> */
.L_x_3678:
        /* <DEDUP_REMOVED lines=12> */
.L_x_4009:


//--------------------- .text._ZN4vllm3moe10topkGatingILi4ELi8ELi4ELi16ELi32EifLNS0_11ScoringFuncE0EEEvPKT5_PKbPfiPT4_PiiiibPKf --------------------------
	.section	.text._ZN4vllm3moe10topkGatingILi4ELi8ELi4ELi16ELi32EifLNS0_11ScoringFuncE0EEEvPKT5_PKbPfiPT4_PiiiibPKf,"ax",@progbits
	.align	128
        .global         _ZN4vllm3moe10topkGatingILi4ELi8ELi4ELi16ELi32EifLNS0_11ScoringFuncE0EEEvPKT5_PKbPfiPT4_PiiiibPKf
        .type           _ZN4vllm3moe10topkGatingILi4ELi8ELi4ELi16ELi32EifLNS0_11ScoringFuncE0EEEvPKT5_PKbPfiPT4_PiiiibPKf,@function
        .size           _ZN4vllm3moe10topkGatingILi4ELi8ELi4ELi16ELi32EifLNS0_11ScoringFuncE0EEEvPKT5_PKbPfiPT4_PiiiibPKf,(.L_x_4010 - _ZN4vllm3moe10topkGatingILi4ELi8ELi4ELi16ELi32EifLNS0_11ScoringFuncE0EEEvPKT5_PKbPfiPT4_PiiiibPKf)
        .other          _ZN4vllm3moe10topkGatingILi4ELi8ELi4ELi16ELi32EifLNS0_11ScoringFuncE0EEEvPKT5_PKbPfiPT4_PiiiibPKf,@"STO_CUDA_ENTRY STV_DEFAULT"
_ZN4vllm3moe10topkGatingILi4ELi8ELi4ELi16ELi32EifLNS0_11ScoringFuncE0EEEvPKT5_PKbPfiPT4_PiiiibPKf:
.text._ZN4vllm3moe10topkGatingILi4ELi8ELi4ELi16ELi32EifLNS0_11ScoringFuncE0EEEvPKT5_PKbPfiPT4_PiiiibPKf:
        /* <DEDUP_REMOVED lines=109> */
.L_x_3689:
        /* <DEDUP_REMOVED lines=43> */
.L_x_3682:
[----:B--234-:R-:W-:Y:S05]  /*0980*/  BSYNC.RECONVERGENT B0 ;  /* 0x0000000000007941 */ /* 0x01cfea0003800200 */
.L_x_3681:
        /* <DEDUP_REMOVED lines=26> */
.L_x_3684:
[----:B------:R-:W-:Y:S05]  /*0b30*/  BSYNC.RECONVERGENT B0 ;  /* 0x0000000000007941 */ /* 0x000fea0003800200 */
.L_x_3683:
        /* <DEDUP_REMOVED lines=49> */
.L_x_3686:
[----:B------:R-:W-:Y:S05]  /*0e50*/  BSYNC.RECONVERGENT B0 ;  /* 0x0000000000007941 */ /* 0x000fea0003800200 */
.L_x_3685:
        /* <DEDUP_REMOVED lines=26> */
.L_x_3688:
[----:B------:R-:W-:Y:S05]  /*1000*/  BSYNC.RECONVERGENT B0 ;  /* 0x0000000000007941 */ /* 0x000fea0003800200 */
.L_x_3687:
        /* <DEDUP_REMOVED lines=9> */
.L_x_3680:
        /* <DEDUP_REMOVED lines=51> */
.L_x_3690:
[----:B------:R-:W-:Y:S05]  /*13d0*/  BSYNC.RECONVERGENT B0 ;  /* 0x0000000000007941 */ /* 0x000fea0003800200 */
.L_x_3679:
        /* <DEDUP_REMOVED lines=22> */
.L_x_3692:
        /* <DEDUP_REMOVED lines=55> */
.L_x_3691:
        /* <DEDUP_REMOVED lines=34> */
.L_x_3693:
        /* <DEDUP_REMOVED lines=22> */
.L_x_3694:
[----:B------:R-:W-:Y:S05]  /*1c30*/  @!P1 EXIT ;  /* 0x000000000000994d */ /* 0x000fea0003800000 */
[----:B01----:R-:W0:Y:S01]  /*1c40*/  LDC.64 R6, c[0x0][0x390] ;  /* 0x0000e400ff067b82 */ /* 0x003e220000000a00 */
[----:B------:R1:W2:Y:S01]  /*1c50*/  MUFU.RCP R11, R12 ;  /* 0x0000000c000b7308 */ /* 0x0002a20000001000 */
[----:B------:R-:W-:Y:S02]  /*1c60*/  IMAD.IADD R5, R0, 0x1, R5 ;  /* 0x0000000100057824 */ /* 0x000fe400078e0205 */
[----:B------:R-:W-:-:S07]  /*1c70*/  IMAD.MOV R25, RZ, RZ, -R25 ;  /* 0x000000ffff197224 */ /* 0x000fce00078e0a19 */
.L_x_3695:
        /* <DEDUP_REMOVED lines=9> */
.L_x_3696:
        /* <DEDUP_REMOVED lines=15> */
.L_x_4010:


//--------------------- .text._ZN4vllm3moe10topkGatingILi4ELi4ELi4ELi16ELi32EifLNS0_11ScoringFuncE0EEEvPKT5_PKbPfiPT4_PiiiibPKf --------------------------
	.section	.text._ZN4vllm3moe10topkGatingILi4ELi4ELi4ELi16ELi32EifLNS0_11ScoringFuncE0EEEvPKT5_PKbPfiPT4_PiiiibPKf,"ax",@progbits
	.align	128
        .global         _ZN4vllm3moe10topkGatingILi4ELi4ELi4ELi16ELi32EifLNS0_11ScoringFuncE0EEEvPKT5_PKbPfiPT4_PiiiibPKf
        .type           _ZN4vllm3moe10topkGatingILi4ELi4ELi4ELi16ELi32EifLNS0_11ScoringFuncE0EEEvPKT5_PKbPfiPT4_PiiiibPKf,@function
        .size           _ZN4vllm3moe10topkGatingILi4ELi4ELi4ELi16ELi32EifLNS0_11ScoringFuncE0EEEvPKT5_PKbPfiPT4_PiiiibPKf,(.L_x_4011 - _ZN4vllm3moe10topkGatingILi4ELi4ELi4ELi16ELi32EifLNS0_11ScoringFuncE0EEEvPKT5_PKbPfiPT4_PiiiibPKf)
        .other          _ZN4vllm3moe10topkGatingILi4ELi4ELi4ELi16ELi32EifLNS0_11ScoringFuncE0EEEvPKT5_PKbPfiPT4_PiiiibPKf,@"STO_CUDA_ENTRY STV_DEFAULT"
_ZN4vllm3moe10topkGatingILi4ELi4ELi4ELi16ELi32EifLNS0_11ScoringFuncE0EEEvPKT5_PKbPfiPT4_PiiiibPKf:
.text._ZN4vllm3moe10topkGatingILi4ELi4ELi4ELi16ELi32EifLNS0_11ScoringFuncE0EEEvPKT5_PKbPfiPT4_PiiiibPKf:
        /* <DEDUP_REMOVED lines=84> */
.L_x_3703:
        /* <DEDUP_REMOVED lines=38> */
.L_x_3699:
        /* <DEDUP_REMOVED lines=34> */
.L_x_3700:
        /* <DEDUP_REMOVED lines=33> */
.L_x_3701:
        /* <DEDUP_REMOVED lines=37> */
.L_x_3702:
[----:B------:R-:W-:-:S13]  /*0e20*/  ISETP.NE.AND P1, PT, R19, R22, PT ;  /* 0x000000161300720c */ /* 0x000fda0003f25270 */
[----:B------:R-:W-:Y:S05]  /*0e30*/  @P1 BRA `(.L_x_3703) ;  /* 0xfffffff400c01947 */ /* 0x000fea000383ffff */
.L_x_3698:
        /* <DEDUP_REMOVED lines=24> */
.L_x_3705:
        /* <DEDUP_REMOVED lines=58> */
.L_x_3704:
        /* <DEDUP_REMOVED lines=36> */
.L_x_3697:
        /* <DEDUP_REMOVED lines=21> */
.L_x_3707:
        /* <DEDUP_REMOVED lines=55> */
.L_x_3706:
        /* <DEDUP_REMOVED lines=34> */
.L_x_3708:
        /* <DEDUP_REMOVED lines=22> */
.L_x_3709:
[----:B------:R-:W-:Y:S05]  /*1de0*/  @!P1 EXIT ;  /* 0x000000000000994d */ /* 0x000fea0003800000 */
[----:B01-3--:R-:W0:Y:S01]  /*1df0*/  LDC.64 R4, c[0x0][0x390] ;  /* 0x0000e400ff047b82 */ /* 0x00be220000000a00 */
[----:B------:R1:W2:Y:S01]  /*1e00*/  MUFU.RCP R9, R14 ;  /* 0x0000000e00097308 */ /* 0x0002a20000001000 */
[----:B------:R-:W-:Y:S02]  /*1e10*/  IMAD.IADD R11, R11, 0x1, R0 ;  /* 0x000000010b0b7824 */ /* 0x000fe400078e0200 */
[----:B------:R-:W-:-:S07]  /*1e20*/  IMAD.MOV R6, RZ, RZ, -R6 ;  /* 0x000000ffff067224 */ /* 0x000fce00078e0a06 */
.L_x_3710:
        /* <DEDUP_REMOVED lines=9> */
.L_x_3711:
        /* <DEDUP_REMOVED lines=12> */
.L_x_4011:


//--------------------- .text._ZN4vllm3moe10topkGatingILi2ELi2ELi4ELi8ELi32EifLNS0_11ScoringFuncE0EEEvPKT5_PKbPfiPT4_PiiiibPKf --------------------------
	.section	.text._ZN4vllm3moe10topkGatingILi2ELi2ELi4ELi8ELi32EifLNS0_11ScoringFuncE0EEEvPKT5_PKbPfiPT4_PiiiibPKf,"ax",@progbits
	.align	128
        .global         _ZN4vllm3moe10topkGatingILi2ELi2ELi4ELi8ELi32EifLNS0_11ScoringFuncE0EEEvPKT5_PKbPfiPT4_PiiiibPKf
        .type           _ZN4vllm3moe10topkGatingILi2ELi2ELi4ELi8ELi32EifLNS0_11ScoringFuncE0EEEvPKT5_PKbPfiPT4_PiiiibPKf,@function
        .size           _ZN4vllm3moe10topkGatingILi2ELi2ELi4ELi8ELi32EifLNS0_11ScoringFuncE0EEEvPKT5_PKbPfiPT4_PiiiibPKf,(.L_x_4012 - _ZN4vllm3moe10topkGatingILi2ELi2ELi4ELi8ELi32EifLNS0_11ScoringFuncE0EEEvPKT5_PKbPfiPT4_PiiiibPKf)
        .other          _ZN4vllm3moe10topkGatingILi2ELi2ELi4ELi8ELi32EifLNS0_11ScoringFuncE0EEEvPKT5_PKbPfiPT4_PiiiibPKf,@"STO_CUDA_ENTRY STV_DEFAULT"
_ZN4vllm3moe10topkGatingILi2ELi2ELi4ELi8ELi32EifLNS0_11ScoringFuncE0EEEvPKT5_PKbPfiPT4_PiiiibPKf:
.text._ZN4vllm3moe10topkGatingILi2ELi2ELi4ELi8ELi32EifLNS0_11ScoringFuncE0EEEvPKT5_PKbPfiPT4_PiiiibPKf:
        /* <DEDUP_REMOVED lines=64> */
.L_x_3715:
        /* <DEDUP_REMOVED lines=19> */
.L_x_3714:
        /* <DEDUP_REMOVED lines=86> */
.L_x_3713:
        /* <DEDUP_REMOVED lines=21> */
.L_x_3717:
        /* <DEDUP_REMOVED lines=39> */
.L_x_3716:
        /* <DEDUP_REMOVED lines=28> */
.L_x_3712:
        /* <DEDUP_REMOVED lines=21> */
.L_x_3719:
        /* <DEDUP_REMOVED lines=55> */
.L_x_3718:
        /* <DEDUP_REMOVED lines=34> */
.L_x_3720:
        /* <DEDUP_REMOVED lines=22> */
.L_x_3721:
[----:B------:R-:W-:Y:S05]  /*1850*/  @!P1 EXIT ;  /* 0x000000000000994d */ /* 0x000fea0003800000 */
[----:B-12---:R-:W1:Y:S01]  /*1860*/  LDC.64 R6, c[0x0][0x390] ;  /* 0x0000e400ff067b82 */ /* 0x006e620000000a00 */
[----:B0-----:R0:W2:Y:S01]  /*1870*/  MUFU.RCP R9, R22 ;  /* 0x0000001600097308 */ /* 0x0010a20000001000 */
[----:B------:R-:W-:Y:S01]  /*1880*/  IADD3 R13, PT, PT, R13, R4, RZ ;  /* 0x000000040d0d7210 */ /* 0x000fe20007ffe0ff */
[----:B------:R-:W-:-:S07]  /*1890*/  IMAD.MOV R0, RZ, RZ, -R0 ;  /* 0x000000ffff007224 */ /* 0x000fce00078e0a00 */
.L_x_3722:
        /* <DEDUP_REMOVED lines=9> */
.L_x_3723:
        /* <DEDUP_REMOVED lines=13> */
.L_x_4012:


//--------------------- .text._ZN4vllm3moe10topkGatingILi1ELi1ELi4ELi4ELi32EifLNS0_11ScoringFuncE0EEEvPKT5_PKbPfiPT4_PiiiibPKf --------------------------
	.section	.text._ZN4vllm3moe10topkGatingILi1ELi1ELi4ELi4ELi32EifLNS0_11ScoringFuncE0EEEvPKT5_PKbPfiPT4_PiiiibPKf,"ax",@progbits
	.align	128
        .global         _ZN4vllm3moe10topkGatingILi1ELi1ELi4ELi4ELi32EifLNS0_11ScoringFuncE0EEEvPKT5_PKbPfiPT4_PiiiibPKf
        .type           _ZN4vllm3moe10topkGatingILi1ELi1ELi4ELi4ELi32EifLNS0_11ScoringFuncE0EEEvPKT5_PKbPfiPT4_PiiiibPKf,@function
        .size           _ZN4vllm3moe10topkGatingILi1ELi1ELi4ELi4ELi32EifLNS0_11ScoringFuncE0EEEvPKT5_PKbPfiPT4_PiiiibPKf,(.L_x_4013 - _ZN4vllm3moe10topkGatingILi1ELi1ELi4ELi4ELi32EifLNS0_11ScoringFuncE0EEEvPKT5_PKbPfiPT4_PiiiibPKf)
        .other          _ZN4vllm3moe10topkGatingILi1ELi1ELi4ELi4ELi32EifLNS0_11ScoringFuncE0EEEvPKT5_PKbPfiPT4_PiiiibPKf,@"STO_CUDA_ENTRY STV_DEFAULT"
_ZN4vllm3moe10topkGatingILi1ELi1ELi4ELi4ELi32EifLNS0_11ScoringFuncE0EEEvPKT5_PKbPfiPT4_PiiiibPKf:
.text._ZN4vllm3moe10topkGatingILi1ELi1ELi4ELi4ELi32EifLNS0_11ScoringFuncE0EEEvPKT5_PKbPfiPT4_PiiiibPKf:
        /* <DEDUP_REMOVED lines=60> */
.L_x_3726:
        /* <DEDUP_REMOVED lines=30> */
.L_x_3725:
        /* <DEDUP_REMOVED lines=26> */
.L_x_3727:
        /* <DEDUP_REMOVED lines=16> */
.L_x_3724:
        /* <DEDUP_REMOVED lines=20> */
.L_x_3729:
        /* <DEDUP_REMOVED lines=55> */
.L_x_3728:
        /* <DEDUP_REMOVED lines=34> */
.L_x_3730:
        /* <DEDUP_REMOVED lines=22> */
.L_x_3731:
[----:B------:R-:W-:Y:S05]  /*1070*/  @!P1 EXIT ;  /* 0x000000000000994d */ /* 0x000fea0003800000 */
[----:B-12---:R-:W1:Y:S01]  /*1080*/  LDC.64 R6, c[0x0][0x390] ;  /* 0x0000e400ff067b82 */ /* 0x006e620000000a00 */
[----:B0-----:R0:W2:Y:S01]  /*1090*/  MUFU.RCP R11, R10 ;  /* 0x0000000a000b7308 */ /* 0x0010a20000001000 */
[----:B------:R-:W-:Y:S01]  /*10a0*/  IMAD.IADD R9, R9, 0x1, R4 ;  /* 0x0000000109097824 */ /* 0x000fe200078e0204 */
[----:B------:R-:W-:-:S07]  /*10b0*/  IADD3 R0, PT, PT, -R14, RZ, RZ ;  /* 0x000000ff0e007210 */ /* 0x000fce0007ffe1ff */
.L_x_3732:
        /* <DEDUP_REMOVED lines=9> */
.L_x_3733:
        /* <DEDUP_REMOVED lines=11> */
.L_x_4013:


//--------------------- .text._ZN3cub18CUB_300001_SM_10006detail11EmptyKernelIvEEvv --------------------------
	.section	.text._ZN3cub18CUB_300001_SM_10006detail11EmptyKernelIvEEvv,"ax",@progbits
	.align	128
        .global         _ZN3cub18CUB_300001_SM_10006detail11EmptyKernelIvEEvv
        .type           _ZN3cub18CUB_300001_SM_10006detail11EmptyKernelIvEEvv,@function
        .size           _ZN3cub18CUB_300001_SM_10006detail11EmptyKernelIvEEvv,(.L_x_4014 - _ZN3cub18CUB_300001_SM_10006detail11EmptyKernelIvEEvv)
        .other          _ZN3cub18CUB_300001_SM_10006detail11EmptyKernelIvEEvv,@"STO_CUDA_ENTRY STV_DEFAULT"
_ZN3cub18CUB_300001_SM_10006detail11EmptyKernelIvEEvv:
.text._ZN3cub18CUB_300001_SM_10006detail11EmptyKernelIvEEvv:
[----:B------:R-:W-:Y:S01]  /*0000*/  LDC R1, c[0x0][0x37c] ;  /* 0x0000df00ff017b82 */ /* 0x000fe20000000800 */
[----:B------:R-:W-:Y:S05]  /*0010*/  EXIT ;  /* 0x000000000000794d */ /* 0x000fea0003800000 */
.L_x_3734:
        /* <DEDUP_REMOVED lines=14> */
.L_x_4014:


//--------------------- .nv.global.init           --------------------------
	.section	.nv.global.init,"aw",@progbits
.nv.global.init:
	.type		$str,@object
	.size		$str,($str$1 - $str)
$str:
        /*0000*/ 	.byte	0x69, 0x6e, 0x64, 0x69, 0x63, 0x65, 0x73, 0x5b, 0x69, 0x64, 0x78, 0x5d, 0x20, 0x3e, 0x3d, 0x20
        /*0010*/ 	.byte	0x30, 0x00
	.type		$str$1,@object
	.size		$str$1,(__unnamed_1 - $str$1)
$str$1:
        /*0012*/ 	.byte	0x2f, 0x74, 0x6d, 0x70, 0x2f, 0x6f, 0x73, 0x73, 0x5f, 0x6b, 0x65, 0x72, 0x6e, 0x65, 0x6c, 0x73
        /*0022*/ 	.byte	0x5f, 0x73, 0x72, 0x63, 0x2f, 0x76, 0x6c, 0x6c, 0x6d, 0x2f, 0x63, 0x73, 0x72, 0x63, 0x2f, 0x6d
        /*0032*/ 	.byte	0x6f, 0x65, 0x2f, 0x74, 0x6f, 0x70, 0x6b, 0x5f, 0x73, 0x6f, 0x66, 0x74, 0x6d, 0x61, 0x78, 0x5f
        /*0042*/ 	.byte	0x6b, 0x65, 0x72, 0x6e, 0x65, 0x6c, 0x73, 0x2e, 0x63, 0x75, 0x00
	.type		__unnamed_1,@object
	.size		__unnamed_1,(__unnamed_2 - __unnamed_1)
__unnamed_1:
        /*004d*/ 	.byte	0x76, 0x6f, 0x69, 0x64, 0x20, 0x76, 0x6c, 0x6c, 0x6d, 0x3a, 0x3a, 0x6d, 0x6f, 0x65, 0x3a, 0x3a
        /* <DEDUP_REMOVED lines=9> */
        /*00ed*/ 	.byte	0x3d, 0x20, 0x69, 0x6e, 0x74, 0x5d, 0x00
	.type		__unnamed_2,@object
	.size		__unnamed_2,(.L_1 - __unnamed_2)
__unnamed_2:
        /* <DEDUP_REMOVED lines=10> */
        /*0194*/ 	.byte	0x3d, 0x20, 0x73, 0x69, 0x67, 0x6e, 0x65, 0x64, 0x20, 0x6c, 0x6f, 0x6e, 0x67, 0x5d, 0x00
.L_1:


//--------------------- .nv.shared.reserved.0     --------------------------
	.section	.nv.shared.reserved.0,"aw",@nobits
	.weak		__nv_reservedSMEM_offset_0_alias
	.size		__nv_reservedSMEM_offset_0_alias, 0, 64
	.other		__nv_reservedSMEM_offset_0_alias,@"STO_CUDA_RESERVED_SHARED STV_DEFAULT"
__nv_reservedSMEM_offset_0_alias:
	.zero		0
	.zero		64


//--------------------- .nv.global                --------------------------
	.section	.nv.global,"aw",@nobits
.nv.global:
	.type		_ZN54_INTERNAL_6828cbcd_23_topk_softmax_kernels_cu_20f1dc726thrust24THRUST_300001_SM_1000_NS12placeholders2_5E,@object
	.size		_ZN54_INTERNAL_6828cbcd_23_topk_softmax_kernels_cu_20f1dc726thrust24THRUST_300001_SM_1000_NS12placeholders2_5E,(_ZN54_INTERNAL_6828cbcd_23_topk_softmax_kernels_cu_20f1dc724cuda3std3__45__cpo6cbeginE - _ZN54_INTERNAL_6828cbcd_23_topk_softmax_kernels_cu_20f1dc726thrust24THRUST_300001_SM_1000_NS12placeholders2_5E)
_ZN54_INTERNAL_6828cbcd_23_topk_softmax_kernels_cu_20f1dc726thrust24THRUST_300001_SM_1000_NS12placeholders2_5E:
	.zero		1
	.type		_ZN54_INTERNAL_6828cbcd_23_topk_softmax_kernels_cu_20f1dc724cuda3std3__45__cpo6cbeginE,@object
	.size		_ZN54_INTERNAL_6828cbcd_23_topk_softmax_kernels_cu_20f1dc724cuda3std3__45__cpo6cbeginE,(_ZN54_INTERNAL_6828cbcd_23_topk_softmax_kernels_cu_20f1dc724cuda3std6ranges3__45__cpo6cbeginE - _ZN54_INTERNAL_6828cbcd_23_topk_softmax_kernels_cu_20f1dc724cuda3std3__45__cpo6cbeginE)
_ZN54_INTERNAL_6828cbcd_23_topk_softmax_kernels_cu_20f1dc724cuda3std3__45__cpo6cbeginE:
	.zero		1
	.type		_ZN54_INTERNAL_6828cbcd_23_topk_softmax_kernels_cu_20f1dc724cuda3std6ranges3__45__cpo6cbeginE,@object
	.size		_ZN54_INTERNAL_6828cbcd_23_topk_softmax_kernels_cu_20f1dc724cuda3std6ranges3__45__cpo6cbeginE,(_ZN54_INTERNAL_6828cbcd_23_topk_softmax_kernels_cu_20f1dc724cuda3std3__48in_placeE - _ZN54_INTERNAL_6828cbcd_23_topk_softmax_kernels_cu_20f1dc724cuda3std6ranges3__45__cpo6cbeginE)
_ZN54_INTERNAL_6828cbcd_23_topk_softmax_kernels_cu_20f1dc724cuda3std6ranges3__45__cpo6cbeginE:
	.zero		1
	.type		_ZN54_INTERNAL_6828cbcd_23_topk_softmax_kernels_cu_20f1dc724cuda3std3__48in_placeE,@object
	.size		_ZN54_INTERNAL_6828cbcd_23_topk_softmax_kernels_cu_20f1dc724cuda3std3__48in_placeE,(_ZN54_INTERNAL_6828cbcd_23_topk_softmax_kernels_cu_20f1dc724cuda3std6ranges3__45__cpo4sizeE - _ZN54_INTERNAL_6828cbcd_23_topk_softmax_kernels_cu_20f1dc724cuda3std3__48in_placeE)
_ZN54_INTERNAL_6828cbcd_23_topk_softmax_kernels_cu_20f1dc724cuda3std3__48in_placeE:
	.zero		1
	.type		_ZN54_INTERNAL_6828cbcd_23_topk_softmax_kernels_cu_20f1dc724cuda3std6ranges3__45__cpo4sizeE,@object
	.size		_ZN54_INTERNAL_6828cbcd_23_topk_softmax_kernels_cu_20f1dc724cuda3std6ranges3__45__cpo4sizeE,(_ZN54_INTERNAL_6828cbcd_23_topk_softmax_kernels_cu_20f1dc726thrust24THRUST_300001_SM_1000_NS12placeholders2_9E - _ZN54_INTERNAL_6828cbcd_23_topk_softmax_kernels_cu_20f1dc724cuda3std6ranges3__45__cpo4sizeE)
_ZN54_INTERNAL_6828cbcd_23_topk_softmax_kernels_cu_20f1dc724cuda3std6ranges3__45__cpo4sizeE:
	.zero		1
	.type		_ZN54_INTERNAL_6828cbcd_23_topk_softmax_kernels_cu_20f1dc726thrust24THRUST_300001_SM_1000_NS12placeholders2_9E,@object
	.size		_ZN54_INTERNAL_6828cbcd_23_topk_softmax_kernels_cu_20f1dc726thrust24THRUST_300001_SM_1000_NS12placeholders2_9E,(_ZN54_INTERNAL_6828cbcd_23_topk_softmax_kernels_cu_20f1dc724cuda3std3__45__cpo7crbeginE - _ZN54_INTERNAL_6828cbcd_23_topk_softmax_kernels_cu_20f1dc726thrust24THRUST_300001_SM_1000_NS12placeholders2_9E)
_ZN54_INTERNAL_6828cbcd_23_topk_softmax_kernels_cu_20f1dc726thrust24THRUST_300001_SM_1000_NS12placeholders2_9E:
	.zero		1
	.type		_ZN54_INTERNAL_6828cbcd_23_topk_softmax_kernels_cu_20f1dc724cuda3std3__45__cpo7crbeginE,@object
	.size		_ZN54_INTERNAL_6828cbcd_23_topk_softmax_kernels_cu_20f1dc724cuda3std3__45__cpo7crbeginE,(_ZN54_INTERNAL_6828cbcd_23_topk_softmax_kernels_cu_20f1dc724cuda3std6ranges3__45__cpo4nextE - _ZN54_INTERNAL_6828cbcd_23_topk_softmax_kernels_cu_20f1dc724cuda3std3__45__cpo7crbeginE)
_ZN54_INTERNAL_6828cbcd_23_topk_softmax_kernels_cu_20f1dc724cuda3std3__45__cpo7crbeginE:
	.zero		1
	.type		_ZN54_INTERNAL_6828cbcd_23_topk_softmax_kernels_cu_20f1dc724cuda3std6ranges3__45__cpo4nextE,@object
	.size		_ZN54_INTERNAL_6828cbcd_23_topk_softmax_kernels_cu_20f1dc724cuda3std6ranges3__45__cpo4nextE,(_ZN54_INTERNAL_6828cbcd_23_topk_softmax_kernels_cu_20f1dc724cuda3std6ranges3__45__cpo4swapE - _ZN54_INTERNAL_6828cbcd_23_topk_softmax_kernels_cu_20f1dc724cuda3std6ranges3__45__cpo4nextE)
_ZN54_INTERNAL_6828cbcd_23_topk_softmax_kernels_cu_20f1dc724cuda3std6ranges3__45__cpo4nextE:
	.zero		1
	.type		_ZN54_INTERNAL_6828cbcd_23_topk_softmax_kernels_cu_20f1dc724cuda3std6ranges3__45__cpo4swapE,@object
	.size		_ZN54_INTERNAL_6828cbcd_23_topk_softmax_kernels_cu_20f1dc724cuda3std6ranges3__45__cpo4swapE,(_ZN54_INTERNAL_6828cbcd_23_topk_softmax_kernels_cu_20f1dc726thrust24THRUST_300001_SM_1000_NS12placeholders2_1E - _ZN54_INTERNAL_6828cbcd_23_topk_softmax_kernels_cu_20f1dc724cuda3std6ranges3__45__cpo4swapE)
_ZN54_INTERNAL_6828cbcd_23_topk_softmax_kernels_cu_20f1dc724cuda3std6ranges3__45__cpo4swapE:
	.zero		1
	.type		_ZN54_INTERNAL_6828cbcd_23_topk_softmax_kernels_cu_20f1dc726thrust24THRUST_300001_SM_1000_NS12placeholders2_1E,@object
	.size		_ZN54_INTERNAL_6828cbcd_23_topk_softmax_kernels_cu_20f1dc726thrust24THRUST_300001_SM_1000_NS12placeholders2_1E,(_ZN54_INTERNAL_6828cbcd_23_topk_softmax_kernels_cu_20f1dc726thrust24THRUST_300001_SM_1000_NS12placeholders2_3E - _ZN54_INTERNAL_6828cbcd_23_topk_softmax_kernels_cu_20f1dc726thrust24THRUST_300001_SM_1000_NS12placeholders2_1E)
_ZN54_INTERNAL_6828cbcd_23_topk_softmax_kernels_cu_20f1dc726thrust24THRUST_300001_SM_1000_NS12placeholders2_1E:
	.zero		1
	.type		_ZN54_INTERNAL_6828cbcd_23_topk_softmax_kernels_cu_20f1dc726thrust24THRUST_300001_SM_1000_NS12placeholders2_3E,@object
	.size		_ZN54_INTERNAL_6828cbcd_23_topk_softmax_kernels_cu_20f1dc726thrust24THRUST_300001_SM_1000_NS12placeholders2_3E,(_ZN54_INTERNAL_6828cbcd_23_topk_softmax_kernels_cu_20f1dc724cuda3std3__45__cpo5beginE - _ZN54_INTERNAL_6828cbcd_23_topk_softmax_kernels_cu_20f1dc726thrust24THRUST_300001_SM_1000_NS12placeholders2_3E)
_ZN54_INTERNAL_6828cbcd_23_topk_softmax_kernels_cu_20f1dc726thrust24THRUST_300001_SM_1000_NS12placeholders2_3E:
	.zero		1
	.type		_ZN54_INTERNAL_6828cbcd_23_topk_softmax_kernels_cu_20f1dc724cuda3std3__45__cpo5beginE,@object
	.size		_ZN54_INTERNAL_6828cbcd_23_topk_softmax_kernels_cu_20f1dc724cuda3std3__45__cpo5beginE,(_ZN54_INTERNAL_6828cbcd_23_topk_softmax_kernels_cu_20f1dc724cuda3std6ranges3__45__cpo5beginE - _ZN54_INTERNAL_6828cbcd_23_topk_softmax_kernels_cu_20f1dc724cuda3std3__45__cpo5beginE)
_ZN54_INTERNAL_6828cbcd_23_topk_softmax_kernels_cu_20f1dc724cuda3std3__45__cpo5beginE:
	.zero		1
	.type		_ZN54_INTERNAL_6828cbcd_23_topk_softmax_kernels_cu_20f1dc724cuda3std6ranges3__45__cpo5beginE,@object
	.size		_ZN54_INTERNAL_6828cbcd_23_topk_softmax_kernels_cu_20f1dc724cuda3std6ranges3__45__cpo5beginE,(_ZN54_INTERNAL_6828cbcd_23_topk_softmax_kernels_cu_20f1dc724cuda3std3__456_GLOBAL__N__6828cbcd_23_topk_softmax_kernels_cu_20f1dc726ignoreE - _ZN54_INTERNAL_6828cbcd_23_topk_softmax_kernels_cu_20f1dc724cuda3std6ranges3__45__cpo5beginE)
_ZN54_INTERNAL_6828cbcd_23_topk_softmax_kernels_cu_20f1dc724cuda3std6ranges3__45__cpo5beginE:
	.zero		1
	.type		_ZN54_INTERNAL_6828cbcd_23_topk_softmax_kernels_cu_20f1dc724cuda3std3__456_GLOBAL__N__6828cbcd_23_topk_softmax_kernels_cu_20f1dc726ignoreE,@object
	.size		_ZN54_INTERNAL_6828cbcd_23_topk_softmax_kernels_cu_20f1dc724cuda3std3__456_GLOBAL__N__6828cbcd_23_topk_softmax_kernels_cu_20f1dc726ignoreE,(_ZN54_INTERNAL_6828cbcd_23_topk_softmax_kernels_cu_20f1dc724cuda3std6ranges3__45__cpo4dataE - _ZN54_INTERNAL_6828cbcd_23_topk_softmax_kernels_cu_20f1dc724cuda3std3__456_GLOBAL__N__6828cbcd_23_topk_softmax_kernels_cu_20f1dc726ignoreE)
_ZN54_INTERNAL_6828cbcd_23_topk_softmax_kernels_cu_20f1dc724cuda3std3__456_GLOBAL__N__6828cbcd_23_topk_softmax_kernels_cu_20f1dc726ignoreE:
	.zero		1
	.type		_ZN54_INTERNAL_6828cbcd_23_topk_softmax_kernels_cu_20f1dc724cuda3std6ranges3__45__cpo4dataE,@object
	.size		_ZN54_INTERNAL_6828cbcd_23_topk_softmax_kernels_cu_20f1dc724cuda3std6ranges3__45__cpo4dataE,(_ZN54_INTERNAL_6828cbcd_23_topk_softmax_kernels_cu_20f1dc726thrust24THRUST_300001_SM_1000_NS12placeholders2_7E - _ZN54_INTERNAL_6828cbcd_23_topk_softmax_kernels_cu_20f1dc724cuda3std6ranges3__45__cpo4dataE)
_ZN54_INTERNAL_6828cbcd_23_topk_softmax_kernels_cu_20f1dc724cuda3std6ranges3__45__cpo4dataE:
	.zero		1
	.type		_ZN54_INTERNAL_6828cbcd_23_topk_softmax_kernels_cu_20f1dc726thrust24THRUST_300001_SM_1000_NS12placeholders2_7E,@object
	.size		_ZN54_INTERNAL_6828cbcd_23_topk_softmax_kernels_cu_20f1dc726thrust24THRUST_300001_SM_1000_NS12placeholders2_7E,(_ZN54_INTERNAL_6828cbcd_23_topk_softmax_kernels_cu_20f1dc724cuda3std3__45__cpo6rbeginE - _ZN54_INTERNAL_6828cbcd_23_topk_softmax_kernels_cu_20f1dc726thrust24THRUST_300001_SM_1000_NS12placeholders2_7E)
_ZN54_INTERNAL_6828cbcd_23_topk_softmax_kernels_cu_20f1dc726thrust24THRUST_300001_SM_1000_NS12placeholders2_7E:
	.zero		1
	.type		_ZN54_INTERNAL_6828cbcd_23_topk_softmax_kernels_cu_20f1dc724cuda3std3__45__cpo6rbeginE,@object
	.size		_ZN54_INTERNAL_6828cbcd_23_topk_softmax_kernels_cu_20f1dc724cuda3std3__45__cpo6rbeginE,(_ZN54_INTERNAL_6828cbcd_23_topk_softmax_kernels_cu_20f1dc724cuda3std6ranges3__45__cpo7advanceE - _ZN54_INTERNAL_6828cbcd_23_topk_softmax_kernels_cu_20f1dc724cuda3std3__45__cpo6rbeginE)
_ZN54_INTERNAL_6828cbcd_23_topk_softmax_kernels_cu_20f1dc724cuda3std3__45__cpo6rbeginE:
	.zero		1
	.type		_ZN54_INTERNAL_6828cbcd_23_topk_softmax_kernels_cu_20f1dc724cuda3std6ranges3__45__cpo7advanceE,@object
	.size		_ZN54_INTERNAL_6828cbcd_23_topk_softmax_kernels_cu_20f1dc724cuda3std6ranges3__45__cpo7advanceE,(_ZN54_INTERNAL_6828cbcd_23_topk_softmax_kernels_cu_20f1dc724cuda3std3__47nulloptE - _ZN54_INTERNAL_6828cbcd_23_topk_softmax_kernels_cu_20f1dc724cuda3std6ranges3__45__cpo7advanceE)
_ZN54_INTERNAL_6828cbcd_23_topk_softmax_kernels_cu_20f1dc724cuda3std6ranges3__45__cpo7advanceE:
	.zero		1
	.type		_ZN54_INTERNAL_6828cbcd_23_topk_softmax_kernels_cu_20f1dc724cuda3std3__47nulloptE,@object
	.size		_ZN54_INTERNAL_6828cbcd_23_topk_softmax_kernels_cu_20f1dc724cuda3std3__47nulloptE,(_ZN54_INTERNAL_6828cbcd_23_topk_softmax_kernels_cu_20f1dc724cuda3std6ranges3__45__cpo8distanceE - _ZN54_INTERNAL_6828cbcd_23_topk_softmax_kernels_cu_20f1dc724cuda3std3__47nulloptE)
_ZN54_INTERNAL_6828cbcd_23_topk_softmax_kernels_cu_20f1dc724cuda3std3__47nulloptE:
	.zero		1
	.type		_ZN54_INTERNAL_6828cbcd_23_topk_softmax_kernels_cu_20f1dc724cuda3std6ranges3__45__cpo8distanceE,@object
	.size		_ZN54_INTERNAL_6828cbcd_23_topk_softmax_kernels_cu_20f1dc724cuda3std6ranges3__45__cpo8distanceE,(_ZN54_INTERNAL_6828cbcd_23_topk_softmax_kernels_cu_20f1dc726thrust24THRUST_300001_SM_1000_NS12placeholders2_6E - _ZN54_INTERNAL_6828cbcd_23_topk_softmax_kernels_cu_20f1dc724cuda3std6ranges3__45__cpo8distanceE)
_ZN54_INTERNAL_6828cbcd_23_topk_softmax_kernels_cu_20f1dc724cuda3std6ranges3__45__cpo8distanceE:
	.zero		1
	.type		_ZN54_INTERNAL_6828cbcd_23_topk_softmax_kernels_cu_20f1dc726thrust24THRUST_300001_SM_1000_NS12placeholders2_6E,@object
	.size		_ZN54_INTERNAL_6828cbcd_23_topk_softmax_kernels_cu_20f1dc726thrust24THRUST_300001_SM_1000_NS12placeholders2_6E,(_ZN54_INTERNAL_6828cbcd_23_topk_softmax_kernels_cu_20f1dc724cuda3std3__45__cpo4cendE - _ZN54_INTERNAL_6828cbcd_23_topk_softmax_kernels_cu_20f1dc726thrust24THRUST_300001_SM_1000_NS12placeholders2_6E)
_ZN54_INTERNAL_6828cbcd_23_topk_softmax_kernels_cu_20f1dc726thrust24THRUST_300001_SM_1000_NS12placeholders2_6E:
	.zero		1
	.type		_ZN54_INTERNAL_6828cbcd_23_topk_softmax_kernels_cu_20f1dc724cuda3std3__45__cpo4cendE,@object
	.size		_ZN54_INTERNAL_6828cbcd_23_topk_softmax_kernels_cu_20f1dc724cuda3std3__45__cpo4cendE,(_ZN54_INTERNAL_6828cbcd_23_topk_softmax_kernels_cu_20f1dc724cuda3std6ranges3__45__cpo4cendE - _ZN54_INTERNAL_6828cbcd_23_topk_softmax_kernels_cu_20f1dc724cuda3std3__45__cpo4cendE)
_ZN54_INTERNAL_6828cbcd_23_topk_softmax_kernels_cu_20f1dc724cuda3std3__45__cpo4cendE:
	.zero		1
	.type		_ZN54_INTERNAL_6828cbcd_23_topk_softmax_kernels_cu_20f1dc724cuda3std6ranges3__45__cpo4cendE,@object
	.size		_ZN54_INTERNAL_6828cbcd_23_topk_softmax_kernels_cu_20f1dc724cuda3std6ranges3__45__cpo4cendE,(_ZN54_INTERNAL_6828cbcd_23_topk_softmax_kernels_cu_20f1dc724cuda3std3__420unreachable_sentinelE - _ZN54_INTERNAL_6828cbcd_23_topk_softmax_kernels_cu_20f1dc724cuda3std6ranges3__45__cpo4cendE)
_ZN54_INTERNAL_6828cbcd_23_topk_softmax_kernels_cu_20f1dc724cuda3std6ranges3__45__cpo4cendE:
	.zero		1
	.type		_ZN54_INTERNAL_6828cbcd_23_topk_softmax_kernels_cu_20f1dc724cuda3std3__420unreachable_sentinelE,@object
	.size		_ZN54_INTERNAL_6828cbcd_23_topk_softmax_kernels_cu_20f1dc724cuda3std3__420unreachable_sentinelE,(_ZN54_INTERNAL_6828cbcd_23_topk_softmax_kernels_cu_20f1dc724cuda3std6ranges3__45__cpo5ssizeE - _ZN54_INTERNAL_6828cbcd_23_topk_softmax_kernels_cu_20f1dc724cuda3std3__420unreachable_sentinelE)
_ZN54_INTERNAL_6828cbcd_23_topk_softmax_kernels_cu_20f1dc724cuda3std3__420unreachable_sentinelE:
	.zero		1
	.type		_ZN54_INTERNAL_6828cbcd_23_topk_softmax_kernels_cu_20f1dc724cuda3std6ranges3__45__cpo5ssizeE,@object
	.size		_ZN54_INTERNAL_6828cbcd_23_topk_softmax_kernels_cu_20f1dc724cuda3std6ranges3__45__cpo5ssizeE,(_ZN54_INTERNAL_6828cbcd_23_topk_softmax_kernels_cu_20f1dc726thrust24THRUST_300001_SM_1000_NS12placeholders3_10E - _ZN54_INTERNAL_6828cbcd_23_topk_softmax_kernels_cu_20f1dc724cuda3std6ranges3__45__cpo5ssizeE)
_ZN54_INTERNAL_6828cbcd_23_topk_softmax_kernels_cu_20f1dc724cuda3std6ranges3__45__cpo5ssizeE:
	.zero		1
	.type		_ZN54_INTERNAL_6828cbcd_23_topk_softmax_kernels_cu_20f1dc726thrust24THRUST_300001_SM_1000_NS12placeholders3_10E,@object
	.size		_ZN54_INTERNAL_6828cbcd_23_topk_softmax_kernels_cu_20f1dc726thrust24THRUST_300001_SM_1000_NS12placeholders3_10E,(_ZN54_INTERNAL_6828cbcd_23_topk_softmax_kernels_cu_20f1dc724cuda3std3__45__cpo5crendE - _ZN54_INTERNAL_6828cbcd_23_topk_softmax_kernels_cu_20f1dc726thrust24THRUST_300001_SM_1000_NS12placeholders3_10E)
_ZN54_INTERNAL_6828cbcd_23_topk_softmax_kernels_cu_20f1dc726thrust24THRUST_300001_SM_1000_NS12placeholders3_10E:
	.zero		1
	.type		_ZN54_INTERNAL_6828cbcd_23_topk_softmax_kernels_cu_20f1dc724cuda3std3__45__cpo5crendE,@object
	.size		_ZN54_INTERNAL_6828cbcd_23_topk_softmax_kernels_cu_20f1dc724cuda3std3__45__cpo5crendE,(_ZN54_INTERNAL_6828cbcd_23_topk_softmax_kernels_cu_20f1dc724cuda3std6ranges3__45__cpo4prevE - _ZN54_INTERNAL_6828cbcd_23_topk_softmax_kernels_cu_20f1dc724cuda3std3__45__cpo5crendE)
_ZN54_INTERNAL_6828cbcd_23_topk_softmax_kernels_cu_20f1dc724cuda3std3__45__cpo5crendE:
	.zero		1
	.type		_ZN54_INTERNAL_6828cbcd_23_topk_softmax_kernels_cu_20f1dc724cuda3std6ranges3__45__cpo4prevE,@object
	.size		_ZN54_INTERNAL_6828cbcd_23_topk_softmax_kernels_cu_20f1dc724cuda3std6ranges3__45__cpo4prevE,(_ZN54_INTERNAL_6828cbcd_23_topk_softmax_kernels_cu_20f1dc724cuda3std6ranges3__45__cpo9iter_moveE - _ZN54_INTERNAL_6828cbcd_23_topk_softmax_kernels_cu_20f1dc724cuda3std6ranges3__45__cpo4prevE)
_ZN54_INTERNAL_6828cbcd_23_topk_softmax_kernels_cu_20f1dc724cuda3std6ranges3__45__cpo4prevE:
	.zero		1
	.type		_ZN54_INTERNAL_6828cbcd_23_topk_softmax_kernels_cu_20f1dc724cuda3std6ranges3__45__cpo9iter_moveE,@object
	.size		_ZN54_INTERNAL_6828cbcd_23_topk_softmax_kernels_cu_20f1dc724cuda3std6ranges3__45__cpo9iter_moveE,(_ZN54_INTERNAL_6828cbcd_23_topk_softmax_kernels_cu_20f1dc726thrust24THRUST_300001_SM_1000_NS12placeholders2_2E - _ZN54_INTERNAL_6828cbcd_23_topk_softmax_kernels_cu_20f1dc724cuda3std6ranges3__45__cpo9iter_moveE)
_ZN54_INTERNAL_6828cbcd_23_topk_softmax_kernels_cu_20f1dc724cuda3std6ranges3__45__cpo9iter_moveE:
	.zero		1
	.type		_ZN54_INTERNAL_6828cbcd_23_topk_softmax_kernels_cu_20f1dc726thrust24THRUST_300001_SM_1000_NS12placeholders2_2E,@object
	.size		_ZN54_INTERNAL_6828cbcd_23_topk_softmax_kernels_cu_20f1dc726thrust24THRUST_300001_SM_1000_NS12placeholders2_2E,(_ZN54_INTERNAL_6828cbcd_23_topk_softmax_kernels_cu_20f1dc726thrust24THRUST_300001_SM_1000_NS12placeholders2_4E - _ZN54_INTERNAL_6828cbcd_23_topk_softmax_kernels_cu_20f1dc726thrust24THRUST_300001_SM_1000_NS12placeholders2_2E)
_ZN54_INTERNAL_6828cbcd_23_topk_softmax_kernels_cu_20f1dc726thrust24THRUST_300001_SM_1000_NS12placeholders2_2E:
	.zero		1
	.type		_ZN54_INTERNAL_6828cbcd_23_topk_softmax_kernels_cu_20f1dc726thrust24THRUST_300001_SM_1000_NS12placeholders2_4E,@object
	.size		_ZN54_INTERNAL_6828cbcd_23_topk_softmax_kernels_cu_20f1dc726thrust24THRUST_300001_SM_1000_NS12placeholders2_4E,(_ZN54_INTERNAL_6828cbcd_23_topk_softmax_kernels_cu_20f1dc724cuda3std3__45__cpo3endE - _ZN54_INTERNAL_6828cbcd_23_topk_softmax_kernels_cu_20f1dc726thrust24THRUST_300001_SM_1000_NS12placeholders2_4E)
_ZN54_INTERNAL_6828cbcd_23_topk_softmax_kernels_cu_20f1dc726thrust24THRUST_300001_SM_1000_NS12placeholders2_4E:
	.zero		1
	.type		_ZN54_INTERNAL_6828cbcd_23_topk_softmax_kernels_cu_20f1dc724cuda3std3__45__cpo3endE,@object
	.size		_ZN54_INTERNAL_6828cbcd_23_topk_softmax_kernels_cu_20f1dc724cuda3std3__45__cpo3endE,(_ZN54_INTERNAL_6828cbcd_23_topk_softmax_kernels_cu_20f1dc724cuda3std6ranges3__45__cpo3endE - _ZN54_INTERNAL_6828cbcd_23_topk_softmax_kernels_cu_20f1dc724cuda3std3__45__cpo3endE)
_ZN54_INTERNAL_6828cbcd_23_topk_softmax_kernels_cu_20f1dc724cuda3std3__45__cpo3endE:
	.zero		1
	.type		_ZN54_INTERNAL_6828cbcd_23_topk_softmax_kernels_cu_20f1dc724cuda3std6ranges3__45__cpo3endE,@object
	.size		_ZN54_INTERNAL_6828cbcd_23_topk_softmax_kernels_cu_20f1dc724cuda3std6ranges3__45__cpo3endE,(_ZN54_INTERNAL_6828cbcd_23_topk_softmax_kernels_cu_20f1dc724cuda3std3__419piecewise_constructE - _ZN54_INTERNAL_6828cbcd_23_topk_softmax_kernels_cu_20f1dc724cuda3std6ranges3__45__cpo3endE)
_ZN54_INTERNAL_6828cbcd_23_topk_softmax_kernels_cu_20f1dc724cuda3std6ranges3__45__cpo3endE:
	.zero		1
	.type		_ZN54_INTERNAL_6828cbcd_23_topk_softmax_kernels_cu_20f1dc724cuda3std3__419piecewise_constructE,@object
	.size		_ZN54_INTERNAL_6828cbcd_23_topk_softmax_kernels_cu_20f1dc724cuda3std3__419piecewise_constructE,(_ZN54_INTERNAL_6828cbcd_23_topk_softmax_kernels_cu_20f1dc724cuda3std6ranges3__45__cpo5cdataE - _ZN54_INTERNAL_6828cbcd_23_topk_softmax_kernels_cu_20f1dc724cuda3std3__419piecewise_constructE)
_ZN54_INTERNAL_6828cbcd_23_topk_softmax_kernels_cu_20f1dc724cuda3std3__419piecewise_constructE:
	.zero		1
	.type		_ZN54_INTERNAL_6828cbcd_23_topk_softmax_kernels_cu_20f1dc724cuda3std6ranges3__45__cpo5cdataE,@object
	.size		_ZN54_INTERNAL_6828cbcd_23_topk_softmax_kernels_cu_20f1dc724cuda3std6ranges3__45__cpo5cdataE,(_ZN54_INTERNAL_6828cbcd_23_topk_softmax_kernels_cu_20f1dc726thrust24THRUST_300001_SM_1000_NS12placeholders2_8E - _ZN54_INTERNAL_6828cbcd_23_topk_softmax_kernels_cu_20f1dc724cuda3std6ranges3__45__cpo5cdataE)
_ZN54_INTERNAL_6828cbcd_23_topk_softmax_kernels_cu_20f1dc724cuda3std6ranges3__45__cpo5cdataE:
	.zero		1
	.type		_ZN54_INTERNAL_6828cbcd_23_topk_softmax_kernels_cu_20f1dc726thrust24THRUST_300001_SM_1000_NS12placeholders2_8E,@object
	.size		_ZN54_INTERNAL_6828cbcd_23_topk_softmax_kernels_cu_20f1dc726thrust24THRUST_300001_SM_1000_NS12placeholders2_8E,(_ZN54_INTERNAL_6828cbcd_23_topk_softmax_kernels_cu_20f1dc724cuda3std3__45__cpo4rendE - _ZN54_INTERNAL_6828cbcd_23_topk_softmax_kernels_cu_20f1dc726thrust24THRUST_300001_SM_1000_NS12placeholders2_8E)
_ZN54_INTERNAL_6828cbcd_23_topk_softmax_kernels_cu_20f1dc726thrust24THRUST_300001_SM_1000_NS12placeholders2_8E:
	.zero		1
	.type		_ZN54_INTERNAL_6828cbcd_23_topk_softmax_kernels_cu_20f1dc724cuda3std3__45__cpo4rendE,@object
	.size		_ZN54_INTERNAL_6828cbcd_23_topk_softmax_kernels_cu_20f1dc724cuda3std3__45__cpo4rendE,(_ZN54_INTERNAL_6828cbcd_23_topk_softmax_kernels_cu_20f1dc724cuda3std6ranges3__45__cpo9iter_swapE - _ZN54_INTERNAL_6828cbcd_23_topk_softmax_kernels_cu_20f1dc724cuda3std3__45__cpo4rendE)
_ZN54_INTERNAL_6828cbcd_23_topk_softmax_kernels_cu_20f1dc724cuda3std3__45__cpo4rendE:
	.zero		1
	.type		_ZN54_INTERNAL_6828cbcd_23_topk_softmax_kernels_cu_20f1dc724cuda3std6ranges3__45__cpo9iter_swapE,@object
	.size		_ZN54_INTERNAL_6828cbcd_23_topk_softmax_kernels_cu_20f1dc724cuda3std6ranges3__45__cpo9iter_swapE,(_ZN54_INTERNAL_6828cbcd_23_topk_softmax_kernels_cu_20f1dc724cuda3std3__48unexpectE - _ZN54_INTERNAL_6828cbcd_23_topk_softmax_kernels_cu_20f1dc724cuda3std6ranges3__45__cpo9iter_swapE)
_ZN54_INTERNAL_6828cbcd_23_topk_softmax_kernels_cu_20f1dc724cuda3std6ranges3__45__cpo9iter_swapE:
	.zero		1
	.type		_ZN54_INTERNAL_6828cbcd_23_topk_softmax_kernels_cu_20f1dc724cuda3std3__48unexpectE,@object
	.size		_ZN54_INTERNAL_6828cbcd_23_topk_softmax_kernels_cu_20f1dc724cuda3std3__48unexpectE,(_ZN54_INTERNAL_6828cbcd_23_topk_softmax_kernels_cu_20f1dc726thrust24THRUST_300001_SM_1000_NS6system6detail10sequential3seqE - _ZN54_INTERNAL_6828cbcd_23_topk_softmax_kernels_cu_20f1dc724cuda3std3__48unexpectE)
_ZN54_INTERNAL_6828cbcd_23_topk_softmax_kernels_cu_20f1dc724cuda3std3__48unexpectE:
	.zero		1
	.type		_ZN54_INTERNAL_6828cbcd_23_topk_softmax_kernels_cu_20f1dc726thrust24THRUST_300001_SM_1000_NS6system6detail10sequential3seqE,@object
	.size		_ZN54_INTERNAL_6828cbcd_23_topk_softmax_kernels_cu_20f1dc726thrust24THRUST_300001_SM_1000_NS6system6detail10sequential3seqE,(.L_31 - _ZN54_INTERNAL_6828cbcd_23_topk_softmax_kernels_cu_20f1dc726thrust24THRUST_300001_SM_1000_NS6system6detail10sequential3seqE)
_ZN54_INTERNAL_6828cbcd_23_topk_softmax_kernels_cu_20f1dc726thrust24THRUST_300001_SM_1000_NS6system6detail10sequential3seqE:
	.zero		1
.L_31:


//--------------------- .nv.shared._ZN4vllm3moe10moeSoftmaxILi256E13__nv_bfloat16EEvPKT0_PKbPfi --------------------------
	.section	.nv.shared._ZN4vllm3moe10moeSoftmaxILi256E13__nv_bfloat16EEvPKT0_PKbPfi,"aw",@nobits
	.sectionflags	@""
	.align	4
.nv.shared._ZN4vllm3moe10moeSoftmaxILi256E13__nv_bfloat16EEvPKT0_PKbPfi:
	.zero		1076


//--------------------- .nv.shared._ZN4vllm3moe10moeSoftmaxILi256E6__halfEEvPKT0_PKbPfi --------------------------
	.section	.nv.shared._ZN4vllm3moe10moeSoftmaxILi256E6__halfEEvPKT0_PKbPfi,"aw",@nobits
	.sectionflags	@""
	.align	4
.nv.shared._ZN4vllm3moe10moeSoftmaxILi256E6__halfEEvPKT0_PKbPfi:
	.zero		1076


//--------------------- .nv.shared._ZN4vllm3moe7moeTopKILi256ElEEvPKfPKbPfPT0_PiiiiibS3_ --------------------------
	.section	.nv.shared._ZN4vllm3moe7moeTopKILi256ElEEvPKfPKbPfPT0_PiiiiibS3_,"aw",@nobits
	.sectionflags	@""
	.align	4
.nv.shared._ZN4vllm3moe7moeTopKILi256ElEEvPKfPKbPfPT0_PiiiiibS3_:
	.zero		1104


//--------------------- .nv.shared._ZN4vllm3moe7moeTopKILi256EjEEvPKfPKbPfPT0_PiiiiibS3_ --------------------------
	.section	.nv.shared._ZN4vllm3moe7moeTopKILi256EjEEvPKfPKbPfPT0_PiiiiibS3_,"aw",@nobits
	.sectionflags	@""
	.align	4
.nv.shared._ZN4vllm3moe7moeTopKILi256EjEEvPKfPKbPfPT0_PiiiiibS3_:
	.zero		1104


//--------------------- .nv.shared._ZN4vllm3moe7moeTopKILi256EiEEvPKfPKbPfPT0_PiiiiibS3_ --------------------------
	.section	.nv.shared._ZN4vllm3moe7moeTopKILi256EiEEvPKfPKbPfPT0_PiiiiibS3_,"aw",@nobits
	.sectionflags	@""
	.align	4
.nv.shared._ZN4vllm3moe7moeTopKILi256EiEEvPKfPKbPfPT0_PiiiiibS3_:
	.zero		1104


//--------------------- .nv.shared._ZN4vllm3moe10moeSoftmaxILi256EfEEvPKT0_PKbPfi --------------------------
	.section	.nv.shared._ZN4vllm3moe10moeSoftmaxILi256EfEEvPKT0_PKbPfi,"aw",@nobits
	.sectionflags	@""
	.align	4
.nv.shared._ZN4vllm3moe10moeSoftmaxILi256EfEEvPKT0_PKbPfi:
	.zero		1076


//--------------------- .nv.constant0._ZN4vllm3moe10topkGatingILi18ELi576ELi4ELi4ELi32El13__nv_bfloat16LNS0_11ScoringFuncE1EEEvPKT5_PKbPfiPT4_PiiiibPKf --------------------------
	.section	.nv.constant0._ZN4vllm3moe10topkGatingILi18ELi576ELi4ELi4ELi32El13__nv_bfloat16LNS0_11ScoringFuncE1EEEvPKT5_PKbPfiPT4_PiiiibPKf,"a",@progbits
	.sectionflags	@""
	.align	4
.nv.constant0._ZN4vllm3moe10topkGatingILi18ELi576ELi4ELi4ELi32El13__nv_bfloat16LNS0_11ScoringFuncE1EEEvPKT5_PKbPfiPT4_PiiiibPKf:
	.zero		968


//--------------------- .nv.constant0._ZN4vllm3moe10topkGatingILi14ELi448ELi4ELi4ELi32El13__nv_bfloat16LNS0_11ScoringFuncE1EEEvPKT5_PKbPfiPT4_PiiiibPKf --------------------------
	.section	.nv.constant0._ZN4vllm3moe10topkGatingILi14ELi448ELi4ELi4ELi32El13__nv_bfloat16LNS0_11ScoringFuncE1EEEvPKT5_PKbPfiPT4_PiiiibPKf,"a",@progbits
	.sectionflags	@""
	.align	4
.nv.constant0._ZN4vllm3moe10topkGatingILi14ELi448ELi4ELi4ELi32El13__nv_bfloat16LNS0_11ScoringFuncE1EEEvPKT5_PKbPfiPT4_PiiiibPKf:
	.zero		968


//--------------------- .nv.constant0._ZN4vllm3moe10topkGatingILi12ELi384ELi4ELi4ELi32El13__nv_bfloat16LNS0_11ScoringFuncE1EEEvPKT5_PKbPfiPT4_PiiiibPKf --------------------------
	.section	.nv.constant0._ZN4vllm3moe10topkGatingILi12ELi384ELi4ELi4ELi32El13__nv_bfloat16LNS0_11ScoringFuncE1EEEvPKT5_PKbPfiPT4_PiiiibPKf,"a",@progbits
	.sectionflags	@""
	.align	4
.nv.constant0._ZN4vllm3moe10topkGatingILi12ELi384ELi4ELi4ELi32El13__nv_bfloat16LNS0_11ScoringFuncE1EEEvPKT5_PKbPfiPT4_PiiiibPKf:
	.zero		968


//--------------------- .nv.constant0._ZN4vllm3moe10topkGatingILi10ELi320ELi4ELi4ELi32El13__nv_bfloat16LNS0_11ScoringFuncE1EEEvPKT5_PKbPfiPT4_PiiiibPKf --------------------------
	.section	.nv.constant0._ZN4vllm3moe10topkGatingILi10ELi320ELi4ELi4ELi32El13__nv_bfloat16LNS0_11ScoringFuncE1EEEvPKT5_PKbPfiPT4_PiiiibPKf,"a",@progbits
	.sectionflags	@""
	.align	4
.nv.constant0._ZN4vllm3moe10topkGatingILi10ELi320ELi4ELi4ELi32El13__nv_bfloat16LNS0_11ScoringFuncE1EEEvPKT5_PKbPfiPT4_PiiiibPKf:
	.zero		968


//--------------------- .nv.constant0._ZN4vllm3moe10topkGatingILi6ELi192ELi4ELi4ELi32El13__nv_bfloat16LNS0_11ScoringFuncE1EEEvPKT5_PKbPfiPT4_PiiiibPKf --------------------------
	.section	.nv.constant0._ZN4vllm3moe10topkGatingILi6ELi192ELi4ELi4ELi32El13__nv_bfloat16LNS0_11ScoringFuncE1EEEvPKT5_PKbPfiPT4_PiiiibPKf,"a",@progbits
	.sectionflags	@""
	.align	4
.nv.constant0._ZN4vllm3moe10topkGatingILi6ELi192ELi4ELi4ELi32El13__nv_bfloat16LNS0_11ScoringFuncE1EEEvPKT5_PKbPfiPT4_PiiiibPKf:
	.zero		968


//--------------------- .nv.constant0._ZN4vllm3moe10topkGatingILi16ELi512ELi4ELi16ELi32El13__nv_bfloat16LNS0_11ScoringFuncE1EEEvPKT5_PKbPfiPT4_PiiiibPKf --------------------------
	.section	.nv.constant0._ZN4vllm3moe10topkGatingILi16ELi512ELi4ELi16ELi32El13__nv_bfloat16LNS0_11ScoringFuncE1EEEvPKT5_PKbPfiPT4_PiiiibPKf,"a",@progbits
	.sectionflags	@""
	.align	4
.nv.constant0._ZN4vllm3moe10topkGatingILi16ELi512ELi4ELi16ELi32El13__nv_bfloat16LNS0_11ScoringFuncE1EEEvPKT5_PKbPfiPT4_PiiiibPKf:
	.zero		968


//--------------------- .nv.constant0._ZN4vllm3moe10topkGatingILi8ELi256ELi4ELi16ELi32El13__nv_bfloat16LNS0_11ScoringFuncE1EEEvPKT5_PKbPfiPT4_PiiiibPKf --------------------------
	.section	.nv.constant0._ZN4vllm3moe10topkGatingILi8ELi256ELi4ELi16ELi32El13__nv_bfloat16LNS0_11ScoringFuncE1EEEvPKT5_PKbPfiPT4_PiiiibPKf,"a",@progbits
	.sectionflags	@""
	.align	4
.nv.constant0._ZN4vllm3moe10topkGatingILi8ELi256ELi4ELi16ELi32El13__nv_bfloat16LNS0_11ScoringFuncE1EEEvPKT5_PKbPfiPT4_PiiiibPKf:
	.zero		968


//--------------------- .nv.constant0._ZN4vllm3moe10topkGatingILi8ELi128ELi4ELi16ELi32El13__nv_bfloat16LNS0_11ScoringFuncE1EEEvPKT5_PKbPfiPT4_PiiiibPKf --------------------------
	.section	.nv.constant0._ZN4vllm3moe10topkGatingILi8ELi128ELi4ELi16ELi32El13__nv_bfloat16LNS0_11ScoringFuncE1EEEvPKT5_PKbPfiPT4_PiiiibPKf,"a",@progbits
	.sectionflags	@""
	.align	4
.nv.constant0._ZN4vllm3moe10topkGatingILi8ELi128ELi4ELi16ELi32El13__nv_bfloat16LNS0_11ScoringFuncE1EEEvPKT5_PKbPfiPT4_PiiiibPKf:
	.zero		968


//--------------------- .nv.constant0._ZN4vllm3moe10topkGatingILi8ELi64ELi4ELi16ELi32El13__nv_bfloat16LNS0_11ScoringFuncE1EEEvPKT5_PKbPfiPT4_PiiiibPKf --------------------------
	.section	.nv.constant0._ZN4vllm3moe10topkGatingILi8ELi64ELi4ELi16ELi32El13__nv_bfloat16LNS0_11ScoringFuncE1EEEvPKT5_PKbPfiPT4_PiiiibPKf,"a",@progbits
	.sectionflags	@""
	.align	4
.nv.constant0._ZN4vllm3moe10topkGatingILi8ELi64ELi4ELi16ELi32El13__nv_bfloat16LNS0_11ScoringFuncE1EEEvPKT5_PKbPfiPT4_PiiiibPKf:
	.zero		968


//--------------------- .nv.constant0._ZN4vllm3moe10topkGatingILi8ELi32ELi4ELi16ELi32El13__nv_bfloat16LNS0_11ScoringFuncE1EEEvPKT5_PKbPfiPT4_PiiiibPKf --------------------------
	.section	.nv.constant0._ZN4vllm3moe10topkGatingILi8ELi32ELi4ELi16ELi32El13__nv_bfloat16LNS0_11ScoringFuncE1EEEvPKT5_PKbPfiPT4_PiiiibPKf,"a",@progbits
	.sectionflags	@""
	.align	4
.nv.constant0._ZN4vllm3moe10topkGatingILi8ELi32ELi4ELi16ELi32El13__nv_bfloat16LNS0_11ScoringFuncE1EEEvPKT5_PKbPfiPT4_PiiiibPKf:
	.zero		968


//--------------------- .nv.constant0._ZN4vllm3moe10topkGatingILi8ELi16ELi4ELi16ELi32El13__nv_bfloat16LNS0_11ScoringFuncE1EEEvPKT5_PKbPfiPT4_PiiiibPKf --------------------------
	.section	.nv.constant0._ZN4vllm3moe10topkGatingILi8ELi16ELi4ELi16ELi32El13__nv_bfloat16LNS0_11ScoringFuncE1EEEvPKT5_PKbPfiPT4_PiiiibPKf,"a",@progbits
	.sectionflags	@""
	.align	4
.nv.constant0._ZN4vllm3moe10topkGatingILi8ELi16ELi4ELi16ELi32El13__nv_bfloat16LNS0_11ScoringFuncE1EEEvPKT5_PKbPfiPT4_PiiiibPKf:
	.zero		968


//--------------------- .nv.constant0._ZN4vllm3moe10topkGatingILi8ELi8ELi4ELi16ELi32El13__nv_bfloat16LNS0_11ScoringFuncE1EEEvPKT5_PKbPfiPT4_PiiiibPKf --------------------------
	.section	.nv.constant0._ZN4vllm3moe10topkGatingILi8ELi8ELi4ELi16ELi32El13__nv_bfloat16LNS0_11ScoringFuncE1EEEvPKT5_PKbPfiPT4_PiiiibPKf,"a",@progbits
	.sectionflags	@""
	.align	4
.nv.constant0._ZN4vllm3moe10topkGatingILi8ELi8ELi4ELi16ELi32El13__nv_bfloat16LNS0_11ScoringFuncE1EEEvPKT5_PKbPfiPT4_PiiiibPKf:
	.zero		968


//--------------------- .nv.constant0._ZN4vllm3moe10topkGatingILi4ELi4ELi4ELi8ELi32El13__nv_bfloat16LNS0_11ScoringFuncE1EEEvPKT5_PKbPfiPT4_PiiiibPKf --------------------------
	.section	.nv.constant0._ZN4vllm3moe10topkGatingILi4ELi4ELi4ELi8ELi32El13__nv_bfloat16LNS0_11ScoringFuncE1EEEvPKT5_PKbPfiPT4_PiiiibPKf,"a",@progbits
	.sectionflags	@""
	.align	4
.nv.constant0._ZN4vllm3moe10topkGatingILi4ELi4ELi4ELi8ELi32El13__nv_bfloat16LNS0_11ScoringFuncE1EEEvPKT5_PKbPfiPT4_PiiiibPKf:
	.zero		968


//--------------------- .nv.constant0._ZN4vllm3moe10topkGatingILi2ELi2ELi4ELi4ELi32El13__nv_bfloat16LNS0_11ScoringFuncE1EEEvPKT5_PKbPfiPT4_PiiiibPKf --------------------------
	.section	.nv.constant0._ZN4vllm3moe10topkGatingILi2ELi2ELi4ELi4ELi32El13__nv_bfloat16LNS0_11ScoringFuncE1EEEvPKT5_PKbPfiPT4_PiiiibPKf,"a",@progbits
	.sectionflags	@""
	.align	4
.nv.constant0._ZN4vllm3moe10topkGatingILi2ELi2ELi4ELi4ELi32El13__nv_bfloat16LNS0_11ScoringFuncE1EEEvPKT5_PKbPfiPT4_PiiiibPKf:
	.zero		968


//--------------------- .nv.constant0._ZN4vllm3moe10topkGatingILi1ELi1ELi4ELi2ELi32El13__nv_bfloat16LNS0_11ScoringFuncE1EEEvPKT5_PKbPfiPT4_PiiiibPKf --------------------------
	.section	.nv.constant0._ZN4vllm3moe10topkGatingILi1ELi1ELi4ELi2ELi32El13__nv_bfloat16LNS0_11ScoringFuncE1EEEvPKT5_PKbPfiPT4_PiiiibPKf,"a",@progbits
	.sectionflags	@""
	.align	4
.nv.constant0._ZN4vllm3moe10topkGatingILi1ELi1ELi4ELi2ELi32El13__nv_bfloat16LNS0_11ScoringFuncE1EEEvPKT5_PKbPfiPT4_PiiiibPKf:
	.zero		968


//--------------------- .nv.constant0._ZN4vllm3moe10topkGatingILi18ELi576ELi4ELi4ELi32Ej13__nv_bfloat16LNS0_11ScoringFuncE1EEEvPKT5_PKbPfiPT4_PiiiibPKf --------------------------
	.section	.nv.constant0._ZN4vllm3moe10topkGatingILi18ELi576ELi4ELi4ELi32Ej13__nv_bfloat16LNS0_11ScoringFuncE1EEEvPKT5_PKbPfiPT4_PiiiibPKf,"a",@progbits
	.sectionflags	@""
	.align	4
.nv.constant0._ZN4vllm3moe10topkGatingILi18ELi576ELi4ELi4ELi32Ej13__nv_bfloat16LNS0_11ScoringFuncE1EEEvPKT5_PKbPfiPT4_PiiiibPKf:
	.zero		968


//--------------------- .nv.constant0._ZN4vllm3moe10topkGatingILi14ELi448ELi4ELi4ELi32Ej13__nv_bfloat16LNS0_11ScoringFuncE1EEEvPKT5_PKbPfiPT4_PiiiibPKf --------------------------
	.section	.nv.constant0._ZN4vllm3moe10topkGatingILi14ELi448ELi4ELi4ELi32Ej13__nv_bfloat16LNS0_11ScoringFuncE1EEEvPKT5_PKbPfiPT4_PiiiibPKf,"a",@progbits
	.sectionflags	@""
	.align	4
.nv.constant0._ZN4vllm3moe10topkGatingILi14ELi448ELi4ELi4ELi32Ej13__nv_bfloat16LNS0_11ScoringFuncE1EEEvPKT5_PKbPfiPT4_PiiiibPKf:
	.zero		968


//--------------------- .nv.constant0._ZN4vllm3moe10topkGatingILi12ELi384ELi4ELi4ELi32Ej13__nv_bfloat16LNS0_11ScoringFuncE1EEEvPKT5_PKbPfiPT4_PiiiibPKf --------------------------
	.section	.nv.constant0._ZN4vllm3moe10topkGatingILi12ELi384ELi4ELi4ELi32Ej13__nv_bfloat16LNS0_11ScoringFuncE1EEEvPKT5_PKbPfiPT4_PiiiibPKf,"a",@progbits
	.sectionflags	@""
	.align	4
.nv.constant0._ZN4vllm3moe10topkGatingILi12ELi384ELi4ELi4ELi32Ej13__nv_bfloat16LNS0_11ScoringFuncE1EEEvPKT5_PKbPfiPT4_PiiiibPKf:
	.zero		968


//--------------------- .nv.constant0._ZN4vllm3moe10topkGatingILi10ELi320ELi4ELi4ELi32Ej13__nv_bfloat16LNS0_11ScoringFuncE1EEEvPKT5_PKbPfiPT4_PiiiibPKf --------------------------
	.section	.nv.constant0._ZN4vllm3moe10topkGatingILi10ELi320ELi4ELi4ELi32Ej13__nv_bfloat16LNS0_11ScoringFuncE1EEEvPKT5_PKbPfiPT4_PiiiibPKf,"a",@progbits
	.sectionflags	@""
	.align	4
.nv.constant0._ZN4vllm3moe10topkGatingILi10ELi320ELi4ELi4ELi32Ej13__nv_bfloat16LNS0_11ScoringFuncE1EEEvPKT5_PKbPfiPT4_PiiiibPKf:
	.zero		968


//--------------------- .nv.constant0._ZN4vllm3moe10topkGatingILi6ELi192ELi4ELi4ELi32Ej13__nv_bfloat16LNS0_11ScoringFuncE1EEEvPKT5_PKbPfiPT4_PiiiibPKf --------------------------
	.section	.nv.constant0._ZN4vllm3moe10topkGatingILi6ELi192ELi4ELi4ELi32Ej13__nv_bfloat16LNS0_11ScoringFuncE1EEEvPKT5_PKbPfiPT4_PiiiibPKf,"a",@progbits
	.sectionflags	@""
	.align	4
.nv.constant0._ZN4vllm3moe10topkGatingILi6ELi192ELi4ELi4ELi32Ej13__nv_bfloat16LNS0_11ScoringFuncE1EEEvPKT5_PKbPfiPT4_PiiiibPKf:
	.zero		968


//--------------------- .nv.constant0._ZN4vllm3moe10topkGatingILi16ELi512ELi4ELi16ELi32Ej13__nv_bfloat16LNS0_11ScoringFuncE1EEEvPKT5_PKbPfiPT4_PiiiibPKf --------------------------
	.section	.nv.constant0._ZN4vllm3moe10topkGatingILi16ELi512ELi4ELi16ELi32Ej13__nv_bfloat16LNS0_11ScoringFuncE1EEEvPKT5_PKbPfiPT4_PiiiibPKf,"a",@progbits
	.sectionflags	@""
	.align	4
.nv.constant0._ZN4vllm3moe10topkGatingILi16ELi512ELi4ELi16ELi32Ej13__nv_bfloat16LNS0_11ScoringFuncE1EEEvPKT5_PKbPfiPT4_PiiiibPKf:
	.zero		968


//--------------------- .nv.constant0._ZN4vllm3moe10topkGatingILi8ELi256ELi4ELi16ELi32Ej13__nv_bfloat16LNS0_11ScoringFuncE1EEEvPKT5_PKbPfiPT4_PiiiibPKf --------------------------
	.section	.nv.constant0._ZN4vllm3moe10topkGatingILi8ELi256ELi4ELi16ELi32Ej13__nv_bfloat16LNS0_11ScoringFuncE1EEEvPKT5_PKbPfiPT4_PiiiibPKf,"a",@progbits
	.sectionflags	@""
	.align	4
.nv.constant0._ZN4vllm3moe10topkGatingILi8ELi256ELi4ELi16ELi32Ej13__nv_bfloat16LNS0_11ScoringFuncE1EEEvPKT5_PKbPfiPT4_PiiiibPKf:
	.zero		968


//--------------------- .nv.constant0._ZN4vllm3moe10topkGatingILi8ELi128ELi4ELi16ELi32Ej13__nv_bfloat16LNS0_11ScoringFuncE1EEEvPKT5_PKbPfiPT4_PiiiibPKf --------------------------
	.section	.nv.constant0._ZN4vllm3moe10topkGatingILi8ELi128ELi4ELi16ELi32Ej13__nv_bfloat16LNS0_11ScoringFuncE1EEEvPKT5_PKbPfiPT4_PiiiibPKf,"a",@progbits
	.sectionflags	@""
	.align	4
.nv.constant0._ZN4vllm3moe10topkGatingILi8ELi128ELi4ELi16ELi32Ej13__nv_bfloat16LNS0_11ScoringFuncE1EEEvPKT5_PKbPfiPT4_PiiiibPKf:
	.zero		968


//--------------------- .nv.constant0._ZN4vllm3moe10topkGatingILi8ELi64ELi4ELi16ELi32Ej13__nv_bfloat16LNS0_11ScoringFuncE1EEEvPKT5_PKbPfiPT4_PiiiibPKf --------------------------
	.section	.nv.constant0._ZN4vllm3moe10topkGatingILi8ELi64ELi4ELi16ELi32Ej13__nv_bfloat16LNS0_11ScoringFuncE1EEEvPKT5_PKbPfiPT4_PiiiibPKf,"a",@progbits
	.sectionflags	@""
	.align	4
.nv.constant0._ZN4vllm3moe10topkGatingILi8ELi64ELi4ELi16ELi32Ej13__nv_bfloat16LNS0_11ScoringFuncE1EEEvPKT5_PKbPfiPT4_PiiiibPKf:
	.zero		968


//--------------------- .nv.constant0._ZN4vllm3moe10topkGatingILi8ELi32ELi4ELi16ELi32Ej13__nv_bfloat16LNS0_11ScoringFuncE1EEEvPKT5_PKbPfiPT4_PiiiibPKf --------------------------
	.section	.nv.constant0._ZN4vllm3moe10topkGatingILi8ELi32ELi4ELi16ELi32Ej13__nv_bfloat16LNS0_11ScoringFuncE1EEEvPKT5_PKbPfiPT4_PiiiibPKf,"a",@progbits
	.sectionflags	@""
	.align	4
.nv.constant0._ZN4vllm3moe10topkGatingILi8ELi32ELi4ELi16ELi32Ej13__nv_bfloat16LNS0_11ScoringFuncE1EEEvPKT5_PKbPfiPT4_PiiiibPKf:
	.zero		968


//--------------------- .nv.constant0._ZN4vllm3moe10topkGatingILi8ELi16ELi4ELi16ELi32Ej13__nv_bfloat16LNS0_11ScoringFuncE1EEEvPKT5_PKbPfiPT4_PiiiibPKf --------------------------
	.section	.nv.constant0._ZN4vllm3moe10topkGatingILi8ELi16ELi4ELi16ELi32Ej13__nv_bfloat16LNS0_11ScoringFuncE1EEEvPKT5_PKbPfiPT4_PiiiibPKf,"a",@progbits
	.sectionflags	@""
	.align	4
.nv.constant0._ZN4vllm3moe10topkGatingILi8ELi16ELi4ELi16ELi32Ej13__nv_bfloat16LNS0_11ScoringFuncE1EEEvPKT5_PKbPfiPT4_PiiiibPKf:
	.zero		968


//--------------------- .nv.constant0._ZN4vllm3moe10topkGatingILi8ELi8ELi4ELi16ELi32Ej13__nv_bfloat16LNS0_11ScoringFuncE1EEEvPKT5_PKbPfiPT4_PiiiibPKf --------------------------
	.section	.nv.constant0._ZN4vllm3moe10topkGatingILi8ELi8ELi4ELi16ELi32Ej13__nv_bfloat16LNS0_11ScoringFuncE1EEEvPKT5_PKbPfiPT4_PiiiibPKf,"a",@progbits
	.sectionflags	@""
	.align	4
.nv.constant0._ZN4vllm3moe10topkGatingILi8ELi8ELi4ELi16ELi32Ej13__nv_bfloat16LNS0_11ScoringFuncE1EEEvPKT5_PKbPfiPT4_PiiiibPKf:
	.zero		968


//--------------------- .nv.constant0._ZN4vllm3moe10topkGatingILi4ELi4ELi4ELi8ELi32Ej13__nv_bfloat16LNS0_11ScoringFuncE1EEEvPKT5_PKbPfiPT4_PiiiibPKf --------------------------
	.section	.nv.constant0._ZN4vllm3moe10topkGatingILi4ELi4ELi4ELi8ELi32Ej13__nv_bfloat16LNS0_11ScoringFuncE1EEEvPKT5_PKbPfiPT4_PiiiibPKf,"a",@progbits
	.sectionflags	@""
	.align	4
.nv.constant0._ZN4vllm3moe10topkGatingILi4ELi4ELi4ELi8ELi32Ej13__nv_bfloat16LNS0_11ScoringFuncE1EEEvPKT5_PKbPfiPT4_PiiiibPKf:
	.zero		968


//--------------------- .nv.constant0._ZN4vllm3moe10topkGatingILi2ELi2ELi4ELi4ELi32Ej13__nv_bfloat16LNS0_11ScoringFuncE1EEEvPKT5_PKbPfiPT4_PiiiibPKf --------------------------
	.section	.nv.constant0._ZN4vllm3moe10topkGatingILi2ELi2ELi4ELi4ELi32Ej13__nv_bfloat16LNS0_11ScoringFuncE1EEEvPKT5_PKbPfiPT4_PiiiibPKf,"a",@progbits
	.sectionflags	@""
	.align	4
.nv.constant0._ZN4vllm3moe10topkGatingILi2ELi2ELi4ELi4ELi32Ej13__nv_bfloat16LNS0_11ScoringFuncE1EEEvPKT5_PKbPfiPT4_PiiiibPKf:
	.zero		968


//--------------------- .nv.constant0._ZN4vllm3moe10topkGatingILi1ELi1ELi4ELi2ELi32Ej13__nv_bfloat16LNS0_11ScoringFuncE1EEEvPKT5_PKbPfiPT4_PiiiibPKf --------------------------
	.section	.nv.constant0._ZN4vllm3moe10topkGatingILi1ELi1ELi4ELi2ELi32Ej13__nv_bfloat16LNS0_11ScoringFuncE1EEEvPKT5_PKbPfiPT4_PiiiibPKf,"a",@progbits
	.sectionflags	@""
	.align	4
.nv.constant0._ZN4vllm3moe10topkGatingILi1ELi1ELi4ELi2ELi32Ej13__nv_bfloat16LNS0_11ScoringFuncE1EEEvPKT5_PKbPfiPT4_PiiiibPKf:
	.zero		968


//--------------------- .nv.constant0._ZN4vllm3moe10moeSigmoidILi256E13__nv_bfloat16EEvPKT0_PKbPfi --------------------------
	.section	.nv.constant0._ZN4vllm3moe10moeSigmoidILi256E13__nv_bfloat16EEvPKT0_PKbPfi,"a",@progbits
	.sectionflags	@""
	.align	4
.nv.constant0._ZN4vllm3moe10moeSigmoidILi256E13__nv_bfloat16EEvPKT0_PKbPfi:
	.zero		924


//--------------------- .nv.constant0._ZN4vllm3moe10topkGatingILi18ELi576ELi4ELi4ELi32Ei13__nv_bfloat16LNS0_11ScoringFuncE1EEEvPKT5_PKbPfiPT4_PiiiibPKf --------------------------
	.section	.nv.constant0._ZN4vllm3moe10topkGatingILi18ELi576ELi4ELi4ELi32Ei13__nv_bfloat16LNS0_11ScoringFuncE1EEEvPKT5_PKbPfiPT4_PiiiibPKf,"a",@progbits
	.sectionflags	@""
	.align	4
.nv.constant0._ZN4vllm3moe10topkGatingILi18ELi576ELi4ELi4ELi32Ei13__nv_bfloat16LNS0_11ScoringFuncE1EEEvPKT5_PKbPfiPT4_PiiiibPKf:
	.zero		968


//--------------------- .nv.constant0._ZN4vllm3moe10topkGatingILi14ELi448ELi4ELi4ELi32Ei13__nv_bfloat16LNS0_11ScoringFuncE1EEEvPKT5_PKbPfiPT4_PiiiibPKf --------------------------
	.section	.nv.constant0._ZN4vllm3moe10topkGatingILi14ELi448ELi4ELi4ELi32Ei13__nv_bfloat16LNS0_11ScoringFuncE1EEEvPKT5_PKbPfiPT4_PiiiibPKf,"a",@progbits
	.sectionflags	@""
	.align	4
.nv.constant0._ZN4vllm3moe10topkGatingILi14ELi448ELi4ELi4ELi32Ei13__nv_bfloat16LNS0_11ScoringFuncE1EEEvPKT5_PKbPfiPT4_PiiiibPKf:
	.zero		968


//--------------------- .nv.constant0._ZN4vllm3moe10topkGatingILi12ELi384ELi4ELi4ELi32Ei13__nv_bfloat16LNS0_11ScoringFuncE1EEEvPKT5_PKbPfiPT4_PiiiibPKf --------------------------
	.section	.nv.constant0._ZN4vllm3moe10topkGatingILi12ELi384ELi4ELi4ELi32Ei13__nv_bfloat16LNS0_11ScoringFuncE1EEEvPKT5_PKbPfiPT4_PiiiibPKf,"a",@progbits
	.sectionflags	@""
	.align	4
.nv.constant0._ZN4vllm3moe10topkGatingILi12ELi384ELi4ELi4ELi32Ei13__nv_bfloat16LNS0_11ScoringFuncE1EEEvPKT5_PKbPfiPT4_PiiiibPKf:
	.zero		968


//--------------------- .nv.constant0._ZN4vllm3moe10topkGatingILi10ELi320ELi4ELi4ELi32Ei13__nv_bfloat16LNS0_11ScoringFuncE1EEEvPKT5_PKbPfiPT4_PiiiibPKf --------------------------
	.section	.nv.constant0._ZN4vllm3moe10topkGatingILi10ELi320ELi4ELi4ELi32Ei13__nv_bfloat16LNS0_11ScoringFuncE1EEEvPKT5_PKbPfiPT4_PiiiibPKf,"a",@progbits
	.sectionflags	@""
	.align	4
.nv.constant0._ZN4vllm3moe10topkGatingILi10ELi320ELi4ELi4ELi32Ei13__nv_bfloat16LNS0_11ScoringFuncE1EEEvPKT5_PKbPfiPT4_PiiiibPKf:
	.zero		968


//--------------------- .nv.constant0._ZN4vllm3moe10topkGatingILi6ELi192ELi4ELi4ELi32Ei13__nv_bfloat16LNS0_11ScoringFuncE1EEEvPKT5_PKbPfiPT4_PiiiibPKf --------------------------
	.section	.nv.constant0._ZN4vllm3moe10topkGatingILi6ELi192ELi4ELi4ELi32Ei13__nv_bfloat16LNS0_11ScoringFuncE1EEEvPKT5_PKbPfiPT4_PiiiibPKf,"a",@progbits
	.sectionflags	@""
	.align	4
.nv.constant0._ZN4vllm3moe10topkGatingILi6ELi192ELi4ELi4ELi32Ei13__nv_bfloat16LNS0_11ScoringFuncE1EEEvPKT5_PKbPfiPT4_PiiiibPKf:
	.zero		968


//--------------------- .nv.constant0._ZN4vllm3moe10topkGatingILi16ELi512ELi4ELi16ELi32Ei13__nv_bfloat16LNS0_11ScoringFuncE1EEEvPKT5_PKbPfiPT4_PiiiibPKf --------------------------
	.section	.nv.constant0._ZN4vllm3moe10topkGatingILi16ELi512ELi4ELi16ELi32Ei13__nv_bfloat16LNS0_11ScoringFuncE1EEEvPKT5_PKbPfiPT4_PiiiibPKf,"a",@progbits
	.sectionflags	@""
	.align	4
.nv.constant0._ZN4vllm3moe10topkGatingILi16ELi512ELi4ELi16ELi32Ei13__nv_bfloat16LNS0_11ScoringFuncE1EEEvPKT5_PKbPfiPT4_PiiiibPKf:
	.zero		968


//--------------------- .nv.constant0._ZN4vllm3moe10topkGatingILi8ELi256ELi4ELi16ELi32Ei13__nv_bfloat16LNS0_11ScoringFuncE1EEEvPKT5_PKbPfiPT4_PiiiibPKf --------------------------
	.section	.nv.constant0._ZN4vllm3moe10topkGatingILi8ELi256ELi4ELi16ELi32Ei13__nv_bfloat16LNS0_11ScoringFuncE1EEEvPKT5_PKbPfiPT4_PiiiibPKf,"a",@progbits
	.sectionflags	@""
	.align	4
.nv.constant0._ZN4vllm3moe10topkGatingILi8ELi256ELi4ELi16ELi32Ei13__nv_bfloat16LNS0_11ScoringFuncE1EEEvPKT5_PKbPfiPT4_PiiiibPKf:
	.zero		968


//--------------------- .nv.constant0._ZN4vllm3moe10topkGatingILi8ELi128ELi4ELi16ELi32Ei13__nv_bfloat16LNS0_11ScoringFuncE1EEEvPKT5_PKbPfiPT4_PiiiibPKf --------------------------
	.section	.nv.constant0._ZN4vllm3moe10topkGatingILi8ELi128ELi4ELi16ELi32Ei13__nv_bfloat16LNS0_11ScoringFuncE1EEEvPKT5_PKbPfiPT4_PiiiibPKf,"a",@progbits
	.sectionflags	@""
	.align	4
.nv.constant0._ZN4vllm3moe10topkGatingILi8ELi128ELi4ELi16ELi32Ei13__nv_bfloat16LNS0_11ScoringFuncE1EEEvPKT5_PKbPfiPT4_PiiiibPKf:
	.zero		968


//--------------------- .nv.constant0._ZN4vllm3moe10topkGatingILi8ELi64ELi4ELi16ELi32Ei13__nv_bfloat16LNS0_11ScoringFuncE1EEEvPKT5_PKbPfiPT4_PiiiibPKf --------------------------
	.section	.nv.constant0._ZN4vllm3moe10topkGatingILi8ELi64ELi4ELi16ELi32Ei13__nv_bfloat16LNS0_11ScoringFuncE1EEEvPKT5_PKbPfiPT4_PiiiibPKf,"a",@progbits
	.sectionflags	@""
	.align	4
.nv.constant0._ZN4vllm3moe10topkGatingILi8ELi64ELi4ELi16ELi32Ei13__nv_bfloat16LNS0_11ScoringFuncE1EEEvPKT5_PKbPfiPT4_PiiiibPKf:
	.zero		968


//--------------------- .nv.constant0._ZN4vllm3moe10topkGatingILi8ELi32ELi4ELi16ELi32Ei13__nv_bfloat16LNS0_11ScoringFuncE1EEEvPKT5_PKbPfiPT4_PiiiibPKf --------------------------
	.section	.nv.constant0._ZN4vllm3moe10topkGatingILi8ELi32ELi4ELi16ELi32Ei13__nv_bfloat16LNS0_11ScoringFuncE1EEEvPKT5_PKbPfiPT4_PiiiibPKf,"a",@progbits
	.sectionflags	@""
	.align	4
.nv.constant0._ZN4vllm3moe10topkGatingILi8ELi32ELi4ELi16ELi32Ei13__nv_bfloat16LNS0_11ScoringFuncE1EEEvPKT5_PKbPfiPT4_PiiiibPKf:
	.zero		968


//--------------------- .nv.constant0._ZN4vllm3moe10topkGatingILi8ELi16ELi4ELi16ELi32Ei13__nv_bfloat16LNS0_11ScoringFuncE1EEEvPKT5_PKbPfiPT4_PiiiibPKf --------------------------
	.section	.nv.constant0._ZN4vllm3moe10topkGatingILi8ELi16ELi4ELi16ELi32Ei13__nv_bfloat16LNS0_11ScoringFuncE1EEEvPKT5_PKbPfiPT4_PiiiibPKf,"a",@progbits
	.sectionflags	@""
	.align	4
.nv.constant0._ZN4vllm3moe10topkGatingILi8ELi16ELi4ELi16ELi32Ei13__nv_bfloat16LNS0_11ScoringFuncE1EEEvPKT5_PKbPfiPT4_PiiiibPKf:
	.zero		968


//--------------------- .nv.constant0._ZN4vllm3moe10topkGatingILi8ELi8ELi4ELi16ELi32Ei13__nv_bfloat16LNS0_11ScoringFuncE1EEEvPKT5_PKbPfiPT4_PiiiibPKf --------------------------
	.section	.nv.constant0._ZN4vllm3moe10topkGatingILi8ELi8ELi4ELi16ELi32Ei13__nv_bfloat16LNS0_11ScoringFuncE1EEEvPKT5_PKbPfiPT4_PiiiibPKf,"a",@progbits
	.sectionflags	@""
	.align	4
.nv.constant0._ZN4vllm3moe10topkGatingILi8ELi8ELi4ELi16ELi32Ei13__nv_bfloat16LNS0_11ScoringFuncE1EEEvPKT5_PKbPfiPT4_PiiiibPKf:
	.zero		968


//--------------------- .nv.constant0._ZN4vllm3moe10topkGatingILi4ELi4ELi4ELi8ELi32Ei13__nv_bfloat16LNS0_11ScoringFuncE1EEEvPKT5_PKbPfiPT4_PiiiibPKf --------------------------
	.section	.nv.constant0._ZN4vllm3moe10topkGatingILi4ELi4ELi4ELi8ELi32Ei13__nv_bfloat16LNS0_11ScoringFuncE1EEEvPKT5_PKbPfiPT4_PiiiibPKf,"a",@progbits
	.sectionflags	@""
	.align	4
.nv.constant0._ZN4vllm3moe10topkGatingILi4ELi4ELi4ELi8ELi32Ei13__nv_bfloat16LNS0_11ScoringFuncE1EEEvPKT5_PKbPfiPT4_PiiiibPKf:
	.zero		968


//--------------------- .nv.constant0._ZN4vllm3moe10topkGatingILi2ELi2ELi4ELi4ELi32Ei13__nv_bfloat16LNS0_11ScoringFuncE1EEEvPKT5_PKbPfiPT4_PiiiibPKf --------------------------
	.section	.nv.constant0._ZN4vllm3moe10topkGatingILi2ELi2ELi4ELi4ELi32Ei13__nv_bfloat16LNS0_11ScoringFuncE1EEEvPKT5_PKbPfiPT4_PiiiibPKf,"a",@progbits
	.sectionflags	@""
	.align	4
.nv.constant0._ZN4vllm3moe10topkGatingILi2ELi2ELi4ELi4ELi32Ei13__nv_bfloat16LNS0_11ScoringFuncE1EEEvPKT5_PKbPfiPT4_PiiiibPKf:
	.zero		968


//--------------------- .nv.constant0._ZN4vllm3moe10topkGatingILi1ELi1ELi4ELi2ELi32Ei13__nv_bfloat16LNS0_11ScoringFuncE1EEEvPKT5_PKbPfiPT4_PiiiibPKf --------------------------
	.section	.nv.constant0._ZN4vllm3moe10topkGatingILi1ELi1ELi4ELi2ELi32Ei13__nv_bfloat16LNS0_11ScoringFuncE1EEEvPKT5_PKbPfiPT4_PiiiibPKf,"a",@progbits
	.sectionflags	@""
	.align	4
.nv.constant0._ZN4vllm3moe10topkGatingILi1ELi1ELi4ELi2ELi32Ei13__nv_bfloat16LNS0_11ScoringFuncE1EEEvPKT5_PKbPfiPT4_PiiiibPKf:
	.zero		968


//--------------------- .nv.constant0._ZN4vllm3moe10topkGatingILi18ELi576ELi4ELi4ELi32El6__halfLNS0_11ScoringFuncE1EEEvPKT5_PKbPfiPT4_PiiiibPKf --------------------------
	.section	.nv.constant0._ZN4vllm3moe10topkGatingILi18ELi576ELi4ELi4ELi32El6__halfLNS0_11ScoringFuncE1EEEvPKT5_PKbPfiPT4_PiiiibPKf,"a",@progbits
	.sectionflags	@""
	.align	4
.nv.constant0._ZN4vllm3moe10topkGatingILi18ELi576ELi4ELi4ELi32El6__halfLNS0_11ScoringFuncE1EEEvPKT5_PKbPfiPT4_PiiiibPKf:
	.zero		968


//--------------------- .nv.constant0._ZN4vllm3moe10topkGatingILi14ELi448ELi4ELi4ELi32El6__halfLNS0_11ScoringFuncE1EEEvPKT5_PKbPfiPT4_PiiiibPKf --------------------------
	.section	.nv.constant0._ZN4vllm3moe10topkGatingILi14ELi448ELi4ELi4ELi32El6__halfLNS0_11ScoringFuncE1EEEvPKT5_PKbPfiPT4_PiiiibPKf,"a",@progbits
	.sectionflags	@""
	.align	4
.nv.constant0._ZN4vllm3moe10topkGatingILi14ELi448ELi4ELi4ELi32El6__halfLNS0_11ScoringFuncE1EEEvPKT5_PKbPfiPT4_PiiiibPKf:
	.zero		968


//--------------------- .nv.constant0._ZN4vllm3moe10topkGatingILi12ELi384ELi4ELi4ELi32El6__halfLNS0_11ScoringFuncE1EEEvPKT5_PKbPfiPT4_PiiiibPKf --------------------------
	.section	.nv.constant0._ZN4vllm3moe10topkGatingILi12ELi384ELi4ELi4ELi32El6__halfLNS0_11ScoringFuncE1EEEvPKT5_PKbPfiPT4_PiiiibPKf,"a",@progbits
	.sectionflags	@""
	.align	4
.nv.constant0._ZN4vllm3moe10topkGatingILi12ELi384ELi4ELi4ELi32El6__halfLNS0_11ScoringFuncE1EEEvPKT5_PKbPfiPT4_PiiiibPKf:
	.zero		968


//--------------------- .nv.constant0._ZN4vllm3moe10topkGatingILi10ELi320ELi4ELi4ELi32El6__halfLNS0_11ScoringFuncE1EEEvPKT5_PKbPfiPT4_PiiiibPKf --------------------------
	.section	.nv.constant0._ZN4vllm3moe10topkGatingILi10ELi320ELi4ELi4ELi32El6__halfLNS0_11ScoringFuncE1EEEvPKT5_PKbPfiPT4_PiiiibPKf,"a",@progbits
	.sectionflags	@""
	.align	4
.nv.constant0._ZN4vllm3moe10topkGatingILi10ELi320ELi4ELi4ELi32El6__halfLNS0_11ScoringFuncE1EEEvPKT5_PKbPfiPT4_PiiiibPKf:
	.zero		968


//--------------------- .nv.constant0._ZN4vllm3moe10topkGatingILi6ELi192ELi4ELi4ELi32El6__halfLNS0_11ScoringFuncE1EEEvPKT5_PKbPfiPT4_PiiiibPKf --------------------------
	.section	.nv.constant0._ZN4vllm3moe10topkGatingILi6ELi192ELi4ELi4ELi32El6__halfLNS0_11ScoringFuncE1EEEvPKT5_PKbPfiPT4_PiiiibPKf,"a",@progbits
	.sectionflags	@""
	.align	4
.nv.constant0._ZN4vllm3moe10topkGatingILi6ELi192ELi4ELi4ELi32El6__halfLNS0_11ScoringFuncE1EEEvPKT5_PKbPfiPT4_PiiiibPKf:
	.zero		968


//--------------------- .nv.constant0._ZN4vllm3moe10topkGatingILi16ELi512ELi4ELi16ELi32El6__halfLNS0_11ScoringFuncE1EEEvPKT5_PKbPfiPT4_PiiiibPKf --------------------------
	.section	.nv.constant0._ZN4vllm3moe10topkGatingILi16ELi512ELi4ELi16ELi32El6__halfLNS0_11ScoringFuncE1EEEvPKT5_PKbPfiPT4_PiiiibPKf,"a",@progbits
	.sectionflags	@""
	.align	4
.nv.constant0._ZN4vllm3moe10topkGatingILi16ELi512ELi4ELi16ELi32El6__halfLNS0_11ScoringFuncE1EEEvPKT5_PKbPfiPT4_PiiiibPKf:
	.zero		968


//--------------------- .nv.constant0._ZN4vllm3moe10topkGatingILi8ELi256ELi4ELi16ELi32El6__halfLNS0_11ScoringFuncE1EEEvPKT5_PKbPfiPT4_PiiiibPKf --------------------------
	.section	.nv.constant0._ZN4vllm3moe10topkGatingILi8ELi256ELi4ELi16ELi32El6__halfLNS0_11ScoringFuncE1EEEvPKT5_PKbPfiPT4_PiiiibPKf,"a",@progbits
	.sectionflags	@""
	.align	4
.nv.constant0._ZN4vllm3moe10topkGatingILi8ELi256ELi4ELi16ELi32El6__halfLNS0_11ScoringFuncE1EEEvPKT5_PKbPfiPT4_PiiiibPKf:
	.zero		968


//--------------------- .nv.constant0._ZN4vllm3moe10topkGatingILi8ELi128ELi4ELi16ELi32El6__halfLNS0_11ScoringFuncE1EEEvPKT5_PKbPfiPT4_PiiiibPKf --------------------------
	.section	.nv.constant0._ZN4vllm3moe10topkGatingILi8ELi128ELi4ELi16ELi32El6__halfLNS0_11ScoringFuncE1EEEvPKT5_PKbPfiPT4_PiiiibPKf,"a",@progbits
	.sectionflags	@""
	.align	4
.nv.constant0._ZN4vllm3moe10topkGatingILi8ELi128ELi4ELi16ELi32El6__halfLNS0_11ScoringFuncE1EEEvPKT5_PKbPfiPT4_PiiiibPKf:
	.zero		968


//--------------------- .nv.constant0._ZN4vllm3moe10topkGatingILi8ELi64ELi4ELi16ELi32El6__halfLNS0_11ScoringFuncE1EEEvPKT5_PKbPfiPT4_PiiiibPKf --------------------------
	.section	.nv.constant0._ZN4vllm3moe10topkGatingILi8ELi64ELi4ELi16ELi32El6__halfLNS0_11ScoringFuncE1EEEvPKT5_PKbPfiPT4_PiiiibPKf,"a",@progbits
	.sectionflags	@""
	.align	4
.nv.constant0._ZN4vllm3moe10topkGatingILi8ELi64ELi4ELi16ELi32El6__halfLNS0_11ScoringFuncE1EEEvPKT5_PKbPfiPT4_PiiiibPKf:
	.zero		968


//--------------------- .nv.constant0._ZN4vllm3moe10topkGatingILi8ELi32ELi4ELi16ELi32El6__halfLNS0_11ScoringFuncE1EEEvPKT5_PKbPfiPT4_PiiiibPKf --------------------------
	.section	.nv.constant0._ZN4vllm3moe10topkGatingILi8ELi32ELi4ELi16ELi32El6__halfLNS0_11ScoringFuncE1EEEvPKT5_PKbPfiPT4_PiiiibPKf,"a",@progbits
	.sectionflags	@""
	.align	4
.nv.constant0._ZN4vllm3moe10topkGatingILi8ELi32ELi4ELi16ELi32El6__halfLNS0_11ScoringFuncE1EEEvPKT5_PKbPfiPT4_PiiiibPKf:
	.zero		968


//--------------------- .nv.constant0._ZN4vllm3moe10topkGatingILi8ELi16ELi4ELi16ELi32El6__halfLNS0_11ScoringFuncE1EEEvPKT5_PKbPfiPT4_PiiiibPKf --------------------------
	.section	.nv.constant0._ZN4vllm3moe10topkGatingILi8ELi16ELi4ELi16ELi32El6__halfLNS0_11ScoringFuncE1EEEvPKT5_PKbPfiPT4_PiiiibPKf,"a",@progbits
	.sectionflags	@""
	.align	4
.nv.constant0._ZN4vllm3moe10topkGatingILi8ELi16ELi4ELi16ELi32El6__halfLNS0_11ScoringFuncE1EEEvPKT5_PKbPfiPT4_PiiiibPKf:
	.zero		968


//--------------------- .nv.constant0._ZN4vllm3moe10topkGatingILi8ELi8ELi4ELi16ELi32El6__halfLNS0_11ScoringFuncE1EEEvPKT5_PKbPfiPT4_PiiiibPKf --------------------------
	.section	.nv.constant0._ZN4vllm3moe10topkGatingILi8ELi8ELi4ELi16ELi32El6__halfLNS0_11ScoringFuncE1EEEvPKT5_PKbPfiPT4_PiiiibPKf,"a",@progbits
	.sectionflags	@""
	.align	4
.nv.constant0._ZN4vllm3moe10topkGatingILi8ELi8ELi4ELi16ELi32El6__halfLNS0_11ScoringFuncE1EEEvPKT5_PKbPfiPT4_PiiiibPKf:
	.zero		968


//--------------------- .nv.constant0._ZN4vllm3moe10topkGatingILi4ELi4ELi4ELi8ELi32El6__halfLNS0_11ScoringFuncE1EEEvPKT5_PKbPfiPT4_PiiiibPKf --------------------------
	.section	.nv.constant0._ZN4vllm3moe10topkGatingILi4ELi4ELi4ELi8ELi32El6__halfLNS0_11ScoringFuncE1EEEvPKT5_PKbPfiPT4_PiiiibPKf,"a",@progbits
	.sectionflags	@""
	.align	4
.nv.constant0._ZN4vllm3moe10topkGatingILi4ELi4ELi4ELi8ELi32El6__halfLNS0_11ScoringFuncE1EEEvPKT5_PKbPfiPT4_PiiiibPKf:
	.zero		968


//--------------------- .nv.constant0._ZN4vllm3moe10topkGatingILi2ELi2ELi4ELi4ELi32El6__halfLNS0_11ScoringFuncE1EEEvPKT5_PKbPfiPT4_PiiiibPKf --------------------------
	.section	.nv.constant0._ZN4vllm3moe10topkGatingILi2ELi2ELi4ELi4ELi32El6__halfLNS0_11ScoringFuncE1EEEvPKT5_PKbPfiPT4_PiiiibPKf,"a",@progbits
	.sectionflags	@""
	.align	4
.nv.constant0._ZN4vllm3moe10topkGatingILi2ELi2ELi4ELi4ELi32El6__halfLNS0_11ScoringFuncE1EEEvPKT5_PKbPfiPT4_PiiiibPKf:
	.zero		968


//--------------------- .nv.constant0._ZN4vllm3moe10topkGatingILi1ELi1ELi4ELi2ELi32El6__halfLNS0_11ScoringFuncE1EEEvPKT5_PKbPfiPT4_PiiiibPKf --------------------------
	.section	.nv.constant0._ZN4vllm3moe10topkGatingILi1ELi1ELi4ELi2ELi32El6__halfLNS0_11ScoringFuncE1EEEvPKT5_PKbPfiPT4_PiiiibPKf,"a",@progbits
	.sectionflags	@""
	.align	4
.nv.constant0._ZN4vllm3moe10topkGatingILi1ELi1ELi4ELi2ELi32El6__halfLNS0_11ScoringFuncE1EEEvPKT5_PKbPfiPT4_PiiiibPKf:
	.zero		968


//--------------------- .nv.constant0._ZN4vllm3moe10topkGatingILi18ELi576ELi4ELi4ELi32Ej6__halfLNS0_11ScoringFuncE1EEEvPKT5_PKbPfiPT4_PiiiibPKf --------------------------
	.section	.nv.constant0._ZN4vllm3moe10topkGatingILi18ELi576ELi4ELi4ELi32Ej6__halfLNS0_11ScoringFuncE1EEEvPKT5_PKbPfiPT4_PiiiibPKf,"a",@progbits
	.sectionflags	@""
	.align	4
.nv.constant0._ZN4vllm3moe10topkGatingILi18ELi576ELi4ELi4ELi32Ej6__halfLNS0_11ScoringFuncE1EEEvPKT5_PKbPfiPT4_PiiiibPKf:
	.zero		968


//--------------------- .nv.constant0._ZN4vllm3moe10topkGatingILi14ELi448ELi4ELi4ELi32Ej6__halfLNS0_11ScoringFuncE1EEEvPKT5_PKbPfiPT4_PiiiibPKf --------------------------
	.section	.nv.constant0._ZN4vllm3moe10topkGatingILi14ELi448ELi4ELi4ELi32Ej6__halfLNS0_11ScoringFuncE1EEEvPKT5_PKbPfiPT4_PiiiibPKf,"a",@progbits
	.sectionflags	@""
	.align	4
.nv.constant0._ZN4vllm3moe10topkGatingILi14ELi448ELi4ELi4ELi32Ej6__halfLNS0_11ScoringFuncE1EEEvPKT5_PKbPfiPT4_PiiiibPKf:
	.zero		968


//--------------------- .nv.constant0._ZN4vllm3moe10topkGatingILi12ELi384ELi4ELi4ELi32Ej6__halfLNS0_11ScoringFuncE1EEEvPKT5_PKbPfiPT4_PiiiibPKf --------------------------
	.section	.nv.constant0._ZN4vllm3moe10topkGatingILi12ELi384ELi4ELi4ELi32Ej6__halfLNS0_11ScoringFuncE1EEEvPKT5_PKbPfiPT4_PiiiibPKf,"a",@progbits
	.sectionflags	@""
	.align	4
.nv.constant0._ZN4vllm3moe10topkGatingILi12ELi384ELi4ELi4ELi32Ej6__halfLNS0_11ScoringFuncE1EEEvPKT5_PKbPfiPT4_PiiiibPKf:
	.zero		968


//--------------------- .nv.constant0._ZN4vllm3moe10topkGatingILi10ELi320ELi4ELi4ELi32Ej6__halfLNS0_11ScoringFuncE1EEEvPKT5_PKbPfiPT4_PiiiibPKf --------------------------
	.section	.nv.constant0._ZN4vllm3moe10topkGatingILi10ELi320ELi4ELi4ELi32Ej6__halfLNS0_11ScoringFuncE1EEEvPKT5_PKbPfiPT4_PiiiibPKf,"a",@progbits
	.sectionflags	@""
	.align	4
.nv.constant0._ZN4vllm3moe10topkGatingILi10ELi320ELi4ELi4ELi32Ej6__halfLNS0_11ScoringFuncE1EEEvPKT5_PKbPfiPT4_PiiiibPKf:
	.zero		968


//--------------------- .nv.constant0._ZN4vllm3moe10topkGatingILi6ELi192ELi4ELi4ELi32Ej6__halfLNS0_11ScoringFuncE1EEEvPKT5_PKbPfiPT4_PiiiibPKf --------------------------
	.section	.nv.constant0._ZN4vllm3moe10topkGatingILi6ELi192ELi4ELi4ELi32Ej6__halfLNS0_11ScoringFuncE1EEEvPKT5_PKbPfiPT4_PiiiibPKf,"a",@progbits
	.sectionflags	@""
	.align	4
.nv.constant0._ZN4vllm3moe10topkGatingILi6ELi192ELi4ELi4ELi32Ej6__halfLNS0_11ScoringFuncE1EEEvPKT5_PKbPfiPT4_PiiiibPKf:
	.zero		968


//--------------------- .nv.constant0._ZN4vllm3moe10topkGatingILi16ELi512ELi4ELi16ELi32Ej6__halfLNS0_11ScoringFuncE1EEEvPKT5_PKbPfiPT4_PiiiibPKf --------------------------
	.section	.nv.constant0._ZN4vllm3moe10topkGatingILi16ELi512ELi4ELi16ELi32Ej6__halfLNS0_11ScoringFuncE1EEEvPKT5_PKbPfiPT4_PiiiibPKf,"a",@progbits
	.sectionflags	@""
	.align	4
.nv.constant0._ZN4vllm3moe10topkGatingILi16ELi512ELi4ELi16ELi32Ej6__halfLNS0_11ScoringFuncE1EEEvPKT5_PKbPfiPT4_PiiiibPKf:
	.zero		968


//--------------------- .nv.constant0._ZN4vllm3moe10topkGatingILi8ELi256ELi4ELi16ELi32Ej6__halfLNS0_11ScoringFuncE1EEEvPKT5_PKbPfiPT4_PiiiibPKf --------------------------
	.section	.nv.constant0._ZN4vllm3moe10topkGatingILi8ELi256ELi4ELi16ELi32Ej6__halfLNS0_11ScoringFuncE1EEEvPKT5_PKbPfiPT4_PiiiibPKf,"a",@progbits
	.sectionflags	@""
	.align	4
.nv.constant0._ZN4vllm3moe10topkGatingILi8ELi256ELi4ELi16ELi32Ej6__halfLNS0_11ScoringFuncE1EEEvPKT5_PKbPfiPT4_PiiiibPKf:
	.zero		968


//--------------------- .nv.constant0._ZN4vllm3moe10topkGatingILi8ELi128ELi4ELi16ELi32Ej6__halfLNS0_11ScoringFuncE1EEEvPKT5_PKbPfiPT4_PiiiibPKf --------------------------
	.section	.nv.constant0._ZN4vllm3moe10topkGatingILi8ELi128ELi4ELi16ELi32Ej6__halfLNS0_11ScoringFuncE1EEEvPKT5_PKbPfiPT4_PiiiibPKf,"a",@progbits
	.sectionflags	@""
	.align	4
.nv.constant0._ZN4vllm3moe10topkGatingILi8ELi128ELi4ELi16ELi32Ej6__halfLNS0_11ScoringFuncE1EEEvPKT5_PKbPfiPT4_PiiiibPKf:
	.zero		968


//--------------------- .nv.constant0._ZN4vllm3moe10topkGatingILi8ELi64ELi4ELi16ELi32Ej6__halfLNS0_11ScoringFuncE1EEEvPKT5_PKbPfiPT4_PiiiibPKf --------------------------
	.section	.nv.constant0._ZN4vllm3moe10topkGatingILi8ELi64ELi4ELi16ELi32Ej6__halfLNS0_11ScoringFuncE1EEEvPKT5_PKbPfiPT4_PiiiibPKf,"a",@progbits
	.sectionflags	@""
	.align	4
.nv.constant0._ZN4vllm3moe10topkGatingILi8ELi64ELi4ELi16ELi32Ej6__halfLNS0_11ScoringFuncE1EEEvPKT5_PKbPfiPT4_PiiiibPKf:
	.zero		968


//--------------------- .nv.constant0._ZN4vllm3moe10topkGatingILi8ELi32ELi4ELi16ELi32Ej6__halfLNS0_11ScoringFuncE1EEEvPKT5_PKbPfiPT4_PiiiibPKf --------------------------
	.section	.nv.constant0._ZN4vllm3moe10topkGatingILi8ELi32ELi4ELi16ELi32Ej6__halfLNS0_11ScoringFuncE1EEEvPKT5_PKbPfiPT4_PiiiibPKf,"a",@progbits
	.sectionflags	@""
	.align	4
.nv.constant0._ZN4vllm3moe10topkGatingILi8ELi32ELi4ELi16ELi32Ej6__halfLNS0_11ScoringFuncE1EEEvPKT5_PKbPfiPT4_PiiiibPKf:
	.zero		968


//--------------------- .nv.constant0._ZN4vllm3moe10topkGatingILi8ELi16ELi4ELi16ELi32Ej6__halfLNS0_11ScoringFuncE1EEEvPKT5_PKbPfiPT4_PiiiibPKf --------------------------
	.section	.nv.constant0._ZN4vllm3moe10topkGatingILi8ELi16ELi4ELi16ELi32Ej6__halfLNS0_11ScoringFuncE1EEEvPKT5_PKbPfiPT4_PiiiibPKf,"a",@progbits
	.sectionflags	@""
	.align	4
.nv.constant0._ZN4vllm3moe10topkGatingILi8ELi16ELi4ELi16ELi32Ej6__halfLNS0_11ScoringFuncE1EEEvPKT5_PKbPfiPT4_PiiiibPKf:
	.zero		968


//--------------------- .nv.constant0._ZN4vllm3moe10topkGatingILi8ELi8ELi4ELi16ELi32Ej6__halfLNS0_11ScoringFuncE1EEEvPKT5_PKbPfiPT4_PiiiibPKf --------------------------
	.section	.nv.constant0._ZN4vllm3moe10topkGatingILi8ELi8ELi4ELi16ELi32Ej6__halfLNS0_11ScoringFuncE1EEEvPKT5_PKbPfiPT4_PiiiibPKf,"a",@progbits
	.sectionflags	@""
	.align	4
.nv.constant0._ZN4vllm3moe10topkGatingILi8ELi8ELi4ELi16ELi32Ej6__halfLNS0_11ScoringFuncE1EEEvPKT5_PKbPfiPT4_PiiiibPKf:
	.zero		968


//--------------------- .nv.constant0._ZN4vllm3moe10topkGatingILi4ELi4ELi4ELi8ELi32Ej6__halfLNS0_11ScoringFuncE1EEEvPKT5_PKbPfiPT4_PiiiibPKf --------------------------
	.section	.nv.constant0._ZN4vllm3moe10topkGatingILi4ELi4ELi4ELi8ELi32Ej6__halfLNS0_11ScoringFuncE1EEEvPKT5_PKbPfiPT4_PiiiibPKf,"a",@progbits
	.sectionflags	@""
	.align	4
.nv.constant0._ZN4vllm3moe10topkGatingILi4ELi4ELi4ELi8ELi32Ej6__halfLNS0_11ScoringFuncE1EEEvPKT5_PKbPfiPT4_PiiiibPKf:
	.zero		968


//--------------------- .nv.constant0._ZN4vllm3moe10topkGatingILi2ELi2ELi4ELi4ELi32Ej6__halfLNS0_11ScoringFuncE1EEEvPKT5_PKbPfiPT4_PiiiibPKf --------------------------
	.section	.nv.constant0._ZN4vllm3moe10topkGatingILi2ELi2ELi4ELi4ELi32Ej6__halfLNS0_11ScoringFuncE1EEEvPKT5_PKbPfiPT4_PiiiibPKf,"a",@progbits
	.sectionflags	@""
	.align	4
.nv.constant0._ZN4vllm3moe10topkGatingILi2ELi2ELi4ELi4ELi32Ej6__halfLNS0_11ScoringFuncE1EEEvPKT5_PKbPfiPT4_PiiiibPKf:
	.zero		968


//--------------------- .nv.constant0._ZN4vllm3moe10topkGatingILi1ELi1ELi4ELi2ELi32Ej6__halfLNS0_11ScoringFuncE1EEEvPKT5_PKbPfiPT4_PiiiibPKf --------------------------
	.section	.nv.constant0._ZN4vllm3moe10topkGatingILi1ELi1ELi4ELi2ELi32Ej6__halfLNS0_11ScoringFuncE1EEEvPKT5_PKbPfiPT4_PiiiibPKf,"a",@progbits
	.sectionflags	@""
	.align	4
.nv.constant0._ZN4vllm3moe10topkGatingILi1ELi1ELi4ELi2ELi32Ej6__halfLNS0_11ScoringFuncE1EEEvPKT5_PKbPfiPT4_PiiiibPKf:
	.zero		968


//--------------------- .nv.constant0._ZN4vllm3moe10moeSigmoidILi256E6__halfEEvPKT0_PKbPfi --------------------------
	.section	.nv.constant0._ZN4vllm3moe10moeSigmoidILi256E6__halfEEvPKT0_PKbPfi,"a",@progbits
	.sectionflags	@""
	.align	4
.nv.constant0._ZN4vllm3moe10moeSigmoidILi256E6__halfEEvPKT0_PKbPfi:
	.zero		924


//--------------------- .nv.constant0._ZN4vllm3moe10topkGatingILi18ELi576ELi4ELi4ELi32Ei6__halfLNS0_11ScoringFuncE1EEEvPKT5_PKbPfiPT4_PiiiibPKf --------------------------
	.section	.nv.constant0._ZN4vllm3moe10topkGatingILi18ELi576ELi4ELi4ELi32Ei6__halfLNS0_11ScoringFuncE1EEEvPKT5_PKbPfiPT4_PiiiibPKf,"a",@progbits
	.sectionflags	@""
	.align	4
.nv.constant0._ZN4vllm3moe10topkGatingILi18ELi576ELi4ELi4ELi32Ei6__halfLNS0_11ScoringFuncE1EEEvPKT5_PKbPfiPT4_PiiiibPKf:
	.zero		968


//--------------------- .nv.constant0._ZN4vllm3moe10topkGatingILi14ELi448ELi4ELi4ELi32Ei6__halfLNS0_11ScoringFuncE1EEEvPKT5_PKbPfiPT4_PiiiibPKf --------------------------
	.section	.nv.constant0._ZN4vllm3moe10topkGatingILi14ELi448ELi4ELi4ELi32Ei6__halfLNS0_11ScoringFuncE1EEEvPKT5_PKbPfiPT4_PiiiibPKf,"a",@progbits
	.sectionflags	@""
	.align	4
.nv.constant0._ZN4vllm3moe10topkGatingILi14ELi448ELi4ELi4ELi32Ei6__halfLNS0_11ScoringFuncE1EEEvPKT5_PKbPfiPT4_PiiiibPKf:
	.zero		968


//--------------------- .nv.constant0._ZN4vllm3moe10topkGatingILi12ELi384ELi4ELi4ELi32Ei6__halfLNS0_11ScoringFuncE1EEEvPKT5_PKbPfiPT4_PiiiibPKf --------------------------
	.section	.nv.constant0._ZN4vllm3moe10topkGatingILi12ELi384ELi4ELi4ELi32Ei6__halfLNS0_11ScoringFuncE1EEEvPKT5_PKbPfiPT4_PiiiibPKf,"a",@progbits
	.sectionflags	@""
	.align	4
.nv.constant0._ZN4vllm3moe10topkGatingILi12ELi384ELi4ELi4ELi32Ei6__halfLNS0_11ScoringFuncE1EEEvPKT5_PKbPfiPT4_PiiiibPKf:
	.zero		968


//--------------------- .nv.constant0._ZN4vllm3moe10topkGatingILi10ELi320ELi4ELi4ELi32Ei6__halfLNS0_11ScoringFuncE1EEEvPKT5_PKbPfiPT4_PiiiibPKf --------------------------
	.section	.nv.constant0._ZN4vllm3moe10topkGatingILi10ELi320ELi4ELi4ELi32Ei6__halfLNS0_11ScoringFuncE1EEEvPKT5_PKbPfiPT4_PiiiibPKf,"a",@progbits
	.sectionflags	@""
	.align	4
.nv.constant0._ZN4vllm3moe10topkGatingILi10ELi320ELi4ELi4ELi32Ei6__halfLNS0_11ScoringFuncE1EEEvPKT5_PKbPfiPT4_PiiiibPKf:
	.zero		968


//--------------------- .nv.constant0._ZN4vllm3moe10topkGatingILi6ELi192ELi4ELi4ELi32Ei6__halfLNS0_11ScoringFuncE1EEEvPKT5_PKbPfiPT4_PiiiibPKf --------------------------
	.section	.nv.constant0._ZN4vllm3moe10topkGatingILi6ELi192ELi4ELi4ELi32Ei6__halfLNS0_11ScoringFuncE1EEEvPKT5_PKbPfiPT4_PiiiibPKf,"a",@progbits
	.sectionflags	@""
	.align	4
.nv.constant0._ZN4vllm3moe10topkGatingILi6ELi192ELi4ELi4ELi32Ei6__halfLNS0_11ScoringFuncE1EEEvPKT5_PKbPfiPT4_PiiiibPKf:
	.zero		968


//--------------------- .nv.constant0._ZN4vllm3moe10topkGatingILi16ELi512ELi4ELi16ELi32Ei6__halfLNS0_11ScoringFuncE1EEEvPKT5_PKbPfiPT4_PiiiibPKf --------------------------
	.section	.nv.constant0._ZN4vllm3moe10topkGatingILi16ELi512ELi4ELi16ELi32Ei6__halfLNS0_11ScoringFuncE1EEEvPKT5_PKbPfiPT4_PiiiibPKf,"a",@progbits
	.sectionflags	@""
	.align	4
.nv.constant0._ZN4vllm3moe10topkGatingILi16ELi512ELi4ELi16ELi32Ei6__halfLNS0_11ScoringFuncE1EEEvPKT5_PKbPfiPT4_PiiiibPKf:
	.zero		968


//--------------------- .nv.constant0._ZN4vllm3moe10topkGatingILi8ELi256ELi4ELi16ELi32Ei6__halfLNS0_11ScoringFuncE1EEEvPKT5_PKbPfiPT4_PiiiibPKf --------------------------
	.section	.nv.constant0._ZN4vllm3moe10topkGatingILi8ELi256ELi4ELi16ELi32Ei6__halfLNS0_11ScoringFuncE1EEEvPKT5_PKbPfiPT4_PiiiibPKf,"a",@progbits
	.sectionflags	@""
	.align	4
.nv.constant0._ZN4vllm3moe10topkGatingILi8ELi256ELi4ELi16ELi32Ei6__halfLNS0_11ScoringFuncE1EEEvPKT5_PKbPfiPT4_PiiiibPKf:
	.zero		968


//--------------------- .nv.constant0._ZN4vllm3moe10topkGatingILi8ELi128ELi4ELi16ELi32Ei6__halfLNS0_11ScoringFuncE1EEEvPKT5_PKbPfiPT4_PiiiibPKf --------------------------
	.section	.nv.constant0._ZN4vllm3moe10topkGatingILi8ELi128ELi4ELi16ELi32Ei6__halfLNS0_11ScoringFuncE1EEEvPKT5_PKbPfiPT4_PiiiibPKf,"a",@progbits
	.sectionflags	@""
	.align	4
.nv.constant0._ZN4vllm3moe10topkGatingILi8ELi128ELi4ELi16ELi32Ei6__halfLNS0_11ScoringFuncE1EEEvPKT5_PKbPfiPT4_PiiiibPKf:
	.zero		968


//--------------------- .nv.constant0._ZN4vllm3moe10topkGatingILi8ELi64ELi4ELi16ELi32Ei6__halfLNS0_11ScoringFuncE1EEEvPKT5_PKbPfiPT4_PiiiibPKf --------------------------
	.section	.nv.constant0._ZN4vllm3moe10topkGatingILi8ELi64ELi4ELi16ELi32Ei6__halfLNS0_11ScoringFuncE1EEEvPKT5_PKbPfiPT4_PiiiibPKf,"a",@progbits
	.sectionflags	@""
	.align	4
.nv.constant0._ZN4vllm3moe10topkGatingILi8ELi64ELi4ELi16ELi32Ei6__halfLNS0_11ScoringFuncE1EEEvPKT5_PKbPfiPT4_PiiiibPKf:
	.zero		968


//--------------------- .nv.constant0._ZN4vllm3moe10topkGatingILi8ELi32ELi4ELi16ELi32Ei6__halfLNS0_11ScoringFuncE1EEEvPKT5_PKbPfiPT4_PiiiibPKf --------------------------
	.section	.nv.constant0._ZN4vllm3moe10topkGatingILi8ELi32ELi4ELi16ELi32Ei6__halfLNS0_11ScoringFuncE1EEEvPKT5_PKbPfiPT4_PiiiibPKf,"a",@progbits
	.sectionflags	@""
	.align	4
.nv.constant0._ZN4vllm3moe10topkGatingILi8ELi32ELi4ELi16ELi32Ei6__halfLNS0_11ScoringFuncE1EEEvPKT5_PKbPfiPT4_PiiiibPKf:
	.zero		968


//--------------------- .nv.constant0._ZN4vllm3moe10topkGatingILi8ELi16ELi4ELi16ELi32Ei6__halfLNS0_11ScoringFuncE1EEEvPKT5_PKbPfiPT4_PiiiibPKf --------------------------
	.section	.nv.constant0._ZN4vllm3moe10topkGatingILi8ELi16ELi4ELi16ELi32Ei6__halfLNS0_11ScoringFuncE1EEEvPKT5_PKbPfiPT4_PiiiibPKf,"a",@progbits
	.sectionflags	@""
	.align	4
.nv.constant0._ZN4vllm3moe10topkGatingILi8ELi16ELi4ELi16ELi32Ei6__halfLNS0_11ScoringFuncE1EEEvPKT5_PKbPfiPT4_PiiiibPKf:
	.zero		968


//--------------------- .nv.constant0._ZN4vllm3moe10topkGatingILi8ELi8ELi4ELi16ELi32Ei6__halfLNS0_11ScoringFuncE1EEEvPKT5_PKbPfiPT4_PiiiibPKf --------------------------
	.section	.nv.constant0._ZN4vllm3moe10topkGatingILi8ELi8ELi4ELi16ELi32Ei6__halfLNS0_11ScoringFuncE1EEEvPKT5_PKbPfiPT4_PiiiibPKf,"a",@progbits
	.sectionflags	@""
	.align	4
.nv.constant0._ZN4vllm3moe10topkGatingILi8ELi8ELi4ELi16ELi32Ei6__halfLNS0_11ScoringFuncE1EEEvPKT5_PKbPfiPT4_PiiiibPKf:
	.zero		968


//--------------------- .nv.constant0._ZN4vllm3moe10topkGatingILi4ELi4ELi4ELi8ELi32Ei6__halfLNS0_11ScoringFuncE1EEEvPKT5_PKbPfiPT4_PiiiibPKf --------------------------
	.section	.nv.constant0._ZN4vllm3moe10topkGatingILi4ELi4ELi4ELi8ELi32Ei6__halfLNS0_11ScoringFuncE1EEEvPKT5_PKbPfiPT4_PiiiibPKf,"a",@progbits
	.sectionflags	@""
	.align	4
.nv.constant0._ZN4vllm3moe10topkGatingILi4ELi4ELi4ELi8ELi32Ei6__halfLNS0_11ScoringFuncE1EEEvPKT5_PKbPfiPT4_PiiiibPKf:
	.zero		968


//--------------------- .nv.constant0._ZN4vllm3moe10topkGatingILi2ELi2ELi4ELi4ELi32Ei6__halfLNS0_11ScoringFuncE1EEEvPKT5_PKbPfiPT4_PiiiibPKf --------------------------
	.section	.nv.constant0._ZN4vllm3moe10topkGatingILi2ELi2ELi4ELi4ELi32Ei6__halfLNS0_11ScoringFuncE1EEEvPKT5_PKbPfiPT4_PiiiibPKf,"a",@progbits
	.sectionflags	@""
	.align	4
.nv.constant0._ZN4vllm3moe10topkGatingILi2ELi2ELi4ELi4ELi32Ei6__halfLNS0_11ScoringFuncE1EEEvPKT5_PKbPfiPT4_PiiiibPKf:
	.zero		968


//--------------------- .nv.constant0._ZN4vllm3moe10topkGatingILi1ELi1ELi4ELi2ELi32Ei6__halfLNS0_11ScoringFuncE1EEEvPKT5_PKbPfiPT4_PiiiibPKf --------------------------
	.section	.nv.constant0._ZN4vllm3moe10topkGatingILi1ELi1ELi4ELi2ELi32Ei6__halfLNS0_11ScoringFuncE1EEEvPKT5_PKbPfiPT4_PiiiibPKf,"a",@progbits
	.sectionflags	@""
	.align	4
.nv.constant0._ZN4vllm3moe10topkGatingILi1ELi1ELi4ELi2ELi32Ei6__halfLNS0_11ScoringFuncE1EEEvPKT5_PKbPfiPT4_PiiiibPKf:
	.zero		968


//--------------------- .nv.constant0._ZN4vllm3moe10topkGatingILi18ELi576ELi4ELi8ELi32ElfLNS0_11ScoringFuncE1EEEvPKT5_PKbPfiPT4_PiiiibPKf --------------------------
	.section	.nv.constant0._ZN4vllm3moe10topkGatingILi18ELi576ELi4ELi8ELi32ElfLNS0_11ScoringFuncE1EEEvPKT5_PKbPfiPT4_PiiiibPKf,"a",@progbits
	.sectionflags	@""
	.align	4
.nv.constant0._ZN4vllm3moe10topkGatingILi18ELi576ELi4ELi8ELi32ElfLNS0_11ScoringFuncE1EEEvPKT5_PKbPfiPT4_PiiiibPKf:
	.zero		968


//--------------------- .nv.constant0._ZN4vllm3moe10topkGatingILi14ELi448ELi4ELi8ELi32ElfLNS0_11ScoringFuncE1EEEvPKT5_PKbPfiPT4_PiiiibPKf --------------------------
	.section	.nv.constant0._ZN4vllm3moe10topkGatingILi14ELi448ELi4ELi8ELi32ElfLNS0_11ScoringFuncE1EEEvPKT5_PKbPfiPT4_PiiiibPKf,"a",@progbits
	.sectionflags	@""
	.align	4
.nv.constant0._ZN4vllm3moe10topkGatingILi14ELi448ELi4ELi8ELi32ElfLNS0_11ScoringFuncE1EEEvPKT5_PKbPfiPT4_PiiiibPKf:
	.zero		968


//--------------------- .nv.constant0._ZN4vllm3moe10topkGatingILi12ELi384ELi4ELi8ELi32ElfLNS0_11ScoringFuncE1EEEvPKT5_PKbPfiPT4_PiiiibPKf --------------------------
	.section	.nv.constant0._ZN4vllm3moe10topkGatingILi12ELi384ELi4ELi8ELi32ElfLNS0_11ScoringFuncE1EEEvPKT5_PKbPfiPT4_PiiiibPKf,"a",@progbits
	.sectionflags	@""
	.align	4
.nv.constant0._ZN4vllm3moe10topkGatingILi12ELi384ELi4ELi8ELi32ElfLNS0_11ScoringFuncE1EEEvPKT5_PKbPfiPT4_PiiiibPKf:
	.zero		968


//--------------------- .nv.constant0._ZN4vllm3moe10topkGatingILi10ELi320ELi4ELi8ELi32ElfLNS0_11ScoringFuncE1EEEvPKT5_PKbPfiPT4_PiiiibPKf --------------------------
	.section	.nv.constant0._ZN4vllm3moe10topkGatingILi10ELi320ELi4ELi8ELi32ElfLNS0_11ScoringFuncE1EEEvPKT5_PKbPfiPT4_PiiiibPKf,"a",@progbits
	.sectionflags	@""
	.align	4
.nv.constant0._ZN4vllm3moe10topkGatingILi10ELi320ELi4ELi8ELi32ElfLNS0_11ScoringFuncE1EEEvPKT5_PKbPfiPT4_PiiiibPKf:
	.zero		968


//--------------------- .nv.constant0._ZN4vllm3moe10topkGatingILi6ELi192ELi4ELi8ELi32ElfLNS0_11ScoringFuncE1EEEvPKT5_PKbPfiPT4_PiiiibPKf --------------------------
	.section	.nv.constant0._ZN4vllm3moe10topkGatingILi6ELi192ELi4ELi8ELi32ElfLNS0_11ScoringFuncE1EEEvPKT5_PKbPfiPT4_PiiiibPKf,"a",@progbits
	.sectionflags	@""
	.align	4
.nv.constant0._ZN4vllm3moe10topkGatingILi6ELi192ELi4ELi8ELi32ElfLNS0_11ScoringFuncE1EEEvPKT5_PKbPfiPT4_PiiiibPKf:
	.zero		968


//--------------------- .nv.constant0._ZN4vllm3moe10topkGatingILi16ELi512ELi4ELi16ELi32ElfLNS0_11ScoringFuncE1EEEvPKT5_PKbPfiPT4_PiiiibPKf --------------------------
	.section	.nv.constant0._ZN4vllm3moe10topkGatingILi16ELi512ELi4ELi16ELi32ElfLNS0_11ScoringFuncE1EEEvPKT5_PKbPfiPT4_PiiiibPKf,"a",@progbits
	.sectionflags	@""
	.align	4
.nv.constant0._ZN4vllm3moe10topkGatingILi16ELi512ELi4ELi16ELi32ElfLNS0_11ScoringFuncE1EEEvPKT5_PKbPfiPT4_PiiiibPKf:
	.zero		968


//--------------------- .nv.constant0._ZN4vllm3moe10topkGatingILi8ELi256ELi4ELi16ELi32ElfLNS0_11ScoringFuncE1EEEvPKT5_PKbPfiPT4_PiiiibPKf --------------------------
	.section	.nv.constant0._ZN4vllm3moe10topkGatingILi8ELi256ELi4ELi16ELi32ElfLNS0_11ScoringFuncE1EEEvPKT5_PKbPfiPT4_PiiiibPKf,"a",@progbits
	.sectionflags	@""
	.align	4
.nv.constant0._ZN4vllm3moe10topkGatingILi8ELi256ELi4ELi16ELi32ElfLNS0_11ScoringFuncE1EEEvPKT5_PKbPfiPT4_PiiiibPKf:
	.zero		968


//--------------------- .nv.constant0._ZN4vllm3moe10topkGatingILi4ELi128ELi4ELi16ELi32ElfLNS0_11ScoringFuncE1EEEvPKT5_PKbPfiPT4_PiiiibPKf --------------------------
	.section	.nv.constant0._ZN4vllm3moe10topkGatingILi4ELi128ELi4ELi16ELi32ElfLNS0_11ScoringFuncE1EEEvPKT5_PKbPfiPT4_PiiiibPKf,"a",@progbits
	.sectionflags	@""
	.align	4
.nv.constant0._ZN4vllm3moe10topkGatingILi4ELi128ELi4ELi16ELi32ElfLNS0_11ScoringFuncE1EEEvPKT5_PKbPfiPT4_PiiiibPKf:
	.zero		968


//--------------------- .nv.constant0._ZN4vllm3moe10topkGatingILi4ELi64ELi4ELi16ELi32ElfLNS0_11ScoringFuncE1EEEvPKT5_PKbPfiPT4_PiiiibPKf --------------------------
	.section	.nv.constant0._ZN4vllm3moe10topkGatingILi4ELi64ELi4ELi16ELi32ElfLNS0_11ScoringFuncE1EEEvPKT5_PKbPfiPT4_PiiiibPKf,"a",@progbits
	.sectionflags	@""
	.align	4
.nv.constant0._ZN4vllm3moe10topkGatingILi4ELi64ELi4ELi16ELi32ElfLNS0_11ScoringFuncE1EEEvPKT5_PKbPfiPT4_PiiiibPKf:
	.zero		968


//--------------------- .nv.constant0._ZN4vllm3moe10topkGatingILi4ELi32ELi4ELi16ELi32ElfLNS0_11ScoringFuncE1EEEvPKT5_PKbPfiPT4_PiiiibPKf --------------------------
	.section	.nv.constant0._ZN4vllm3moe10topkGatingILi4ELi32ELi4ELi16ELi32ElfLNS0_11ScoringFuncE1EEEvPKT5_PKbPfiPT4_PiiiibPKf,"a",@progbits
	.sectionflags	@""
	.align	4
.nv.constant0._ZN4vllm3moe10topkGatingILi4ELi32ELi4ELi16ELi32ElfLNS0_11ScoringFuncE1EEEvPKT5_PKbPfiPT4_PiiiibPKf:
	.zero		968


//--------------------- .nv.constant0._ZN4vllm3moe10topkGatingILi4ELi16ELi4ELi16ELi32ElfLNS0_11ScoringFuncE1EEEvPKT5_PKbPfiPT4_PiiiibPKf --------------------------
	.section	.nv.constant0._ZN4vllm3moe10topkGatingILi4ELi16ELi4ELi16ELi32ElfLNS0_11ScoringFuncE1EEEvPKT5_PKbPfiPT4_PiiiibPKf,"a",@progbits
	.sectionflags	@""
	.align	4
.nv.constant0._ZN4vllm3moe10topkGatingILi4ELi16ELi4ELi16ELi32ElfLNS0_11ScoringFuncE1EEEvPKT5_PKbPfiPT4_PiiiibPKf:
	.zero		968


//--------------------- .nv.constant0._ZN4vllm3moe10topkGatingILi4ELi8ELi4ELi16ELi32ElfLNS0_11ScoringFuncE1EEEvPKT5_PKbPfiPT4_PiiiibPKf --------------------------
	.section	.nv.constant0._ZN4vllm3moe10topkGatingILi4ELi8ELi4ELi16ELi32ElfLNS0_11ScoringFuncE1EEEvPKT5_PKbPfiPT4_PiiiibPKf,"a",@progbits
	.sectionflags	@""
	.align	4
.nv.constant0._ZN4vllm3moe10topkGatingILi4ELi8ELi4ELi16ELi32ElfLNS0_11ScoringFuncE1EEEvPKT5_PKbPfiPT4_PiiiibPKf:
	.zero		968


//--------------------- .nv.constant0._ZN4vllm3moe10topkGatingILi4ELi4ELi4ELi16ELi32ElfLNS0_11ScoringFuncE1EEEvPKT5_PKbPfiPT4_PiiiibPKf --------------------------
	.section	.nv.constant0._ZN4vllm3moe10topkGatingILi4ELi4ELi4ELi16ELi32ElfLNS0_11ScoringFuncE1EEEvPKT5_PKbPfiPT4_PiiiibPKf,"a",@progbits
	.sectionflags	@""
	.align	4
.nv.constant0._ZN4vllm3moe10topkGatingILi4ELi4ELi4ELi16ELi32ElfLNS0_11ScoringFuncE1EEEvPKT5_PKbPfiPT4_PiiiibPKf:
	.zero		968


//--------------------- .nv.constant0._ZN4vllm3moe10topkGatingILi2ELi2ELi4ELi8ELi32ElfLNS0_11ScoringFuncE1EEEvPKT5_PKbPfiPT4_PiiiibPKf --------------------------
	.section	.nv.constant0._ZN4vllm3moe10topkGatingILi2ELi2ELi4ELi8ELi32ElfLNS0_11ScoringFuncE1EEEvPKT5_PKbPfiPT4_PiiiibPKf,"a",@progbits
	.sectionflags	@""
	.align	4
.nv.constant0._ZN4vllm3moe10topkGatingILi2ELi2ELi4ELi8ELi32ElfLNS0_11ScoringFuncE1EEEvPKT5_PKbPfiPT4_PiiiibPKf:
	.zero		968


//--------------------- .nv.constant0._ZN4vllm3moe10topkGatingILi1ELi1ELi4ELi4ELi32ElfLNS0_11ScoringFuncE1EEEvPKT5_PKbPfiPT4_PiiiibPKf --------------------------
	.section	.nv.constant0._ZN4vllm3moe10topkGatingILi1ELi1ELi4ELi4ELi32ElfLNS0_11ScoringFuncE1EEEvPKT5_PKbPfiPT4_PiiiibPKf,"a",@progbits
	.sectionflags	@""
	.align	4
.nv.constant0._ZN4vllm3moe10topkGatingILi1ELi1ELi4ELi4ELi32ElfLNS0_11ScoringFuncE1EEEvPKT5_PKbPfiPT4_PiiiibPKf:
	.zero		968


//--------------------- .nv.constant0._ZN4vllm3moe10topkGatingILi18ELi576ELi4ELi8ELi32EjfLNS0_11ScoringFuncE1EEEvPKT5_PKbPfiPT4_PiiiibPKf --------------------------
	.section	.nv.constant0._ZN4vllm3moe10topkGatingILi18ELi576ELi4ELi8ELi32EjfLNS0_11ScoringFuncE1EEEvPKT5_PKbPfiPT4_PiiiibPKf,"a",@progbits
	.sectionflags	@""
	.align	4
.nv.constant0._ZN4vllm3moe10topkGatingILi18ELi576ELi4ELi8ELi32EjfLNS0_11ScoringFuncE1EEEvPKT5_PKbPfiPT4_PiiiibPKf:
	.zero		968


//--------------------- .nv.constant0._ZN4vllm3moe10topkGatingILi14ELi448ELi4ELi8ELi32EjfLNS0_11ScoringFuncE1EEEvPKT5_PKbPfiPT4_PiiiibPKf --------------------------
	.section	.nv.constant0._ZN4vllm3moe10topkGatingILi14ELi448ELi4ELi8ELi32EjfLNS0_11ScoringFuncE1EEEvPKT5_PKbPfiPT4_PiiiibPKf,"a",@progbits
	.sectionflags	@""
	.align	4
.nv.constant0._ZN4vllm3moe10topkGatingILi14ELi448ELi4ELi8ELi32EjfLNS0_11ScoringFuncE1EEEvPKT5_PKbPfiPT4_PiiiibPKf:
	.zero		968


//--------------------- .nv.constant0._ZN4vllm3moe10topkGatingILi12ELi384ELi4ELi8ELi32EjfLNS0_11ScoringFuncE1EEEvPKT5_PKbPfiPT4_PiiiibPKf --------------------------
	.section	.nv.constant0._ZN4vllm3moe10topkGatingILi12ELi384ELi4ELi8ELi32EjfLNS0_11ScoringFuncE1EEEvPKT5_PKbPfiPT4_PiiiibPKf,"a",@progbits
	.sectionflags	@""
	.align	4
.nv.constant0._ZN4vllm3moe10topkGatingILi12ELi384ELi4ELi8ELi32EjfLNS0_11ScoringFuncE1EEEvPKT5_PKbPfiPT4_PiiiibPKf:
	.zero		968


//--------------------- .nv.constant0._ZN4vllm3moe10topkGatingILi10ELi320ELi4ELi8ELi32EjfLNS0_11ScoringFuncE1EEEvPKT5_PKbPfiPT4_PiiiibPKf --------------------------
	.section	.nv.constant0._ZN4vllm3moe10topkGatingILi10ELi320ELi4ELi8ELi32EjfLNS0_11ScoringFuncE1EEEvPKT5_PKbPfiPT4_PiiiibPKf,"a",@progbits
	.sectionflags	@""
	.align	4
.nv.constant0._ZN4vllm3moe10topkGatingILi10ELi320ELi4ELi8ELi32EjfLNS0_11ScoringFuncE1EEEvPKT5_PKbPfiPT4_PiiiibPKf:
	.zero		968


//--------------------- .nv.constant0._ZN4vllm3moe10topkGatingILi6ELi192ELi4ELi8ELi32EjfLNS0_11ScoringFuncE1EEEvPKT5_PKbPfiPT4_PiiiibPKf --------------------------
	.section	.nv.constant0._ZN4vllm3moe10topkGatingILi6ELi192ELi4ELi8ELi32EjfLNS0_11ScoringFuncE1EEEvPKT5_PKbPfiPT4_PiiiibPKf,"a",@progbits
	.sectionflags	@""
	.align	4
.nv.constant0._ZN4vllm3moe10topkGatingILi6ELi192ELi4ELi8ELi32EjfLNS0_11ScoringFuncE1EEEvPKT5_PKbPfiPT4_PiiiibPKf:
	.zero		968


//--------------------- .nv.constant0._ZN4vllm3moe10topkGatingILi16ELi512ELi4ELi16ELi32EjfLNS0_11ScoringFuncE1EEEvPKT5_PKbPfiPT4_PiiiibPKf --------------------------
	.section	.nv.constant0._ZN4vllm3moe10topkGatingILi16ELi512ELi4ELi16ELi32EjfLNS0_11ScoringFuncE1EEEvPKT5_PKbPfiPT4_PiiiibPKf,"a",@progbits
	.sectionflags	@""
	.align	4
.nv.constant0._ZN4vllm3moe10topkGatingILi16ELi512ELi4ELi16ELi32EjfLNS0_11ScoringFuncE1EEEvPKT5_PKbPfiPT4_PiiiibPKf:
	.zero		968


//--------------------- .nv.constant0._ZN4vllm3moe10topkGatingILi8ELi256ELi4ELi16ELi32EjfLNS0_11ScoringFuncE1EEEvPKT5_PKbPfiPT4_PiiiibPKf --------------------------
	.section	.nv.constant0._ZN4vllm3moe10topkGatingILi8ELi256ELi4ELi16ELi32EjfLNS0_11ScoringFuncE1EEEvPKT5_PKbPfiPT4_PiiiibPKf,"a",@progbits
	.sectionflags	@""
	.align	4
.nv.constant0._ZN4vllm3moe10topkGatingILi8ELi256ELi4ELi16ELi32EjfLNS0_11ScoringFuncE1EEEvPKT5_PKbPfiPT4_PiiiibPKf:
	.zero		968


//--------------------- .nv.constant0._ZN4vllm3moe10topkGatingILi4ELi128ELi4ELi16ELi32EjfLNS0_11ScoringFuncE1EEEvPKT5_PKbPfiPT4_PiiiibPKf --------------------------
	.section	.nv.constant0._ZN4vllm3moe10topkGatingILi4ELi128ELi4ELi16ELi32EjfLNS0_11ScoringFuncE1EEEvPKT5_PKbPfiPT4_PiiiibPKf,"a",@progbits
	.sectionflags	@""
	.align	4
.nv.constant0._ZN4vllm3moe10topkGatingILi4ELi128ELi4ELi16ELi32EjfLNS0_11ScoringFuncE1EEEvPKT5_PKbPfiPT4_PiiiibPKf:
	.zero		968


//--------------------- .nv.constant0._ZN4vllm3moe10topkGatingILi4ELi64ELi4ELi16ELi32EjfLNS0_11ScoringFuncE1EEEvPKT5_PKbPfiPT4_PiiiibPKf --------------------------
	.section	.nv.constant0._ZN4vllm3moe10topkGatingILi4ELi64ELi4ELi16ELi32EjfLNS0_11ScoringFuncE1EEEvPKT5_PKbPfiPT4_PiiiibPKf,"a",@progbits
	.sectionflags	@""
	.align	4
.nv.constant0._ZN4vllm3moe10topkGatingILi4ELi64ELi4ELi16ELi32EjfLNS0_11ScoringFuncE1EEEvPKT5_PKbPfiPT4_PiiiibPKf:
	.zero		968


//--------------------- .nv.constant0._ZN4vllm3moe10topkGatingILi4ELi32ELi4ELi16ELi32EjfLNS0_11ScoringFuncE1EEEvPKT5_PKbPfiPT4_PiiiibPKf --------------------------
	.section	.nv.constant0._ZN4vllm3moe10topkGatingILi4ELi32ELi4ELi16ELi32EjfLNS0_11ScoringFuncE1EEEvPKT5_PKbPfiPT4_PiiiibPKf,"a",@progbits
	.sectionflags	@""
	.align	4
.nv.constant0._ZN4vllm3moe10topkGatingILi4ELi32ELi4ELi16ELi32EjfLNS0_11ScoringFuncE1EEEvPKT5_PKbPfiPT4_PiiiibPKf:
	.zero		968


//--------------------- .nv.constant0._ZN4vllm3moe10topkGatingILi4ELi16ELi4ELi16ELi32EjfLNS0_11ScoringFuncE1EEEvPKT5_PKbPfiPT4_PiiiibPKf --------------------------
	.section	.nv.constant0._ZN4vllm3moe10topkGatingILi4ELi16ELi4ELi16ELi32EjfLNS0_11ScoringFuncE1EEEvPKT5_PKbPfiPT4_PiiiibPKf,"a",@progbits
	.sectionflags	@""
	.align	4
.nv.constant0._ZN4vllm3moe10topkGatingILi4ELi16ELi4ELi16ELi32EjfLNS0_11ScoringFuncE1EEEvPKT5_PKbPfiPT4_PiiiibPKf:
	.zero		968


//--------------------- .nv.constant0._ZN4vllm3moe10topkGatingILi4ELi8ELi4ELi16ELi32EjfLNS0_11ScoringFuncE1EEEvPKT5_PKbPfiPT4_PiiiibPKf --------------------------
	.section	.nv.constant0._ZN4vllm3moe10topkGatingILi4ELi8ELi4ELi16ELi32EjfLNS0_11ScoringFuncE1EEEvPKT5_PKbPfiPT4_PiiiibPKf,"a",@progbits
	.sectionflags	@""
	.align	4
.nv.constant0._ZN4vllm3moe10topkGatingILi4ELi8ELi4ELi16ELi32EjfLNS0_11ScoringFuncE1EEEvPKT5_PKbPfiPT4_PiiiibPKf:
	.zero		968


//--------------------- .nv.constant0._ZN4vllm3moe10topkGatingILi4ELi4ELi4ELi16ELi32EjfLNS0_11ScoringFuncE1EEEvPKT5_PKbPfiPT4_PiiiibPKf --------------------------
	.section	.nv.constant0._ZN4vllm3moe10topkGatingILi4ELi4ELi4ELi16ELi32EjfLNS0_11ScoringFuncE1EEEvPKT5_PKbPfiPT4_PiiiibPKf,"a",@progbits
	.sectionflags	@""
	.align	4
.nv.constant0._ZN4vllm3moe10topkGatingILi4ELi4ELi4ELi16ELi32EjfLNS0_11ScoringFuncE1EEEvPKT5_PKbPfiPT4_PiiiibPKf:
	.zero		968


//--------------------- .nv.constant0._ZN4vllm3moe10topkGatingILi2ELi2ELi4ELi8ELi32EjfLNS0_11ScoringFuncE1EEEvPKT5_PKbPfiPT4_PiiiibPKf --------------------------
	.section	.nv.constant0._ZN4vllm3moe10topkGatingILi2ELi2ELi4ELi8ELi32EjfLNS0_11ScoringFuncE1EEEvPKT5_PKbPfiPT4_PiiiibPKf,"a",@progbits
	.sectionflags	@""
	.align	4
.nv.constant0._ZN4vllm3moe10topkGatingILi2ELi2ELi4ELi8ELi32EjfLNS0_11ScoringFuncE1EEEvPKT5_PKbPfiPT4_PiiiibPKf:
	.zero		968


//--------------------- .nv.constant0._ZN4vllm3moe10topkGatingILi1ELi1ELi4ELi4ELi32EjfLNS0_11ScoringFuncE1EEEvPKT5_PKbPfiPT4_PiiiibPKf --------------------------
	.section	.nv.constant0._ZN4vllm3moe10topkGatingILi1ELi1ELi4ELi4ELi32EjfLNS0_11ScoringFuncE1EEEvPKT5_PKbPfiPT4_PiiiibPKf,"a",@progbits
	.sectionflags	@""
	.align	4
.nv.constant0._ZN4vllm3moe10topkGatingILi1ELi1ELi4ELi4ELi32EjfLNS0_11ScoringFuncE1EEEvPKT5_PKbPfiPT4_PiiiibPKf:
	.zero		968


//--------------------- .nv.constant0._ZN4vllm3moe10moeSigmoidILi256EfEEvPKT0_PKbPfi --------------------------
	.section	.nv.constant0._ZN4vllm3moe10moeSigmoidILi256EfEEvPKT0_PKbPfi,"a",@progbits
	.sectionflags	@""
	.align	4
.nv.constant0._ZN4vllm3moe10moeSigmoidILi256EfEEvPKT0_PKbPfi:
	.zero		924


//--------------------- .nv.constant0._ZN4vllm3moe10topkGatingILi18ELi576ELi4ELi8ELi32EifLNS0_11ScoringFuncE1EEEvPKT5_PKbPfiPT4_PiiiibPKf --------------------------
	.section	.nv.constant0._ZN4vllm3moe10topkGatingILi18ELi576ELi4ELi8ELi32EifLNS0_11ScoringFuncE1EEEvPKT5_PKbPfiPT4_PiiiibPKf,"a",@progbits
	.sectionflags	@""
	.align	4
.nv.constant0._ZN4vllm3moe10topkGatingILi18ELi576ELi4ELi8ELi32EifLNS0_11ScoringFuncE1EEEvPKT5_PKbPfiPT4_PiiiibPKf:
	.zero		968


//--------------------- .nv.constant0._ZN4vllm3moe10topkGatingILi14ELi448ELi4ELi8ELi32EifLNS0_11ScoringFuncE1EEEvPKT5_PKbPfiPT4_PiiiibPKf --------------------------
	.section	.nv.constant0._ZN4vllm3moe10topkGatingILi14ELi448ELi4ELi8ELi32EifLNS0_11ScoringFuncE1EEEvPKT5_PKbPfiPT4_PiiiibPKf,"a",@progbits
	.sectionflags	@""
	.align	4
.nv.constant0._ZN4vllm3moe10topkGatingILi14ELi448ELi4ELi8ELi32EifLNS0_11ScoringFuncE1EEEvPKT5_PKbPfiPT4_PiiiibPKf:
	.zero		968


//--------------------- .nv.constant0._ZN4vllm3moe10topkGatingILi12ELi384ELi4ELi8ELi32EifLNS0_11ScoringFuncE1EEEvPKT5_PKbPfiPT4_PiiiibPKf --------------------------
	.section	.nv.constant0._ZN4vllm3moe10topkGatingILi12ELi384ELi4ELi8ELi32EifLNS0_11ScoringFuncE1EEEvPKT5_PKbPfiPT4_PiiiibPKf,"a",@progbits
	.sectionflags	@""
	.align	4
.nv.constant0._ZN4vllm3moe10topkGatingILi12ELi384ELi4ELi8ELi32EifLNS0_11ScoringFuncE1EEEvPKT5_PKbPfiPT4_PiiiibPKf:
	.zero		968


//--------------------- .nv.constant0._ZN4vllm3moe10topkGatingILi10ELi320ELi4ELi8ELi32EifLNS0_11ScoringFuncE1EEEvPKT5_PKbPfiPT4_PiiiibPKf --------------------------
	.section	.nv.constant0._ZN4vllm3moe10topkGatingILi10ELi320ELi4ELi8ELi32EifLNS0_11ScoringFuncE1EEEvPKT5_PKbPfiPT4_PiiiibPKf,"a",@progbits
	.sectionflags	@""
	.align	4
.nv.constant0._ZN4vllm3moe10topkGatingILi10ELi320ELi4ELi8ELi32EifLNS0_11ScoringFuncE1EEEvPKT5_PKbPfiPT4_PiiiibPKf:
	.zero		968


//--------------------- .nv.constant0._ZN4vllm3moe10topkGatingILi6ELi192ELi4ELi8ELi32EifLNS0_11ScoringFuncE1EEEvPKT5_PKbPfiPT4_PiiiibPKf --------------------------
	.section	.nv.constant0._ZN4vllm3moe10topkGatingILi6ELi192ELi4ELi8ELi32EifLNS0_11ScoringFuncE1EEEvPKT5_PKbPfiPT4_PiiiibPKf,"a",@progbits
	.sectionflags	@""
	.align	4
.nv.constant0._ZN4vllm3moe10topkGatingILi6ELi192ELi4ELi8ELi32EifLNS0_11ScoringFuncE1EEEvPKT5_PKbPfiPT4_PiiiibPKf:
	.zero		968


//--------------------- .nv.constant0._ZN4vllm3moe10topkGatingILi16ELi512ELi4ELi16ELi32EifLNS0_11ScoringFuncE1EEEvPKT5_PKbPfiPT4_PiiiibPKf --------------------------
	.section	.nv.constant0._ZN4vllm3moe10topkGatingILi16ELi512ELi4ELi16ELi32EifLNS0_11ScoringFuncE1EEEvPKT5_PKbPfiPT4_PiiiibPKf,"a",@progbits
	.sectionflags	@""
	.align	4
.nv.constant0._ZN4vllm3moe10topkGatingILi16ELi512ELi4ELi16ELi32EifLNS0_11ScoringFuncE1EEEvPKT5_PKbPfiPT4_PiiiibPKf:
	.zero		968


//--------------------- .nv.constant0._ZN4vllm3moe10topkGatingILi8ELi256ELi4ELi16ELi32EifLNS0_11ScoringFuncE1EEEvPKT5_PKbPfiPT4_PiiiibPKf --------------------------
	.section	.nv.constant0._ZN4vllm3moe10topkGatingILi8ELi256ELi4ELi16ELi32EifLNS0_11ScoringFuncE1EEEvPKT5_PKbPfiPT4_PiiiibPKf,"a",@progbits
	.sectionflags	@""
	.align	4
.nv.constant0._ZN4vllm3moe10topkGatingILi8ELi256ELi4ELi16ELi32EifLNS0_11ScoringFuncE1EEEvPKT5_PKbPfiPT4_PiiiibPKf:
	.zero		968


//--------------------- .nv.constant0._ZN4vllm3moe10topkGatingILi4ELi128ELi4ELi16ELi32EifLNS0_11ScoringFuncE1EEEvPKT5_PKbPfiPT4_PiiiibPKf --------------------------
	.section	.nv.constant0._ZN4vllm3moe10topkGatingILi4ELi128ELi4ELi16ELi32EifLNS0_11ScoringFuncE1EEEvPKT5_PKbPfiPT4_PiiiibPKf,"a",@progbits
	.sectionflags	@""
	.align	4
.nv.constant0._ZN4vllm3moe10topkGatingILi4ELi128ELi4ELi16ELi32EifLNS0_11ScoringFuncE1EEEvPKT5_PKbPfiPT4_PiiiibPKf:
	.zero		968


//--------------------- .nv.constant0._ZN4vllm3moe10topkGatingILi4ELi64ELi4ELi16ELi32EifLNS0_11ScoringFuncE1EEEvPKT5_PKbPfiPT4_PiiiibPKf --------------------------
	.section	.nv.constant0._ZN4vllm3moe10topkGatingILi4ELi64ELi4ELi16ELi32EifLNS0_11ScoringFuncE1EEEvPKT5_PKbPfiPT4_PiiiibPKf,"a",@progbits
	.sectionflags	@""
	.align	4
.nv.constant0._ZN4vllm3moe10topkGatingILi4ELi64ELi4ELi16ELi32EifLNS0_11ScoringFuncE1EEEvPKT5_PKbPfiPT4_PiiiibPKf:
	.zero		968


//--------------------- .nv.constant0._ZN4vllm3moe10topkGatingILi4ELi32ELi4ELi16ELi32EifLNS0_11ScoringFuncE1EEEvPKT5_PKbPfiPT4_PiiiibPKf --------------------------
	.section	.nv.constant0._ZN4vllm3moe10topkGatingILi4ELi32ELi4ELi16ELi32EifLNS0_11ScoringFuncE1EEEvPKT5_PKbPfiPT4_PiiiibPKf,"a",@progbits
	.sectionflags	@""
	.align	4
.nv.constant0._ZN4vllm3moe10topkGatingILi4ELi32ELi4ELi16ELi32EifLNS0_11ScoringFuncE1EEEvPKT5_PKbPfiPT4_PiiiibPKf:
	.zero		968


//--------------------- .nv.constant0._ZN4vllm3moe10topkGatingILi4ELi16ELi4ELi16ELi32EifLNS0_11ScoringFuncE1EEEvPKT5_PKbPfiPT4_PiiiibPKf --------------------------
	.section	.nv.constant0._ZN4vllm3moe10topkGatingILi4ELi16ELi4ELi16ELi32EifLNS0_11ScoringFuncE1EEEvPKT5_PKbPfiPT4_PiiiibPKf,"a",@progbits
	.sectionflags	@""
	.align	4
.nv.constant0._ZN4vllm3moe10topkGatingILi4ELi16ELi4ELi16ELi32EifLNS0_11ScoringFuncE1EEEvPKT5_PKbPfiPT4_PiiiibPKf:
	.zero		968


//--------------------- .nv.constant0._ZN4vllm3moe10topkGatingILi4ELi8ELi4ELi16ELi32EifLNS0_11ScoringFuncE1EEEvPKT5_PKbPfiPT4_PiiiibPKf --------------------------
	.section	.nv.constant0._ZN4vllm3moe10topkGatingILi4ELi8ELi4ELi16ELi32EifLNS0_11ScoringFuncE1EEEvPKT5_PKbPfiPT4_PiiiibPKf,"a",@progbits
	.sectionflags	@""
	.align	4
.nv.constant0._ZN4vllm3moe10topkGatingILi4ELi8ELi4ELi16ELi32EifLNS0_11ScoringFuncE1EEEvPKT5_PKbPfiPT4_PiiiibPKf:
	.zero		968


//--------------------- .nv.constant0._ZN4vllm3moe10topkGatingILi4ELi4ELi4ELi16ELi32EifLNS0_11ScoringFuncE1EEEvPKT5_PKbPfiPT4_PiiiibPKf --------------------------
	.section	.nv.constant0._ZN4vllm3moe10topkGatingILi4ELi4ELi4ELi16ELi32EifLNS0_11ScoringFuncE1EEEvPKT5_PKbPfiPT4_PiiiibPKf,"a",@progbits
	.sectionflags	@""
	.align	4
.nv.constant0._ZN4vllm3moe10topkGatingILi4ELi4ELi4ELi16ELi32EifLNS0_11ScoringFuncE1EEEvPKT5_PKbPfiPT4_PiiiibPKf:
	.zero		968


//--------------------- .nv.constant0._ZN4vllm3moe10topkGatingILi2ELi2ELi4ELi8ELi32EifLNS0_11ScoringFuncE1EEEvPKT5_PKbPfiPT4_PiiiibPKf --------------------------
	.section	.nv.constant0._ZN4vllm3moe10topkGatingILi2ELi2ELi4ELi8ELi32EifLNS0_11ScoringFuncE1EEEvPKT5_PKbPfiPT4_PiiiibPKf,"a",@progbits
	.sectionflags	@""
	.align	4
.nv.constant0._ZN4vllm3moe10topkGatingILi2ELi2ELi4ELi8ELi32EifLNS0_11ScoringFuncE1EEEvPKT5_PKbPfiPT4_PiiiibPKf:
	.zero		968


//--------------------- .nv.constant0._ZN4vllm3moe10topkGatingILi1ELi1ELi4ELi4ELi32EifLNS0_11ScoringFuncE1EEEvPKT5_PKbPfiPT4_PiiiibPKf --------------------------
	.section	.nv.constant0._ZN4vllm3moe10topkGatingILi1ELi1ELi4ELi4ELi32EifLNS0_11ScoringFuncE1EEEvPKT5_PKbPfiPT4_PiiiibPKf,"a",@progbits
	.sectionflags	@""
	.align	4
.nv.constant0._ZN4vllm3moe10topkGatingILi1ELi1ELi4ELi4ELi32EifLNS0_11ScoringFuncE1EEEvPKT5_PKbPfiPT4_PiiiibPKf:
	.zero		968


//--------------------- .nv.constant0._ZN4vllm3moe10topkGatingILi18ELi576ELi4ELi4ELi32El13__nv_bfloat16LNS0_11ScoringFuncE0EEEvPKT5_PKbPfiPT4_PiiiibPKf --------------------------
	.section	.nv.constant0._ZN4vllm3moe10topkGatingILi18ELi576ELi4ELi4ELi32El13__nv_bfloat16LNS0_11ScoringFuncE0EEEvPKT5_PKbPfiPT4_PiiiibPKf,"a",@progbits
	.sectionflags	@""
	.align	4
.nv.constant0._ZN4vllm3moe10topkGatingILi18ELi576ELi4ELi4ELi32El13__nv_bfloat16LNS0_11ScoringFuncE0EEEvPKT5_PKbPfiPT4_PiiiibPKf:
	.zero		968


//--------------------- .nv.constant0._ZN4vllm3moe10topkGatingILi14ELi448ELi4ELi4ELi32El13__nv_bfloat16LNS0_11ScoringFuncE0EEEvPKT5_PKbPfiPT4_PiiiibPKf --------------------------
	.section	.nv.constant0._ZN4vllm3moe10topkGatingILi14ELi448ELi4ELi4ELi32El13__nv_bfloat16LNS0_11ScoringFuncE0EEEvPKT5_PKbPfiPT4_PiiiibPKf,"a",@progbits
	.sectionflags	@""
	.align	4
.nv.constant0._ZN4vllm3moe10topkGatingILi14ELi448ELi4ELi4ELi32El13__nv_bfloat16LNS0_11ScoringFuncE0EEEvPKT5_PKbPfiPT4_PiiiibPKf:
	.zero		968


//--------------------- .nv.constant0._ZN4vllm3moe10topkGatingILi12ELi384ELi4ELi4ELi32El13__nv_bfloat16LNS0_11ScoringFuncE0EEEvPKT5_PKbPfiPT4_PiiiibPKf --------------------------
	.section	.nv.constant0._ZN4vllm3moe10topkGatingILi12ELi384ELi4ELi4ELi32El13__nv_bfloat16LNS0_11ScoringFuncE0EEEvPKT5_PKbPfiPT4_PiiiibPKf,"a",@progbits
	.sectionflags	@""
	.align	4
.nv.constant0._ZN4vllm3moe10topkGatingILi12ELi384ELi4ELi4ELi32El13__nv_bfloat16LNS0_11ScoringFuncE0EEEvPKT5_PKbPfiPT4_PiiiibPKf:
	.zero		968


//--------------------- .nv.constant0._ZN4vllm3moe10topkGatingILi10ELi320ELi4ELi4ELi32El13__nv_bfloat16LNS0_11ScoringFuncE0EEEvPKT5_PKbPfiPT4_PiiiibPKf --------------------------
	.section	.nv.constant0._ZN4vllm3moe10topkGatingILi10ELi320ELi4ELi4ELi32El13__nv_bfloat16LNS0_11ScoringFuncE0EEEvPKT5_PKbPfiPT4_PiiiibPKf,"a",@progbits
	.sectionflags	@""
	.align	4
.nv.constant0._ZN4vllm3moe10topkGatingILi10ELi320ELi4ELi4ELi32El13__nv_bfloat16LNS0_11ScoringFuncE0EEEvPKT5_PKbPfiPT4_PiiiibPKf:
	.zero		968


//--------------------- .nv.constant0._ZN4vllm3moe10topkGatingILi6ELi192ELi4ELi4ELi32El13__nv_bfloat16LNS0_11ScoringFuncE0EEEvPKT5_PKbPfiPT4_PiiiibPKf --------------------------
	.section	.nv.constant0._ZN4vllm3moe10topkGatingILi6ELi192ELi4ELi4ELi32El13__nv_bfloat16LNS0_11ScoringFuncE0EEEvPKT5_PKbPfiPT4_PiiiibPKf,"a",@progbits
	.sectionflags	@""
	.align	4
.nv.constant0._ZN4vllm3moe10topkGatingILi6ELi192ELi4ELi4ELi32El13__nv_bfloat16LNS0_11ScoringFuncE0EEEvPKT5_PKbPfiPT4_PiiiibPKf:
	.zero		968


//--------------------- .nv.constant0._ZN4vllm3moe10topkGatingILi16ELi512ELi4ELi16ELi32El13__nv_bfloat16LNS0_11ScoringFuncE0EEEvPKT5_PKbPfiPT4_PiiiibPKf --------------------------
	.section	.nv.constant0._ZN4vllm3moe10topkGatingILi16ELi512ELi4ELi16ELi32El13__nv_bfloat16LNS0_11ScoringFuncE0EEEvPKT5_PKbPfiPT4_PiiiibPKf,"a",@progbits
	.sectionflags	@""
	.align	4
.nv.constant0._ZN4vllm3moe10topkGatingILi16ELi512ELi4ELi16ELi32El13__nv_bfloat16LNS0_11ScoringFuncE0EEEvPKT5_PKbPfiPT4_PiiiibPKf:
	.zero		968


//--------------------- .nv.constant0._ZN4vllm3moe10topkGatingILi8ELi256ELi4ELi16ELi32El13__nv_bfloat16LNS0_11ScoringFuncE0EEEvPKT5_PKbPfiPT4_PiiiibPKf --------------------------
	.section	.nv.constant0._ZN4vllm3moe10topkGatingILi8ELi256ELi4ELi16ELi32El13__nv_bfloat16LNS0_11ScoringFuncE0EEEvPKT5_PKbPfiPT4_PiiiibPKf,"a",@progbits
	.sectionflags	@""
	.align	4
.nv.constant0._ZN4vllm3moe10topkGatingILi8ELi256ELi4ELi16ELi32El13__nv_bfloat16LNS0_11ScoringFuncE0EEEvPKT5_PKbPfiPT4_PiiiibPKf:
	.zero		968


//--------------------- .nv.constant0._ZN4vllm3moe10topkGatingILi8ELi128ELi4ELi16ELi32El13__nv_bfloat16LNS0_11ScoringFuncE0EEEvPKT5_PKbPfiPT4_PiiiibPKf --------------------------
	.section	.nv.constant0._ZN4vllm3moe10topkGatingILi8ELi128ELi4ELi16ELi32El13__nv_bfloat16LNS0_11ScoringFuncE0EEEvPKT5_PKbPfiPT4_PiiiibPKf,"a",@progbits
	.sectionflags	@""
	.align	4
.nv.constant0._ZN4vllm3moe10topkGatingILi8ELi128ELi4ELi16ELi32El13__nv_bfloat16LNS0_11ScoringFuncE0EEEvPKT5_PKbPfiPT4_PiiiibPKf:
	.zero		968


//--------------------- .nv.constant0._ZN4vllm3moe10topkGatingILi8ELi64ELi4ELi16ELi32El13__nv_bfloat16LNS0_11ScoringFuncE0EEEvPKT5_PKbPfiPT4_PiiiibPKf --------------------------
	.section	.nv.constant0._ZN4vllm3moe10topkGatingILi8ELi64ELi4ELi16ELi32El13__nv_bfloat16LNS0_11ScoringFuncE0EEEvPKT5_PKbPfiPT4_PiiiibPKf,"a",@progbits
	.sectionflags	@""
	.align	4
.nv.constant0._ZN4vllm3moe10topkGatingILi8ELi64ELi4ELi16ELi32El13__nv_bfloat16LNS0_11ScoringFuncE0EEEvPKT5_PKbPfiPT4_PiiiibPKf:
	.zero		968


//--------------------- .nv.constant0._ZN4vllm3moe10topkGatingILi8ELi32ELi4ELi16ELi32El13__nv_bfloat16LNS0_11ScoringFuncE0EEEvPKT5_PKbPfiPT4_PiiiibPKf --------------------------
	.section	.nv.constant0._ZN4vllm3moe10topkGatingILi8ELi32ELi4ELi16ELi32El13__nv_bfloat16LNS0_11ScoringFuncE0EEEvPKT5_PKbPfiPT4_PiiiibPKf,"a",@progbits
	.sectionflags	@""
	.align	4
.nv.constant0._ZN4vllm3moe10topkGatingILi8ELi32ELi4ELi16ELi32El13__nv_bfloat16LNS0_11ScoringFuncE0EEEvPKT5_PKbPfiPT4_PiiiibPKf:
	.zero		968


//--------------------- .nv.constant0._ZN4vllm3moe10topkGatingILi8ELi16ELi4ELi16ELi32El13__nv_bfloat16LNS0_11ScoringFuncE0EEEvPKT5_PKbPfiPT4_PiiiibPKf --------------------------
	.section	.nv.constant0._ZN4vllm3moe10topkGatingILi8ELi16ELi4ELi16ELi32El13__nv_bfloat16LNS0_11ScoringFuncE0EEEvPKT5_PKbPfiPT4_PiiiibPKf,"a",@progbits
	.sectionflags	@""
	.align	4
.nv.constant0._ZN4vllm3moe10topkGatingILi8ELi16ELi4ELi16ELi32El13__nv_bfloat16LNS0_11ScoringFuncE0EEEvPKT5_PKbPfiPT4_PiiiibPKf:
	.zero		968


//--------------------- .nv.constant0._ZN4vllm3moe10topkGatingILi8ELi8ELi4ELi16ELi32El13__nv_bfloat16LNS0_11ScoringFuncE0EEEvPKT5_PKbPfiPT4_PiiiibPKf --------------------------
	.section	.nv.constant0._ZN4vllm3moe10topkGatingILi8ELi8ELi4ELi16ELi32El13__nv_bfloat16LNS0_11ScoringFuncE0EEEvPKT5_PKbPfiPT4_PiiiibPKf,"a",@progbits
	.sectionflags	@""
	.align	4
.nv.constant0._ZN4vllm3moe10topkGatingILi8ELi8ELi4ELi16ELi32El13__nv_bfloat16LNS0_11ScoringFuncE0EEEvPKT5_PKbPfiPT4_PiiiibPKf:
	.zero		968


//--------------------- .nv.constant0._ZN4vllm3moe10topkGatingILi4ELi4ELi4ELi8ELi32El13__nv_bfloat16LNS0_11ScoringFuncE0EEEvPKT5_PKbPfiPT4_PiiiibPKf --------------------------
	.section	.nv.constant0._ZN4vllm3moe10topkGatingILi4ELi4ELi4ELi8ELi32El13__nv_bfloat16LNS0_11ScoringFuncE0EEEvPKT5_PKbPfiPT4_PiiiibPKf,"a",@progbits
	.sectionflags	@""
	.align	4
.nv.constant0._ZN4vllm3moe10topkGatingILi4ELi4ELi4ELi8ELi32El13__nv_bfloat16LNS0_11ScoringFuncE0EEEvPKT5_PKbPfiPT4_PiiiibPKf:
	.zero		968


//--------------------- .nv.constant0._ZN4vllm3moe10topkGatingILi2ELi2ELi4ELi4ELi32El13__nv_bfloat16LNS0_11ScoringFuncE0EEEvPKT5_PKbPfiPT4_PiiiibPKf --------------------------
	.section	.nv.constant0._ZN4vllm3moe10topkGatingILi2ELi2ELi4ELi4ELi32El13__nv_bfloat16LNS0_11ScoringFuncE0EEEvPKT5_PKbPfiPT4_PiiiibPKf,"a",@progbits
	.sectionflags	@""
	.align	4
.nv.constant0._ZN4vllm3moe10topkGatingILi2ELi2ELi4ELi4ELi32El13__nv_bfloat16LNS0_11ScoringFuncE0EEEvPKT5_PKbPfiPT4_PiiiibPKf:
	.zero		968


//--------------------- .nv.constant0._ZN4vllm3moe10topkGatingILi1ELi1ELi4ELi2ELi32El13__nv_bfloat16LNS0_11ScoringFuncE0EEEvPKT5_PKbPfiPT4_PiiiibPKf --------------------------
	.section	.nv.constant0._ZN4vllm3moe10topkGatingILi1ELi1ELi4ELi2ELi32El13__nv_bfloat16LNS0_11ScoringFuncE0EEEvPKT5_PKbPfiPT4_PiiiibPKf,"a",@progbits
	.sectionflags	@""
	.align	4
.nv.constant0._ZN4vllm3moe10topkGatingILi1ELi1ELi4ELi2ELi32El13__nv_bfloat16LNS0_11ScoringFuncE0EEEvPKT5_PKbPfiPT4_PiiiibPKf:
	.zero		968


//--------------------- .nv.constant0._ZN4vllm3moe10topkGatingILi18ELi576ELi4ELi4ELi32Ej13__nv_bfloat16LNS0_11ScoringFuncE0EEEvPKT5_PKbPfiPT4_PiiiibPKf --------------------------
	.section	.nv.constant0._ZN4vllm3moe10topkGatingILi18ELi576ELi4ELi4ELi32Ej13__nv_bfloat16LNS0_11ScoringFuncE0EEEvPKT5_PKbPfiPT4_PiiiibPKf,"a",@progbits
	.sectionflags	@""
	.align	4
.nv.constant0._ZN4vllm3moe10topkGatingILi18ELi576ELi4ELi4ELi32Ej13__nv_bfloat16LNS0_11ScoringFuncE0EEEvPKT5_PKbPfiPT4_PiiiibPKf:
	.zero		968


//--------------------- .nv.constant0._ZN4vllm3moe10topkGatingILi14ELi448ELi4ELi4ELi32Ej13__nv_bfloat16LNS0_11ScoringFuncE0EEEvPKT5_PKbPfiPT4_PiiiibPKf --------------------------
	.section	.nv.constant0._ZN4vllm3moe10topkGatingILi14ELi448ELi4ELi4ELi32Ej13__nv_bfloat16LNS0_11ScoringFuncE0EEEvPKT5_PKbPfiPT4_PiiiibPKf,"a",@progbits
	.sectionflags	@""
	.align	4
.nv.constant0._ZN4vllm3moe10topkGatingILi14ELi448ELi4ELi4ELi32Ej13__nv_bfloat16LNS0_11ScoringFuncE0EEEvPKT5_PKbPfiPT4_PiiiibPKf:
	.zero		968


//--------------------- .nv.constant0._ZN4vllm3moe10topkGatingILi12ELi384ELi4ELi4ELi32Ej13__nv_bfloat16LNS0_11ScoringFuncE0EEEvPKT5_PKbPfiPT4_PiiiibPKf --------------------------
	.section	.nv.constant0._ZN4vllm3moe10topkGatingILi12ELi384ELi4ELi4ELi32Ej13__nv_bfloat16LNS0_11ScoringFuncE0EEEvPKT5_PKbPfiPT4_PiiiibPKf,"a",@progbits
	.sectionflags	@""
	.align	4
.nv.constant0._ZN4vllm3moe10topkGatingILi12ELi384ELi4ELi4ELi32Ej13__nv_bfloat16LNS0_11ScoringFuncE0EEEvPKT5_PKbPfiPT4_PiiiibPKf:
	.zero		968


//--------------------- .nv.constant0._ZN4vllm3moe10topkGatingILi10ELi320ELi4ELi4ELi32Ej13__nv_bfloat16LNS0_11ScoringFuncE0EEEvPKT5_PKbPfiPT4_PiiiibPKf --------------------------
	.section	.nv.constant0._ZN4vllm3moe10topkGatingILi10ELi320ELi4ELi4ELi32Ej13__nv_bfloat16LNS0_11ScoringFuncE0EEEvPKT5_PKbPfiPT4_PiiiibPKf,"a",@progbits
	.sectionflags	@""
	.align	4
.nv.constant0._ZN4vllm3moe10topkGatingILi10ELi320ELi4ELi4ELi32Ej13__nv_bfloat16LNS0_11ScoringFuncE0EEEvPKT5_PKbPfiPT4_PiiiibPKf:
	.zero		968


//--------------------- .nv.constant0._ZN4vllm3moe10topkGatingILi6ELi192ELi4ELi4ELi32Ej13__nv_bfloat16LNS0_11ScoringFuncE0EEEvPKT5_PKbPfiPT4_PiiiibPKf --------------------------
	.section	.nv.constant0._ZN4vllm3moe10topkGatingILi6ELi192ELi4ELi4ELi32Ej13__nv_bfloat16LNS0_11ScoringFuncE0EEEvPKT5_PKbPfiPT4_PiiiibPKf,"a",@progbits
	.sectionflags	@""
	.align	4
.nv.constant0._ZN4vllm3moe10topkGatingILi6ELi192ELi4ELi4ELi32Ej13__nv_bfloat16LNS0_11ScoringFuncE0EEEvPKT5_PKbPfiPT4_PiiiibPKf:
	.zero		968


//--------------------- .nv.constant0._ZN4vllm3moe10topkGatingILi16ELi512ELi4ELi16ELi32Ej13__nv_bfloat16LNS0_11ScoringFuncE0EEEvPKT5_PKbPfiPT4_PiiiibPKf --------------------------
	.section	.nv.constant0._ZN4vllm3moe10topkGatingILi16ELi512ELi4ELi16ELi32Ej13__nv_bfloat16LNS0_11ScoringFuncE0EEEvPKT5_PKbPfiPT4_PiiiibPKf,"a",@progbits
	.sectionflags	@""
	.align	4
.nv.constant0._ZN4vllm3moe10topkGatingILi16ELi512ELi4ELi16ELi32Ej13__nv_bfloat16LNS0_11ScoringFuncE0EEEvPKT5_PKbPfiPT4_PiiiibPKf:
	.zero		968


//--------------------- .nv.constant0._ZN4vllm3moe10topkGatingILi8ELi256ELi4ELi16ELi32Ej13__nv_bfloat16LNS0_11ScoringFuncE0EEEvPKT5_PKbPfiPT4_PiiiibPKf --------------------------
	.section	.nv.constant0._ZN4vllm3moe10topkGatingILi8ELi256ELi4ELi16ELi32Ej13__nv_bfloat16LNS0_11ScoringFuncE0EEEvPKT5_PKbPfiPT4_PiiiibPKf,"a",@progbits
	.sectionflags	@""
	.align	4
.nv.constant0._ZN4vllm3moe10topkGatingILi8ELi256ELi4ELi16ELi32Ej13__nv_bfloat16LNS0_11ScoringFuncE0EEEvPKT5_PKbPfiPT4_PiiiibPKf:
	.zero		968


//--------------------- .nv.constant0._ZN4vllm3moe10topkGatingILi8ELi128ELi4ELi16ELi32Ej13__nv_bfloat16LNS0_11ScoringFuncE0EEEvPKT5_PKbPfiPT4_PiiiibPKf --------------------------
	.section	.nv.constant0._ZN4vllm3moe10topkGatingILi8ELi128ELi4ELi16ELi32Ej13__nv_bfloat16LNS0_11ScoringFuncE0EEEvPKT5_PKbPfiPT4_PiiiibPKf,"a",@progbits
	.sectionflags	@""
	.align	4
.nv.constant0._ZN4vllm3moe10topkGatingILi8ELi128ELi4ELi16ELi32Ej13__nv_bfloat16LNS0_11ScoringFuncE0EEEvPKT5_PKbPfiPT4_PiiiibPKf:
	.zero		968


//--------------------- .nv.constant0._ZN4vllm3moe10topkGatingILi8ELi64ELi4ELi16ELi32Ej13__nv_bfloat16LNS0_11ScoringFuncE0EEEvPKT5_PKbPfiPT4_PiiiibPKf --------------------------
	.section	.nv.constant0._ZN4vllm3moe10topkGatingILi8ELi64ELi4ELi16ELi32Ej13__nv_bfloat16LNS0_11ScoringFuncE0EEEvPKT5_PKbPfiPT4_PiiiibPKf,"a",@progbits
	.sectionflags	@""
	.align	4
.nv.constant0._ZN4vllm3moe10topkGatingILi8ELi64ELi4ELi16ELi32Ej13__nv_bfloat16LNS0_11ScoringFuncE0EEEvPKT5_PKbPfiPT4_PiiiibPKf:
	.zero		968


//--------------------- .nv.constant0._ZN4vllm3moe10topkGatingILi8ELi32ELi4ELi16ELi32Ej13__nv_bfloat16LNS0_11ScoringFuncE0EEEvPKT5_PKbPfiPT4_PiiiibPKf --------------------------
	.section	.nv.constant0._ZN4vllm3moe10topkGatingILi8ELi32ELi4ELi16ELi32Ej13__nv_bfloat16LNS0_11ScoringFuncE0EEEvPKT5_PKbPfiPT4_PiiiibPKf,"a",@progbits
	.sectionflags	@""
	.align	4
.nv.constant0._ZN4vllm3moe10topkGatingILi8ELi32ELi4ELi16ELi32Ej13__nv_bfloat16LNS0_11ScoringFuncE0EEEvPKT5_PKbPfiPT4_PiiiibPKf:
	.zero		968


//--------------------- .nv.constant0._ZN4vllm3moe10topkGatingILi8ELi16ELi4ELi16ELi32Ej13__nv_bfloat16LNS0_11ScoringFuncE0EEEvPKT5_PKbPfiPT4_PiiiibPKf --------------------------
	.section	.nv.constant0._ZN4vllm3moe10topkGatingILi8ELi16ELi4ELi16ELi32Ej13__nv_bfloat16LNS0_11ScoringFuncE0EEEvPKT5_PKbPfiPT4_PiiiibPKf,"a",@progbits
	.sectionflags	@""
	.align	4
.nv.constant0._ZN4vllm3moe10topkGatingILi8ELi16ELi4ELi16ELi32Ej13__nv_bfloat16LNS0_11ScoringFuncE0EEEvPKT5_PKbPfiPT4_PiiiibPKf:
	.zero		968


//--------------------- .nv.constant0._ZN4vllm3moe10topkGatingILi8ELi8ELi4ELi16ELi32Ej13__nv_bfloat16LNS0_11ScoringFuncE0EEEvPKT5_PKbPfiPT4_PiiiibPKf --------------------------
	.section	.nv.constant0._ZN4vllm3moe10topkGatingILi8ELi8ELi4ELi16ELi32Ej13__nv_bfloat16LNS0_11ScoringFuncE0EEEvPKT5_PKbPfiPT4_PiiiibPKf,"a",@progbits
	.sectionflags	@""
	.align	4
.nv.constant0._ZN4vllm3moe10topkGatingILi8ELi8ELi4ELi16ELi32Ej13__nv_bfloat16LNS0_11ScoringFuncE0EEEvPKT5_PKbPfiPT4_PiiiibPKf:
	.zero		968


//--------------------- .nv.constant0._ZN4vllm3moe10topkGatingILi4ELi4ELi4ELi8ELi32Ej13__nv_bfloat16LNS0_11ScoringFuncE0EEEvPKT5_PKbPfiPT4_PiiiibPKf --------------------------
	.section	.nv.constant0._ZN4vllm3moe10topkGatingILi4ELi4ELi4ELi8ELi32Ej13__nv_bfloat16LNS0_11ScoringFuncE0EEEvPKT5_PKbPfiPT4_PiiiibPKf,"a",@progbits
	.sectionflags	@""
	.align	4
.nv.constant0._ZN4vllm3moe10topkGatingILi4ELi4ELi4ELi8ELi32Ej13__nv_bfloat16LNS0_11ScoringFuncE0EEEvPKT5_PKbPfiPT4_PiiiibPKf:
	.zero		968


//--------------------- .nv.constant0._ZN4vllm3moe10topkGatingILi2ELi2ELi4ELi4ELi32Ej13__nv_bfloat16LNS0_11ScoringFuncE0EEEvPKT5_PKbPfiPT4_PiiiibPKf --------------------------
	.section	.nv.constant0._ZN4vllm3moe10topkGatingILi2ELi2ELi4ELi4ELi32Ej13__nv_bfloat16LNS0_11ScoringFuncE0EEEvPKT5_PKbPfiPT4_PiiiibPKf,"a",@progbits
	.sectionflags	@""
	.align	4
.nv.constant0._ZN4vllm3moe10topkGatingILi2ELi2ELi4ELi4ELi32Ej13__nv_bfloat16LNS0_11ScoringFuncE0EEEvPKT5_PKbPfiPT4_PiiiibPKf:
	.zero		968


//--------------------- .nv.constant0._ZN4vllm3moe10topkGatingILi1ELi1ELi4ELi2ELi32Ej13__nv_bfloat16LNS0_11ScoringFuncE0EEEvPKT5_PKbPfiPT4_PiiiibPKf --------------------------
	.section	.nv.constant0._ZN4vllm3moe10topkGatingILi1ELi1ELi4ELi2ELi32Ej13__nv_bfloat16LNS0_11ScoringFuncE0EEEvPKT5_PKbPfiPT4_PiiiibPKf,"a",@progbits
	.sectionflags	@""
	.align	4
.nv.constant0._ZN4vllm3moe10topkGatingILi1ELi1ELi4ELi2ELi32Ej13__nv_bfloat16LNS0_11ScoringFuncE0EEEvPKT5_PKbPfiPT4_PiiiibPKf:
	.zero		968


//--------------------- .nv.constant0._ZN4vllm3moe10moeSoftmaxILi256E13__nv_bfloat16EEvPKT0_PKbPfi --------------------------
	.section	.nv.constant0._ZN4vllm3moe10moeSoftmaxILi256E13__nv_bfloat16EEvPKT0_PKbPfi,"a",@progbits
	.sectionflags	@""
	.align	4
.nv.constant0._ZN4vllm3moe10moeSoftmaxILi256E13__nv_bfloat16EEvPKT0_PKbPfi:
	.zero		924


//--------------------- .nv.constant0._ZN4vllm3moe10topkGatingILi18ELi576ELi4ELi4ELi32Ei13__nv_bfloat16LNS0_11ScoringFuncE0EEEvPKT5_PKbPfiPT4_PiiiibPKf --------------------------
	.section	.nv.constant0._ZN4vllm3moe10topkGatingILi18ELi576ELi4ELi4ELi32Ei13__nv_bfloat16LNS0_11ScoringFuncE0EEEvPKT5_PKbPfiPT4_PiiiibPKf,"a",@progbits
	.sectionflags	@""
	.align	4
.nv.constant0._ZN4vllm3moe10topkGatingILi18ELi576ELi4ELi4ELi32Ei13__nv_bfloat16LNS0_11ScoringFuncE0EEEvPKT5_PKbPfiPT4_PiiiibPKf:
	.zero		968


//--------------------- .nv.constant0._ZN4vllm3moe10topkGatingILi14ELi448ELi4ELi4ELi32Ei13__nv_bfloat16LNS0_11ScoringFuncE0EEEvPKT5_PKbPfiPT4_PiiiibPKf --------------------------
	.section	.nv.constant0._ZN4vllm3moe10topkGatingILi14ELi448ELi4ELi4ELi32Ei13__nv_bfloat16LNS0_11ScoringFuncE0EEEvPKT5_PKbPfiPT4_PiiiibPKf,"a",@progbits
	.sectionflags	@""
	.align	4
.nv.constant0._ZN4vllm3moe10topkGatingILi14ELi448ELi4ELi4ELi32Ei13__nv_bfloat16LNS0_11ScoringFuncE0EEEvPKT5_PKbPfiPT4_PiiiibPKf:
	.zero		968


//--------------------- .nv.constant0._ZN4vllm3moe10topkGatingILi12ELi384ELi4ELi4ELi32Ei13__nv_bfloat16LNS0_11ScoringFuncE0EEEvPKT5_PKbPfiPT4_PiiiibPKf --------------------------
	.section	.nv.constant0._ZN4vllm3moe10topkGatingILi12ELi384ELi4ELi4ELi32Ei13__nv_bfloat16LNS0_11ScoringFuncE0EEEvPKT5_PKbPfiPT4_PiiiibPKf,"a",@progbits
	.sectionflags	@""
	.align	4
.nv.constant0._ZN4vllm3moe10topkGatingILi12ELi384ELi4ELi4ELi32Ei13__nv_bfloat16LNS0_11ScoringFuncE0EEEvPKT5_PKbPfiPT4_PiiiibPKf:
	.zero		968


//--------------------- .nv.constant0._ZN4vllm3moe10topkGatingILi10ELi320ELi4ELi4ELi32Ei13__nv_bfloat16LNS0_11ScoringFuncE0EEEvPKT5_PKbPfiPT4_PiiiibPKf --------------------------
	.section	.nv.constant0._ZN4vllm3moe10topkGatingILi10ELi320ELi4ELi4ELi32Ei13__nv_bfloat16LNS0_11ScoringFuncE0EEEvPKT5_PKbPfiPT4_PiiiibPKf,"a",@progbits
	.sectionflags	@""
	.align	4
.nv.constant0._ZN4vllm3moe10topkGatingILi10ELi320ELi4ELi4ELi32Ei13__nv_bfloat16LNS0_11ScoringFuncE0EEEvPKT5_PKbPfiPT4_PiiiibPKf:
	.zero		968


//--------------------- .nv.constant0._ZN4vllm3moe10topkGatingILi6ELi192ELi4ELi4ELi32Ei13__nv_bfloat16LNS0_11ScoringFuncE0EEEvPKT5_PKbPfiPT4_PiiiibPKf --------------------------
	.section	.nv.constant0._ZN4vllm3moe10topkGatingILi6ELi192ELi4ELi4ELi32Ei13__nv_bfloat16LNS0_11ScoringFuncE0EEEvPKT5_PKbPfiPT4_PiiiibPKf,"a",@progbits
	.sectionflags	@""
	.align	4
.nv.constant0._ZN4vllm3moe10topkGatingILi6ELi192ELi4ELi4ELi32Ei13__nv_bfloat16LNS0_11ScoringFuncE0EEEvPKT5_PKbPfiPT4_PiiiibPKf:
	.zero		968


//--------------------- .nv.constant0._ZN4vllm3moe10topkGatingILi16ELi512ELi4ELi16ELi32Ei13__nv_bfloat16LNS0_11ScoringFuncE0EEEvPKT5_PKbPfiPT4_PiiiibPKf --------------------------
	.section	.nv.constant0._ZN4vllm3moe10topkGatingILi16ELi512ELi4ELi16ELi32Ei13__nv_bfloat16LNS0_11ScoringFuncE0EEEvPKT5_PKbPfiPT4_PiiiibPKf,"a",@progbits
	.sectionflags	@""
	.align	4
.nv.constant0._ZN4vllm3moe10topkGatingILi16ELi512ELi4ELi16ELi32Ei13__nv_bfloat16LNS0_11ScoringFuncE0EEEvPKT5_PKbPfiPT4_PiiiibPKf:
	.zero		968


//--------------------- .nv.constant0._ZN4vllm3moe10topkGatingILi8ELi256ELi4ELi16ELi32Ei13__nv_bfloat16LNS0_11ScoringFuncE0EEEvPKT5_PKbPfiPT4_PiiiibPKf --------------------------
	.section	.nv.constant0._ZN4vllm3moe10topkGatingILi8ELi256ELi4ELi16ELi32Ei13__nv_bfloat16LNS0_11ScoringFuncE0EEEvPKT5_PKbPfiPT4_PiiiibPKf,"a",@progbits
	.sectionflags	@""
	.align	4
.nv.constant0._ZN4vllm3moe10topkGatingILi8ELi256ELi4ELi16ELi32Ei13__nv_bfloat16LNS0_11ScoringFuncE0EEEvPKT5_PKbPfiPT4_PiiiibPKf:
	.zero		968


//--------------------- .nv.constant0._ZN4vllm3moe10topkGatingILi8ELi128ELi4ELi16ELi32Ei13__nv_bfloat16LNS0_11ScoringFuncE0EEEvPKT5_PKbPfiPT4_PiiiibPKf --------------------------
	.section	.nv.constant0._ZN4vllm3moe10topkGatingILi8ELi128ELi4ELi16ELi32Ei13__nv_bfloat16LNS0_11ScoringFuncE0EEEvPKT5_PKbPfiPT4_PiiiibPKf,"a",@progbits
	.sectionflags	@""
	.align	4
.nv.constant0._ZN4vllm3moe10topkGatingILi8ELi128ELi4ELi16ELi32Ei13__nv_bfloat16LNS0_11ScoringFuncE0EEEvPKT5_PKbPfiPT4_PiiiibPKf:
	.zero		968


//--------------------- .nv.constant0._ZN4vllm3moe10topkGatingILi8ELi64ELi4ELi16ELi32Ei13__nv_bfloat16LNS0_11ScoringFuncE0EEEvPKT5_PKbPfiPT4_PiiiibPKf --------------------------
	.section	.nv.constant0._ZN4vllm3moe10topkGatingILi8ELi64ELi4ELi16ELi32Ei13__nv_bfloat16LNS0_11ScoringFuncE0EEEvPKT5_PKbPfiPT4_PiiiibPKf,"a",@progbits
	.sectionflags	@""
	.align	4
.nv.constant0._ZN4vllm3moe10topkGatingILi8ELi64ELi4ELi16ELi32Ei13__nv_bfloat16LNS0_11ScoringFuncE0EEEvPKT5_PKbPfiPT4_PiiiibPKf:
	.zero		968


//--------------------- .nv.constant0._ZN4vllm3moe10topkGatingILi8ELi32ELi4ELi16ELi32Ei13__nv_bfloat16LNS0_11ScoringFuncE0EEEvPKT5_PKbPfiPT4_PiiiibPKf --------------------------
	.section	.nv.constant0._ZN4vllm3moe10topkGatingILi8ELi32ELi4ELi16ELi32Ei13__nv_bfloat16LNS0_11ScoringFuncE0EEEvPKT5_PKbPfiPT4_PiiiibPKf,"a",@progbits
	.sectionflags	@""
	.align	4
.nv.constant0._ZN4vllm3moe10topkGatingILi8ELi32ELi4ELi16ELi32Ei13__nv_bfloat16LNS0_11ScoringFuncE0EEEvPKT5_PKbPfiPT4_PiiiibPKf:
	.zero		968


//--------------------- .nv.constant0._ZN4vllm3moe10topkGatingILi8ELi16ELi4ELi16ELi32Ei13__nv_bfloat16LNS0_11ScoringFuncE0EEEvPKT5_PKbPfiPT4_PiiiibPKf --------------------------
	.section	.nv.constant0._ZN4vllm3moe10topkGatingILi8ELi16ELi4ELi16ELi32Ei13__nv_bfloat16LNS0_11ScoringFuncE0EEEvPKT5_PKbPfiPT4_PiiiibPKf,"a",@progbits
	.sectionflags	@""
	.align	4
.nv.constant0._ZN4vllm3moe10topkGatingILi8ELi16ELi4ELi16ELi32Ei13__nv_bfloat16LNS0_11ScoringFuncE0EEEvPKT5_PKbPfiPT4_PiiiibPKf:
	.zero		968


//--------------------- .nv.constant0._ZN4vllm3moe10topkGatingILi8ELi8ELi4ELi16ELi32Ei13__nv_bfloat16LNS0_11ScoringFuncE0EEEvPKT5_PKbPfiPT4_PiiiibPKf --------------------------
	.section	.nv.constant0._ZN4vllm3moe10topkGatingILi8ELi8ELi4ELi16ELi32Ei13__nv_bfloat16LNS0_11ScoringFuncE0EEEvPKT5_PKbPfiPT4_PiiiibPKf,"a",@progbits
	.sectionflags	@""
	.align	4
.nv.constant0._ZN4vllm3moe10topkGatingILi8ELi8ELi4ELi16ELi32Ei13__nv_bfloat16LNS0_11ScoringFuncE0EEEvPKT5_PKbPfiPT4_PiiiibPKf:
	.zero		968


//--------------------- .nv.constant0._ZN4vllm3moe10topkGatingILi4ELi4ELi4ELi8ELi32Ei13__nv_bfloat16LNS0_11ScoringFuncE0EEEvPKT5_PKbPfiPT4_PiiiibPKf --------------------------
	.section	.nv.constant0._ZN4vllm3moe10topkGatingILi4ELi4ELi4ELi8ELi32Ei13__nv_bfloat16LNS0_11ScoringFuncE0EEEvPKT5_PKbPfiPT4_PiiiibPKf,"a",@progbits
	.sectionflags	@""
	.align	4
.nv.constant0._ZN4vllm3moe10topkGatingILi4ELi4ELi4ELi8ELi32Ei13__nv_bfloat16LNS0_11ScoringFuncE0EEEvPKT5_PKbPfiPT4_PiiiibPKf:
	.zero		968


//--------------------- .nv.constant0._ZN4vllm3moe10topkGatingILi2ELi2ELi4ELi4ELi32Ei13__nv_bfloat16LNS0_11ScoringFuncE0EEEvPKT5_PKbPfiPT4_PiiiibPKf --------------------------
	.section	.nv.constant0._ZN4vllm3moe10topkGatingILi2ELi2ELi4ELi4ELi32Ei13__nv_bfloat16LNS0_11ScoringFuncE0EEEvPKT5_PKbPfiPT4_PiiiibPKf,"a",@progbits
	.sectionflags	@""
	.align	4
.nv.constant0._ZN4vllm3moe10topkGatingILi2ELi2ELi4ELi4ELi32Ei13__nv_bfloat16LNS0_11ScoringFuncE0EEEvPKT5_PKbPfiPT4_PiiiibPKf:
	.zero		968


//--------------------- .nv.constant0._ZN4vllm3moe10topkGatingILi1ELi1ELi4ELi2ELi32Ei13__nv_bfloat16LNS0_11ScoringFuncE0EEEvPKT5_PKbPfiPT4_PiiiibPKf --------------------------
	.section	.nv.constant0._ZN4vllm3moe10topkGatingILi1ELi1ELi4ELi2ELi32Ei13__nv_bfloat16LNS0_11ScoringFuncE0EEEvPKT5_PKbPfiPT4_PiiiibPKf,"a",@progbits
	.sectionflags	@""
	.align	4
.nv.constant0._ZN4vllm3moe10topkGatingILi1ELi1ELi4ELi2ELi32Ei13__nv_bfloat16LNS0_11ScoringFuncE0EEEvPKT5_PKbPfiPT4_PiiiibPKf:
	.zero		968


//--------------------- .nv.constant0._ZN4vllm3moe10topkGatingILi18ELi576ELi4ELi4ELi32El6__halfLNS0_11ScoringFuncE0EEEvPKT5_PKbPfiPT4_PiiiibPKf --------------------------
	.section	.nv.constant0._ZN4vllm3moe10topkGatingILi18ELi576ELi4ELi4ELi32El6__halfLNS0_11ScoringFuncE0EEEvPKT5_PKbPfiPT4_PiiiibPKf,"a",@progbits
	.sectionflags	@""
	.align	4
.nv.constant0._ZN4vllm3moe10topkGatingILi18ELi576ELi4ELi4ELi32El6__halfLNS0_11ScoringFuncE0EEEvPKT5_PKbPfiPT4_PiiiibPKf:
	.zero		968


//--------------------- .nv.constant0._ZN4vllm3moe10topkGatingILi14ELi448ELi4ELi4ELi32El6__halfLNS0_11ScoringFuncE0EEEvPKT5_PKbPfiPT4_PiiiibPKf --------------------------
	.section	.nv.constant0._ZN4vllm3moe10topkGatingILi14ELi448ELi4ELi4ELi32El6__halfLNS0_11ScoringFuncE0EEEvPKT5_PKbPfiPT4_PiiiibPKf,"a",@progbits
	.sectionflags	@""
	.align	4
.nv.constant0._ZN4vllm3moe10topkGatingILi14ELi448ELi4ELi4ELi32El6__halfLNS0_11ScoringFuncE0EEEvPKT5_PKbPfiPT4_PiiiibPKf:
	.zero		968


//--------------------- .nv.constant0._ZN4vllm3moe10topkGatingILi12ELi384ELi4ELi4ELi32El6__halfLNS0_11ScoringFuncE0EEEvPKT5_PKbPfiPT4_PiiiibPKf --------------------------
	.section	.nv.constant0._ZN4vllm3moe10topkGatingILi12ELi384ELi4ELi4ELi32El6__halfLNS0_11ScoringFuncE0EEEvPKT5_PKbPfiPT4_PiiiibPKf,"a",@progbits
	.sectionflags	@""
	.align	4
.nv.constant0._ZN4vllm3moe10topkGatingILi12ELi384ELi4ELi4ELi32El6__halfLNS0_11ScoringFuncE0EEEvPKT5_PKbPfiPT4_PiiiibPKf:
	.zero		968


//--------------------- .nv.constant0._ZN4vllm3moe10topkGatingILi10ELi320ELi4ELi4ELi32El6__halfLNS0_11ScoringFuncE0EEEvPKT5_PKbPfiPT4_PiiiibPKf --------------------------
	.section	.nv.constant0._ZN4vllm3moe10topkGatingILi10ELi320ELi4ELi4ELi32El6__halfLNS0_11ScoringFuncE0EEEvPKT5_PKbPfiPT4_PiiiibPKf,"a",@progbits
	.sectionflags	@""
	.align	4
.nv.constant0._ZN4vllm3moe10topkGatingILi10ELi320ELi4ELi4ELi32El6__halfLNS0_11ScoringFuncE0EEEvPKT5_PKbPfiPT4_PiiiibPKf:
	.zero		968


//--------------------- .nv.constant0._ZN4vllm3moe10topkGatingILi6ELi192ELi4ELi4ELi32El6__halfLNS0_11ScoringFuncE0EEEvPKT5_PKbPfiPT4_PiiiibPKf --------------------------
	.section	.nv.constant0._ZN4vllm3moe10topkGatingILi6ELi192ELi4ELi4ELi32El6__halfLNS0_11ScoringFuncE0EEEvPKT5_PKbPfiPT4_PiiiibPKf,"a",@progbits
	.sectionflags	@""
	.align	4
.nv.constant0._ZN4vllm3moe10topkGatingILi6ELi192ELi4ELi4ELi32El6__halfLNS0_11ScoringFuncE0EEEvPKT5_PKbPfiPT4_PiiiibPKf:
	.zero		968


//--------------------- .nv.constant0._ZN4vllm3moe10topkGatingILi16ELi512ELi4ELi16ELi32El6__halfLNS0_11ScoringFuncE0EEEvPKT5_PKbPfiPT4_PiiiibPKf --------------------------
	.section	.nv.constant0._ZN4vllm3moe10topkGatingILi16ELi512ELi4ELi16ELi32El6__halfLNS0_11ScoringFuncE0EEEvPKT5_PKbPfiPT4_PiiiibPKf,"a",@progbits
	.sectionflags	@""
	.align	4
.nv.constant0._ZN4vllm3moe10topkGatingILi16ELi512ELi4ELi16ELi32El6__halfLNS0_11ScoringFuncE0EEEvPKT5_PKbPfiPT4_PiiiibPKf:
	.zero		968


//--------------------- .nv.constant0._ZN4vllm3moe10topkGatingILi8ELi256ELi4ELi16ELi32El6__halfLNS0_11ScoringFuncE0EEEvPKT5_PKbPfiPT4_PiiiibPKf --------------------------
	.section	.nv.constant0._ZN4vllm3moe10topkGatingILi8ELi256ELi4ELi16ELi32El6__halfLNS0_11ScoringFuncE0EEEvPKT5_PKbPfiPT4_PiiiibPKf,"a",@progbits
	.sectionflags	@""
	.align	4
.nv.constant0._ZN4vllm3moe10topkGatingILi8ELi256ELi4ELi16ELi32El6__halfLNS0_11ScoringFuncE0EEEvPKT5_PKbPfiPT4_PiiiibPKf:
	.zero		968


//--------------------- .nv.constant0._ZN4vllm3moe10topkGatingILi8ELi128ELi4ELi16ELi32El6__halfLNS0_11ScoringFuncE0EEEvPKT5_PKbPfiPT4_PiiiibPKf --------------------------
	.section	.nv.constant0._ZN4vllm3moe10topkGatingILi8ELi128ELi4ELi16ELi32El6__halfLNS0_11ScoringFuncE0EEEvPKT5_PKbPfiPT4_PiiiibPKf,"a",@progbits
	.sectionflags	@""
	.align	4
.nv.constant0._ZN4vllm3moe10topkGatingILi8ELi128ELi4ELi16ELi32El6__halfLNS0_11ScoringFuncE0EEEvPKT5_PKbPfiPT4_PiiiibPKf:
	.zero		968


//--------------------- .nv.constant0._ZN4vllm3moe10topkGatingILi8ELi64ELi4ELi16ELi32El6__halfLNS0_11ScoringFuncE0EEEvPKT5_PKbPfiPT4_PiiiibPKf --------------------------
	.section	.nv.constant0._ZN4vllm3moe10topkGatingILi8ELi64ELi4ELi16ELi32El6__halfLNS0_11ScoringFuncE0EEEvPKT5_PKbPfiPT4_PiiiibPKf,"a",@progbits
	.sectionflags	@""
	.align	4
.nv.constant0._ZN4vllm3moe10topkGatingILi8ELi64ELi4ELi16ELi32El6__halfLNS0_11ScoringFuncE0EEEvPKT5_PKbPfiPT4_PiiiibPKf:
	.zero		968


//--------------------- .nv.constant0._ZN4vllm3moe10topkGatingILi8ELi32ELi4ELi16ELi32El6__halfLNS0_11ScoringFuncE0EEEvPKT5_PKbPfiPT4_PiiiibPKf --------------------------
	.section	.nv.constant0._ZN4vllm3moe10topkGatingILi8ELi32ELi4ELi16ELi32El6__halfLNS0_11ScoringFuncE0EEEvPKT5_PKbPfiPT4_PiiiibPKf,"a",@progbits
	.sectionflags	@""
	.align	4
.nv.constant0._ZN4vllm3moe10topkGatingILi8ELi32ELi4ELi16ELi32El6__halfLNS0_11ScoringFuncE0EEEvPKT5_PKbPfiPT4_PiiiibPKf:
	.zero		968


//--------------------- .nv.constant0._ZN4vllm3moe10topkGatingILi8ELi16ELi4ELi16ELi32El6__halfLNS0_11ScoringFuncE0EEEvPKT5_PKbPfiPT4_PiiiibPKf --------------------------
	.section	.nv.constant0._ZN4vllm3moe10topkGatingILi8ELi16ELi4ELi16ELi32El6__halfLNS0_11ScoringFuncE0EEEvPKT5_PKbPfiPT4_PiiiibPKf,"a",@progbits
	.sectionflags	@""
	.align	4
.nv.constant0._ZN4vllm3moe10topkGatingILi8ELi16ELi4ELi16ELi32El6__halfLNS0_11ScoringFuncE0EEEvPKT5_PKbPfiPT4_PiiiibPKf:
	.zero		968


//--------------------- .nv.constant0._ZN4vllm3moe10topkGatingILi8ELi8ELi4ELi16ELi32El6__halfLNS0_11ScoringFuncE0EEEvPKT5_PKbPfiPT4_PiiiibPKf --------------------------
	.section	.nv.constant0._ZN4vllm3moe10topkGatingILi8ELi8ELi4ELi16ELi32El6__halfLNS0_11ScoringFuncE0EEEvPKT5_PKbPfiPT4_PiiiibPKf,"a",@progbits
	.sectionflags	@""
	.align	4
.nv.constant0._ZN4vllm3moe10topkGatingILi8ELi8ELi4ELi16ELi32El6__halfLNS0_11ScoringFuncE0EEEvPKT5_PKbPfiPT4_PiiiibPKf:
	.zero		968


//--------------------- .nv.constant0._ZN4vllm3moe10topkGatingILi4ELi4ELi4ELi8ELi32El6__halfLNS0_11ScoringFuncE0EEEvPKT5_PKbPfiPT4_PiiiibPKf --------------------------
	.section	.nv.constant0._ZN4vllm3moe10topkGatingILi4ELi4ELi4ELi8ELi32El6__halfLNS0_11ScoringFuncE0EEEvPKT5_PKbPfiPT4_PiiiibPKf,"a",@progbits
	.sectionflags	@""
	.align	4
.nv.constant0._ZN4vllm3moe10topkGatingILi4ELi4ELi4ELi8ELi32El6__halfLNS0_11ScoringFuncE0EEEvPKT5_PKbPfiPT4_PiiiibPKf:
	.zero		968


//--------------------- .nv.constant0._ZN4vllm3moe10topkGatingILi2ELi2ELi4ELi4ELi32El6__halfLNS0_11ScoringFuncE0EEEvPKT5_PKbPfiPT4_PiiiibPKf --------------------------
	.section	.nv.constant0._ZN4vllm3moe10topkGatingILi2ELi2ELi4ELi4ELi32El6__halfLNS0_11ScoringFuncE0EEEvPKT5_PKbPfiPT4_PiiiibPKf,"a",@progbits
	.sectionflags	@""
	.align	4
.nv.constant0._ZN4vllm3moe10topkGatingILi2ELi2ELi4ELi4ELi32El6__halfLNS0_11ScoringFuncE0EEEvPKT5_PKbPfiPT4_PiiiibPKf:
	.zero		968


//--------------------- .nv.constant0._ZN4vllm3moe10topkGatingILi1ELi1ELi4ELi2ELi32El6__halfLNS0_11ScoringFuncE0EEEvPKT5_PKbPfiPT4_PiiiibPKf --------------------------
	.section	.nv.constant0._ZN4vllm3moe10topkGatingILi1ELi1ELi4ELi2ELi32El6__halfLNS0_11ScoringFuncE0EEEvPKT5_PKbPfiPT4_PiiiibPKf,"a",@progbits
	.sectionflags	@""
	.align	4
.nv.constant0._ZN4vllm3moe10topkGatingILi1ELi1ELi4ELi2ELi32El6__halfLNS0_11ScoringFuncE0EEEvPKT5_PKbPfiPT4_PiiiibPKf:
	.zero		968


//--------------------- .nv.constant0._ZN4vllm3moe10topkGatingILi18ELi576ELi4ELi4ELi32Ej6__halfLNS0_11ScoringFuncE0EEEvPKT5_PKbPfiPT4_PiiiibPKf --------------------------
	.section	.nv.constant0._ZN4vllm3moe10topkGatingILi18ELi576ELi4ELi4ELi32Ej6__halfLNS0_11ScoringFuncE0EEEvPKT5_PKbPfiPT4_PiiiibPKf,"a",@progbits
	.sectionflags	@""
	.align	4
.nv.constant0._ZN4vllm3moe10topkGatingILi18ELi576ELi4ELi4ELi32Ej6__halfLNS0_11ScoringFuncE0EEEvPKT5_PKbPfiPT4_PiiiibPKf:
	.zero		968


//--------------------- .nv.constant0._ZN4vllm3moe10topkGatingILi14ELi448ELi4ELi4ELi32Ej6__halfLNS0_11ScoringFuncE0EEEvPKT5_PKbPfiPT4_PiiiibPKf --------------------------
	.section	.nv.constant0._ZN4vllm3moe10topkGatingILi14ELi448ELi4ELi4ELi32Ej6__halfLNS0_11ScoringFuncE0EEEvPKT5_PKbPfiPT4_PiiiibPKf,"a",@progbits
	.sectionflags	@""
	.align	4
.nv.constant0._ZN4vllm3moe10topkGatingILi14ELi448ELi4ELi4ELi32Ej6__halfLNS0_11ScoringFuncE0EEEvPKT5_PKbPfiPT4_PiiiibPKf:
	.zero		968


//--------------------- .nv.constant0._ZN4vllm3moe10topkGatingILi12ELi384ELi4ELi4ELi32Ej6__halfLNS0_11ScoringFuncE0EEEvPKT5_PKbPfiPT4_PiiiibPKf --------------------------
	.section	.nv.constant0._ZN4vllm3moe10topkGatingILi12ELi384ELi4ELi4ELi32Ej6__halfLNS0_11ScoringFuncE0EEEvPKT5_PKbPfiPT4_PiiiibPKf,"a",@progbits
	.sectionflags	@""
	.align	4
.nv.constant0._ZN4vllm3moe10topkGatingILi12ELi384ELi4ELi4ELi32Ej6__halfLNS0_11ScoringFuncE0EEEvPKT5_PKbPfiPT4_PiiiibPKf:
	.zero		968


//--------------------- .nv.constant0._ZN4vllm3moe10topkGatingILi10ELi320ELi4ELi4ELi32Ej6__halfLNS0_11ScoringFuncE0EEEvPKT5_PKbPfiPT4_PiiiibPKf --------------------------
	.section	.nv.constant0._ZN4vllm3moe10topkGatingILi10ELi320ELi4ELi4ELi32Ej6__halfLNS0_11ScoringFuncE0EEEvPKT5_PKbPfiPT4_PiiiibPKf,"a",@progbits
	.sectionflags	@""
	.align	4
.nv.constant0._ZN4vllm3moe10topkGatingILi10ELi320ELi4ELi4ELi32Ej6__halfLNS0_11ScoringFuncE0EEEvPKT5_PKbPfiPT4_PiiiibPKf:
	.zero		968


//--------------------- .nv.constant0._ZN4vllm3moe10topkGatingILi6ELi192ELi4ELi4ELi32Ej6__halfLNS0_11ScoringFuncE0EEEvPKT5_PKbPfiPT4_PiiiibPKf --------------------------
	.section	.nv.constant0._ZN4vllm3moe10topkGatingILi6ELi192ELi4ELi4ELi32Ej6__halfLNS0_11ScoringFuncE0EEEvPKT5_PKbPfiPT4_PiiiibPKf,"a",@progbits
	.sectionflags	@""
	.align	4
.nv.constant0._ZN4vllm3moe10topkGatingILi6ELi192ELi4ELi4ELi32Ej6__halfLNS0_11ScoringFuncE0EEEvPKT5_PKbPfiPT4_PiiiibPKf:
	.zero		968


//--------------------- .nv.constant0._ZN4vllm3moe10topkGatingILi16ELi512ELi4ELi16ELi32Ej6__halfLNS0_11ScoringFuncE0EEEvPKT5_PKbPfiPT4_PiiiibPKf --------------------------
	.section	.nv.constant0._ZN4vllm3moe10topkGatingILi16ELi512ELi4ELi16ELi32Ej6__halfLNS0_11ScoringFuncE0EEEvPKT5_PKbPfiPT4_PiiiibPKf,"a",@progbits
	.sectionflags	@""
	.align	4
.nv.constant0._ZN4vllm3moe10topkGatingILi16ELi512ELi4ELi16ELi32Ej6__halfLNS0_11ScoringFuncE0EEEvPKT5_PKbPfiPT4_PiiiibPKf:
	.zero		968


//--------------------- .nv.constant0._ZN4vllm3moe10topkGatingILi8ELi256ELi4ELi16ELi32Ej6__halfLNS0_11ScoringFuncE0EEEvPKT5_PKbPfiPT4_PiiiibPKf --------------------------
	.section	.nv.constant0._ZN4vllm3moe10topkGatingILi8ELi256ELi4ELi16ELi32Ej6__halfLNS0_11ScoringFuncE0EEEvPKT5_PKbPfiPT4_PiiiibPKf,"a",@progbits
	.sectionflags	@""
	.align	4
.nv.constant0._ZN4vllm3moe10topkGatingILi8ELi256ELi4ELi16ELi32Ej6__halfLNS0_11ScoringFuncE0EEEvPKT5_PKbPfiPT4_PiiiibPKf:
	.zero		968


//--------------------- .nv.constant0._ZN4vllm3moe10topkGatingILi8ELi128ELi4ELi16ELi32Ej6__halfLNS0_11ScoringFuncE0EEEvPKT5_PKbPfiPT4_PiiiibPKf --------------------------
	.section	.nv.constant0._ZN4vllm3moe10topkGatingILi8ELi128ELi4ELi16ELi32Ej6__halfLNS0_11ScoringFuncE0EEEvPKT5_PKbPfiPT4_PiiiibPKf,"a",@progbits
	.sectionflags	@""
	.align	4
.nv.constant0._ZN4vllm3moe10topkGatingILi8ELi128ELi4ELi16ELi32Ej6__halfLNS0_11ScoringFuncE0EEEvPKT5_PKbPfiPT4_PiiiibPKf:
	.zero		968


//--------------------- .nv.constant0._ZN4vllm3moe10topkGatingILi8ELi64ELi4ELi16ELi32Ej6__halfLNS0_11ScoringFuncE0EEEvPKT5_PKbPfiPT4_PiiiibPKf --------------------------
	.section	.nv.constant0._ZN4vllm3moe10topkGatingILi8ELi64ELi4ELi16ELi32Ej6__halfLNS0_11ScoringFuncE0EEEvPKT5_PKbPfiPT4_PiiiibPKf,"a",@progbits
	.sectionflags	@""
	.align	4
.nv.constant0._ZN4vllm3moe10topkGatingILi8ELi64ELi4ELi16ELi32Ej6__halfLNS0_11ScoringFuncE0EEEvPKT5_PKbPfiPT4_PiiiibPKf:
	.zero		968


//--------------------- .nv.constant0._ZN4vllm3moe10topkGatingILi8ELi32ELi4ELi16ELi32Ej6__halfLNS0_11ScoringFuncE0EEEvPKT5_PKbPfiPT4_PiiiibPKf --------------------------
	.section	.nv.constant0._ZN4vllm3moe10topkGatingILi8ELi32ELi4ELi16ELi32Ej6__halfLNS0_11ScoringFuncE0EEEvPKT5_PKbPfiPT4_PiiiibPKf,"a",@progbits
	.sectionflags	@""
	.align	4
.nv.constant0._ZN4vllm3moe10topkGatingILi8ELi32ELi4ELi16ELi32Ej6__halfLNS0_11ScoringFuncE0EEEvPKT5_PKbPfiPT4_PiiiibPKf:
	.zero		968


//--------------------- .nv.constant0._ZN4vllm3moe10topkGatingILi8ELi16ELi4ELi16ELi32Ej6__halfLNS0_11ScoringFuncE0EEEvPKT5_PKbPfiPT4_PiiiibPKf --------------------------
	.section	.nv.constant0._ZN4vllm3moe10topkGatingILi8ELi16ELi4ELi16ELi32Ej6__halfLNS0_11ScoringFuncE0EEEvPKT5_PKbPfiPT4_PiiiibPKf,"a",@progbits
	.sectionflags	@""
	.align	4
.nv.constant0._ZN4vllm3moe10topkGatingILi8ELi16ELi4ELi16ELi32Ej6__halfLNS0_11ScoringFuncE0EEEvPKT5_PKbPfiPT4_PiiiibPKf:
	.zero		968


//--------------------- .nv.constant0._ZN4vllm3moe10topkGatingILi8ELi8ELi4ELi16ELi32Ej6__halfLNS0_11ScoringFuncE0EEEvPKT5_PKbPfiPT4_PiiiibPKf --------------------------
	.section	.nv.constant0._ZN4vllm3moe10topkGatingILi8ELi8ELi4ELi16ELi32Ej6__halfLNS0_11ScoringFuncE0EEEvPKT5_PKbPfiPT4_PiiiibPKf,"a",@progbits
	.sectionflags	@""
	.align	4
.nv.constant0._ZN4vllm3moe10topkGatingILi8ELi8ELi4ELi16ELi32Ej6__halfLNS0_11ScoringFuncE0EEEvPKT5_PKbPfiPT4_PiiiibPKf:
	.zero		968


//--------------------- .nv.constant0._ZN4vllm3moe10topkGatingILi4ELi4ELi4ELi8ELi32Ej6__halfLNS0_11ScoringFuncE0EEEvPKT5_PKbPfiPT4_PiiiibPKf --------------------------
	.section	.nv.constant0._ZN4vllm3moe10topkGatingILi4ELi4ELi4ELi8ELi32Ej6__halfLNS0_11ScoringFuncE0EEEvPKT5_PKbPfiPT4_PiiiibPKf,"a",@progbits
	.sectionflags	@""
	.align	4
.nv.constant0._ZN4vllm3moe10topkGatingILi4ELi4ELi4ELi8ELi32Ej6__halfLNS0_11ScoringFuncE0EEEvPKT5_PKbPfiPT4_PiiiibPKf:
	.zero		968


//--------------------- .nv.constant0._ZN4vllm3moe10topkGatingILi2ELi2ELi4ELi4ELi32Ej6__halfLNS0_11ScoringFuncE0EEEvPKT5_PKbPfiPT4_PiiiibPKf --------------------------
	.section	.nv.constant0._ZN4vllm3moe10topkGatingILi2ELi2ELi4ELi4ELi32Ej6__halfLNS0_11ScoringFuncE0EEEvPKT5_PKbPfiPT4_PiiiibPKf,"a",@progbits
	.sectionflags	@""
	.align	4
.nv.constant0._ZN4vllm3moe10topkGatingILi2ELi2ELi4ELi4ELi32Ej6__halfLNS0_11ScoringFuncE0EEEvPKT5_PKbPfiPT4_PiiiibPKf:
	.zero		968


//--------------------- .nv.constant0._ZN4vllm3moe10topkGatingILi1ELi1ELi4ELi2ELi32Ej6__halfLNS0_11ScoringFuncE0EEEvPKT5_PKbPfiPT4_PiiiibPKf --------------------------
	.section	.nv.constant0._ZN4vllm3moe10topkGatingILi1ELi1ELi4ELi2ELi32Ej6__halfLNS0_11ScoringFuncE0EEEvPKT5_PKbPfiPT4_PiiiibPKf,"a",@progbits
	.sectionflags	@""
	.align	4
.nv.constant0._ZN4vllm3moe10topkGatingILi1ELi1ELi4ELi2ELi32Ej6__halfLNS0_11ScoringFuncE0EEEvPKT5_PKbPfiPT4_PiiiibPKf:
	.zero		968


//--------------------- .nv.constant0._ZN4vllm3moe10moeSoftmaxILi256E6__halfEEvPKT0_PKbPfi --------------------------
	.section	.nv.constant0._ZN4vllm3moe10moeSoftmaxILi256E6__halfEEvPKT0_PKbPfi,"a",@progbits
	.sectionflags	@""
	.align	4
.nv.constant0._ZN4vllm3moe10moeSoftmaxILi256E6__halfEEvPKT0_PKbPfi:
	.zero		924


//--------------------- .nv.constant0._ZN4vllm3moe10topkGatingILi18ELi576ELi4ELi4ELi32Ei6__halfLNS0_11ScoringFuncE0EEEvPKT5_PKbPfiPT4_PiiiibPKf --------------------------
	.section	.nv.constant0._ZN4vllm3moe10topkGatingILi18ELi576ELi4ELi4ELi32Ei6__halfLNS0_11ScoringFuncE0EEEvPKT5_PKbPfiPT4_PiiiibPKf,"a",@progbits
	.sectionflags	@""
	.align	4
.nv.constant0._ZN4vllm3moe10topkGatingILi18ELi576ELi4ELi4ELi32Ei6__halfLNS0_11ScoringFuncE0EEEvPKT5_PKbPfiPT4_PiiiibPKf:
	.zero		968


//--------------------- .nv.constant0._ZN4vllm3moe10topkGatingILi14ELi448ELi4ELi4ELi32Ei6__halfLNS0_11ScoringFuncE0EEEvPKT5_PKbPfiPT4_PiiiibPKf --------------------------
	.section	.nv.constant0._ZN4vllm3moe10topkGatingILi14ELi448ELi4ELi4ELi32Ei6__halfLNS0_11ScoringFuncE0EEEvPKT5_PKbPfiPT4_PiiiibPKf,"a",@progbits
	.sectionflags	@""
	.align	4
.nv.constant0._ZN4vllm3moe10topkGatingILi14ELi448ELi4ELi4ELi32Ei6__halfLNS0_11ScoringFuncE0EEEvPKT5_PKbPfiPT4_PiiiibPKf:
	.zero		968


//--------------------- .nv.constant0._ZN4vllm3moe10topkGatingILi12ELi384ELi4ELi4ELi32Ei6__halfLNS0_11ScoringFuncE0EEEvPKT5_PKbPfiPT4_PiiiibPKf --------------------------
	.section	.nv.constant0._ZN4vllm3moe10topkGatingILi12ELi384ELi4ELi4ELi32Ei6__halfLNS0_11ScoringFuncE0EEEvPKT5_PKbPfiPT4_PiiiibPKf,"a",@progbits
	.sectionflags	@""
	.align	4
.nv.constant0._ZN4vllm3moe10topkGatingILi12ELi384ELi4ELi4ELi32Ei6__halfLNS0_11ScoringFuncE0EEEvPKT5_PKbPfiPT4_PiiiibPKf:
	.zero		968


//--------------------- .nv.constant0._ZN4vllm3moe10topkGatingILi10ELi320ELi4ELi4ELi32Ei6__halfLNS0_11ScoringFuncE0EEEvPKT5_PKbPfiPT4_PiiiibPKf --------------------------
	.section	.nv.constant0._ZN4vllm3moe10topkGatingILi10ELi320ELi4ELi4ELi32Ei6__halfLNS0_11ScoringFuncE0EEEvPKT5_PKbPfiPT4_PiiiibPKf,"a",@progbits
	.sectionflags	@""
	.align	4
.nv.constant0._ZN4vllm3moe10topkGatingILi10ELi320ELi4ELi4ELi32Ei6__halfLNS0_11ScoringFuncE0EEEvPKT5_PKbPfiPT4_PiiiibPKf:
	.zero		968


//--------------------- .nv.constant0._ZN4vllm3moe10topkGatingILi6ELi192ELi4ELi4ELi32Ei6__halfLNS0_11ScoringFuncE0EEEvPKT5_PKbPfiPT4_PiiiibPKf --------------------------
	.section	.nv.constant0._ZN4vllm3moe10topkGatingILi6ELi192ELi4ELi4ELi32Ei6__halfLNS0_11ScoringFuncE0EEEvPKT5_PKbPfiPT4_PiiiibPKf,"a",@progbits
	.sectionflags	@""
	.align	4
.nv.constant0._ZN4vllm3moe10topkGatingILi6ELi192ELi4ELi4ELi32Ei6__halfLNS0_11ScoringFuncE0EEEvPKT5_PKbPfiPT4_PiiiibPKf:
	.zero		968


//--------------------- .nv.constant0._ZN4vllm3moe10topkGatingILi16ELi512ELi4ELi16ELi32Ei6__halfLNS0_11ScoringFuncE0EEEvPKT5_PKbPfiPT4_PiiiibPKf --------------------------
	.section	.nv.constant0._ZN4vllm3moe10topkGatingILi16ELi512ELi4ELi16ELi32Ei6__halfLNS0_11ScoringFuncE0EEEvPKT5_PKbPfiPT4_PiiiibPKf,"a",@progbits
	.sectionflags	@""
	.align	4
.nv.constant0._ZN4vllm3moe10topkGatingILi16ELi512ELi4ELi16ELi32Ei6__halfLNS0_11ScoringFuncE0EEEvPKT5_PKbPfiPT4_PiiiibPKf:
	.zero		968


//--------------------- .nv.constant0._ZN4vllm3moe10topkGatingILi8ELi256ELi4ELi16ELi32Ei6__halfLNS0_11ScoringFuncE0EEEvPKT5_PKbPfiPT4_PiiiibPKf --------------------------
	.section	.nv.constant0._ZN4vllm3moe10topkGatingILi8ELi256ELi4ELi16ELi32Ei6__halfLNS0_11ScoringFuncE0EEEvPKT5_PKbPfiPT4_PiiiibPKf,"a",@progbits
	.sectionflags	@""
	.align	4
.nv.constant0._ZN4vllm3moe10topkGatingILi8ELi256ELi4ELi16ELi32Ei6__halfLNS0_11ScoringFuncE0EEEvPKT5_PKbPfiPT4_PiiiibPKf:
	.zero		968


//--------------------- .nv.constant0._ZN4vllm3moe10topkGatingILi8ELi128ELi4ELi16ELi32Ei6__halfLNS0_11ScoringFuncE0EEEvPKT5_PKbPfiPT4_PiiiibPKf --------------------------
	.section	.nv.constant0._ZN4vllm3moe10topkGatingILi8ELi128ELi4ELi16ELi32Ei6__halfLNS0_11ScoringFuncE0EEEvPKT5_PKbPfiPT4_PiiiibPKf,"a",@progbits
	.sectionflags	@""
	.align	4
.nv.constant0._ZN4vllm3moe10topkGatingILi8ELi128ELi4ELi16ELi32Ei6__halfLNS0_11ScoringFuncE0EEEvPKT5_PKbPfiPT4_PiiiibPKf:
	.zero		968


//--------------------- .nv.constant0._ZN4vllm3moe10topkGatingILi8ELi64ELi4ELi16ELi32Ei6__halfLNS0_11ScoringFuncE0EEEvPKT5_PKbPfiPT4_PiiiibPKf --------------------------
	.section	.nv.constant0._ZN4vllm3moe10topkGatingILi8ELi64ELi4ELi16ELi32Ei6__halfLNS0_11ScoringFuncE0EEEvPKT5_PKbPfiPT4_PiiiibPKf,"a",@progbits
	.sectionflags	@""
	.align	4
.nv.constant0._ZN4vllm3moe10topkGatingILi8ELi64ELi4ELi16ELi32Ei6__halfLNS0_11ScoringFuncE0EEEvPKT5_PKbPfiPT4_PiiiibPKf:
	.zero		968


//--------------------- .nv.constant0._ZN4vllm3moe10topkGatingILi8ELi32ELi4ELi16ELi32Ei6__halfLNS0_11ScoringFuncE0EEEvPKT5_PKbPfiPT4_PiiiibPKf --------------------------
	.section	.nv.constant0._ZN4vllm3moe10topkGatingILi8ELi32ELi4ELi16ELi32Ei6__halfLNS0_11ScoringFuncE0EEEvPKT5_PKbPfiPT4_PiiiibPKf,"a",@progbits
	.sectionflags	@""
	.align	4
.nv.constant0._ZN4vllm3moe10topkGatingILi8ELi32ELi4ELi16ELi32Ei6__halfLNS0_11ScoringFuncE0EEEvPKT5_PKbPfiPT4_PiiiibPKf:
	.zero		968


//--------------------- .nv.constant0._ZN4vllm3moe10topkGatingILi8ELi16ELi4ELi16ELi32Ei6__halfLNS0_11ScoringFuncE0EEEvPKT5_PKbPfiPT4_PiiiibPKf --------------------------
	.section	.nv.constant0._ZN4vllm3moe10topkGatingILi8ELi16ELi4ELi16ELi32Ei6__halfLNS0_11ScoringFuncE0EEEvPKT5_PKbPfiPT4_PiiiibPKf,"a",@progbits
	.sectionflags	@""
	.align	4
.nv.constant0._ZN4vllm3moe10topkGatingILi8ELi16ELi4ELi16ELi32Ei6__halfLNS0_11ScoringFuncE0EEEvPKT5_PKbPfiPT4_PiiiibPKf:
	.zero		968


//--------------------- .nv.constant0._ZN4vllm3moe10topkGatingILi8ELi8ELi4ELi16ELi32Ei6__halfLNS0_11ScoringFuncE0EEEvPKT5_PKbPfiPT4_PiiiibPKf --------------------------
	.section	.nv.constant0._ZN4vllm3moe10topkGatingILi8ELi8ELi4ELi16ELi32Ei6__halfLNS0_11ScoringFuncE0EEEvPKT5_PKbPfiPT4_PiiiibPKf,"a",@progbits
	.sectionflags	@""
	.align	4
.nv.constant0._ZN4vllm3moe10topkGatingILi8ELi8ELi4ELi16ELi32Ei6__halfLNS0_11ScoringFuncE0EEEvPKT5_PKbPfiPT4_PiiiibPKf:
	.zero		968


//--------------------- .nv.constant0._ZN4vllm3moe10topkGatingILi4ELi4ELi4ELi8ELi32Ei6__halfLNS0_11ScoringFuncE0EEEvPKT5_PKbPfiPT4_PiiiibPKf --------------------------
	.section	.nv.constant0._ZN4vllm3moe10topkGatingILi4ELi4ELi4ELi8ELi32Ei6__halfLNS0_11ScoringFuncE0EEEvPKT5_PKbPfiPT4_PiiiibPKf,"a",@progbits
	.sectionflags	@""
	.align	4
.nv.constant0._ZN4vllm3moe10topkGatingILi4ELi4ELi4ELi8ELi32Ei6__halfLNS0_11ScoringFuncE0EEEvPKT5_PKbPfiPT4_PiiiibPKf:
	.zero		968


//--------------------- .nv.constant0._ZN4vllm3moe10topkGatingILi2ELi2ELi4ELi4ELi32Ei6__halfLNS0_11ScoringFuncE0EEEvPKT5_PKbPfiPT4_PiiiibPKf --------------------------
	.section	.nv.constant0._ZN4vllm3moe10topkGatingILi2ELi2ELi4ELi4ELi32Ei6__halfLNS0_11ScoringFuncE0EEEvPKT5_PKbPfiPT4_PiiiibPKf,"a",@progbits
	.sectionflags	@""
	.align	4
.nv.constant0._ZN4vllm3moe10topkGatingILi2ELi2ELi4ELi4ELi32Ei6__halfLNS0_11ScoringFuncE0EEEvPKT5_PKbPfiPT4_PiiiibPKf:
	.zero		968


//--------------------- .nv.constant0._ZN4vllm3moe10topkGatingILi1ELi1ELi4ELi2ELi32Ei6__halfLNS0_11ScoringFuncE0EEEvPKT5_PKbPfiPT4_PiiiibPKf --------------------------
	.section	.nv.constant0._ZN4vllm3moe10topkGatingILi1ELi1ELi4ELi2ELi32Ei6__halfLNS0_11ScoringFuncE0EEEvPKT5_PKbPfiPT4_PiiiibPKf,"a",@progbits
	.sectionflags	@""
	.align	4
.nv.constant0._ZN4vllm3moe10topkGatingILi1ELi1ELi4ELi2ELi32Ei6__halfLNS0_11ScoringFuncE0EEEvPKT5_PKbPfiPT4_PiiiibPKf:
	.zero		968


//--------------------- .nv.constant0._ZN4vllm3moe7moeTopKILi256ElEEvPKfPKbPfPT0_PiiiiibS3_ --------------------------
	.section	.nv.constant0._ZN4vllm3moe7moeTopKILi256ElEEvPKfPKbPfPT0_PiiiiibS3_,"a",@progbits
	.sectionflags	@""
	.align	4
.nv.constant0._ZN4vllm3moe7moeTopKILi256ElEEvPKfPKbPfPT0_PiiiiibS3_:
	.zero		968


//--------------------- .nv.constant0._ZN4vllm3moe10topkGatingILi18ELi576ELi4ELi8ELi32ElfLNS0_11ScoringFuncE0EEEvPKT5_PKbPfiPT4_PiiiibPKf --------------------------
	.section	.nv.constant0._ZN4vllm3moe10topkGatingILi18ELi576ELi4ELi8ELi32ElfLNS0_11ScoringFuncE0EEEvPKT5_PKbPfiPT4_PiiiibPKf,"a",@progbits
	.sectionflags	@""
	.align	4
.nv.constant0._ZN4vllm3moe10topkGatingILi18ELi576ELi4ELi8ELi32ElfLNS0_11ScoringFuncE0EEEvPKT5_PKbPfiPT4_PiiiibPKf:
	.zero		968


//--------------------- .nv.constant0._ZN4vllm3moe10topkGatingILi14ELi448ELi4ELi8ELi32ElfLNS0_11ScoringFuncE0EEEvPKT5_PKbPfiPT4_PiiiibPKf --------------------------
	.section	.nv.constant0._ZN4vllm3moe10topkGatingILi14ELi448ELi4ELi8ELi32ElfLNS0_11ScoringFuncE0EEEvPKT5_PKbPfiPT4_PiiiibPKf,"a",@progbits
	.sectionflags	@""
	.align	4
.nv.constant0._ZN4vllm3moe10topkGatingILi14ELi448ELi4ELi8ELi32ElfLNS0_11ScoringFuncE0EEEvPKT5_PKbPfiPT4_PiiiibPKf:
	.zero		968


//--------------------- .nv.constant0._ZN4vllm3moe10topkGatingILi12ELi384ELi4ELi8ELi32ElfLNS0_11ScoringFuncE0EEEvPKT5_PKbPfiPT4_PiiiibPKf --------------------------
	.section	.nv.constant0._ZN4vllm3moe10topkGatingILi12ELi384ELi4ELi8ELi32ElfLNS0_11ScoringFuncE0EEEvPKT5_PKbPfiPT4_PiiiibPKf,"a",@progbits
	.sectionflags	@""
	.align	4
.nv.constant0._ZN4vllm3moe10topkGatingILi12ELi384ELi4ELi8ELi32ElfLNS0_11ScoringFuncE0EEEvPKT5_PKbPfiPT4_PiiiibPKf:
	.zero		968


//--------------------- .nv.constant0._ZN4vllm3moe10topkGatingILi10ELi320ELi4ELi8ELi32ElfLNS0_11ScoringFuncE0EEEvPKT5_PKbPfiPT4_PiiiibPKf --------------------------
	.section	.nv.constant0._ZN4vllm3moe10topkGatingILi10ELi320ELi4ELi8ELi32ElfLNS0_11ScoringFuncE0EEEvPKT5_PKbPfiPT4_PiiiibPKf,"a",@progbits
	.sectionflags	@""
	.align	4
.nv.constant0._ZN4vllm3moe10topkGatingILi10ELi320ELi4ELi8ELi32ElfLNS0_11ScoringFuncE0EEEvPKT5_PKbPfiPT4_PiiiibPKf:
	.zero		968


//--------------------- .nv.constant0._ZN4vllm3moe10topkGatingILi6ELi192ELi4ELi8ELi32ElfLNS0_11ScoringFuncE0EEEvPKT5_PKbPfiPT4_PiiiibPKf --------------------------
	.section	.nv.constant0._ZN4vllm3moe10topkGatingILi6ELi192ELi4ELi8ELi32ElfLNS0_11ScoringFuncE0EEEvPKT5_PKbPfiPT4_PiiiibPKf,"a",@progbits
	.sectionflags	@""
	.align	4
.nv.constant0._ZN4vllm3moe10topkGatingILi6ELi192ELi4ELi8ELi32ElfLNS0_11ScoringFuncE0EEEvPKT5_PKbPfiPT4_PiiiibPKf:
	.zero		968


//--------------------- .nv.constant0._ZN4vllm3moe10topkGatingILi16ELi512ELi4ELi16ELi32ElfLNS0_11ScoringFuncE0EEEvPKT5_PKbPfiPT4_PiiiibPKf --------------------------
	.section	.nv.constant0._ZN4vllm3moe10topkGatingILi16ELi512ELi4ELi16ELi32ElfLNS0_11ScoringFuncE0EEEvPKT5_PKbPfiPT4_PiiiibPKf,"a",@progbits
	.sectionflags	@""
	.align	4
.nv.constant0._ZN4vllm3moe10topkGatingILi16ELi512ELi4ELi16ELi32ElfLNS0_11ScoringFuncE0EEEvPKT5_PKbPfiPT4_PiiiibPKf:
	.zero		968


//--------------------- .nv.constant0._ZN4vllm3moe10topkGatingILi8ELi256ELi4ELi16ELi32ElfLNS0_11ScoringFuncE0EEEvPKT5_PKbPfiPT4_PiiiibPKf --------------------------
	.section	.nv.constant0._ZN4vllm3moe10topkGatingILi8ELi256ELi4ELi16ELi32ElfLNS0_11ScoringFuncE0EEEvPKT5_PKbPfiPT4_PiiiibPKf,"a",@progbits
	.sectionflags	@""
	.align	4
.nv.constant0._ZN4vllm3moe10topkGatingILi8ELi256ELi4ELi16ELi32ElfLNS0_11ScoringFuncE0EEEvPKT5_PKbPfiPT4_PiiiibPKf:
	.zero		968


//--------------------- .nv.constant0._ZN4vllm3moe10topkGatingILi4ELi128ELi4ELi16ELi32ElfLNS0_11ScoringFuncE0EEEvPKT5_PKbPfiPT4_PiiiibPKf --------------------------
	.section	.nv.constant0._ZN4vllm3moe10topkGatingILi4ELi128ELi4ELi16ELi32ElfLNS0_11ScoringFuncE0EEEvPKT5_PKbPfiPT4_PiiiibPKf,"a",@progbits
	.sectionflags	@""
	.align	4
.nv.constant0._ZN4vllm3moe10topkGatingILi4ELi128ELi4ELi16ELi32ElfLNS0_11ScoringFuncE0EEEvPKT5_PKbPfiPT4_PiiiibPKf:
	.zero		968


//--------------------- .nv.constant0._ZN4vllm3moe10topkGatingILi4ELi64ELi4ELi16ELi32ElfLNS0_11ScoringFuncE0EEEvPKT5_PKbPfiPT4_PiiiibPKf --------------------------
	.section	.nv.constant0._ZN4vllm3moe10topkGatingILi4ELi64ELi4ELi16ELi32ElfLNS0_11ScoringFuncE0EEEvPKT5_PKbPfiPT4_PiiiibPKf,"a",@progbits
	.sectionflags	@""
	.align	4
.nv.constant0._ZN4vllm3moe10topkGatingILi4ELi64ELi4ELi16ELi32ElfLNS0_11ScoringFuncE0EEEvPKT5_PKbPfiPT4_PiiiibPKf:
	.zero		968


//--------------------- .nv.constant0._ZN4vllm3moe10topkGatingILi4ELi32ELi4ELi16ELi32ElfLNS0_11ScoringFuncE0EEEvPKT5_PKbPfiPT4_PiiiibPKf --------------------------
	.section	.nv.constant0._ZN4vllm3moe10topkGatingILi4ELi32ELi4ELi16ELi32ElfLNS0_11ScoringFuncE0EEEvPKT5_PKbPfiPT4_PiiiibPKf,"a",@progbits
	.sectionflags	@""
	.align	4
.nv.constant0._ZN4vllm3moe10topkGatingILi4ELi32ELi4ELi16ELi32ElfLNS0_11ScoringFuncE0EEEvPKT5_PKbPfiPT4_PiiiibPKf:
	.zero		968


//--------------------- .nv.constant0._ZN4vllm3moe10topkGatingILi4ELi16ELi4ELi16ELi32ElfLNS0_11ScoringFuncE0EEEvPKT5_PKbPfiPT4_PiiiibPKf --------------------------
	.section	.nv.constant0._ZN4vllm3moe10topkGatingILi4ELi16ELi4ELi16ELi32ElfLNS0_11ScoringFuncE0EEEvPKT5_PKbPfiPT4_PiiiibPKf,"a",@progbits
	.sectionflags	@""
	.align	4
.nv.constant0._ZN4vllm3moe10topkGatingILi4ELi16ELi4ELi16ELi32ElfLNS0_11ScoringFuncE0EEEvPKT5_PKbPfiPT4_PiiiibPKf:
	.zero		968


//--------------------- .nv.constant0._ZN4vllm3moe10topkGatingILi4ELi8ELi4ELi16ELi32ElfLNS0_11ScoringFuncE0EEEvPKT5_PKbPfiPT4_PiiiibPKf --------------------------
	.section	.nv.constant0._ZN4vllm3moe10topkGatingILi4ELi8ELi4ELi16ELi32ElfLNS0_11ScoringFuncE0EEEvPKT5_PKbPfiPT4_PiiiibPKf,"a",@progbits
	.sectionflags	@""
	.align	4
.nv.constant0._ZN4vllm3moe10topkGatingILi4ELi8ELi4ELi16ELi32ElfLNS0_11ScoringFuncE0EEEvPKT5_PKbPfiPT4_PiiiibPKf:
	.zero		968


//--------------------- .nv.constant0._ZN4vllm3moe10topkGatingILi4ELi4ELi4ELi16ELi32ElfLNS0_11ScoringFuncE0EEEvPKT5_PKbPfiPT4_PiiiibPKf --------------------------
	.section	.nv.constant0._ZN4vllm3moe10topkGatingILi4ELi4ELi4ELi16ELi32ElfLNS0_11ScoringFuncE0EEEvPKT5_PKbPfiPT4_PiiiibPKf,"a",@progbits
	.sectionflags	@""
	.align	4
.nv.constant0._ZN4vllm3moe10topkGatingILi4ELi4ELi4ELi16ELi32ElfLNS0_11ScoringFuncE0EEEvPKT5_PKbPfiPT4_PiiiibPKf:
	.zero		968


//--------------------- .nv.constant0._ZN4vllm3moe10topkGatingILi2ELi2ELi4ELi8ELi32ElfLNS0_11ScoringFuncE0EEEvPKT5_PKbPfiPT4_PiiiibPKf --------------------------
	.section	.nv.constant0._ZN4vllm3moe10topkGatingILi2ELi2ELi4ELi8ELi32ElfLNS0_11ScoringFuncE0EEEvPKT5_PKbPfiPT4_PiiiibPKf,"a",@progbits
	.sectionflags	@""
	.align	4
.nv.constant0._ZN4vllm3moe10topkGatingILi2ELi2ELi4ELi8ELi32ElfLNS0_11ScoringFuncE0EEEvPKT5_PKbPfiPT4_PiiiibPKf:
	.zero		968


//--------------------- .nv.constant0._ZN4vllm3moe10topkGatingILi1ELi1ELi4ELi4ELi32ElfLNS0_11ScoringFuncE0EEEvPKT5_PKbPfiPT4_PiiiibPKf --------------------------
	.section	.nv.constant0._ZN4vllm3moe10topkGatingILi1ELi1ELi4ELi4ELi32ElfLNS0_11ScoringFuncE0EEEvPKT5_PKbPfiPT4_PiiiibPKf,"a",@progbits
	.sectionflags	@""
	.align	4
.nv.constant0._ZN4vllm3moe10topkGatingILi1ELi1ELi4ELi4ELi32ElfLNS0_11ScoringFuncE0EEEvPKT5_PKbPfiPT4_PiiiibPKf:
	.zero		968


//--------------------- .nv.constant0._ZN4vllm3moe7moeTopKILi256EjEEvPKfPKbPfPT0_PiiiiibS3_ --------------------------
	.section	.nv.constant0._ZN4vllm3moe7moeTopKILi256EjEEvPKfPKbPfPT0_PiiiiibS3_,"a",@progbits
	.sectionflags	@""
	.align	4
.nv.constant0._ZN4vllm3moe7moeTopKILi256EjEEvPKfPKbPfPT0_PiiiiibS3_:
	.zero		968


//--------------------- .nv.constant0._ZN4vllm3moe10topkGatingILi18ELi576ELi4ELi8ELi32EjfLNS0_11ScoringFuncE0EEEvPKT5_PKbPfiPT4_PiiiibPKf --------------------------
	.section	.nv.constant0._ZN4vllm3moe10topkGatingILi18ELi576ELi4ELi8ELi32EjfLNS0_11ScoringFuncE0EEEvPKT5_PKbPfiPT4_PiiiibPKf,"a",@progbits
	.sectionflags	@""
	.align	4
.nv.constant0._ZN4vllm3moe10topkGatingILi18ELi576ELi4ELi8ELi32EjfLNS0_11ScoringFuncE0EEEvPKT5_PKbPfiPT4_PiiiibPKf:
	.zero		968


//--------------------- .nv.constant0._ZN4vllm3moe10topkGatingILi14ELi448ELi4ELi8ELi32EjfLNS0_11ScoringFuncE0EEEvPKT5_PKbPfiPT4_PiiiibPKf --------------------------
	.section	.nv.constant0._ZN4vllm3moe10topkGatingILi14ELi448ELi4ELi8ELi32EjfLNS0_11ScoringFuncE0EEEvPKT5_PKbPfiPT4_PiiiibPKf,"a",@progbits
	.sectionflags	@""
	.align	4
.nv.constant0._ZN4vllm3moe10topkGatingILi14ELi448ELi4ELi8ELi32EjfLNS0_11ScoringFuncE0EEEvPKT5_PKbPfiPT4_PiiiibPKf:
	.zero		968


//--------------------- .nv.constant0._ZN4vllm3moe10topkGatingILi12ELi384ELi4ELi8ELi32EjfLNS0_11ScoringFuncE0EEEvPKT5_PKbPfiPT4_PiiiibPKf --------------------------
	.section	.nv.constant0._ZN4vllm3moe10topkGatingILi12ELi384ELi4ELi8ELi32EjfLNS0_11ScoringFuncE0EEEvPKT5_PKbPfiPT4_PiiiibPKf,"a",@progbits
	.sectionflags	@""
	.align	4
.nv.constant0._ZN4vllm3moe10topkGatingILi12ELi384ELi4ELi8ELi32EjfLNS0_11ScoringFuncE0EEEvPKT5_PKbPfiPT4_PiiiibPKf:
	.zero		968


//--------------------- .nv.constant0._ZN4vllm3moe10topkGatingILi10ELi320ELi4ELi8ELi32EjfLNS0_11ScoringFuncE0EEEvPKT5_PKbPfiPT4_PiiiibPKf --------------------------
	.section	.nv.constant0._ZN4vllm3moe10topkGatingILi10ELi320ELi4ELi8ELi32EjfLNS0_11ScoringFuncE0EEEvPKT5_PKbPfiPT4_PiiiibPKf,"a",@progbits
	.sectionflags	@""
	.align	4
.nv.constant0._ZN4vllm3moe10topkGatingILi10ELi320ELi4ELi8ELi32EjfLNS0_11ScoringFuncE0EEEvPKT5_PKbPfiPT4_PiiiibPKf:
	.zero		968


//--------------------- .nv.constant0._ZN4vllm3moe10topkGatingILi6ELi192ELi4ELi8ELi32EjfLNS0_11ScoringFuncE0EEEvPKT5_PKbPfiPT4_PiiiibPKf --------------------------
	.section	.nv.constant0._ZN4vllm3moe10topkGatingILi6ELi192ELi4ELi8ELi32EjfLNS0_11ScoringFuncE0EEEvPKT5_PKbPfiPT4_PiiiibPKf,"a",@progbits
	.sectionflags	@""
	.align	4
.nv.constant0._ZN4vllm3moe10topkGatingILi6ELi192ELi4ELi8ELi32EjfLNS0_11ScoringFuncE0EEEvPKT5_PKbPfiPT4_PiiiibPKf:
	.zero		968


//--------------------- .nv.constant0._ZN4vllm3moe10topkGatingILi16ELi512ELi4ELi16ELi32EjfLNS0_11ScoringFuncE0EEEvPKT5_PKbPfiPT4_PiiiibPKf --------------------------
	.section	.nv.constant0._ZN4vllm3moe10topkGatingILi16ELi512ELi4ELi16ELi32EjfLNS0_11ScoringFuncE0EEEvPKT5_PKbPfiPT4_PiiiibPKf,"a",@progbits
	.sectionflags	@""
	.align	4
.nv.constant0._ZN4vllm3moe10topkGatingILi16ELi512ELi4ELi16ELi32EjfLNS0_11ScoringFuncE0EEEvPKT5_PKbPfiPT4_PiiiibPKf:
	.zero		968


//--------------------- .nv.constant0._ZN4vllm3moe10topkGatingILi8ELi256ELi4ELi16ELi32EjfLNS0_11ScoringFuncE0EEEvPKT5_PKbPfiPT4_PiiiibPKf --------------------------
	.section	.nv.constant0._ZN4vllm3moe10topkGatingILi8ELi256ELi4ELi16ELi32EjfLNS0_11ScoringFuncE0EEEvPKT5_PKbPfiPT4_PiiiibPKf,"a",@progbits
	.sectionflags	@""
	.align	4
.nv.constant0._ZN4vllm3moe10topkGatingILi8ELi256ELi4ELi16ELi32EjfLNS0_11ScoringFuncE0EEEvPKT5_PKbPfiPT4_PiiiibPKf:
	.zero		968


//--------------------- .nv.constant0._ZN4vllm3moe10topkGatingILi4ELi128ELi4ELi16ELi32EjfLNS0_11ScoringFuncE0EEEvPKT5_PKbPfiPT4_PiiiibPKf --------------------------
	.section	.nv.constant0._ZN4vllm3moe10topkGatingILi4ELi128ELi4ELi16ELi32EjfLNS0_11ScoringFuncE0EEEvPKT5_PKbPfiPT4_PiiiibPKf,"a",@progbits
	.sectionflags	@""
	.align	4
.nv.constant0._ZN4vllm3moe10topkGatingILi4ELi128ELi4ELi16ELi32EjfLNS0_11ScoringFuncE0EEEvPKT5_PKbPfiPT4_PiiiibPKf:
	.zero		968


//--------------------- .nv.constant0._ZN4vllm3moe10topkGatingILi4ELi64ELi4ELi16ELi32EjfLNS0_11ScoringFuncE0EEEvPKT5_PKbPfiPT4_PiiiibPKf --------------------------
	.section	.nv.constant0._ZN4vllm3moe10topkGatingILi4ELi64ELi4ELi16ELi32EjfLNS0_11ScoringFuncE0EEEvPKT5_PKbPfiPT4_PiiiibPKf,"a",@progbits
	.sectionflags	@""
	.align	4
.nv.constant0._ZN4vllm3moe10topkGatingILi4ELi64ELi4ELi16ELi32EjfLNS0_11ScoringFuncE0EEEvPKT5_PKbPfiPT4_PiiiibPKf:
	.zero		968


//--------------------- .nv.constant0._ZN4vllm3moe10topkGatingILi4ELi32ELi4ELi16ELi32EjfLNS0_11ScoringFuncE0EEEvPKT5_PKbPfiPT4_PiiiibPKf --------------------------
	.section	.nv.constant0._ZN4vllm3moe10topkGatingILi4ELi32ELi4ELi16ELi32EjfLNS0_11ScoringFuncE0EEEvPKT5_PKbPfiPT4_PiiiibPKf,"a",@progbits
	.sectionflags	@""
	.align	4
.nv.constant0._ZN4vllm3moe10topkGatingILi4ELi32ELi4ELi16ELi32EjfLNS0_11ScoringFuncE0EEEvPKT5_PKbPfiPT4_PiiiibPKf:
	.zero		968


//--------------------- .nv.constant0._ZN4vllm3moe10topkGatingILi4ELi16ELi4ELi16ELi32EjfLNS0_11ScoringFuncE0EEEvPKT5_PKbPfiPT4_PiiiibPKf --------------------------
	.section	.nv.constant0._ZN4vllm3moe10topkGatingILi4ELi16ELi4ELi16ELi32EjfLNS0_11ScoringFuncE0EEEvPKT5_PKbPfiPT4_PiiiibPKf,"a",@progbits
	.sectionflags	@""
	.align	4
.nv.constant0._ZN4vllm3moe10topkGatingILi4ELi16ELi4ELi16ELi32EjfLNS0_11ScoringFuncE0EEEvPKT5_PKbPfiPT4_PiiiibPKf:
	.zero		968


//--------------------- .nv.constant0._ZN4vllm3moe10topkGatingILi4ELi8ELi4ELi16ELi32EjfLNS0_11ScoringFuncE0EEEvPKT5_PKbPfiPT4_PiiiibPKf --------------------------
	.section	.nv.constant0._ZN4vllm3moe10topkGatingILi4ELi8ELi4ELi16ELi32EjfLNS0_11ScoringFuncE0EEEvPKT5_PKbPfiPT4_PiiiibPKf,"a",@progbits
	.sectionflags	@""
	.align	4
.nv.constant0._ZN4vllm3moe10topkGatingILi4ELi8ELi4ELi16ELi32EjfLNS0_11ScoringFuncE0EEEvPKT5_PKbPfiPT4_PiiiibPKf:
	.zero		968


//--------------------- .nv.constant0._ZN4vllm3moe10topkGatingILi4ELi4ELi4ELi16ELi32EjfLNS0_11ScoringFuncE0EEEvPKT5_PKbPfiPT4_PiiiibPKf --------------------------
	.section	.nv.constant0._ZN4vllm3moe10topkGatingILi4ELi4ELi4ELi16ELi32EjfLNS0_11ScoringFuncE0EEEvPKT5_PKbPfiPT4_PiiiibPKf,"a",@progbits
	.sectionflags	@""
	.align	4
.nv.constant0._ZN4vllm3moe10topkGatingILi4ELi4ELi4ELi16ELi32EjfLNS0_11ScoringFuncE0EEEvPKT5_PKbPfiPT4_PiiiibPKf:
	.zero		968


//--------------------- .nv.constant0._ZN4vllm3moe10topkGatingILi2ELi2ELi4ELi8ELi32EjfLNS0_11ScoringFuncE0EEEvPKT5_PKbPfiPT4_PiiiibPKf --------------------------
	.section	.nv.constant0._ZN4vllm3moe10topkGatingILi2ELi2ELi4ELi8ELi32EjfLNS0_11ScoringFuncE0EEEvPKT5_PKbPfiPT4_PiiiibPKf,"a",@progbits
	.sectionflags	@""
	.align	4
.nv.constant0._ZN4vllm3moe10topkGatingILi2ELi2ELi4ELi8ELi32EjfLNS0_11ScoringFuncE0EEEvPKT5_PKbPfiPT4_PiiiibPKf:
	.zero		968


//--------------------- .nv.constant0._ZN4vllm3moe10topkGatingILi1ELi1ELi4ELi4ELi32EjfLNS0_11ScoringFuncE0EEEvPKT5_PKbPfiPT4_PiiiibPKf --------------------------
	.section	.nv.constant0._ZN4vllm3moe10topkGatingILi1ELi1ELi4ELi4ELi32EjfLNS0_11ScoringFuncE0EEEvPKT5_PKbPfiPT4_PiiiibPKf,"a",@progbits
	.sectionflags	@""
	.align	4
.nv.constant0._ZN4vllm3moe10topkGatingILi1ELi1ELi4ELi4ELi32EjfLNS0_11ScoringFuncE0EEEvPKT5_PKbPfiPT4_PiiiibPKf:
	.zero		968


//--------------------- .nv.constant0._ZN4vllm3moe7moeTopKILi256EiEEvPKfPKbPfPT0_PiiiiibS3_ --------------------------
	.section	.nv.constant0._ZN4vllm3moe7moeTopKILi256EiEEvPKfPKbPfPT0_PiiiiibS3_,"a",@progbits
	.sectionflags	@""
	.align	4
.nv.constant0._ZN4vllm3moe7moeTopKILi256EiEEvPKfPKbPfPT0_PiiiiibS3_:
	.zero		968


//--------------------- .nv.constant0._ZN4vllm3moe10moeSoftmaxILi256EfEEvPKT0_PKbPfi --------------------------
	.section	.nv.constant0._ZN4vllm3moe10moeSoftmaxILi256EfEEvPKT0_PKbPfi,"a",@progbits
	.sectionflags	@""
	.align	4
.nv.constant0._ZN4vllm3moe10moeSoftmaxILi256EfEEvPKT0_PKbPfi:
	.zero		924


//--------------------- .nv.constant0._ZN4vllm3moe10topkGatingILi18ELi576ELi4ELi8ELi32EifLNS0_11ScoringFuncE0EEEvPKT5_PKbPfiPT4_PiiiibPKf --------------------------
	.section	.nv.constant0._ZN4vllm3moe10topkGatingILi18ELi576ELi4ELi8ELi32EifLNS0_11ScoringFuncE0EEEvPKT5_PKbPfiPT4_PiiiibPKf,"a",@progbits
	.sectionflags	@""
	.align	4
.nv.constant0._ZN4vllm3moe10topkGatingILi18ELi576ELi4ELi8ELi32EifLNS0_11ScoringFuncE0EEEvPKT5_PKbPfiPT4_PiiiibPKf:
	.zero		968


//--------------------- .nv.constant0._ZN4vllm3moe10topkGatingILi14ELi448ELi4ELi8ELi32EifLNS0_11ScoringFuncE0EEEvPKT5_PKbPfiPT4_PiiiibPKf --------------------------
	.section	.nv.constant0._ZN4vllm3moe10topkGatingILi14ELi448ELi4ELi8ELi32EifLNS0_11ScoringFuncE0EEEvPKT5_PKbPfiPT4_PiiiibPKf,"a",@progbits
	.sectionflags	@""
	.align	4
.nv.constant0._ZN4vllm3moe10topkGatingILi14ELi448ELi4ELi8ELi32EifLNS0_11ScoringFuncE0EEEvPKT5_PKbPfiPT4_PiiiibPKf:
	.zero		968


//--------------------- .nv.constant0._ZN4vllm3moe10topkGatingILi12ELi384ELi4ELi8ELi32EifLNS0_11ScoringFuncE0EEEvPKT5_PKbPfiPT4_PiiiibPKf --------------------------
	.section	.nv.constant0._ZN4vllm3moe10topkGatingILi12ELi384ELi4ELi8ELi32EifLNS0_11ScoringFuncE0EEEvPKT5_PKbPfiPT4_PiiiibPKf,"a",@progbits
	.sectionflags	@""
	.align	4
.nv.constant0._ZN4vllm3moe10topkGatingILi12ELi384ELi4ELi8ELi32EifLNS0_11ScoringFuncE0EEEvPKT5_PKbPfiPT4_PiiiibPKf:
	.zero		968


//--------------------- .nv.constant0._ZN4vllm3moe10topkGatingILi10ELi320ELi4ELi8ELi32EifLNS0_11ScoringFuncE0EEEvPKT5_PKbPfiPT4_PiiiibPKf --------------------------
	.section	.nv.constant0._ZN4vllm3moe10topkGatingILi10ELi320ELi4ELi8ELi32EifLNS0_11ScoringFuncE0EEEvPKT5_PKbPfiPT4_PiiiibPKf,"a",@progbits
	.sectionflags	@""
	.align	4
.nv.constant0._ZN4vllm3moe10topkGatingILi10ELi320ELi4ELi8ELi32EifLNS0_11ScoringFuncE0EEEvPKT5_PKbPfiPT4_PiiiibPKf:
	.zero		968


//--------------------- .nv.constant0._ZN4vllm3moe10topkGatingILi6ELi192ELi4ELi8ELi32EifLNS0_11ScoringFuncE0EEEvPKT5_PKbPfiPT4_PiiiibPKf --------------------------
	.section	.nv.constant0._ZN4vllm3moe10topkGatingILi6ELi192ELi4ELi8ELi32EifLNS0_11ScoringFuncE0EEEvPKT5_PKbPfiPT4_PiiiibPKf,"a",@progbits
	.sectionflags	@""
	.align	4
.nv.constant0._ZN4vllm3moe10topkGatingILi6ELi192ELi4ELi8ELi32EifLNS0_11ScoringFuncE0EEEvPKT5_PKbPfiPT4_PiiiibPKf:
	.zero		968


//--------------------- .nv.constant0._ZN4vllm3moe10topkGatingILi16ELi512ELi4ELi16ELi32EifLNS0_11ScoringFuncE0EEEvPKT5_PKbPfiPT4_PiiiibPKf --------------------------
	.section	.nv.constant0._ZN4vllm3moe10topkGatingILi16ELi512ELi4ELi16ELi32EifLNS0_11ScoringFuncE0EEEvPKT5_PKbPfiPT4_PiiiibPKf,"a",@progbits
	.sectionflags	@""
	.align	4
.nv.constant0._ZN4vllm3moe10topkGatingILi16ELi512ELi4ELi16ELi32EifLNS0_11ScoringFuncE0EEEvPKT5_PKbPfiPT4_PiiiibPKf:
	.zero		968


//--------------------- .nv.constant0._ZN4vllm3moe10topkGatingILi8ELi256ELi4ELi16ELi32EifLNS0_11ScoringFuncE0EEEvPKT5_PKbPfiPT4_PiiiibPKf --------------------------
	.section	.nv.constant0._ZN4vllm3moe10topkGatingILi8ELi256ELi4ELi16ELi32EifLNS0_11ScoringFuncE0EEEvPKT5_PKbPfiPT4_PiiiibPKf,"a",@progbits
	.sectionflags	@""
	.align	4
.nv.constant0._ZN4vllm3moe10topkGatingILi8ELi256ELi4ELi16ELi32EifLNS0_11ScoringFuncE0EEEvPKT5_PKbPfiPT4_PiiiibPKf:
	.zero		968


//--------------------- .nv.constant0._ZN4vllm3moe10topkGatingILi4ELi128ELi4ELi16ELi32EifLNS0_11ScoringFuncE0EEEvPKT5_PKbPfiPT4_PiiiibPKf --------------------------
	.section	.nv.constant0._ZN4vllm3moe10topkGatingILi4ELi128ELi4ELi16ELi32EifLNS0_11ScoringFuncE0EEEvPKT5_PKbPfiPT4_PiiiibPKf,"a",@progbits
	.sectionflags	@""
	.align	4
.nv.constant0._ZN4vllm3moe10topkGatingILi4ELi128ELi4ELi16ELi32EifLNS0_11ScoringFuncE0EEEvPKT5_PKbPfiPT4_PiiiibPKf:
	.zero		968


//--------------------- .nv.constant0._ZN4vllm3moe10topkGatingILi4ELi64ELi4ELi16ELi32EifLNS0_11ScoringFuncE0EEEvPKT5_PKbPfiPT4_PiiiibPKf --------------------------
	.section	.nv.constant0._ZN4vllm3moe10topkGatingILi4ELi64ELi4ELi16ELi32EifLNS0_11ScoringFuncE0EEEvPKT5_PKbPfiPT4_PiiiibPKf,"a",@progbits
	.sectionflags	@""
	.align	4
.nv.constant0._ZN4vllm3moe10topkGatingILi4ELi64ELi4ELi16ELi32EifLNS0_11ScoringFuncE0EEEvPKT5_PKbPfiPT4_PiiiibPKf:
	.zero		968


//--------------------- .nv.constant0._ZN4vllm3moe10topkGatingILi4ELi32ELi4ELi16ELi32EifLNS0_11ScoringFuncE0EEEvPKT5_PKbPfiPT4_PiiiibPKf --------------------------
	.section	.nv.constant0._ZN4vllm3moe10topkGatingILi4ELi32ELi4ELi16ELi32EifLNS0_11ScoringFuncE0EEEvPKT5_PKbPfiPT4_PiiiibPKf,"a",@progbits
	.sectionflags	@""
	.align	4
.nv.constant0._ZN4vllm3moe10topkGatingILi4ELi32ELi4ELi16ELi32EifLNS0_11ScoringFuncE0EEEvPKT5_PKbPfiPT4_PiiiibPKf:
	.zero		968


//--------------------- .nv.constant0._ZN4vllm3moe10topkGatingILi4ELi16ELi4ELi16ELi32EifLNS0_11ScoringFuncE0EEEvPKT5_PKbPfiPT4_PiiiibPKf --------------------------
	.section	.nv.constant0._ZN4vllm3moe10topkGatingILi4ELi16ELi4ELi16ELi32EifLNS0_11ScoringFuncE0EEEvPKT5_PKbPfiPT4_PiiiibPKf,"a",@progbits
	.sectionflags	@""
	.align	4
.nv.constant0._ZN4vllm3moe10topkGatingILi4ELi16ELi4ELi16ELi32EifLNS0_11ScoringFuncE0EEEvPKT5_PKbPfiPT4_PiiiibPKf:
	.zero		968


//--------------------- .nv.constant0._ZN4vllm3moe10topkGatingILi4ELi8ELi4ELi16ELi32EifLNS0_11ScoringFuncE0EEEvPKT5_PKbPfiPT4_PiiiibPKf --------------------------
	.section	.nv.constant0._ZN4vllm3moe10topkGatingILi4ELi8ELi4ELi16ELi32EifLNS0_11ScoringFuncE0EEEvPKT5_PKbPfiPT4_PiiiibPKf,"a",@progbits
	.sectionflags	@""
	.align	4
.nv.constant0._ZN4vllm3moe10topkGatingILi4ELi8ELi4ELi16ELi32EifLNS0_11ScoringFuncE0EEEvPKT5_PKbPfiPT4_PiiiibPKf:
	.zero		968


//--------------------- .nv.constant0._ZN4vllm3moe10topkGatingILi4ELi4ELi4ELi16ELi32EifLNS0_11ScoringFuncE0EEEvPKT5_PKbPfiPT4_PiiiibPKf --------------------------
	.section	.nv.constant0._ZN4vllm3moe10topkGatingILi4ELi4ELi4ELi16ELi32EifLNS0_11ScoringFuncE0EEEvPKT5_PKbPfiPT4_PiiiibPKf,"a",@progbits
	.sectionflags	@""
	.align	4
.nv.constant0._ZN4vllm3moe10topkGatingILi4ELi4ELi4ELi16ELi32EifLNS0_11ScoringFuncE0EEEvPKT5_PKbPfiPT4_PiiiibPKf:
	.zero		968


//--------------------- .nv.constant0._ZN4vllm3moe10topkGatingILi2ELi2ELi4ELi8ELi32EifLNS0_11ScoringFuncE0EEEvPKT5_PKbPfiPT4_PiiiibPKf --------------------------
	.section	.nv.constant0._ZN4vllm3moe10topkGatingILi2ELi2ELi4ELi8ELi32EifLNS0_11ScoringFuncE0EEEvPKT5_PKbPfiPT4_PiiiibPKf,"a",@progbits
	.sectionflags	@""
	.align	4
.nv.constant0._ZN4vllm3moe10topkGatingILi2ELi2ELi4ELi8ELi32EifLNS0_11ScoringFuncE0EEEvPKT5_PKbPfiPT4_PiiiibPKf:
	.zero		968


//--------------------- .nv.constant0._ZN4vllm3moe10topkGatingILi1ELi1ELi4ELi4ELi32EifLNS0_11ScoringFuncE0EEEvPKT5_PKbPfiPT4_PiiiibPKf --------------------------
	.section	.nv.constant0._ZN4vllm3moe10topkGatingILi1ELi1ELi4ELi4ELi32EifLNS0_11ScoringFuncE0EEEvPKT5_PKbPfiPT4_PiiiibPKf,"a",@progbits
	.sectionflags	@""
	.align	4
.nv.constant0._ZN4vllm3moe10topkGatingILi1ELi1ELi4ELi4ELi32EifLNS0_11ScoringFuncE0EEEvPKT5_PKbPfiPT4_PiiiibPKf:
	.zero		968


//--------------------- .nv.constant0._ZN3cub18CUB_300001_SM_10006detail11EmptyKernelIvEEvv --------------------------
	.section	.nv.constant0._ZN3cub18CUB_300001_SM_10006detail11EmptyKernelIvEEvv,"a",@progbits
	.sectionflags	@""
	.align	4
.nv.constant0._ZN3cub18CUB_300001_SM_10006detail11EmptyKernelIvEEvv:
	.zero		896


//--------------------- SYMBOLS --------------------------

	.type		.nv.reservedSmem.offset0,@object
	.size		.nv.reservedSmem.offset0,0x4
	.type		.nv.reservedSmem.cap,@object
	.size		.nv.reservedSmem.cap,0x4
	.type		__assertfail,@function
